	.target	sm_80

	.elftype	@"ET_EXEC"


//--------------------- .note.nv.tkinfo           --------------------------
	.section	.note.nv.tkinfo,"",@"SHT_NOTE"
	.sectionflags	@"SHF_NOTE_NV_TKINFO"
	.tkinfo
        /*0018*/ 	.word	0x00000002
        /*0030*/ 	.string	""
        /*0030*/ 	.string	"ptxas"
        /*0030*/ 	.string	"Cuda compilation tools, release 13.0, V13.0.88"
        /*0030*/ 	.string	"Build cuda_13.0.r13.0/compiler.36424714_0"
        /*0030*/ 	.string	"-arch sm_80 -m 64 "



//--------------------- .note.nv.cuinfo           --------------------------
	.section	.note.nv.cuinfo,"",@"SHT_NOTE"
	.sectionflags	@"SHF_NOTE_NV_CUINFO"
        /*0018*/ 	.short	0x0002
        /*001a*/ 	.short	0x0050
        /*001c*/ 	.short	0x0082
	.zero		2


//--------------------- .nv.info                  --------------------------
	.section	.nv.info,"",@"SHT_CUDA_INFO"
	.align	4


	//----- nvinfo : EIATTR_REGCOUNT
	.align		4
        /*0000*/ 	.byte	0x04, 0x2f
        /*0002*/ 	.short	(.L_12 - .L_11)
	.align		4
.L_11:
        /*0004*/ 	.word	index@(_ZN7cutlass13device_kernelIN5flash19enable_sm80_to_sm89INS1_16FlashAttnFwdSm80INS1_25CollectiveMainloopFwdSm80ILi4ELi1ELb0EN4cute5tupleIJNS5_1CILi128EEENS7_ILi112EEENS7_ILi64EEEEEELi64ENS_6half_tEfNS_4arch4Sm80ELb1ELb0ELb0ELb1ELb0ELb1ELb1ELb0EEENS1_21CollectiveEpilogueFwdINS6_IJS8_SA_S9_EEENS6_IJNS7_ILi1EEESI_SI_EEESC_SE_Li128ELb1ELb1ELb0ELb0EEENS1_19SingleTileSchedulerILb1ELb0ELb1ELi128EEEEEEEEEvNT_6ParamsE)
        /*0008*/ 	.word	0x000000ff


	//----- nvinfo : EIATTR_FRAME_SIZE
	.align		4
.L_12:
        /*000c*/ 	.byte	0x04, 0x11
        /*000e*/ 	.short	(.L_14 - .L_13)
	.align		4
.L_13:
        /*0010*/ 	.word	index@(_ZN7cutlass13device_kernelIN5flash19enable_sm80_to_sm89INS1_16FlashAttnFwdSm80INS1_25CollectiveMainloopFwdSm80ILi4ELi1ELb0EN4cute5tupleIJNS5_1CILi128EEENS7_ILi112EEENS7_ILi64EEEEEELi64ENS_6half_tEfNS_4arch4Sm80ELb1ELb0ELb0ELb1ELb0ELb1ELb1ELb0EEENS1_21CollectiveEpilogueFwdINS6_IJS8_SA_S9_EEENS6_IJNS7_ILi1EEESI_SI_EEESC_SE_Li128ELb1ELb1ELb0ELb0EEENS1_19SingleTileSchedulerILb1ELb0ELb1ELi128EEEEEEEEEvNT_6ParamsE)
        /*0014*/ 	.word	0x000000b8


	//----- nvinfo : EIATTR_REGCOUNT
	.align		4
.L_14:
        /*0018*/ 	.byte	0x04, 0x2f
        /*001a*/ 	.short	(.L_16 - .L_15)
	.align		4
.L_15:
        /*001c*/ 	.word	index@(_ZN7cutlass13device_kernelIN5flash19enable_sm80_to_sm89INS1_16FlashAttnFwdSm80INS1_25CollectiveMainloopFwdSm80ILi4ELi1ELb0EN4cute5tupleIJNS5_1CILi128EEENS7_ILi112EEENS7_ILi64EEEEEELi64ENS_6half_tEfNS_4arch4Sm80ELb1ELb0ELb0ELb1ELb0ELb0ELb1ELb0EEENS1_21CollectiveEpilogueFwdINS6_IJS8_SA_S9_EEENS6_IJNS7_ILi1EEESI_SI_EEESC_SE_Li128ELb1ELb1ELb0ELb0EEENS1_19SingleTileSchedulerILb1ELb0ELb1ELi128EEEEEEEEEvNT_6ParamsE)
        /*0020*/ 	.word	0x000000ff


	//----- nvinfo : EIATTR_FRAME_SIZE
	.align		4
.L_16:
        /*0024*/ 	.byte	0x04, 0x11
        /*0026*/ 	.short	(.L_18 - .L_17)
	.align		4
.L_17:
        /*0028*/ 	.word	index@(_ZN7cutlass13device_kernelIN5flash19enable_sm80_to_sm89INS1_16FlashAttnFwdSm80INS1_25CollectiveMainloopFwdSm80ILi4ELi1ELb0EN4cute5tupleIJNS5_1CILi128EEENS7_ILi112EEENS7_ILi64EEEEEELi64ENS_6half_tEfNS_4arch4Sm80ELb1ELb0ELb0ELb1ELb0ELb0ELb1ELb0EEENS1_21CollectiveEpilogueFwdINS6_IJS8_SA_S9_EEENS6_IJNS7_ILi1EEESI_SI_EEESC_SE_Li128ELb1ELb1ELb0ELb0EEENS1_19SingleTileSchedulerILb1ELb0ELb1ELi128EEEEEEEEEvNT_6ParamsE)
        /*002c*/ 	.word	0x000000c8


	//----- nvinfo : EIATTR_REGCOUNT
	.align		4
.L_18:
        /*0030*/ 	.byte	0x04, 0x2f
        /*0032*/ 	.short	(.L_20 - .L_19)
	.align		4
.L_19:
        /*0034*/ 	.word	index@(_ZN7cutlass13device_kernelIN5flash19enable_sm80_to_sm89INS1_16FlashAttnFwdSm80INS1_25CollectiveMainloopFwdSm80ILi4ELi1ELb0EN4cute5tupleIJNS5_1CILi128EEENS7_ILi112EEENS7_ILi64EEEEEELi64ENS_6half_tEfNS_4arch4Sm80ELb1ELb0ELb0ELb0ELb0ELb0ELb1ELb0EEENS1_21CollectiveEpilogueFwdINS6_IJS8_SA_S9_EEENS6_IJNS7_ILi1EEESI_SI_EEESC_SE_Li128ELb0ELb1ELb0ELb0EEENS1_30DynamicPersistentTileSchedulerILi128ELi128ELb0ELb1ELb0EEEEEEEEEvNT_6ParamsE)
        /*0038*/ 	.word	0x000000ff


	//----- nvinfo : EIATTR_FRAME_SIZE
	.align		4
.L_20:
        /*003c*/ 	.byte	0x04, 0x11
        /*003e*/ 	.short	(.L_22 - .L_21)
	.align		4
.L_21:
        /*0040*/ 	.word	index@($__internal_1_$__cuda_sm70_shflsync_idx_p)
        /*0044*/ 	.word	0x00000000


	//----- nvinfo : EIATTR_FRAME_SIZE
	.align		4
.L_22:
        /*0048*/ 	.byte	0x04, 0x11
        /*004a*/ 	.short	(.L_24 - .L_23)
	.align		4
.L_23:
        /*004c*/ 	.word	index@($__internal_0_$__cuda_sm70_shflsync_bfly_p)
        /*0050*/ 	.word	0x00000000


	//----- nvinfo : EIATTR_FRAME_SIZE
	.align		4
.L_24:
        /*0054*/ 	.byte	0x04, 0x11
        /*0056*/ 	.short	(.L_26 - .L_25)
	.align		4
.L_25:
        /*0058*/ 	.word	index@(_ZN7cutlass13device_kernelIN5flash19enable_sm80_to_sm89INS1_16FlashAttnFwdSm80INS1_25CollectiveMainloopFwdSm80ILi4ELi1ELb0EN4cute5tupleIJNS5_1CILi128EEENS7_ILi112EEENS7_ILi64EEEEEELi64ENS_6half_tEfNS_4arch4Sm80ELb1ELb0ELb0ELb0ELb0ELb0ELb1ELb0EEENS1_21CollectiveEpilogueFwdINS6_IJS8_SA_S9_EEENS6_IJNS7_ILi1EEESI_SI_EEESC_SE_Li128ELb0ELb1ELb0ELb0EEENS1_30DynamicPersistentTileSchedulerILi128ELi128ELb0ELb1ELb0EEEEEEEEEvNT_6ParamsE)
        /*005c*/ 	.word	0x000000d8


	//----- nvinfo : EIATTR_REGCOUNT
	.align		4
.L_26:
        /*0060*/ 	.byte	0x04, 0x2f
        /*0062*/ 	.short	(.L_28 - .L_27)
	.align		4
.L_27:
        /*0064*/ 	.word	index@(_ZN7cutlass13device_kernelIN5flash19enable_sm80_to_sm89INS1_16FlashAttnFwdSm80INS1_25CollectiveMainloopFwdSm80ILi4ELi1ELb0EN4cute5tupleIJNS5_1CILi128EEENS7_ILi96EEENS7_ILi64EEEEEELi64ENS_6half_tEfNS_4arch4Sm80ELb0ELb1ELb0ELb1ELb0ELb1ELb1ELb0EEENS1_21CollectiveEpilogueFwdINS6_IJS8_SA_S9_EEENS6_IJNS7_ILi1EEESI_SI_EEESC_SE_Li128ELb1ELb1ELb0ELb0EEENS1_19SingleTileSchedulerILb1ELb0ELb1ELi128EEEEEEEEEvNT_6ParamsE)
        /*0068*/ 	.word	0x000000ff


	//----- nvinfo : EIATTR_FRAME_SIZE
	.align		4
.L_28:
        /*006c*/ 	.byte	0x04, 0x11
        /*006e*/ 	.short	(.L_30 - .L_29)
	.align		4
.L_29:
        /*0070*/ 	.word	index@(_ZN7cutlass13device_kernelIN5flash19enable_sm80_to_sm89INS1_16FlashAttnFwdSm80INS1_25CollectiveMainloopFwdSm80ILi4ELi1ELb0EN4cute5tupleIJNS5_1CILi128EEENS7_ILi96EEENS7_ILi64EEEEEELi64ENS_6half_tEfNS_4arch4Sm80ELb0ELb1ELb0ELb1ELb0ELb1ELb1ELb0EEENS1_21CollectiveEpilogueFwdINS6_IJS8_SA_S9_EEENS6_IJNS7_ILi1EEESI_SI_EEESC_SE_Li128ELb1ELb1ELb0ELb0EEENS1_19SingleTileSchedulerILb1ELb0ELb1ELi128EEEEEEEEEvNT_6ParamsE)
        /*0074*/ 	.word	0x00000088


	//----- nvinfo : EIATTR_REGCOUNT
	.align		4
.L_30:
        /*0078*/ 	.byte	0x04, 0x2f
        /*007a*/ 	.short	(.L_32 - .L_31)
	.align		4
.L_31:
        /*007c*/ 	.word	index@(_ZN7cutlass13device_kernelIN5flash19enable_sm80_to_sm89INS1_16FlashAttnFwdSm80INS1_25CollectiveMainloopFwdSm80ILi4ELi1ELb0EN4cute5tupleIJNS5_1CILi128EEENS7_ILi96EEENS7_ILi64EEEEEELi64ENS_6half_tEfNS_4arch4Sm80ELb0ELb1ELb0ELb1ELb0ELb0ELb1ELb0EEENS1_21CollectiveEpilogueFwdINS6_IJS8_SA_S9_EEENS6_IJNS7_ILi1EEESI_SI_EEESC_SE_Li128ELb1ELb1ELb0ELb0EEENS1_19SingleTileSchedulerILb1ELb0ELb1ELi128EEEEEEEEEvNT_6ParamsE)
        /*0080*/ 	.word	0x000000ff


	//----- nvinfo : EIATTR_FRAME_SIZE
	.align		4
.L_32:
        /*0084*/ 	.byte	0x04, 0x11
        /*0086*/ 	.short	(.L_34 - .L_33)
	.align		4
.L_33:
        /*0088*/ 	.word	index@(_ZN7cutlass13device_kernelIN5flash19enable_sm80_to_sm89INS1_16FlashAttnFwdSm80INS1_25CollectiveMainloopFwdSm80ILi4ELi1ELb0EN4cute5tupleIJNS5_1CILi128EEENS7_ILi96EEENS7_ILi64EEEEEELi64ENS_6half_tEfNS_4arch4Sm80ELb0ELb1ELb0ELb1ELb0ELb0ELb1ELb0EEENS1_21CollectiveEpilogueFwdINS6_IJS8_SA_S9_EEENS6_IJNS7_ILi1EEESI_SI_EEESC_SE_Li128ELb1ELb1ELb0ELb0EEENS1_19SingleTileSchedulerILb1ELb0ELb1ELi128EEEEEEEEEvNT_6ParamsE)
        /*008c*/ 	.word	0x00000048


	//----- nvinfo : EIATTR_REGCOUNT
	.align		4
.L_34:
        /*0090*/ 	.byte	0x04, 0x2f
        /*0092*/ 	.short	(.L_36 - .L_35)
	.align		4
.L_35:
        /*0094*/ 	.word	index@(_ZN7cutlass13device_kernelIN5flash19enable_sm80_to_sm89INS1_16FlashAttnFwdSm80INS1_25CollectiveMainloopFwdSm80ILi4ELi1ELb0EN4cute5tupleIJNS5_1CILi128EEENS7_ILi96EEENS7_ILi64EEEEEELi64ENS_6half_tEfNS_4arch4Sm80ELb0ELb1ELb0ELb0ELb0ELb0ELb1ELb0EEENS1_21CollectiveEpilogueFwdINS6_IJS8_SA_S9_EEENS6_IJNS7_ILi1EEESI_SI_EEESC_SE_Li128ELb0ELb1ELb0ELb0EEENS1_19SingleTileSchedulerILb0ELb0ELb1ELi128EEEEEEEEEvNT_6ParamsE)
        /*0098*/ 	.word	0x000000ff


	//----- nvinfo : EIATTR_FRAME_SIZE
	.align		4
.L_36:
        /*009c*/ 	.byte	0x04, 0x11
        /*009e*/ 	.short	(.L_38 - .L_37)
	.align		4
.L_37:
        /*00a0*/ 	.word	index@(_ZN7cutlass13device_kernelIN5flash19enable_sm80_to_sm89INS1_16FlashAttnFwdSm80INS1_25CollectiveMainloopFwdSm80ILi4ELi1ELb0EN4cute5tupleIJNS5_1CILi128EEENS7_ILi96EEENS7_ILi64EEEEEELi64ENS_6half_tEfNS_4arch4Sm80ELb0ELb1ELb0ELb0ELb0ELb0ELb1ELb0EEENS1_21CollectiveEpilogueFwdINS6_IJS8_SA_S9_EEENS6_IJNS7_ILi1EEESI_SI_EEESC_SE_Li128ELb0ELb1ELb0ELb0EEENS1_19SingleTileSchedulerILb0ELb0ELb1ELi128EEEEEEEEEvNT_6ParamsE)
        /*00a4*/ 	.word	0x00000068


	//----- nvinfo : EIATTR_REGCOUNT
	.align		4
.L_38:
        /*00a8*/ 	.byte	0x04, 0x2f
        /*00aa*/ 	.short	(.L_40 - .L_39)
	.align		4
.L_39:
        /*00ac*/ 	.word	index@(_ZN7cutlass13device_kernelIN5flash19enable_sm80_to_sm89INS1_16FlashAttnFwdSm80INS1_25CollectiveMainloopFwdSm80ILi4ELi1ELb0EN4cute5tupleIJNS5_1CILi128EEENS7_ILi112EEENS7_ILi64EEEEEELi64ENS_6half_tEfNS_4arch4Sm80ELb0ELb0ELb0ELb1ELb0ELb1ELb1ELb0EEENS1_21CollectiveEpilogueFwdINS6_IJS8_SA_S9_EEENS6_IJNS7_ILi1EEESI_SI_EEESC_SE_Li128ELb1ELb1ELb0ELb0EEENS1_19SingleTileSchedulerILb1ELb0ELb1ELi128EEEEEEEEEvNT_6ParamsE)
        /*00b0*/ 	.word	0x000000ff


	//----- nvinfo : EIATTR_FRAME_SIZE
	.align		4
.L_40:
        /*00b4*/ 	.byte	0x04, 0x11
        /*00b6*/ 	.short	(.L_42 - .L_41)
	.align		4
.L_41:
        /*00b8*/ 	.word	index@(_ZN7cutlass13device_kernelIN5flash19enable_sm80_to_sm89INS1_16FlashAttnFwdSm80INS1_25CollectiveMainloopFwdSm80ILi4ELi1ELb0EN4cute5tupleIJNS5_1CILi128EEENS7_ILi112EEENS7_ILi64EEEEEELi64ENS_6half_tEfNS_4arch4Sm80ELb0ELb0ELb0ELb1ELb0ELb1ELb1ELb0EEENS1_21CollectiveEpilogueFwdINS6_IJS8_SA_S9_EEENS6_IJNS7_ILi1EEESI_SI_EEESC_SE_Li128ELb1ELb1ELb0ELb0EEENS1_19SingleTileSchedulerILb1ELb0ELb1ELi128EEEEEEEEEvNT_6ParamsE)
        /*00bc*/ 	.word	0x00000078


	//----- nvinfo : EIATTR_REGCOUNT
	.align		4
.L_42:
        /*00c0*/ 	.byte	0x04, 0x2f
        /*00c2*/ 	.short	(.L_44 - .L_43)
	.align		4
.L_43:
        /*00c4*/ 	.word	index@(_ZN7cutlass13device_kernelIN5flash19enable_sm80_to_sm89INS1_16FlashAttnFwdSm80INS1_25CollectiveMainloopFwdSm80ILi4ELi1ELb0EN4cute5tupleIJNS5_1CILi128EEENS7_ILi112EEENS7_ILi64EEEEEELi64ENS_6half_tEfNS_4arch4Sm80ELb0ELb0ELb0ELb1ELb0ELb0ELb1ELb0EEENS1_21CollectiveEpilogueFwdINS6_IJS8_SA_S9_EEENS6_IJNS7_ILi1EEESI_SI_EEESC_SE_Li128ELb1ELb1ELb0ELb0EEENS1_19SingleTileSchedulerILb1ELb0ELb1ELi128EEEEEEEEEvNT_6ParamsE)
        /*00c8*/ 	.word	0x000000ff


	//----- nvinfo : EIATTR_FRAME_SIZE
	.align		4
.L_44:
        /*00cc*/ 	.byte	0x04, 0x11
        /*00ce*/ 	.short	(.L_46 - .L_45)
	.align		4
.L_45:
        /*00d0*/ 	.word	index@(_ZN7cutlass13device_kernelIN5flash19enable_sm80_to_sm89INS1_16FlashAttnFwdSm80INS1_25CollectiveMainloopFwdSm80ILi4ELi1ELb0EN4cute5tupleIJNS5_1CILi128EEENS7_ILi112EEENS7_ILi64EEEEEELi64ENS_6half_tEfNS_4arch4Sm80ELb0ELb0ELb0ELb1ELb0ELb0ELb1ELb0EEENS1_21CollectiveEpilogueFwdINS6_IJS8_SA_S9_EEENS6_IJNS7_ILi1EEESI_SI_EEESC_SE_Li128ELb1ELb1ELb0ELb0EEENS1_19SingleTileSchedulerILb1ELb0ELb1ELi128EEEEEEEEEvNT_6ParamsE)
        /*00d4*/ 	.word	0x00000048


	//----- nvinfo : EIATTR_REGCOUNT
	.align		4
.L_46:
        /*00d8*/ 	.byte	0x04, 0x2f
        /*00da*/ 	.short	(.L_48 - .L_47)
	.align		4
.L_47:
        /*00dc*/ 	.word	index@(_ZN7cutlass13device_kernelIN5flash19enable_sm80_to_sm89INS1_16FlashAttnFwdSm80INS1_25CollectiveMainloopFwdSm80ILi4ELi1ELb0EN4cute5tupleIJNS5_1CILi128EEENS7_ILi112EEENS7_ILi64EEEEEELi64ENS_6half_tEfNS_4arch4Sm80ELb0ELb0ELb0ELb0ELb0ELb0ELb1ELb0EEENS1_21CollectiveEpilogueFwdINS6_IJS8_SA_S9_EEENS6_IJNS7_ILi1EEESI_SI_EEESC_SE_Li128ELb0ELb1ELb0ELb0EEENS1_19SingleTileSchedulerILb0ELb0ELb1ELi128EEEEEEEEEvNT_6ParamsE)
        /*00e0*/ 	.word	0x000000ff


	//----- nvinfo : EIATTR_FRAME_SIZE
	.align		4
.L_48:
        /*00e4*/ 	.byte	0x04, 0x11
        /*00e6*/ 	.short	(.L_50 - .L_49)
	.align		4
.L_49:
        /*00e8*/ 	.word	index@(_ZN7cutlass13device_kernelIN5flash19enable_sm80_to_sm89INS1_16FlashAttnFwdSm80INS1_25CollectiveMainloopFwdSm80ILi4ELi1ELb0EN4cute5tupleIJNS5_1CILi128EEENS7_ILi112EEENS7_ILi64EEEEEELi64ENS_6half_tEfNS_4arch4Sm80ELb0ELb0ELb0ELb0ELb0ELb0ELb1ELb0EEENS1_21CollectiveEpilogueFwdINS6_IJS8_SA_S9_EEENS6_IJNS7_ILi1EEESI_SI_EEESC_SE_Li128ELb0ELb1ELb0ELb0EEENS1_19SingleTileSchedulerILb0ELb0ELb1ELi128EEEEEEEEEvNT_6ParamsE)
        /*00ec*/ 	.word	0x00000088


	//----- nvinfo : EIATTR_MIN_STACK_SIZE
	.align		4
.L_50:
        /*00f0*/ 	.byte	0x04, 0x12
        /*00f2*/ 	.short	(.L_52 - .L_51)
	.align		4
.L_51:
        /*00f4*/ 	.word	index@(_ZN7cutlass13device_kernelIN5flash19enable_sm80_to_sm89INS1_16FlashAttnFwdSm80INS1_25CollectiveMainloopFwdSm80ILi4ELi1ELb0EN4cute5tupleIJNS5_1CILi128EEENS7_ILi112EEENS7_ILi64EEEEEELi64ENS_6half_tEfNS_4arch4Sm80ELb0ELb0ELb0ELb0ELb0ELb0ELb1ELb0EEENS1_21CollectiveEpilogueFwdINS6_IJS8_SA_S9_EEENS6_IJNS7_ILi1EEESI_SI_EEESC_SE_Li128ELb0ELb1ELb0ELb0EEENS1_19SingleTileSchedulerILb0ELb0ELb1ELi128EEEEEEEEEvNT_6ParamsE)
        /*00f8*/ 	.word	0x00000088


	//----- nvinfo : EIATTR_MIN_STACK_SIZE
	.align		4
.L_52:
        /*00fc*/ 	.byte	0x04, 0x12
        /*00fe*/ 	.short	(.L_54 - .L_53)
	.align		4
.L_53:
        /*0100*/ 	.word	index@(_ZN7cutlass13device_kernelIN5flash19enable_sm80_to_sm89INS1_16FlashAttnFwdSm80INS1_25CollectiveMainloopFwdSm80ILi4ELi1ELb0EN4cute5tupleIJNS5_1CILi128EEENS7_ILi112EEENS7_ILi64EEEEEELi64ENS_6half_tEfNS_4arch4Sm80ELb0ELb0ELb0ELb1ELb0ELb0ELb1ELb0EEENS1_21CollectiveEpilogueFwdINS6_IJS8_SA_S9_EEENS6_IJNS7_ILi1EEESI_SI_EEESC_SE_Li128ELb1ELb1ELb0ELb0EEENS1_19SingleTileSchedulerILb1ELb0ELb1ELi128EEEEEEEEEvNT_6ParamsE)
        /*0104*/ 	.word	0x00000048


	//----- nvinfo : EIATTR_MIN_STACK_SIZE
	.align		4
.L_54:
        /*0108*/ 	.byte	0x04, 0x12
        /*010a*/ 	.short	(.L_56 - .L_55)
	.align		4
.L_55:
        /*010c*/ 	.word	index@(_ZN7cutlass13device_kernelIN5flash19enable_sm80_to_sm89INS1_16FlashAttnFwdSm80INS1_25CollectiveMainloopFwdSm80ILi4ELi1ELb0EN4cute5tupleIJNS5_1CILi128EEENS7_ILi112EEENS7_ILi64EEEEEELi64ENS_6half_tEfNS_4arch4Sm80ELb0ELb0ELb0ELb1ELb0ELb1ELb1ELb0EEENS1_21CollectiveEpilogueFwdINS6_IJS8_SA_S9_EEENS6_IJNS7_ILi1EEESI_SI_EEESC_SE_Li128ELb1ELb1ELb0ELb0EEENS1_19SingleTileSchedulerILb1ELb0ELb1ELi128EEEEEEEEEvNT_6ParamsE)
        /*0110*/ 	.word	0x00000078


	//----- nvinfo : EIATTR_MIN_STACK_SIZE
	.align		4
.L_56:
        /*0114*/ 	.byte	0x04, 0x12
        /*0116*/ 	.short	(.L_58 - .L_57)
	.align		4
.L_57:
        /*0118*/ 	.word	index@(_ZN7cutlass13device_kernelIN5flash19enable_sm80_to_sm89INS1_16FlashAttnFwdSm80INS1_25CollectiveMainloopFwdSm80ILi4ELi1ELb0EN4cute5tupleIJNS5_1CILi128EEENS7_ILi96EEENS7_ILi64EEEEEELi64ENS_6half_tEfNS_4arch4Sm80ELb0ELb1ELb0ELb0ELb0ELb0ELb1ELb0EEENS1_21CollectiveEpilogueFwdINS6_IJS8_SA_S9_EEENS6_IJNS7_ILi1EEESI_SI_EEESC_SE_Li128ELb0ELb1ELb0ELb0EEENS1_19SingleTileSchedulerILb0ELb0ELb1ELi128EEEEEEEEEvNT_6ParamsE)
        /*011c*/ 	.word	0x00000068


	//----- nvinfo : EIATTR_MIN_STACK_SIZE
	.align		4
.L_58:
        /*0120*/ 	.byte	0x04, 0x12
        /*0122*/ 	.short	(.L_60 - .L_59)
	.align		4
.L_59:
        /*0124*/ 	.word	index@(_ZN7cutlass13device_kernelIN5flash19enable_sm80_to_sm89INS1_16FlashAttnFwdSm80INS1_25CollectiveMainloopFwdSm80ILi4ELi1ELb0EN4cute5tupleIJNS5_1CILi128EEENS7_ILi96EEENS7_ILi64EEEEEELi64ENS_6half_tEfNS_4arch4Sm80ELb0ELb1ELb0ELb1ELb0ELb0ELb1ELb0EEENS1_21CollectiveEpilogueFwdINS6_IJS8_SA_S9_EEENS6_IJNS7_ILi1EEESI_SI_EEESC_SE_Li128ELb1ELb1ELb0ELb0EEENS1_19SingleTileSchedulerILb1ELb0ELb1ELi128EEEEEEEEEvNT_6ParamsE)
        /*0128*/ 	.word	0x00000048


	//----- nvinfo : EIATTR_MIN_STACK_SIZE
	.align		4
.L_60:
        /*012c*/ 	.byte	0x04, 0x12
        /*012e*/ 	.short	(.L_62 - .L_61)
	.align		4
.L_61:
        /*0130*/ 	.word	index@(_ZN7cutlass13device_kernelIN5flash19enable_sm80_to_sm89INS1_16FlashAttnFwdSm80INS1_25CollectiveMainloopFwdSm80ILi4ELi1ELb0EN4cute5tupleIJNS5_1CILi128EEENS7_ILi96EEENS7_ILi64EEEEEELi64ENS_6half_tEfNS_4arch4Sm80ELb0ELb1ELb0ELb1ELb0ELb1ELb1ELb0EEENS1_21CollectiveEpilogueFwdINS6_IJS8_SA_S9_EEENS6_IJNS7_ILi1EEESI_SI_EEESC_SE_Li128ELb1ELb1ELb0ELb0EEENS1_19SingleTileSchedulerILb1ELb0ELb1ELi128EEEEEEEEEvNT_6ParamsE)
        /*0134*/ 	.word	0x00000088


	//----- nvinfo : EIATTR_MIN_STACK_SIZE
	.align		4
.L_62:
        /*0138*/ 	.byte	0x04, 0x12
        /*013a*/ 	.short	(.L_64 - .L_63)
	.align		4
.L_63:
        /*013c*/ 	.word	index@(_ZN7cutlass13device_kernelIN5flash19enable_sm80_to_sm89INS1_16FlashAttnFwdSm80INS1_25CollectiveMainloopFwdSm80ILi4ELi1ELb0EN4cute5tupleIJNS5_1CILi128EEENS7_ILi112EEENS7_ILi64EEEEEELi64ENS_6half_tEfNS_4arch4Sm80ELb1ELb0ELb0ELb0ELb0ELb0ELb1ELb0EEENS1_21CollectiveEpilogueFwdINS6_IJS8_SA_S9_EEENS6_IJNS7_ILi1EEESI_SI_EEESC_SE_Li128ELb0ELb1ELb0ELb0EEENS1_30DynamicPersistentTileSchedulerILi128ELi128ELb0ELb1ELb0EEEEEEEEEvNT_6ParamsE)
        /*0140*/ 	.word	0x000000d8


	//----- nvinfo : EIATTR_MIN_STACK_SIZE
	.align		4
.L_64:
        /*0144*/ 	.byte	0x04, 0x12
        /*0146*/ 	.short	(.L_66 - .L_65)
	.align		4
.L_65:
        /*0148*/ 	.word	index@(_ZN7cutlass13device_kernelIN5flash19enable_sm80_to_sm89INS1_16FlashAttnFwdSm80INS1_25CollectiveMainloopFwdSm80ILi4ELi1ELb0EN4cute5tupleIJNS5_1CILi128EEENS7_ILi112EEENS7_ILi64EEEEEELi64ENS_6half_tEfNS_4arch4Sm80ELb1ELb0ELb0ELb1ELb0ELb0ELb1ELb0EEENS1_21CollectiveEpilogueFwdINS6_IJS8_SA_S9_EEENS6_IJNS7_ILi1EEESI_SI_EEESC_SE_Li128ELb1ELb1ELb0ELb0EEENS1_19SingleTileSchedulerILb1ELb0ELb1ELi128EEEEEEEEEvNT_6ParamsE)
        /*014c*/ 	.word	0x000000c8


	//----- nvinfo : EIATTR_MIN_STACK_SIZE
	.align		4
.L_66:
        /*0150*/ 	.byte	0x04, 0x12
        /*0152*/ 	.short	(.L_68 - .L_67)
	.align		4
.L_67:
        /*0154*/ 	.word	index@(_ZN7cutlass13device_kernelIN5flash19enable_sm80_to_sm89INS1_16FlashAttnFwdSm80INS1_25CollectiveMainloopFwdSm80ILi4ELi1ELb0EN4cute5tupleIJNS5_1CILi128EEENS7_ILi112EEENS7_ILi64EEEEEELi64ENS_6half_tEfNS_4arch4Sm80ELb1ELb0ELb0ELb1ELb0ELb1ELb1ELb0EEENS1_21CollectiveEpilogueFwdINS6_IJS8_SA_S9_EEENS6_IJNS7_ILi1EEESI_SI_EEESC_SE_Li128ELb1ELb1ELb0ELb0EEENS1_19SingleTileSchedulerILb1ELb0ELb1ELi128EEEEEEEEEvNT_6ParamsE)
        /*0158*/ 	.word	0x000000b8
.L_68:


//--------------------- .nv.info._ZN7cutlass13device_kernelIN5flash19enable_sm80_to_sm89INS1_16FlashAttnFwdSm80INS1_25CollectiveMainloopFwdSm80ILi4ELi1ELb0EN4cute5tupleIJNS5_1CILi128EEENS7_ILi112EEENS7_ILi64EEEEEELi64ENS_6half_tEfNS_4arch4Sm80ELb0ELb0ELb0ELb0ELb0ELb0ELb1ELb0EEENS1_21CollectiveEpilogueFwdINS6_IJS8_SA_S9_EEENS6_IJNS7_ILi1EEESI_SI_EEESC_SE_Li128ELb0ELb1ELb0ELb0EEENS1_19SingleTileSchedulerILb0ELb0ELb1ELi128EEEEEEEEEvNT_6ParamsE --------------------------
	.section	.nv.info._ZN7cutlass13device_kernelIN5flash19enable_sm80_to_sm89INS1_16FlashAttnFwdSm80INS1_25CollectiveMainloopFwdSm80ILi4ELi1ELb0EN4cute5tupleIJNS5_1CILi128EEENS7_ILi112EEENS7_ILi64EEEEEELi64ENS_6half_tEfNS_4arch4Sm80ELb0ELb0ELb0ELb0ELb0ELb0ELb1ELb0EEENS1_21CollectiveEpilogueFwdINS6_IJS8_SA_S9_EEENS6_IJNS7_ILi1EEESI_SI_EEESC_SE_Li128ELb0ELb1ELb0ELb0EEENS1_19SingleTileSchedulerILb0ELb0ELb1ELi128EEEEEEEEEvNT_6ParamsE,"",@"SHT_CUDA_INFO"
	.sectionflags	@""
	.align	4


	//----- nvinfo : EIATTR_CUDA_API_VERSION
	.align		4
        /*0000*/ 	.byte	0x04, 0x37
        /*0002*/ 	.short	(.L_70 - .L_69)
.L_69:
        /*0004*/ 	.word	0x00000082


	//----- nvinfo : EIATTR_SW2861232_WAR
	.align		4
.L_70:
        /*0008*/ 	.byte	0x01, 0x35
	.zero		2


	//----- nvinfo : EIATTR_PARAM_CBANK
	.align		4
        /*000c*/ 	.byte	0x04, 0x0a
        /*000e*/ 	.short	(.L_72 - .L_71)
	.align		4
.L_71:
        /*0010*/ 	.word	index@(.nv.constant0._ZN7cutlass13device_kernelIN5flash19enable_sm80_to_sm89INS1_16FlashAttnFwdSm80INS1_25CollectiveMainloopFwdSm80ILi4ELi1ELb0EN4cute5tupleIJNS5_1CILi128EEENS7_ILi112EEENS7_ILi64EEEEEELi64ENS_6half_tEfNS_4arch4Sm80ELb0ELb0ELb0ELb0ELb0ELb0ELb1ELb0EEENS1_21CollectiveEpilogueFwdINS6_IJS8_SA_S9_EEENS6_IJNS7_ILi1EEESI_SI_EEESC_SE_Li128ELb0ELb1ELb0ELb0EEENS1_19SingleTileSchedulerILb0ELb0ELb1ELi128EEEEEEEEEvNT_6ParamsE)
        /*0014*/ 	.short	0x0160
        /*0016*/ 	.short	0x0418


	//----- nvinfo : EIATTR_CBANK_PARAM_SIZE
	.align		4
.L_72:
        /*0018*/ 	.byte	0x03, 0x19
        /*001a*/ 	.short	0x0418


	//----- nvinfo : EIATTR_KPARAM_INFO
	.align		4
        /*001c*/ 	.byte	0x04, 0x17
        /*001e*/ 	.short	(.L_74 - .L_73)
.L_73:
        /*0020*/ 	.word	0x00000000
        /*0024*/ 	.short	0x0000
        /*0026*/ 	.short	0x0000
        /*0028*/ 	.byte	0x00, 0xf0, 0x61, 0x10


	//----- nvinfo : EIATTR_MAXREG_COUNT
	.align		4
.L_74:
        /*002c*/ 	.byte	0x03, 0x1b
        /*002e*/ 	.short	0x00ff


	//----- nvinfo : EIATTR_NUM_BARRIERS
	.align		4
        /*0030*/ 	.byte	0x02, 0x4c
        /*0032*/ 	.byte	0x02
	.zero		1


	//----- nvinfo : EIATTR_ANNOTATIONS
	.align		4
        /*0034*/ 	.byte	0x04, 0x55
        /*0036*/ 	.short	(.L_76 - .L_75)


	//   ....[0]....
.L_75:
        /*0038*/ 	.word	0x00000001
        /*003c*/ 	.byte	0x60, 0x02, 0x00, 0x00, 0x01, 0x00, 0x00, 0x00, 0x60, 0x06, 0x00, 0x00, 0x01, 0x00, 0x00, 0x00
        /* <DEDUP_REMOVED lines=29> */
        /*021c*/ 	.byte	0xd0, 0xb0, 0x00, 0x00, 0x01, 0x00, 0x00, 0x00, 0xe0, 0xb0, 0x00, 0x00


	//----- nvinfo : EIATTR_MERCURY_ISA_VERSION
	.align		4
.L_76:
        /*0228*/ 	.byte	0x03, 0x5f
        /*022a*/ 	.short	0x0000


	//----- nvinfo : EIATTR_COOP_GROUP_MASK_REGIDS
	.align		4
        /*022c*/ 	.byte	0x04, 0x29
        /*022e*/ 	.short	(.L_78 - .L_77)


	//   ....[0]....
.L_77:
        /*0230*/ 	.word	0xffffffff


	//   ....[1]....
        /*0234*/ 	.word	0xffffffff


	//   ....[2]....
        /*0238*/ 	.word	0xffffffff


	//   ....[3]....
        /*023c*/ 	.word	0xffffffff


	//   ....[4]....
        /*0240*/ 	.word	0xffffffff


	//   ....[5]....
        /*0244*/ 	.word	0xffffffff


	//   ....[6]....
        /*0248*/ 	.word	0xffffffff


	//   ....[7]....
        /*024c*/ 	.word	0xffffffff


	//   ....[8]....
        /*0250*/ 	.word	0xffffffff


	//   ....[9]....
        /*0254*/ 	.word	0xffffffff


	//   ....[10]....
        /*0258*/ 	.word	0xffffffff


	//   ....[11]....
        /*025c*/ 	.word	0xffffffff


	//   ....[12]....
        /*0260*/ 	.word	0xffffffff


	//   ....[13]....
        /*0264*/ 	.word	0xffffffff


	//   ....[14]....
        /*0268*/ 	.word	0xffffffff


	//   ....[15]....
        /*026c*/ 	.word	0xffffffff


	//   ....[16]....
        /*0270*/ 	.word	0xffffffff


	//   ....[17]....
        /*0274*/ 	.word	0xffffffff


	//   ....[18]....
        /*0278*/ 	.word	0xffffffff


	//   ....[19]....
        /*027c*/ 	.word	0xffffffff


	//   ....[20]....
        /*0280*/ 	.word	0xffffffff


	//   ....[21]....
        /*0284*/ 	.word	0xffffffff


	//   ....[22]....
        /*0288*/ 	.word	0xffffffff


	//   ....[23]....
        /*028c*/ 	.word	0xffffffff


	//   ....[24]....
        /*0290*/ 	.word	0xffffffff


	//   ....[25]....
        /*0294*/ 	.word	0xffffffff


	//   ....[26]....
        /*0298*/ 	.word	0xffffffff


	//   ....[27]....
        /*029c*/ 	.word	0xffffffff


	//   ....[28]....
        /*02a0*/ 	.word	0xffffffff


	//   ....[29]....
        /*02a4*/ 	.word	0xffffffff


	//   ....[30]....
        /*02a8*/ 	.word	0xffffffff


	//   ....[31]....
        /*02ac*/ 	.word	0xffffffff


	//   ....[32]....
        /*02b0*/ 	.word	0xffffffff


	//   ....[33]....
        /*02b4*/ 	.word	0xffffffff


	//   ....[34]....
        /*02b8*/ 	.word	0xffffffff


	//   ....[35]....
        /*02bc*/ 	.word	0xffffffff


	//   ....[36]....
        /*02c0*/ 	.word	0xffffffff


	//   ....[37]....
        /*02c4*/ 	.word	0xffffffff


	//   ....[38]....
        /*02c8*/ 	.word	0xffffffff


	//   ....[39]....
        /*02cc*/ 	.word	0xffffffff


	//   ....[40]....
        /*02d0*/ 	.word	0xffffffff


	//   ....[41]....
        /*02d4*/ 	.word	0xffffffff


	//   ....[42]....
        /*02d8*/ 	.word	0xffffffff


	//   ....[43]....
        /*02dc*/ 	.word	0xffffffff


	//   ....[44]....
        /*02e0*/ 	.word	0xffffffff


	//   ....[45]....
        /*02e4*/ 	.word	0xffffffff


	//   ....[46]....
        /*02e8*/ 	.word	0xffffffff


	//   ....[47]....
        /*02ec*/ 	.word	0xffffffff


	//   ....[48]....
        /*02f0*/ 	.word	0xffffffff


	//   ....[49]....
        /*02f4*/ 	.word	0xffffffff


	//   ....[50]....
        /*02f8*/ 	.word	0xffffffff


	//   ....[51]....
        /*02fc*/ 	.word	0xffffffff


	//   ....[52]....
        /*0300*/ 	.word	0xffffffff


	//   ....[53]....
        /*0304*/ 	.word	0xffffffff


	//   ....[54]....
        /*0308*/ 	.word	0xffffffff


	//   ....[55]....
        /*030c*/ 	.word	0xffffffff


	//   ....[56]....
        /*0310*/ 	.word	0xffffffff


	//   ....[57]....
        /*0314*/ 	.word	0xffffffff


	//   ....[58]....
        /*0318*/ 	.word	0xffffffff


	//   ....[59]....
        /*031c*/ 	.word	0xffffffff


	//   ....[60]....
        /*0320*/ 	.word	0xffffffff


	//   ....[61]....
        /*0324*/ 	.word	0xffffffff


	//   ....[62]....
        /*0328*/ 	.word	0xffffffff


	//   ....[63]....
        /*032c*/ 	.word	0xffffffff


	//----- nvinfo : EIATTR_COOP_GROUP_INSTR_OFFSETS
	.align		4
.L_78:
        /*0330*/ 	.byte	0x04, 0x28
        /*0332*/ 	.short	(.L_80 - .L_79)


	//   ....[0]....
.L_79:
        /*0334*/ 	.word	0x000003f0


	//   ....[1]....
        /*0338*/ 	.word	0x00000420


	//   ....[2]....
        /*033c*/ 	.word	0x00000450


	//   ....[3]....
        /*0340*/ 	.word	0x00000480


	//   ....[4]....
        /*0344*/ 	.word	0x000004d0


	//   ....[5]....
        /*0348*/ 	.word	0x00000500


	//   ....[6]....
        /*034c*/ 	.word	0x00000570


	//   ....[7]....
        /*0350*/ 	.word	0x000005a0


	//   ....[8]....
        /*0354*/ 	.word	0x000005f0


	//   ....[9]....
        /*0358*/ 	.word	0x00000620


	//   ....[10]....
        /*035c*/ 	.word	0x00000630


	//   ....[11]....
        /*0360*/ 	.word	0x00000640


	//   ....[12]....
        /*0364*/ 	.word	0x00000650


	//   ....[13]....
        /*0368*/ 	.word	0x00000680


	//   ....[14]....
        /*036c*/ 	.word	0x00000690


	//   ....[15]....
        /*0370*/ 	.word	0x00000710


	//   ....[16]....
        /*0374*/ 	.word	0x00003070


	//   ....[17]....
        /*0378*/ 	.word	0x00003170


	//   ....[18]....
        /*037c*/ 	.word	0x00003260


	//   ....[19]....
        /*0380*/ 	.word	0x00003290


	//   ....[20]....
        /*0384*/ 	.word	0x000032c0


	//   ....[21]....
        /*0388*/ 	.word	0x00003380


	//   ....[22]....
        /*038c*/ 	.word	0x00003470


	//   ....[23]....
        /*0390*/ 	.word	0x000035d0


	//   ....[24]....
        /*0394*/ 	.word	0x000078f0


	//   ....[25]....
        /*0398*/ 	.word	0x00007970


	//   ....[26]....
        /*039c*/ 	.word	0x00007a30


	//   ....[27]....
        /*03a0*/ 	.word	0x00007a90


	//   ....[28]....
        /*03a4*/ 	.word	0x00007ac0


	//   ....[29]....
        /*03a8*/ 	.word	0x00007ba0


	//   ....[30]....
        /*03ac*/ 	.word	0x00007d20


	//   ....[31]....
        /*03b0*/ 	.word	0x00008010


	//   ....[32]....
        /*03b4*/ 	.word	0x0000a730


	//   ....[33]....
        /*03b8*/ 	.word	0x0000a740


	//   ....[34]....
        /*03bc*/ 	.word	0x0000a750


	//   ....[35]....
        /*03c0*/ 	.word	0x0000a760


	//   ....[36]....
        /*03c4*/ 	.word	0x0000a7b0


	//   ....[37]....
        /*03c8*/ 	.word	0x0000a7f0


	//   ....[38]....
        /*03cc*/ 	.word	0x0000a800


	//   ....[39]....
        /*03d0*/ 	.word	0x0000a810


	//   ....[40]....
        /*03d4*/ 	.word	0x0000b7e0


	//   ....[41]....
        /*03d8*/ 	.word	0x0000b820


	//   ....[42]....
        /*03dc*/ 	.word	0x0000b840


	//   ....[43]....
        /*03e0*/ 	.word	0x0000b860


	//   ....[44]....
        /*03e4*/ 	.word	0x0000b9d0


	//   ....[45]....
        /*03e8*/ 	.word	0x0000b9f0


	//   ....[46]....
        /*03ec*/ 	.word	0x0000ba00


	//   ....[47]....
        /*03f0*/ 	.word	0x0000ba10


	//   ....[48]....
        /*03f4*/ 	.word	0x0000bac0


	//   ....[49]....
        /*03f8*/ 	.word	0x0000bad0


	//   ....[50]....
        /*03fc*/ 	.word	0x0000bb50


	//   ....[51]....
        /*0400*/ 	.word	0x0000bb60


	//   ....[52]....
        /*0404*/ 	.word	0x0000bb80


	//   ....[53]....
        /*0408*/ 	.word	0x0000bb90


	//   ....[54]....
        /*040c*/ 	.word	0x0000bbb0


	//   ....[55]....
        /*0410*/ 	.word	0x0000bbc0


	//   ....[56]....
        /*0414*/ 	.word	0x0000bbe0


	//   ....[57]....
        /*0418*/ 	.word	0x0000bbf0


	//   ....[58]....
        /*041c*/ 	.word	0x0000bc10


	//   ....[59]....
        /*0420*/ 	.word	0x0000bc20


	//   ....[60]....
        /*0424*/ 	.word	0x0000bc40


	//   ....[61]....
        /*0428*/ 	.word	0x0000bc50


	//   ....[62]....
        /*042c*/ 	.word	0x0000bd00


	//   ....[63]....
        /*0430*/ 	.word	0x0000bd40


	//----- nvinfo : EIATTR_EXIT_INSTR_OFFSETS
	.align		4
.L_80:
        /*0434*/ 	.byte	0x04, 0x1c
        /*0436*/ 	.short	(.L_82 - .L_81)


	//   ....[0]....
.L_81:
        /*0438*/ 	.word	0x00000040


	//   ....[1]....
        /*043c*/ 	.word	0x0000be00


	//   ....[2]....
        /*0440*/ 	.word	0x0000be30


	//----- nvinfo : EIATTR_CTAIDZ_USED
	.align		4
.L_82:
        /*0444*/ 	.byte	0x01, 0x04
	.zero		2


	//----- nvinfo : EIATTR_MAX_THREADS
	.align		4
        /*0448*/ 	.byte	0x04, 0x05
        /*044a*/ 	.short	(.L_84 - .L_83)
.L_83:
        /*044c*/ 	.word	0x00000080
        /*0450*/ 	.word	0x00000001
        /*0454*/ 	.word	0x00000001
.L_84:


//--------------------- .nv.info._ZN7cutlass13device_kernelIN5flash19enable_sm80_to_sm89INS1_16FlashAttnFwdSm80INS1_25CollectiveMainloopFwdSm80ILi4ELi1ELb0EN4cute5tupleIJNS5_1CILi128EEENS7_ILi112EEENS7_ILi64EEEEEELi64ENS_6half_tEfNS_4arch4Sm80ELb0ELb0ELb0ELb1ELb0ELb0ELb1ELb0EEENS1_21CollectiveEpilogueFwdINS6_IJS8_SA_S9_EEENS6_IJNS7_ILi1EEESI_SI_EEESC_SE_Li128ELb1ELb1ELb0ELb0EEENS1_19SingleTileSchedulerILb1ELb0ELb1ELi128EEEEEEEEEvNT_6ParamsE --------------------------
	.section	.nv.info._ZN7cutlass13device_kernelIN5flash19enable_sm80_to_sm89INS1_16FlashAttnFwdSm80INS1_25CollectiveMainloopFwdSm80ILi4ELi1ELb0EN4cute5tupleIJNS5_1CILi128EEENS7_ILi112EEENS7_ILi64EEEEEELi64ENS_6half_tEfNS_4arch4Sm80ELb0ELb0ELb0ELb1ELb0ELb0ELb1ELb0EEENS1_21CollectiveEpilogueFwdINS6_IJS8_SA_S9_EEENS6_IJNS7_ILi1EEESI_SI_EEESC_SE_Li128ELb1ELb1ELb0ELb0EEENS1_19SingleTileSchedulerILb1ELb0ELb1ELi128EEEEEEEEEvNT_6ParamsE,"",@"SHT_CUDA_INFO"
	.sectionflags	@""
	.align	4


	//----- nvinfo : EIATTR_CUDA_API_VERSION
	.align		4
        /*0000*/ 	.byte	0x04, 0x37
        /*0002*/ 	.short	(.L_86 - .L_85)
.L_85:
        /*0004*/ 	.word	0x00000082


	//----- nvinfo : EIATTR_SW2861232_WAR
	.align		4
.L_86:
        /*0008*/ 	.byte	0x01, 0x35
	.zero		2


	//----- nvinfo : EIATTR_PARAM_CBANK
	.align		4
        /*000c*/ 	.byte	0x04, 0x0a
        /*000e*/ 	.short	(.L_88 - .L_87)
	.align		4
.L_87:
        /*0010*/ 	.word	index@(.nv.constant0._ZN7cutlass13device_kernelIN5flash19enable_sm80_to_sm89INS1_16FlashAttnFwdSm80INS1_25CollectiveMainloopFwdSm80ILi4ELi1ELb0EN4cute5tupleIJNS5_1CILi128EEENS7_ILi112EEENS7_ILi64EEEEEELi64ENS_6half_tEfNS_4arch4Sm80ELb0ELb0ELb0ELb1ELb0ELb0ELb1ELb0EEENS1_21CollectiveEpilogueFwdINS6_IJS8_SA_S9_EEENS6_IJNS7_ILi1EEESI_SI_EEESC_SE_Li128ELb1ELb1ELb0ELb0EEENS1_19SingleTileSchedulerILb1ELb0ELb1ELi128EEEEEEEEEvNT_6ParamsE)
        /*0014*/ 	.short	0x0160
        /*0016*/ 	.short	0x0418


	//----- nvinfo : EIATTR_CBANK_PARAM_SIZE
	.align		4
.L_88:
        /*0018*/ 	.byte	0x03, 0x19
        /*001a*/ 	.short	0x0418


	//----- nvinfo : EIATTR_KPARAM_INFO
	.align		4
        /*001c*/ 	.byte	0x04, 0x17
        /*001e*/ 	.short	(.L_90 - .L_89)
.L_89:
        /*0020*/ 	.word	0x00000000
        /*0024*/ 	.short	0x0000
        /*0026*/ 	.short	0x0000
        /*0028*/ 	.byte	0x00, 0xf0, 0x61, 0x10


	//----- nvinfo : EIATTR_MAXREG_COUNT
	.align		4
.L_90:
        /*002c*/ 	.byte	0x03, 0x1b
        /*002e*/ 	.short	0x00ff


	//----- nvinfo : EIATTR_NUM_BARRIERS
	.align		4
        /*0030*/ 	.byte	0x02, 0x4c
        /*0032*/ 	.byte	0x02
	.zero		1


	//----- nvinfo : EIATTR_ANNOTATIONS
	.align		4
        /*0034*/ 	.byte	0x04, 0x55
        /*0036*/ 	.short	(.L_92 - .L_91)


	//   ....[0]....
.L_91:
        /* <DEDUP_REMOVED lines=18> */
        /*014c*/ 	.byte	0x60, 0xbd, 0x00, 0x00


	//----- nvinfo : EIATTR_MERCURY_ISA_VERSION
	.align		4
.L_92:
        /*0150*/ 	.byte	0x03, 0x5f
        /*0152*/ 	.short	0x0000


	//----- nvinfo : EIATTR_COOP_GROUP_MASK_REGIDS
	.align		4
        /*0154*/ 	.byte	0x04, 0x29
        /*0156*/ 	.short	(.L_94 - .L_93)


	//   ....[0]....
.L_93:
        /*0158*/ 	.word	0xffffffff


	//   ....[1]....
        /*015c*/ 	.word	0xffffffff


	//   ....[2]....
        /*0160*/ 	.word	0xffffffff


	//   ....[3]....
        /*0164*/ 	.word	0xffffffff


	//   ....[4]....
        /*0168*/ 	.word	0xffffffff


	//   ....[5]....
        /*016c*/ 	.word	0xffffffff


	//   ....[6]....
        /*0170*/ 	.word	0xffffffff


	//   ....[7]....
        /*0174*/ 	.word	0xffffffff


	//   ....[8]....
        /*0178*/ 	.word	0xffffffff


	//   ....[9]....
        /*017c*/ 	.word	0xffffffff


	//   ....[10]....
        /*0180*/ 	.word	0xffffffff


	//   ....[11]....
        /*0184*/ 	.word	0xffffffff


	//   ....[12]....
        /*0188*/ 	.word	0xffffffff


	//   ....[13]....
        /*018c*/ 	.word	0xffffffff


	//   ....[14]....
        /*0190*/ 	.word	0xffffffff


	//   ....[15]....
        /*0194*/ 	.word	0xffffffff


	//   ....[16]....
        /*0198*/ 	.word	0xffffffff


	//   ....[17]....
        /*019c*/ 	.word	0xffffffff


	//   ....[18]....
        /*01a0*/ 	.word	0xffffffff


	//   ....[19]....
        /*01a4*/ 	.word	0xffffffff


	//   ....[20]....
        /*01a8*/ 	.word	0xffffffff


	//   ....[21]....
        /*01ac*/ 	.word	0xffffffff


	//   ....[22]....
        /*01b0*/ 	.word	0xffffffff


	//   ....[23]....
        /*01b4*/ 	.word	0xffffffff


	//   ....[24]....
        /*01b8*/ 	.word	0xffffffff


	//   ....[25]....
        /*01bc*/ 	.word	0xffffffff


	//   ....[26]....
        /*01c0*/ 	.word	0xffffffff


	//   ....[27]....
        /*01c4*/ 	.word	0xffffffff


	//   ....[28]....
        /*01c8*/ 	.word	0xffffffff


	//   ....[29]....
        /*01cc*/ 	.word	0xffffffff


	//   ....[30]....
        /*01d0*/ 	.word	0xffffffff


	//   ....[31]....
        /*01d4*/ 	.word	0xffffffff


	//   ....[32]....
        /*01d8*/ 	.word	0xffffffff


	//   ....[33]....
        /*01dc*/ 	.word	0xffffffff


	//   ....[34]....
        /*01e0*/ 	.word	0xffffffff


	//   ....[35]....
        /*01e4*/ 	.word	0xffffffff


	//   ....[36]....
        /*01e8*/ 	.word	0xffffffff


	//   ....[37]....
        /*01ec*/ 	.word	0xffffffff


	//   ....[38]....
        /*01f0*/ 	.word	0xffffffff


	//   ....[39]....
        /*01f4*/ 	.word	0xffffffff


	//   ....[40]....
        /*01f8*/ 	.word	0xffffffff


	//   ....[41]....
        /*01fc*/ 	.word	0xffffffff


	//   ....[42]....
        /*0200*/ 	.word	0xffffffff


	//   ....[43]....
        /*0204*/ 	.word	0xffffffff


	//   ....[44]....
        /*0208*/ 	.word	0xffffffff


	//   ....[45]....
        /*020c*/ 	.word	0xffffffff


	//   ....[46]....
        /*0210*/ 	.word	0xffffffff


	//   ....[47]....
        /*0214*/ 	.word	0xffffffff


	//   ....[48]....
        /*0218*/ 	.word	0xffffffff


	//   ....[49]....
        /*021c*/ 	.word	0xffffffff


	//   ....[50]....
        /*0220*/ 	.word	0xffffffff


	//   ....[51]....
        /*0224*/ 	.word	0xffffffff


	//   ....[52]....
        /*0228*/ 	.word	0xffffffff


	//   ....[53]....
        /*022c*/ 	.word	0xffffffff


	//   ....[54]....
        /*0230*/ 	.word	0xffffffff


	//   ....[55]....
        /*0234*/ 	.word	0xffffffff


	//   ....[56]....
        /*0238*/ 	.word	0xffffffff


	//   ....[57]....
        /*023c*/ 	.word	0xffffffff


	//   ....[58]....
        /*0240*/ 	.word	0xffffffff


	//   ....[59]....
        /*0244*/ 	.word	0xffffffff


	//   ....[60]....
        /*0248*/ 	.word	0xffffffff


	//   ....[61]....
        /*024c*/ 	.word	0xffffffff


	//   ....[62]....
        /*0250*/ 	.word	0xffffffff


	//   ....[63]....
        /*0254*/ 	.word	0xffffffff


	//   ....[64]....
        /*0258*/ 	.word	0xffffffff


	//   ....[65]....
        /*025c*/ 	.word	0xffffffff


	//   ....[66]....
        /*0260*/ 	.word	0xffffffff


	//   ....[67]....
        /*0264*/ 	.word	0xffffffff


	//   ....[68]....
        /*0268*/ 	.word	0xffffffff


	//   ....[69]....
        /*026c*/ 	.word	0xffffffff


	//   ....[70]....
        /*0270*/ 	.word	0xffffffff


	//   ....[71]....
        /*0274*/ 	.word	0xffffffff


	//   ....[72]....
        /*0278*/ 	.word	0xffffffff


	//   ....[73]....
        /*027c*/ 	.word	0xffffffff


	//   ....[74]....
        /*0280*/ 	.word	0xffffffff


	//   ....[75]....
        /*0284*/ 	.word	0xffffffff


	//   ....[76]....
        /*0288*/ 	.word	0xffffffff


	//   ....[77]....
        /*028c*/ 	.word	0xffffffff


	//   ....[78]....
        /*0290*/ 	.word	0xffffffff


	//   ....[79]....
        /*0294*/ 	.word	0xffffffff


	//   ....[80]....
        /*0298*/ 	.word	0xffffffff


	//----- nvinfo : EIATTR_COOP_GROUP_INSTR_OFFSETS
	.align		4
.L_94:
        /*029c*/ 	.byte	0x04, 0x28
        /*029e*/ 	.short	(.L_96 - .L_95)


	//   ....[0]....
.L_95:
        /*02a0*/ 	.word	0x00000090


	//   ....[1]....
        /*02a4*/ 	.word	0x00000e80


	//   ....[2]....
        /*02a8*/ 	.word	0x00000ea0


	//   ....[3]....
        /*02ac*/ 	.word	0x000010d0


	//   ....[4]....
        /*02b0*/ 	.word	0x00001100


	//   ....[5]....
        /*02b4*/ 	.word	0x00001190


	//   ....[6]....
        /*02b8*/ 	.word	0x000011c0


	//   ....[7]....
        /*02bc*/ 	.word	0x00001250


	//   ....[8]....
        /*02c0*/ 	.word	0x00001280


	//   ....[9]....
        /*02c4*/ 	.word	0x00001310


	//   ....[10]....
        /*02c8*/ 	.word	0x00001340


	//   ....[11]....
        /*02cc*/ 	.word	0x000013d0


	//   ....[12]....
        /*02d0*/ 	.word	0x00001400


	//   ....[13]....
        /*02d4*/ 	.word	0x00001490


	//   ....[14]....
        /*02d8*/ 	.word	0x000014c0


	//   ....[15]....
        /*02dc*/ 	.word	0x00001540


	//   ....[16]....
        /*02e0*/ 	.word	0x00001580


	//   ....[17]....
        /*02e4*/ 	.word	0x00003630


	//   ....[18]....
        /*02e8*/ 	.word	0x00003730


	//   ....[19]....
        /*02ec*/ 	.word	0x00003b60


	//   ....[20]....
        /*02f0*/ 	.word	0x00003c10


	//   ....[21]....
        /*02f4*/ 	.word	0x00003c60


	//   ....[22]....
        /*02f8*/ 	.word	0x00003cc0


	//   ....[23]....
        /*02fc*/ 	.word	0x00003e00


	//   ....[24]....
        /*0300*/ 	.word	0x00003f60


	//   ....[25]....
        /*0304*/ 	.word	0x00007570


	//   ....[26]....
        /*0308*/ 	.word	0x000075f0


	//   ....[27]....
        /*030c*/ 	.word	0x000076b0


	//   ....[28]....
        /*0310*/ 	.word	0x00007710


	//   ....[29]....
        /*0314*/ 	.word	0x00007740


	//   ....[30]....
        /*0318*/ 	.word	0x00007820


	//   ....[31]....
        /*031c*/ 	.word	0x000079a0


	//   ....[32]....
        /*0320*/ 	.word	0x00007cc0


	//   ....[33]....
        /*0324*/ 	.word	0x0000a340


	//   ....[34]....
        /*0328*/ 	.word	0x0000a350


	//   ....[35]....
        /*032c*/ 	.word	0x0000a360


	//   ....[36]....
        /*0330*/ 	.word	0x0000a380


	//   ....[37]....
        /*0334*/ 	.word	0x0000a3a0


	//   ....[38]....
        /*0338*/ 	.word	0x0000a3b0


	//   ....[39]....
        /*033c*/ 	.word	0x0000a3d0


	//   ....[40]....
        /*0340*/ 	.word	0x0000a400


	//   ....[41]....
        /*0344*/ 	.word	0x0000b6d0


	//   ....[42]....
        /*0348*/ 	.word	0x0000b720


	//   ....[43]....
        /*034c*/ 	.word	0x0000b750


	//   ....[44]....
        /*0350*/ 	.word	0x0000b780


	//   ....[45]....
        /*0354*/ 	.word	0x0000b7b0


	//   ....[46]....
        /*0358*/ 	.word	0x0000b7f0


	//   ....[47]....
        /*035c*/ 	.word	0x0000b820


	//   ....[48]....
        /*0360*/ 	.word	0x0000b850


	//   ....[49]....
        /*0364*/ 	.word	0x0000b930


	//   ....[50]....
        /*0368*/ 	.word	0x0000b960


	//   ....[51]....
        /*036c*/ 	.word	0x0000b9c0


	//   ....[52]....
        /*0370*/ 	.word	0x0000ba20


	//   ....[53]....
        /*0374*/ 	.word	0x0000ba30


	//   ....[54]....
        /*0378*/ 	.word	0x0000ba40


	//   ....[55]....
        /*037c*/ 	.word	0x0000ba50


	//   ....[56]....
        /*0380*/ 	.word	0x0000bac0


	//   ....[57]....
        /*0384*/ 	.word	0x0000bb70


	//   ....[58]....
        /*0388*/ 	.word	0x0000bb80


	//   ....[59]....
        /*038c*/ 	.word	0x0000bbb0


	//   ....[60]....
        /*0390*/ 	.word	0x0000bbc0


	//   ....[61]....
        /*0394*/ 	.word	0x0000bbd0


	//   ....[62]....
        /*0398*/ 	.word	0x0000bbe0


	//   ....[63]....
        /*039c*/ 	.word	0x0000bc60


	//   ....[64]....
        /*03a0*/ 	.word	0x0000bc70


	//   ....[65]....
        /*03a4*/ 	.word	0x0000c3d0


	//   ....[66]....
        /*03a8*/ 	.word	0x0000c410


	//   ....[67]....
        /*03ac*/ 	.word	0x0000c440


	//   ....[68]....
        /*03b0*/ 	.word	0x0000c470


	//   ....[69]....
        /*03b4*/ 	.word	0x0000c4a0


	//   ....[70]....
        /*03b8*/ 	.word	0x0000c4d0


	//   ....[71]....
        /*03bc*/ 	.word	0x0000c500


	//   ....[72]....
        /*03c0*/ 	.word	0x0000c520


	//   ....[73]....
        /*03c4*/ 	.word	0x0000c540


	//   ....[74]....
        /*03c8*/ 	.word	0x0000c570


	//   ....[75]....
        /*03cc*/ 	.word	0x0000c580


	//   ....[76]....
        /*03d0*/ 	.word	0x0000c590


	//   ....[77]....
        /*03d4*/ 	.word	0x0000c5a0


	//   ....[78]....
        /*03d8*/ 	.word	0x0000c5b0


	//   ....[79]....
        /*03dc*/ 	.word	0x0000c5e0


	//   ....[80]....
        /*03e0*/ 	.word	0x0000c600


	//----- nvinfo : EIATTR_EXIT_INSTR_OFFSETS
	.align		4
.L_96:
        /*03e4*/ 	.byte	0x04, 0x1c
        /*03e6*/ 	.short	(.L_98 - .L_97)


	//   ....[0]....
.L_97:
        /*03e8*/ 	.word	0x00000350


	//   ....[1]....
        /*03ec*/ 	.word	0x0000bd10


	//   ....[2]....
        /*03f0*/ 	.word	0x0000bd50


	//   ....[3]....
        /*03f4*/ 	.word	0x0000c760


	//   ....[4]....
        /*03f8*/ 	.word	0x0000c7a0


	//----- nvinfo : EIATTR_CTAIDZ_USED
	.align		4
.L_98:
        /*03fc*/ 	.byte	0x01, 0x04
	.zero		2


	//----- nvinfo : EIATTR_MAX_THREADS
	.align		4
        /*0400*/ 	.byte	0x04, 0x05
        /*0402*/ 	.short	(.L_100 - .L_99)
.L_99:
        /*0404*/ 	.word	0x00000080
        /*0408*/ 	.word	0x00000001
        /*040c*/ 	.word	0x00000001


	//----- nvinfo : EIATTR_CRS_STACK_SIZE
	.align		4
.L_100:
        /*0410*/ 	.byte	0x04, 0x1e
        /*0412*/ 	.short	(.L_102 - .L_101)
.L_101:
        /*0414*/ 	.word	0x00000000
.L_102:


//--------------------- .nv.info._ZN7cutlass13device_kernelIN5flash19enable_sm80_to_sm89INS1_16FlashAttnFwdSm80INS1_25CollectiveMainloopFwdSm80ILi4ELi1ELb0EN4cute5tupleIJNS5_1CILi128EEENS7_ILi112EEENS7_ILi64EEEEEELi64ENS_6half_tEfNS_4arch4Sm80ELb0ELb0ELb0ELb1ELb0ELb1ELb1ELb0EEENS1_21CollectiveEpilogueFwdINS6_IJS8_SA_S9_EEENS6_IJNS7_ILi1EEESI_SI_EEESC_SE_Li128ELb1ELb1ELb0ELb0EEENS1_19SingleTileSchedulerILb1ELb0ELb1ELi128EEEEEEEEEvNT_6ParamsE --------------------------
	.section	.nv.info._ZN7cutlass13device_kernelIN5flash19enable_sm80_to_sm89INS1_16FlashAttnFwdSm80INS1_25CollectiveMainloopFwdSm80ILi4ELi1ELb0EN4cute5tupleIJNS5_1CILi128EEENS7_ILi112EEENS7_ILi64EEEEEELi64ENS_6half_tEfNS_4arch4Sm80ELb0ELb0ELb0ELb1ELb0ELb1ELb1ELb0EEENS1_21CollectiveEpilogueFwdINS6_IJS8_SA_S9_EEENS6_IJNS7_ILi1EEESI_SI_EEESC_SE_Li128ELb1ELb1ELb0ELb0EEENS1_19SingleTileSchedulerILb1ELb0ELb1ELi128EEEEEEEEEvNT_6ParamsE,"",@"SHT_CUDA_INFO"
	.sectionflags	@""
	.align	4


	//----- nvinfo : EIATTR_CUDA_API_VERSION
	.align		4
        /*0000*/ 	.byte	0x04, 0x37
        /*0002*/ 	.short	(.L_104 - .L_103)
.L_103:
        /*0004*/ 	.word	0x00000082


	//----- nvinfo : EIATTR_SW2861232_WAR
	.align		4
.L_104:
        /*0008*/ 	.byte	0x01, 0x35
	.zero		2


	//----- nvinfo : EIATTR_PARAM_CBANK
	.align		4
        /*000c*/ 	.byte	0x04, 0x0a
        /*000e*/ 	.short	(.L_106 - .L_105)
	.align		4
.L_105:
        /*0010*/ 	.word	index@(.nv.constant0._ZN7cutlass13device_kernelIN5flash19enable_sm80_to_sm89INS1_16FlashAttnFwdSm80INS1_25CollectiveMainloopFwdSm80ILi4ELi1ELb0EN4cute5tupleIJNS5_1CILi128EEENS7_ILi112EEENS7_ILi64EEEEEELi64ENS_6half_tEfNS_4arch4Sm80ELb0ELb0ELb0ELb1ELb0ELb1ELb1ELb0EEENS1_21CollectiveEpilogueFwdINS6_IJS8_SA_S9_EEENS6_IJNS7_ILi1EEESI_SI_EEESC_SE_Li128ELb1ELb1ELb0ELb0EEENS1_19SingleTileSchedulerILb1ELb0ELb1ELi128EEEEEEEEEvNT_6ParamsE)
        /*0014*/ 	.short	0x0160
        /*0016*/ 	.short	0x0418


	//----- nvinfo : EIATTR_CBANK_PARAM_SIZE
	.align		4
.L_106:
        /*0018*/ 	.byte	0x03, 0x19
        /*001a*/ 	.short	0x0418


	//----- nvinfo : EIATTR_KPARAM_INFO
	.align		4
        /*001c*/ 	.byte	0x04, 0x17
        /*001e*/ 	.short	(.L_108 - .L_107)
.L_107:
        /*0020*/ 	.word	0x00000000
        /*0024*/ 	.short	0x0000
        /*0026*/ 	.short	0x0000
        /*0028*/ 	.byte	0x00, 0xf0, 0x61, 0x10


	//----- nvinfo : EIATTR_MAXREG_COUNT
	.align		4
.L_108:
        /*002c*/ 	.byte	0x03, 0x1b
        /*002e*/ 	.short	0x00ff


	//----- nvinfo : EIATTR_NUM_BARRIERS
	.align		4
        /*0030*/ 	.byte	0x02, 0x4c
        /*0032*/ 	.byte	0x02
	.zero		1


	//----- nvinfo : EIATTR_ANNOTATIONS
	.align		4
        /*0034*/ 	.byte	0x04, 0x55
        /*0036*/ 	.short	(.L_110 - .L_109)


	//   ....[0]....
.L_109:
        /* <DEDUP_REMOVED lines=30> */


	//----- nvinfo : EIATTR_MERCURY_ISA_VERSION
	.align		4
.L_110:
        /*0208*/ 	.byte	0x03, 0x5f
        /*020a*/ 	.short	0x0000


	//----- nvinfo : EIATTR_COOP_GROUP_MASK_REGIDS
	.align		4
        /*020c*/ 	.byte	0x04, 0x29
        /*020e*/ 	.short	(.L_112 - .L_111)


	//   ....[0]....
.L_111:
        /*0210*/ 	.word	0xffffffff


	//   ....[1]....
        /*0214*/ 	.word	0xffffffff


	//   ....[2]....
        /*0218*/ 	.word	0xffffffff


	//   ....[3]....
        /*021c*/ 	.word	0xffffffff


	//   ....[4]....
        /*0220*/ 	.word	0xffffffff


	//   ....[5]....
        /*0224*/ 	.word	0xffffffff


	//   ....[6]....
        /*0228*/ 	.word	0xffffffff


	//   ....[7]....
        /*022c*/ 	.word	0xffffffff


	//   ....[8]....
        /*0230*/ 	.word	0xffffffff


	//   ....[9]....
        /*0234*/ 	.word	0xffffffff


	//   ....[10]....
        /*0238*/ 	.word	0xffffffff


	//   ....[11]....
        /*023c*/ 	.word	0xffffffff


	//   ....[12]....
        /*0240*/ 	.word	0xffffffff


	//   ....[13]....
        /*0244*/ 	.word	0xffffffff


	//   ....[14]....
        /*0248*/ 	.word	0xffffffff


	//   ....[15]....
        /*024c*/ 	.word	0xffffffff


	//   ....[16]....
        /*0250*/ 	.word	0xffffffff


	//   ....[17]....
        /*0254*/ 	.word	0xffffffff


	//   ....[18]....
        /*0258*/ 	.word	0xffffffff


	//   ....[19]....
        /*025c*/ 	.word	0xffffffff


	//   ....[20]....
        /*0260*/ 	.word	0xffffffff


	//   ....[21]....
        /*0264*/ 	.word	0xffffffff


	//   ....[22]....
        /*0268*/ 	.word	0xffffffff


	//   ....[23]....
        /*026c*/ 	.word	0xffffffff


	//   ....[24]....
        /*0270*/ 	.word	0xffffffff


	//   ....[25]....
        /*0274*/ 	.word	0xffffffff


	//   ....[26]....
        /*0278*/ 	.word	0xffffffff


	//   ....[27]....
        /*027c*/ 	.word	0xffffffff


	//   ....[28]....
        /*0280*/ 	.word	0xffffffff


	//   ....[29]....
        /*0284*/ 	.word	0xffffffff


	//   ....[30]....
        /*0288*/ 	.word	0xffffffff


	//   ....[31]....
        /*028c*/ 	.word	0xffffffff


	//   ....[32]....
        /*0290*/ 	.word	0xffffffff


	//   ....[33]....
        /*0294*/ 	.word	0xffffffff


	//   ....[34]....
        /*0298*/ 	.word	0xffffffff


	//   ....[35]....
        /*029c*/ 	.word	0xffffffff


	//   ....[36]....
        /*02a0*/ 	.word	0xffffffff


	//   ....[37]....
        /*02a4*/ 	.word	0xffffffff


	//   ....[38]....
        /*02a8*/ 	.word	0xffffffff


	//   ....[39]....
        /*02ac*/ 	.word	0xffffffff


	//   ....[40]....
        /*02b0*/ 	.word	0xffffffff


	//   ....[41]....
        /*02b4*/ 	.word	0xffffffff


	//   ....[42]....
        /*02b8*/ 	.word	0xffffffff


	//   ....[43]....
        /*02bc*/ 	.word	0xffffffff


	//   ....[44]....
        /*02c0*/ 	.word	0xffffffff


	//   ....[45]....
        /*02c4*/ 	.word	0xffffffff


	//   ....[46]....
        /*02c8*/ 	.word	0xffffffff


	//   ....[47]....
        /*02cc*/ 	.word	0xffffffff


	//   ....[48]....
        /*02d0*/ 	.word	0xffffffff


	//   ....[49]....
        /*02d4*/ 	.word	0xffffffff


	//   ....[50]....
        /*02d8*/ 	.word	0xffffffff


	//   ....[51]....
        /*02dc*/ 	.word	0xffffffff


	//   ....[52]....
        /*02e0*/ 	.word	0xffffffff


	//   ....[53]....
        /*02e4*/ 	.word	0xffffffff


	//   ....[54]....
        /*02e8*/ 	.word	0xffffffff


	//   ....[55]....
        /*02ec*/ 	.word	0xffffffff


	//   ....[56]....
        /*02f0*/ 	.word	0xffffffff


	//   ....[57]....
        /*02f4*/ 	.word	0xffffffff


	//   ....[58]....
        /*02f8*/ 	.word	0xffffffff


	//   ....[59]....
        /*02fc*/ 	.word	0xffffffff


	//   ....[60]....
        /*0300*/ 	.word	0xffffffff


	//   ....[61]....
        /*0304*/ 	.word	0xffffffff


	//   ....[62]....
        /*0308*/ 	.word	0xffffffff


	//   ....[63]....
        /*030c*/ 	.word	0xffffffff


	//   ....[64]....
        /*0310*/ 	.word	0xffffffff


	//   ....[65]....
        /*0314*/ 	.word	0xffffffff


	//   ....[66]....
        /*0318*/ 	.word	0xffffffff


	//   ....[67]....
        /*031c*/ 	.word	0xffffffff


	//   ....[68]....
        /*0320*/ 	.word	0xffffffff


	//   ....[69]....
        /*0324*/ 	.word	0xffffffff


	//   ....[70]....
        /*0328*/ 	.word	0xffffffff


	//   ....[71]....
        /*032c*/ 	.word	0xffffffff


	//   ....[72]....
        /*0330*/ 	.word	0xffffffff


	//   ....[73]....
        /*0334*/ 	.word	0xffffffff


	//   ....[74]....
        /*0338*/ 	.word	0xffffffff


	//   ....[75]....
        /*033c*/ 	.word	0xffffffff


	//   ....[76]....
        /*0340*/ 	.word	0xffffffff


	//   ....[77]....
        /*0344*/ 	.word	0xffffffff


	//   ....[78]....
        /*0348*/ 	.word	0xffffffff


	//   ....[79]....
        /*034c*/ 	.word	0xffffffff


	//   ....[80]....
        /*0350*/ 	.word	0xffffffff


	//----- nvinfo : EIATTR_COOP_GROUP_INSTR_OFFSETS
	.align		4
.L_112:
        /*0354*/ 	.byte	0x04, 0x28
        /*0356*/ 	.short	(.L_114 - .L_113)


	//   ....[0]....
.L_113:
        /*0358*/ 	.word	0x00000090


	//   ....[1]....
        /*035c*/ 	.word	0x000086e0


	//   ....[2]....
        /*0360*/ 	.word	0x00008710


	//   ....[3]....
        /*0364*/ 	.word	0x00008740


	//   ....[4]....
        /*0368*/ 	.word	0x00008770


	//   ....[5]....
        /*036c*/ 	.word	0x00008790


	//   ....[6]....
        /*0370*/ 	.word	0x000087d0


	//   ....[7]....
        /*0374*/ 	.word	0x000087f0


	//   ....[8]....
        /*0378*/ 	.word	0x00008830


	//   ....[9]....
        /*037c*/ 	.word	0x00008860


	//   ....[10]....
        /*0380*/ 	.word	0x000088b0


	//   ....[11]....
        /*0384*/ 	.word	0x000088d0


	//   ....[12]....
        /*0388*/ 	.word	0x000088e0


	//   ....[13]....
        /*038c*/ 	.word	0x000088f0


	//   ....[14]....
        /*0390*/ 	.word	0x00008940


	//   ....[15]....
        /*0394*/ 	.word	0x00008970


	//   ....[16]....
        /*0398*/ 	.word	0x000089b0


	//   ....[17]....
        /*039c*/ 	.word	0x0000e8d0


	//   ....[18]....
        /*03a0*/ 	.word	0x0000e9d0


	//   ....[19]....
        /*03a4*/ 	.word	0x0000eac0


	//   ....[20]....
        /*03a8*/ 	.word	0x0000eaf0


	//   ....[21]....
        /*03ac*/ 	.word	0x0000eb20


	//   ....[22]....
        /*03b0*/ 	.word	0x0000ebe0


	//   ....[23]....
        /*03b4*/ 	.word	0x0000ece0


	//   ....[24]....
        /*03b8*/ 	.word	0x0000ee40


	//   ....[25]....
        /*03bc*/ 	.word	0x00013270


	//   ....[26]....
        /*03c0*/ 	.word	0x000132f0


	//   ....[27]....
        /*03c4*/ 	.word	0x000133b0


	//   ....[28]....
        /*03c8*/ 	.word	0x00013410


	//   ....[29]....
        /*03cc*/ 	.word	0x00013440


	//   ....[30]....
        /*03d0*/ 	.word	0x00013520


	//   ....[31]....
        /*03d4*/ 	.word	0x000136a0


	//   ....[32]....
        /*03d8*/ 	.word	0x00013990


	//   ....[33]....
        /*03dc*/ 	.word	0x00016060


	//   ....[34]....
        /*03e0*/ 	.word	0x00016070


	//   ....[35]....
        /*03e4*/ 	.word	0x00016080


	//   ....[36]....
        /*03e8*/ 	.word	0x000160a0


	//   ....[37]....
        /*03ec*/ 	.word	0x000160c0


	//   ....[38]....
        /*03f0*/ 	.word	0x000160d0


	//   ....[39]....
        /*03f4*/ 	.word	0x000160f0


	//   ....[40]....
        /*03f8*/ 	.word	0x00016120


	//   ....[41]....
        /*03fc*/ 	.word	0x00017400


	//   ....[42]....
        /*0400*/ 	.word	0x00017460


	//   ....[43]....
        /*0404*/ 	.word	0x00017480


	//   ....[44]....
        /*0408*/ 	.word	0x000174b0


	//   ....[45]....
        /*040c*/ 	.word	0x000174f0


	//   ....[46]....
        /*0410*/ 	.word	0x00017520


	//   ....[47]....
        /*0414*/ 	.word	0x00017550


	//   ....[48]....
        /*0418*/ 	.word	0x00017580


	//   ....[49]....
        /*041c*/ 	.word	0x00017670


	//   ....[50]....
        /*0420*/ 	.word	0x00017680


	//   ....[51]....
        /*0424*/ 	.word	0x000176c0


	//   ....[52]....
        /*0428*/ 	.word	0x000176f0


	//   ....[53]....
        /*042c*/ 	.word	0x00017740


	//   ....[54]....
        /*0430*/ 	.word	0x00017760


	//   ....[55]....
        /*0434*/ 	.word	0x00017770


	//   ....[56]....
        /*0438*/ 	.word	0x000177d0


	//   ....[57]....
        /*043c*/ 	.word	0x00017880


	//   ....[58]....
        /*0440*/ 	.word	0x000178b0


	//   ....[59]....
        /*0444*/ 	.word	0x000178e0


	//   ....[60]....
        /*0448*/ 	.word	0x00017900


	//   ....[61]....
        /*044c*/ 	.word	0x00017910


	//   ....[62]....
        /*0450*/ 	.word	0x00017920


	//   ....[63]....
        /*0454*/ 	.word	0x000179a0


	//   ....[64]....
        /*0458*/ 	.word	0x000179b0


	//   ....[65]....
        /*045c*/ 	.word	0x000180d0


	//   ....[66]....
        /*0460*/ 	.word	0x00018110


	//   ....[67]....
        /*0464*/ 	.word	0x00018140


	//   ....[68]....
        /*0468*/ 	.word	0x00018170


	//   ....[69]....
        /*046c*/ 	.word	0x000181a0


	//   ....[70]....
        /*0470*/ 	.word	0x000181d0


	//   ....[71]....
        /*0474*/ 	.word	0x00018200


	//   ....[72]....
        /*0478*/ 	.word	0x00018230


	//   ....[73]....
        /*047c*/ 	.word	0x00018250


	//   ....[74]....
        /*0480*/ 	.word	0x00018270


	//   ....[75]....
        /*0484*/ 	.word	0x00018280


	//   ....[76]....
        /*0488*/ 	.word	0x00018290


	//   ....[77]....
        /*048c*/ 	.word	0x000182a0


	//   ....[78]....
        /*0490*/ 	.word	0x000182b0


	//   ....[79]....
        /*0494*/ 	.word	0x000182c0


	//   ....[80]....
        /*0498*/ 	.word	0x000182f0


	//----- nvinfo : EIATTR_EXIT_INSTR_OFFSETS
	.align		4
.L_114:
        /*049c*/ 	.byte	0x04, 0x1c
        /*049e*/ 	.short	(.L_116 - .L_115)


	//   ....[0]....
.L_115:
        /*04a0*/ 	.word	0x00000350


	//   ....[1]....
        /*04a4*/ 	.word	0x00017a50


	//   ....[2]....
        /*04a8*/ 	.word	0x00017a90


	//   ....[3]....
        /*04ac*/ 	.word	0x00018480


	//   ....[4]....
        /*04b0*/ 	.word	0x000184c0


	//----- nvinfo : EIATTR_CTAIDZ_USED
	.align		4
.L_116:
        /*04b4*/ 	.byte	0x01, 0x04
	.zero		2


	//----- nvinfo : EIATTR_MAX_THREADS
	.align		4
        /*04b8*/ 	.byte	0x04, 0x05
        /*04ba*/ 	.short	(.L_118 - .L_117)
.L_117:
        /*04bc*/ 	.word	0x00000080
        /*04c0*/ 	.word	0x00000001
        /*04c4*/ 	.word	0x00000001


	//----- nvinfo : EIATTR_CRS_STACK_SIZE
	.align		4
.L_118:
        /*04c8*/ 	.byte	0x04, 0x1e
        /*04ca*/ 	.short	(.L_120 - .L_119)
.L_119:
        /*04cc*/ 	.word	0x00000000
.L_120:


//--------------------- .nv.info._ZN7cutlass13device_kernelIN5flash19enable_sm80_to_sm89INS1_16FlashAttnFwdSm80INS1_25CollectiveMainloopFwdSm80ILi4ELi1ELb0EN4cute5tupleIJNS5_1CILi128EEENS7_ILi96EEENS7_ILi64EEEEEELi64ENS_6half_tEfNS_4arch4Sm80ELb0ELb1ELb0ELb0ELb0ELb0ELb1ELb0EEENS1_21CollectiveEpilogueFwdINS6_IJS8_SA_S9_EEENS6_IJNS7_ILi1EEESI_SI_EEESC_SE_Li128ELb0ELb1ELb0ELb0EEENS1_19SingleTileSchedulerILb0ELb0ELb1ELi128EEEEEEEEEvNT_6ParamsE --------------------------
	.section	.nv.info._ZN7cutlass13device_kernelIN5flash19enable_sm80_to_sm89INS1_16FlashAttnFwdSm80INS1_25CollectiveMainloopFwdSm80ILi4ELi1ELb0EN4cute5tupleIJNS5_1CILi128EEENS7_ILi96EEENS7_ILi64EEEEEELi64ENS_6half_tEfNS_4arch4Sm80ELb0ELb1ELb0ELb0ELb0ELb0ELb1ELb0EEENS1_21CollectiveEpilogueFwdINS6_IJS8_SA_S9_EEENS6_IJNS7_ILi1EEESI_SI_EEESC_SE_Li128ELb0ELb1ELb0ELb0EEENS1_19SingleTileSchedulerILb0ELb0ELb1ELi128EEEEEEEEEvNT_6ParamsE,"",@"SHT_CUDA_INFO"
	.sectionflags	@""
	.align	4


	//----- nvinfo : EIATTR_CUDA_API_VERSION
	.align		4
        /*0000*/ 	.byte	0x04, 0x37
        /*0002*/ 	.short	(.L_122 - .L_121)
.L_121:
        /*0004*/ 	.word	0x00000082


	//----- nvinfo : EIATTR_SW2861232_WAR
	.align		4
.L_122:
        /*0008*/ 	.byte	0x01, 0x35
	.zero		2


	//----- nvinfo : EIATTR_PARAM_CBANK
	.align		4
        /*000c*/ 	.byte	0x04, 0x0a
        /*000e*/ 	.short	(.L_124 - .L_123)
	.align		4
.L_123:
        /*0010*/ 	.word	index@(.nv.constant0._ZN7cutlass13device_kernelIN5flash19enable_sm80_to_sm89INS1_16FlashAttnFwdSm80INS1_25CollectiveMainloopFwdSm80ILi4ELi1ELb0EN4cute5tupleIJNS5_1CILi128EEENS7_ILi96EEENS7_ILi64EEEEEELi64ENS_6half_tEfNS_4arch4Sm80ELb0ELb1ELb0ELb0ELb0ELb0ELb1ELb0EEENS1_21CollectiveEpilogueFwdINS6_IJS8_SA_S9_EEENS6_IJNS7_ILi1EEESI_SI_EEESC_SE_Li128ELb0ELb1ELb0ELb0EEENS1_19SingleTileSchedulerILb0ELb0ELb1ELi128EEEEEEEEEvNT_6ParamsE)
        /*0014*/ 	.short	0x0160
        /*0016*/ 	.short	0x0418


	//----- nvinfo : EIATTR_CBANK_PARAM_SIZE
	.align		4
.L_124:
        /*0018*/ 	.byte	0x03, 0x19
        /*001a*/ 	.short	0x0418


	//----- nvinfo : EIATTR_KPARAM_INFO
	.align		4
        /*001c*/ 	.byte	0x04, 0x17
        /*001e*/ 	.short	(.L_126 - .L_125)
.L_125:
        /*0020*/ 	.word	0x00000000
        /*0024*/ 	.short	0x0000
        /*0026*/ 	.short	0x0000
        /*0028*/ 	.byte	0x00, 0xf0, 0x61, 0x10


	//----- nvinfo : EIATTR_MAXREG_COUNT
	.align		4
.L_126:
        /*002c*/ 	.byte	0x03, 0x1b
        /*002e*/ 	.short	0x00ff


	//----- nvinfo : EIATTR_NUM_BARRIERS
	.align		4
        /*0030*/ 	.byte	0x02, 0x4c
        /*0032*/ 	.byte	0x02
	.zero		1


	//----- nvinfo : EIATTR_ANNOTATIONS
	.align		4
        /*0034*/ 	.byte	0x04, 0x55
        /*0036*/ 	.short	(.L_128 - .L_127)


	//   ....[0]....
.L_127:
        /* <DEDUP_REMOVED lines=38> */


	//----- nvinfo : EIATTR_MERCURY_ISA_VERSION
	.align		4
.L_128:
        /*0280*/ 	.byte	0x03, 0x5f
        /*0282*/ 	.short	0x0000


	//----- nvinfo : EIATTR_COOP_GROUP_MASK_REGIDS
	.align		4
        /*0284*/ 	.byte	0x04, 0x29
        /*0286*/ 	.short	(.L_130 - .L_129)


	//   ....[0]....
.L_129:
        /*0288*/ 	.word	0xffffffff


	//   ....[1]....
        /*028c*/ 	.word	0xffffffff


	//   ....[2]....
        /*0290*/ 	.word	0xffffffff


	//   ....[3]....
        /*0294*/ 	.word	0xffffffff


	//   ....[4]....
        /*0298*/ 	.word	0xffffffff


	//   ....[5]....
        /*029c*/ 	.word	0xffffffff


	//   ....[6]....
        /*02a0*/ 	.word	0xffffffff


	//   ....[7]....
        /*02a4*/ 	.word	0xffffffff


	//   ....[8]....
        /*02a8*/ 	.word	0xffffffff


	//   ....[9]....
        /*02ac*/ 	.word	0xffffffff


	//   ....[10]....
        /*02b0*/ 	.word	0xffffffff


	//   ....[11]....
        /*02b4*/ 	.word	0xffffffff


	//   ....[12]....
        /*02b8*/ 	.word	0xffffffff


	//   ....[13]....
        /*02bc*/ 	.word	0xffffffff


	//   ....[14]....
        /*02c0*/ 	.word	0xffffffff


	//   ....[15]....
        /*02c4*/ 	.word	0xffffffff


	//   ....[16]....
        /*02c8*/ 	.word	0xffffffff


	//   ....[17]....
        /*02cc*/ 	.word	0xffffffff


	//   ....[18]....
        /*02d0*/ 	.word	0xffffffff


	//   ....[19]....
        /*02d4*/ 	.word	0xffffffff


	//   ....[20]....
        /*02d8*/ 	.word	0xffffffff


	//   ....[21]....
        /*02dc*/ 	.word	0xffffffff


	//   ....[22]....
        /*02e0*/ 	.word	0xffffffff


	//   ....[23]....
        /*02e4*/ 	.word	0xffffffff


	//   ....[24]....
        /*02e8*/ 	.word	0xffffffff


	//   ....[25]....
        /*02ec*/ 	.word	0xffffffff


	//   ....[26]....
        /*02f0*/ 	.word	0xffffffff


	//   ....[27]....
        /*02f4*/ 	.word	0xffffffff


	//   ....[28]....
        /*02f8*/ 	.word	0xffffffff


	//   ....[29]....
        /*02fc*/ 	.word	0xffffffff


	//   ....[30]....
        /*0300*/ 	.word	0xffffffff


	//   ....[31]....
        /*0304*/ 	.word	0xffffffff


	//   ....[32]....
        /*0308*/ 	.word	0xffffffff


	//   ....[33]....
        /*030c*/ 	.word	0xffffffff


	//   ....[34]....
        /*0310*/ 	.word	0xffffffff


	//   ....[35]....
        /*0314*/ 	.word	0xffffffff


	//   ....[36]....
        /*0318*/ 	.word	0xffffffff


	//   ....[37]....
        /*031c*/ 	.word	0xffffffff


	//   ....[38]....
        /*0320*/ 	.word	0xffffffff


	//   ....[39]....
        /*0324*/ 	.word	0xffffffff


	//   ....[40]....
        /*0328*/ 	.word	0xffffffff


	//   ....[41]....
        /*032c*/ 	.word	0xffffffff


	//   ....[42]....
        /*0330*/ 	.word	0xffffffff


	//   ....[43]....
        /*0334*/ 	.word	0xffffffff


	//   ....[44]....
        /*0338*/ 	.word	0xffffffff


	//   ....[45]....
        /*033c*/ 	.word	0xffffffff


	//   ....[46]....
        /*0340*/ 	.word	0xffffffff


	//   ....[47]....
        /*0344*/ 	.word	0xffffffff


	//   ....[48]....
        /*0348*/ 	.word	0xffffffff


	//   ....[49]....
        /*034c*/ 	.word	0xffffffff


	//   ....[50]....
        /*0350*/ 	.word	0xffffffff


	//   ....[51]....
        /*0354*/ 	.word	0xffffffff


	//   ....[52]....
        /*0358*/ 	.word	0xffffffff


	//   ....[53]....
        /*035c*/ 	.word	0xffffffff


	//   ....[54]....
        /*0360*/ 	.word	0xffffffff


	//   ....[55]....
        /*0364*/ 	.word	0xffffffff


	//   ....[56]....
        /*0368*/ 	.word	0xffffffff


	//   ....[57]....
        /*036c*/ 	.word	0xffffffff


	//   ....[58]....
        /*0370*/ 	.word	0xffffffff


	//   ....[59]....
        /*0374*/ 	.word	0xffffffff


	//   ....[60]....
        /*0378*/ 	.word	0xffffffff


	//   ....[61]....
        /*037c*/ 	.word	0xffffffff


	//   ....[62]....
        /*0380*/ 	.word	0xffffffff


	//   ....[63]....
        /*0384*/ 	.word	0xffffffff


	//   ....[64]....
        /*0388*/ 	.word	0xffffffff


	//   ....[65]....
        /*038c*/ 	.word	0xffffffff


	//   ....[66]....
        /*0390*/ 	.word	0xffffffff


	//   ....[67]....
        /*0394*/ 	.word	0xffffffff


	//   ....[68]....
        /*0398*/ 	.word	0xffffffff


	//   ....[69]....
        /*039c*/ 	.word	0xffffffff


	//   ....[70]....
        /*03a0*/ 	.word	0xffffffff


	//   ....[71]....
        /*03a4*/ 	.word	0xffffffff


	//   ....[72]....
        /*03a8*/ 	.word	0xffffffff


	//   ....[73]....
        /*03ac*/ 	.word	0xffffffff


	//   ....[74]....
        /*03b0*/ 	.word	0xffffffff


	//   ....[75]....
        /*03b4*/ 	.word	0xffffffff


	//   ....[76]....
        /*03b8*/ 	.word	0xffffffff


	//   ....[77]....
        /*03bc*/ 	.word	0xffffffff


	//   ....[78]....
        /*03c0*/ 	.word	0xffffffff


	//   ....[79]....
        /*03c4*/ 	.word	0xffffffff


	//   ....[80]....
        /*03c8*/ 	.word	0xffffffff


	//   ....[81]....
        /*03cc*/ 	.word	0xffffffff


	//   ....[82]....
        /*03d0*/ 	.word	0xffffffff


	//   ....[83]....
        /*03d4*/ 	.word	0xffffffff


	//   ....[84]....
        /*03d8*/ 	.word	0xffffffff


	//   ....[85]....
        /*03dc*/ 	.word	0xffffffff


	//   ....[86]....
        /*03e0*/ 	.word	0xffffffff


	//   ....[87]....
        /*03e4*/ 	.word	0xffffffff


	//   ....[88]....
        /*03e8*/ 	.word	0xffffffff


	//   ....[89]....
        /*03ec*/ 	.word	0xffffffff


	//   ....[90]....
        /*03f0*/ 	.word	0xffffffff


	//   ....[91]....
        /*03f4*/ 	.word	0xffffffff


	//   ....[92]....
        /*03f8*/ 	.word	0xffffffff


	//   ....[93]....
        /*03fc*/ 	.word	0xffffffff


	//   ....[94]....
        /*0400*/ 	.word	0xffffffff


	//   ....[95]....
        /*0404*/ 	.word	0xffffffff


	//   ....[96]....
        /*0408*/ 	.word	0xffffffff


	//   ....[97]....
        /*040c*/ 	.word	0xffffffff


	//   ....[98]....
        /*0410*/ 	.word	0xffffffff


	//   ....[99]....
        /*0414*/ 	.word	0xffffffff


	//   ....[100]....
        /*0418*/ 	.word	0xffffffff


	//   ....[101]....
        /*041c*/ 	.word	0xffffffff


	//   ....[102]....
        /*0420*/ 	.word	0xffffffff


	//   ....[103]....
        /*0424*/ 	.word	0xffffffff


	//   ....[104]....
        /*0428*/ 	.word	0xffffffff


	//   ....[105]....
        /*042c*/ 	.word	0xffffffff


	//   ....[106]....
        /*0430*/ 	.word	0xffffffff


	//   ....[107]....
        /*0434*/ 	.word	0xffffffff


	//----- nvinfo : EIATTR_COOP_GROUP_INSTR_OFFSETS
	.align		4
.L_130:
        /*0438*/ 	.byte	0x04, 0x28
        /*043a*/ 	.short	(.L_132 - .L_131)


	//   ....[0]....
.L_131:
        /*043c*/ 	.word	0x00000c30


	//   ....[1]....
        /*0440*/ 	.word	0x00000c60


	//   ....[2]....
        /*0444*/ 	.word	0x00000c90


	//   ....[3]....
        /*0448*/ 	.word	0x00000cb0


	//   ....[4]....
        /*044c*/ 	.word	0x00000ce0


	//   ....[5]....
        /*0450*/ 	.word	0x00000d00


	//   ....[6]....
        /*0454*/ 	.word	0x00000d40


	//   ....[7]....
        /*0458*/ 	.word	0x00000d70


	//   ....[8]....
        /*045c*/ 	.word	0x00000da0


	//   ....[9]....
        /*0460*/ 	.word	0x00000e20


	//   ....[10]....
        /*0464*/ 	.word	0x00000e30


	//   ....[11]....
        /*0468*/ 	.word	0x00000e70


	//   ....[12]....
        /*046c*/ 	.word	0x00000e90


	//   ....[13]....
        /*0470*/ 	.word	0x00000ec0


	//   ....[14]....
        /*0474*/ 	.word	0x00000ee0


	//   ....[15]....
        /*0478*/ 	.word	0x00000f00


	//   ....[16]....
        /*047c*/ 	.word	0x00002780


	//   ....[17]....
        /*0480*/ 	.word	0x000029c0


	//   ....[18]....
        /*0484*/ 	.word	0x00002b80


	//   ....[19]....
        /*0488*/ 	.word	0x00003a00


	//   ....[20]....
        /*048c*/ 	.word	0x000046b0


	//   ....[21]....
        /*0490*/ 	.word	0x000047d0


	//   ....[22]....
        /*0494*/ 	.word	0x000048e0


	//   ....[23]....
        /*0498*/ 	.word	0x00004a10


	//   ....[24]....
        /*049c*/ 	.word	0x00005300


	//   ....[25]....
        /*04a0*/ 	.word	0x000053a0


	//   ....[26]....
        /*04a4*/ 	.word	0x00005450


	//   ....[27]....
        /*04a8*/ 	.word	0x000054c0


	//   ....[28]....
        /*04ac*/ 	.word	0x000084d0


	//   ....[29]....
        /*04b0*/ 	.word	0x000086b0


	//   ....[30]....
        /*04b4*/ 	.word	0x00008890


	//   ....[31]....
        /*04b8*/ 	.word	0x00009ba0


	//   ....[32]....
        /*04bc*/ 	.word	0x0000a320


	//   ....[33]....
        /*04c0*/ 	.word	0x0000a4f0


	//   ....[34]....
        /*04c4*/ 	.word	0x0000a5c0


	//   ....[35]....
        /*04c8*/ 	.word	0x0000a790


	//   ....[36]....
        /*04cc*/ 	.word	0x0000a820


	//   ....[37]....
        /*04d0*/ 	.word	0x0000a970


	//   ....[38]....
        /*04d4*/ 	.word	0x0000adc0


	//   ....[39]....
        /*04d8*/ 	.word	0x0000ae20


	//   ....[40]....
        /*04dc*/ 	.word	0x0000e430


	//   ....[41]....
        /*04e0*/ 	.word	0x0000e490


	//   ....[42]....
        /*04e4*/ 	.word	0x0000e540


	//   ....[43]....
        /*04e8*/ 	.word	0x0000e5a0


	//   ....[44]....
        /*04ec*/ 	.word	0x0000e5d0


	//   ....[45]....
        /*04f0*/ 	.word	0x0000e6a0


	//   ....[46]....
        /*04f4*/ 	.word	0x0000e8e0


	//   ....[47]....
        /*04f8*/ 	.word	0x0000ebc0


	//   ....[48]....
        /*04fc*/ 	.word	0x00011990


	//   ....[49]....
        /*0500*/ 	.word	0x00011bc0


	//   ....[50]....
        /*0504*/ 	.word	0x00012470


	//   ....[51]....
        /*0508*/ 	.word	0x00012c30


	//   ....[52]....
        /*050c*/ 	.word	0x00013b20


	//   ....[53]....
        /*0510*/ 	.word	0x00013c20


	//   ....[54]....
        /*0514*/ 	.word	0x00013c70


	//   ....[55]....
        /*0518*/ 	.word	0x00013d80


	//   ....[56]....
        /*051c*/ 	.word	0x00013e70


	//   ....[57]....
        /*0520*/ 	.word	0x00013fd0


	//   ....[58]....
        /*0524*/ 	.word	0x00014300


	//   ....[59]....
        /*0528*/ 	.word	0x000143a0


	//   ....[60]....
        /*052c*/ 	.word	0x000166e0


	//   ....[61]....
        /*0530*/ 	.word	0x000166f0


	//   ....[62]....
        /*0534*/ 	.word	0x00016700


	//   ....[63]....
        /*0538*/ 	.word	0x00016710


	//   ....[64]....
        /*053c*/ 	.word	0x00016740


	//   ....[65]....
        /*0540*/ 	.word	0x00016760


	//   ....[66]....
        /*0544*/ 	.word	0x00016780


	//   ....[67]....
        /*0548*/ 	.word	0x00016790


	//   ....[68]....
        /*054c*/ 	.word	0x00017840


	//   ....[69]....
        /*0550*/ 	.word	0x00017870


	//   ....[70]....
        /*0554*/ 	.word	0x000178a0


	//   ....[71]....
        /*0558*/ 	.word	0x000178d0


	//   ....[72]....
        /*055c*/ 	.word	0x00017910


	//   ....[73]....
        /*0560*/ 	.word	0x000179f0


	//   ....[74]....
        /*0564*/ 	.word	0x00017a00


	//   ....[75]....
        /*0568*/ 	.word	0x00017a30


	//   ....[76]....
        /*056c*/ 	.word	0x00017a60


	//   ....[77]....
        /*0570*/ 	.word	0x00017aa0


	//   ....[78]....
        /*0574*/ 	.word	0x00017ac0


	//   ....[79]....
        /*0578*/ 	.word	0x00017ad0


	//   ....[80]....
        /*057c*/ 	.word	0x00017ae0


	//   ....[81]....
        /*0580*/ 	.word	0x00017c00


	//   ....[82]....
        /*0584*/ 	.word	0x00017c10


	//   ....[83]....
        /*0588*/ 	.word	0x00017c90


	//   ....[84]....
        /*058c*/ 	.word	0x00017cb0


	//   ....[85]....
        /*0590*/ 	.word	0x00017cf0


	//   ....[86]....
        /*0594*/ 	.word	0x00017d00


	//   ....[87]....
        /*0598*/ 	.word	0x00017d10


	//   ....[88]....
        /*059c*/ 	.word	0x00017e00


	//   ....[89]....
        /*05a0*/ 	.word	0x00017e30


	//   ....[90]....
        /*05a4*/ 	.word	0x00017f60


	//   ....[91]....
        /*05a8*/ 	.word	0x00017f70


	//   ....[92]....
        /*05ac*/ 	.word	0x000184d0


	//   ....[93]....
        /*05b0*/ 	.word	0x00018510


	//   ....[94]....
        /*05b4*/ 	.word	0x00018540


	//   ....[95]....
        /*05b8*/ 	.word	0x00018570


	//   ....[96]....
        /*05bc*/ 	.word	0x000185a0


	//   ....[97]....
        /*05c0*/ 	.word	0x000185d0


	//   ....[98]....
        /*05c4*/ 	.word	0x00018600


	//   ....[99]....
        /*05c8*/ 	.word	0x00018630


	//   ....[100]....
        /*05cc*/ 	.word	0x00018650


	//   ....[101]....
        /*05d0*/ 	.word	0x00018670


	//   ....[102]....
        /*05d4*/ 	.word	0x00018680


	//   ....[103]....
        /*05d8*/ 	.word	0x00018690


	//   ....[104]....
        /*05dc*/ 	.word	0x000186a0


	//   ....[105]....
        /*05e0*/ 	.word	0x000186b0


	//   ....[106]....
        /*05e4*/ 	.word	0x000186c0


	//   ....[107]....
        /*05e8*/ 	.word	0x000186f0


	//----- nvinfo : EIATTR_EXIT_INSTR_OFFSETS
	.align		4
.L_132:
        /*05ec*/ 	.byte	0x04, 0x1c
        /*05ee*/ 	.short	(.L_134 - .L_133)


	//   ....[0]....
.L_133:
        /*05f0*/ 	.word	0x00000040


	//   ....[1]....
        /*05f4*/ 	.word	0x00017f90


	//   ....[2]....
        /*05f8*/ 	.word	0x00017fd0


	//   ....[3]....
        /*05fc*/ 	.word	0x00018880


	//   ....[4]....
        /*0600*/ 	.word	0x000188c0


	//----- nvinfo : EIATTR_CTAIDZ_USED
	.align		4
.L_134:
        /*0604*/ 	.byte	0x01, 0x04
	.zero		2


	//----- nvinfo : EIATTR_MAX_THREADS
	.align		4
        /*0608*/ 	.byte	0x04, 0x05
        /*060a*/ 	.short	(.L_136 - .L_135)
.L_135:
        /*060c*/ 	.word	0x00000080
        /*0610*/ 	.word	0x00000001
        /*0614*/ 	.word	0x00000001


	//----- nvinfo : EIATTR_CRS_STACK_SIZE
	.align		4
.L_136:
        /*0618*/ 	.byte	0x04, 0x1e
        /*061a*/ 	.short	(.L_138 - .L_137)
.L_137:
        /*061c*/ 	.word	0x00000000
.L_138:


//--------------------- .nv.info._ZN7cutlass13device_kernelIN5flash19enable_sm80_to_sm89INS1_16FlashAttnFwdSm80INS1_25CollectiveMainloopFwdSm80ILi4ELi1ELb0EN4cute5tupleIJNS5_1CILi128EEENS7_ILi96EEENS7_ILi64EEEEEELi64ENS_6half_tEfNS_4arch4Sm80ELb0ELb1ELb0ELb1ELb0ELb0ELb1ELb0EEENS1_21CollectiveEpilogueFwdINS6_IJS8_SA_S9_EEENS6_IJNS7_ILi1EEESI_SI_EEESC_SE_Li128ELb1ELb1ELb0ELb0EEENS1_19SingleTileSchedulerILb1ELb0ELb1ELi128EEEEEEEEEvNT_6ParamsE --------------------------
	.section	.nv.info._ZN7cutlass13device_kernelIN5flash19enable_sm80_to_sm89INS1_16FlashAttnFwdSm80INS1_25CollectiveMainloopFwdSm80ILi4ELi1ELb0EN4cute5tupleIJNS5_1CILi128EEENS7_ILi96EEENS7_ILi64EEEEEELi64ENS_6half_tEfNS_4arch4Sm80ELb0ELb1ELb0ELb1ELb0ELb0ELb1ELb0EEENS1_21CollectiveEpilogueFwdINS6_IJS8_SA_S9_EEENS6_IJNS7_ILi1EEESI_SI_EEESC_SE_Li128ELb1ELb1ELb0ELb0EEENS1_19SingleTileSchedulerILb1ELb0ELb1ELi128EEEEEEEEEvNT_6ParamsE,"",@"SHT_CUDA_INFO"
	.sectionflags	@""
	.align	4


	//----- nvinfo : EIATTR_CUDA_API_VERSION
	.align		4
        /*0000*/ 	.byte	0x04, 0x37
        /*0002*/ 	.short	(.L_140 - .L_139)
.L_139:
        /*0004*/ 	.word	0x00000082


	//----- nvinfo : EIATTR_SW2861232_WAR
	.align		4
.L_140:
        /*0008*/ 	.byte	0x01, 0x35
	.zero		2


	//----- nvinfo : EIATTR_PARAM_CBANK
	.align		4
        /*000c*/ 	.byte	0x04, 0x0a
        /*000e*/ 	.short	(.L_142 - .L_141)
	.align		4
.L_141:
        /*0010*/ 	.word	index@(.nv.constant0._ZN7cutlass13device_kernelIN5flash19enable_sm80_to_sm89INS1_16FlashAttnFwdSm80INS1_25CollectiveMainloopFwdSm80ILi4ELi1ELb0EN4cute5tupleIJNS5_1CILi128EEENS7_ILi96EEENS7_ILi64EEEEEELi64ENS_6half_tEfNS_4arch4Sm80ELb0ELb1ELb0ELb1ELb0ELb0ELb1ELb0EEENS1_21CollectiveEpilogueFwdINS6_IJS8_SA_S9_EEENS6_IJNS7_ILi1EEESI_SI_EEESC_SE_Li128ELb1ELb1ELb0ELb0EEENS1_19SingleTileSchedulerILb1ELb0ELb1ELi128EEEEEEEEEvNT_6ParamsE)
        /*0014*/ 	.short	0x0160
        /*0016*/ 	.short	0x0418


	//----- nvinfo : EIATTR_CBANK_PARAM_SIZE
	.align		4
.L_142:
        /*0018*/ 	.byte	0x03, 0x19
        /*001a*/ 	.short	0x0418


	//----- nvinfo : EIATTR_KPARAM_INFO
	.align		4
        /*001c*/ 	.byte	0x04, 0x17
        /*001e*/ 	.short	(.L_144 - .L_143)
.L_143:
        /*0020*/ 	.word	0x00000000
        /*0024*/ 	.short	0x0000
        /*0026*/ 	.short	0x0000
        /*0028*/ 	.byte	0x00, 0xf0, 0x61, 0x10


	//----- nvinfo : EIATTR_MAXREG_COUNT
	.align		4
.L_144:
        /*002c*/ 	.byte	0x03, 0x1b
        /*002e*/ 	.short	0x00ff


	//----- nvinfo : EIATTR_NUM_BARRIERS
	.align		4
        /*0030*/ 	.byte	0x02, 0x4c
        /*0032*/ 	.byte	0x02
	.zero		1


	//----- nvinfo : EIATTR_ANNOTATIONS
	.align		4
        /*0034*/ 	.byte	0x04, 0x55
        /*0036*/ 	.short	(.L_146 - .L_145)


	//   ....[0]....
.L_145:
        /* <DEDUP_REMOVED lines=34> */


	//----- nvinfo : EIATTR_MERCURY_ISA_VERSION
	.align		4
.L_146:
        /*0248*/ 	.byte	0x03, 0x5f
        /*024a*/ 	.short	0x0000


	//----- nvinfo : EIATTR_COOP_GROUP_MASK_REGIDS
	.align		4
        /*024c*/ 	.byte	0x04, 0x29
        /*024e*/ 	.short	(.L_148 - .L_147)


	//   ....[0]....
.L_147:
        /*0250*/ 	.word	0xffffffff


	//   ....[1]....
        /*0254*/ 	.word	0xffffffff


	//   ....[2]....
        /*0258*/ 	.word	0xffffffff


	//   ....[3]....
        /*025c*/ 	.word	0xffffffff


	//   ....[4]....
        /*0260*/ 	.word	0xffffffff


	//   ....[5]....
        /*0264*/ 	.word	0xffffffff


	//   ....[6]....
        /*0268*/ 	.word	0xffffffff


	//   ....[7]....
        /*026c*/ 	.word	0xffffffff


	//   ....[8]....
        /*0270*/ 	.word	0xffffffff


	//   ....[9]....
        /*0274*/ 	.word	0xffffffff


	//   ....[10]....
        /*0278*/ 	.word	0xffffffff


	//   ....[11]....
        /*027c*/ 	.word	0xffffffff


	//   ....[12]....
        /*0280*/ 	.word	0xffffffff


	//   ....[13]....
        /*0284*/ 	.word	0xffffffff


	//   ....[14]....
        /*0288*/ 	.word	0xffffffff


	//   ....[15]....
        /*028c*/ 	.word	0xffffffff


	//   ....[16]....
        /*0290*/ 	.word	0xffffffff


	//   ....[17]....
        /*0294*/ 	.word	0xffffffff


	//   ....[18]....
        /*0298*/ 	.word	0xffffffff


	//   ....[19]....
        /*029c*/ 	.word	0xffffffff


	//   ....[20]....
        /*02a0*/ 	.word	0xffffffff


	//   ....[21]....
        /*02a4*/ 	.word	0xffffffff


	//   ....[22]....
        /*02a8*/ 	.word	0xffffffff


	//   ....[23]....
        /*02ac*/ 	.word	0xffffffff


	//   ....[24]....
        /*02b0*/ 	.word	0xffffffff


	//   ....[25]....
        /*02b4*/ 	.word	0xffffffff


	//   ....[26]....
        /*02b8*/ 	.word	0xffffffff


	//   ....[27]....
        /*02bc*/ 	.word	0xffffffff


	//   ....[28]....
        /*02c0*/ 	.word	0xffffffff


	//   ....[29]....
        /*02c4*/ 	.word	0xffffffff


	//   ....[30]....
        /*02c8*/ 	.word	0xffffffff


	//   ....[31]....
        /*02cc*/ 	.word	0xffffffff


	//   ....[32]....
        /*02d0*/ 	.word	0xffffffff


	//   ....[33]....
        /*02d4*/ 	.word	0xffffffff


	//   ....[34]....
        /*02d8*/ 	.word	0xffffffff


	//   ....[35]....
        /*02dc*/ 	.word	0xffffffff


	//   ....[36]....
        /*02e0*/ 	.word	0xffffffff


	//   ....[37]....
        /*02e4*/ 	.word	0xffffffff


	//   ....[38]....
        /*02e8*/ 	.word	0xffffffff


	//   ....[39]....
        /*02ec*/ 	.word	0xffffffff


	//   ....[40]....
        /*02f0*/ 	.word	0xffffffff


	//   ....[41]....
        /*02f4*/ 	.word	0xffffffff


	//   ....[42]....
        /*02f8*/ 	.word	0xffffffff


	//   ....[43]....
        /*02fc*/ 	.word	0xffffffff


	//   ....[44]....
        /*0300*/ 	.word	0xffffffff


	//   ....[45]....
        /*0304*/ 	.word	0xffffffff


	//   ....[46]....
        /*0308*/ 	.word	0xffffffff


	//   ....[47]....
        /*030c*/ 	.word	0xffffffff


	//   ....[48]....
        /*0310*/ 	.word	0xffffffff


	//   ....[49]....
        /*0314*/ 	.word	0xffffffff


	//   ....[50]....
        /*0318*/ 	.word	0xffffffff


	//   ....[51]....
        /*031c*/ 	.word	0xffffffff


	//   ....[52]....
        /*0320*/ 	.word	0xffffffff


	//   ....[53]....
        /*0324*/ 	.word	0xffffffff


	//   ....[54]....
        /*0328*/ 	.word	0xffffffff


	//   ....[55]....
        /*032c*/ 	.word	0xffffffff


	//   ....[56]....
        /*0330*/ 	.word	0xffffffff


	//   ....[57]....
        /*0334*/ 	.word	0xffffffff


	//   ....[58]....
        /*0338*/ 	.word	0xffffffff


	//   ....[59]....
        /*033c*/ 	.word	0xffffffff


	//   ....[60]....
        /*0340*/ 	.word	0xffffffff


	//   ....[61]....
        /*0344*/ 	.word	0xffffffff


	//   ....[62]....
        /*0348*/ 	.word	0xffffffff


	//   ....[63]....
        /*034c*/ 	.word	0xffffffff


	//   ....[64]....
        /*0350*/ 	.word	0xffffffff


	//   ....[65]....
        /*0354*/ 	.word	0xffffffff


	//   ....[66]....
        /*0358*/ 	.word	0xffffffff


	//   ....[67]....
        /*035c*/ 	.word	0xffffffff


	//   ....[68]....
        /*0360*/ 	.word	0xffffffff


	//   ....[69]....
        /*0364*/ 	.word	0xffffffff


	//   ....[70]....
        /*0368*/ 	.word	0xffffffff


	//   ....[71]....
        /*036c*/ 	.word	0xffffffff


	//   ....[72]....
        /*0370*/ 	.word	0xffffffff


	//   ....[73]....
        /*0374*/ 	.word	0xffffffff


	//   ....[74]....
        /*0378*/ 	.word	0xffffffff


	//   ....[75]....
        /*037c*/ 	.word	0xffffffff


	//   ....[76]....
        /*0380*/ 	.word	0xffffffff


	//   ....[77]....
        /*0384*/ 	.word	0xffffffff


	//   ....[78]....
        /*0388*/ 	.word	0xffffffff


	//   ....[79]....
        /*038c*/ 	.word	0xffffffff


	//   ....[80]....
        /*0390*/ 	.word	0xffffffff


	//   ....[81]....
        /*0394*/ 	.word	0xffffffff


	//   ....[82]....
        /*0398*/ 	.word	0xffffffff


	//   ....[83]....
        /*039c*/ 	.word	0xffffffff


	//   ....[84]....
        /*03a0*/ 	.word	0xffffffff


	//   ....[85]....
        /*03a4*/ 	.word	0xffffffff


	//   ....[86]....
        /*03a8*/ 	.word	0xffffffff


	//   ....[87]....
        /*03ac*/ 	.word	0xffffffff


	//   ....[88]....
        /*03b0*/ 	.word	0xffffffff


	//   ....[89]....
        /*03b4*/ 	.word	0xffffffff


	//   ....[90]....
        /*03b8*/ 	.word	0xffffffff


	//   ....[91]....
        /*03bc*/ 	.word	0xffffffff


	//   ....[92]....
        /*03c0*/ 	.word	0xffffffff


	//   ....[93]....
        /*03c4*/ 	.word	0xffffffff


	//   ....[94]....
        /*03c8*/ 	.word	0xffffffff


	//   ....[95]....
        /*03cc*/ 	.word	0xffffffff


	//   ....[96]....
        /*03d0*/ 	.word	0xffffffff


	//   ....[97]....
        /*03d4*/ 	.word	0xffffffff


	//   ....[98]....
        /*03d8*/ 	.word	0xffffffff


	//   ....[99]....
        /*03dc*/ 	.word	0xffffffff


	//   ....[100]....
        /*03e0*/ 	.word	0xffffffff


	//   ....[101]....
        /*03e4*/ 	.word	0xffffffff


	//   ....[102]....
        /*03e8*/ 	.word	0xffffffff


	//   ....[103]....
        /*03ec*/ 	.word	0xffffffff


	//   ....[104]....
        /*03f0*/ 	.word	0xffffffff


	//   ....[105]....
        /*03f4*/ 	.word	0xffffffff


	//   ....[106]....
        /*03f8*/ 	.word	0xffffffff


	//   ....[107]....
        /*03fc*/ 	.word	0xffffffff


	//   ....[108]....
        /*0400*/ 	.word	0xffffffff


	//----- nvinfo : EIATTR_COOP_GROUP_INSTR_OFFSETS
	.align		4
.L_148:
        /*0404*/ 	.byte	0x04, 0x28
        /*0406*/ 	.short	(.L_150 - .L_149)


	//   ....[0]....
.L_149:
        /*0408*/ 	.word	0x00000090


	//   ....[1]....
        /*040c*/ 	.word	0x00001400


	//   ....[2]....
        /*0410*/ 	.word	0x000014e0


	//   ....[3]....
        /*0414*/ 	.word	0x00001680


	//   ....[4]....
        /*0418*/ 	.word	0x000016b0


	//   ....[5]....
        /*041c*/ 	.word	0x00001740


	//   ....[6]....
        /*0420*/ 	.word	0x00001770


	//   ....[7]....
        /*0424*/ 	.word	0x00001800


	//   ....[8]....
        /*0428*/ 	.word	0x00001830


	//   ....[9]....
        /*042c*/ 	.word	0x000018c0


	//   ....[10]....
        /*0430*/ 	.word	0x000018f0


	//   ....[11]....
        /*0434*/ 	.word	0x00001980


	//   ....[12]....
        /*0438*/ 	.word	0x000019b0


	//   ....[13]....
        /*043c*/ 	.word	0x00001a40


	//   ....[14]....
        /*0440*/ 	.word	0x00001a70


	//   ....[15]....
        /*0444*/ 	.word	0x00001af0


	//   ....[16]....
        /*0448*/ 	.word	0x00001b30


	//   ....[17]....
        /*044c*/ 	.word	0x00003180


	//   ....[18]....
        /*0450*/ 	.word	0x000033f0


	//   ....[19]....
        /*0454*/ 	.word	0x000035b0


	//   ....[20]....
        /*0458*/ 	.word	0x000049e0


	//   ....[21]....
        /*045c*/ 	.word	0x000056d0


	//   ....[22]....
        /*0460*/ 	.word	0x00005710


	//   ....[23]....
        /*0464*/ 	.word	0x00005830


	//   ....[24]....
        /*0468*/ 	.word	0x00005870


	//   ....[25]....
        /*046c*/ 	.word	0x000065c0


	//   ....[26]....
        /*0470*/ 	.word	0x00006670


	//   ....[27]....
        /*0474*/ 	.word	0x00006880


	//   ....[28]....
        /*0478*/ 	.word	0x00006900


	//   ....[29]....
        /*047c*/ 	.word	0x00009530


	//   ....[30]....
        /*0480*/ 	.word	0x000097b0


	//   ....[31]....
        /*0484*/ 	.word	0x00009990


	//   ....[32]....
        /*0488*/ 	.word	0x0000a710


	//   ....[33]....
        /*048c*/ 	.word	0x0000b5f0


	//   ....[34]....
        /*0490*/ 	.word	0x0000b6c0


	//   ....[35]....
        /*0494*/ 	.word	0x0000b7d0


	//   ....[36]....
        /*0498*/ 	.word	0x0000b880


	//   ....[37]....
        /*049c*/ 	.word	0x0000b8d0


	//   ....[38]....
        /*04a0*/ 	.word	0x0000b9f0


	//   ....[39]....
        /*04a4*/ 	.word	0x0000beb0


	//   ....[40]....
        /*04a8*/ 	.word	0x0000bf30


	//   ....[41]....
        /*04ac*/ 	.word	0x0000f650


	//   ....[42]....
        /*04b0*/ 	.word	0x0000f6b0


	//   ....[43]....
        /*04b4*/ 	.word	0x0000f760


	//   ....[44]....
        /*04b8*/ 	.word	0x0000f7c0


	//   ....[45]....
        /*04bc*/ 	.word	0x0000f7f0


	//   ....[46]....
        /*04c0*/ 	.word	0x0000f8c0


	//   ....[47]....
        /*04c4*/ 	.word	0x0000fb00


	//   ....[48]....
        /*04c8*/ 	.word	0x0000fde0


	//   ....[49]....
        /*04cc*/ 	.word	0x00012ba0


	//   ....[50]....
        /*04d0*/ 	.word	0x00012de0


	//   ....[51]....
        /*04d4*/ 	.word	0x000136a0


	//   ....[52]....
        /*04d8*/ 	.word	0x00013e50


	//   ....[53]....
        /*04dc*/ 	.word	0x00014df0


	//   ....[54]....
        /*04e0*/ 	.word	0x00014e60


	//   ....[55]....
        /*04e4*/ 	.word	0x00015060


	//   ....[56]....
        /*04e8*/ 	.word	0x000150e0


	//   ....[57]....
        /*04ec*/ 	.word	0x00015120


	//   ....[58]....
        /*04f0*/ 	.word	0x000151e0


	//   ....[59]....
        /*04f4*/ 	.word	0x00015520


	//   ....[60]....
        /*04f8*/ 	.word	0x000155e0


	//   ....[61]....
        /*04fc*/ 	.word	0x000178d0


	//   ....[62]....
        /*0500*/ 	.word	0x000178e0


	//   ....[63]....
        /*0504*/ 	.word	0x000178f0


	//   ....[64]....
        /*0508*/ 	.word	0x00017900


	//   ....[65]....
        /*050c*/ 	.word	0x00017930


	//   ....[66]....
        /*0510*/ 	.word	0x00017950


	//   ....[67]....
        /*0514*/ 	.word	0x00017970


	//   ....[68]....
        /*0518*/ 	.word	0x00017980


	//   ....[69]....
        /*051c*/ 	.word	0x00018c60


	//   ....[70]....
        /*0520*/ 	.word	0x00018cd0


	//   ....[71]....
        /*0524*/ 	.word	0x00018d00


	//   ....[72]....
        /*0528*/ 	.word	0x00018d30


	//   ....[73]....
        /*052c*/ 	.word	0x00018d70


	//   ....[74]....
        /*0530*/ 	.word	0x00018da0


	//   ....[75]....
        /*0534*/ 	.word	0x00018dd0


	//   ....[76]....
        /*0538*/ 	.word	0x00018de0


	//   ....[77]....
        /*053c*/ 	.word	0x00018ec0


	//   ....[78]....
        /*0540*/ 	.word	0x00018f20


	//   ....[79]....
        /*0544*/ 	.word	0x00018f50


	//   ....[80]....
        /*0548*/ 	.word	0x00018fb0


	//   ....[81]....
        /*054c*/ 	.word	0x00018fc0


	//   ....[82]....
        /*0550*/ 	.word	0x00018fd0


	//   ....[83]....
        /*0554*/ 	.word	0x00018ff0


	//   ....[84]....
        /*0558*/ 	.word	0x00019050


	//   ....[85]....
        /*055c*/ 	.word	0x00019100


	//   ....[86]....
        /*0560*/ 	.word	0x00019110


	//   ....[87]....
        /*0564*/ 	.word	0x00019140


	//   ....[88]....
        /*0568*/ 	.word	0x00019150


	//   ....[89]....
        /*056c*/ 	.word	0x00019160


	//   ....[90]....
        /*0570*/ 	.word	0x00019170


	//   ....[91]....
        /*0574*/ 	.word	0x000191f0


	//   ....[92]....
        /*0578*/ 	.word	0x00019200


	//   ....[93]....
        /*057c*/ 	.word	0x00019960


	//   ....[94]....
        /*0580*/ 	.word	0x000199a0


	//   ....[95]....
        /*0584*/ 	.word	0x000199d0


	//   ....[96]....
        /*0588*/ 	.word	0x00019a00


	//   ....[97]....
        /*058c*/ 	.word	0x00019a30


	//   ....[98]....
        /*0590*/ 	.word	0x00019a60


	//   ....[99]....
        /*0594*/ 	.word	0x00019a90


	//   ....[100]....
        /*0598*/ 	.word	0x00019ab0


	//   ....[101]....
        /*059c*/ 	.word	0x00019ad0


	//   ....[102]....
        /*05a0*/ 	.word	0x00019b00


	//   ....[103]....
        /*05a4*/ 	.word	0x00019b10


	//   ....[104]....
        /*05a8*/ 	.word	0x00019b20


	//   ....[105]....
        /*05ac*/ 	.word	0x00019b30


	//   ....[106]....
        /*05b0*/ 	.word	0x00019b40


	//   ....[107]....
        /*05b4*/ 	.word	0x00019b70


	//   ....[108]....
        /*05b8*/ 	.word	0x00019b90


	//----- nvinfo : EIATTR_EXIT_INSTR_OFFSETS
	.align		4
.L_150:
        /*05bc*/ 	.byte	0x04, 0x1c
        /*05be*/ 	.short	(.L_152 - .L_151)


	//   ....[0]....
.L_151:
        /*05c0*/ 	.word	0x00000370


	//   ....[1]....
        /*05c4*/ 	.word	0x000192a0


	//   ....[2]....
        /*05c8*/ 	.word	0x000192e0


	//   ....[3]....
        /*05cc*/ 	.word	0x00019cf0


	//   ....[4]....
        /*05d0*/ 	.word	0x00019d30


	//----- nvinfo : EIATTR_CTAIDZ_USED
	.align		4
.L_152:
        /*05d4*/ 	.byte	0x01, 0x04
	.zero		2


	//----- nvinfo : EIATTR_MAX_THREADS
	.align		4
        /*05d8*/ 	.byte	0x04, 0x05
        /*05da*/ 	.short	(.L_154 - .L_153)
.L_153:
        /*05dc*/ 	.word	0x00000080
        /*05e0*/ 	.word	0x00000001
        /*05e4*/ 	.word	0x00000001


	//----- nvinfo : EIATTR_CRS_STACK_SIZE
	.align		4
.L_154:
        /*05e8*/ 	.byte	0x04, 0x1e
        /*05ea*/ 	.short	(.L_156 - .L_155)
.L_155:
        /*05ec*/ 	.word	0x00000000
.L_156:


//--------------------- .nv.info._ZN7cutlass13device_kernelIN5flash19enable_sm80_to_sm89INS1_16FlashAttnFwdSm80INS1_25CollectiveMainloopFwdSm80ILi4ELi1ELb0EN4cute5tupleIJNS5_1CILi128EEENS7_ILi96EEENS7_ILi64EEEEEELi64ENS_6half_tEfNS_4arch4Sm80ELb0ELb1ELb0ELb1ELb0ELb1ELb1ELb0EEENS1_21CollectiveEpilogueFwdINS6_IJS8_SA_S9_EEENS6_IJNS7_ILi1EEESI_SI_EEESC_SE_Li128ELb1ELb1ELb0ELb0EEENS1_19SingleTileSchedulerILb1ELb0ELb1ELi128EEEEEEEEEvNT_6ParamsE --------------------------
	.section	.nv.info._ZN7cutlass13device_kernelIN5flash19enable_sm80_to_sm89INS1_16FlashAttnFwdSm80INS1_25CollectiveMainloopFwdSm80ILi4ELi1ELb0EN4cute5tupleIJNS5_1CILi128EEENS7_ILi96EEENS7_ILi64EEEEEELi64ENS_6half_tEfNS_4arch4Sm80ELb0ELb1ELb0ELb1ELb0ELb1ELb1ELb0EEENS1_21CollectiveEpilogueFwdINS6_IJS8_SA_S9_EEENS6_IJNS7_ILi1EEESI_SI_EEESC_SE_Li128ELb1ELb1ELb0ELb0EEENS1_19SingleTileSchedulerILb1ELb0ELb1ELi128EEEEEEEEEvNT_6ParamsE,"",@"SHT_CUDA_INFO"
	.sectionflags	@""
	.align	4


	//----- nvinfo : EIATTR_CUDA_API_VERSION
	.align		4
        /*0000*/ 	.byte	0x04, 0x37
        /*0002*/ 	.short	(.L_158 - .L_157)
.L_157:
        /*0004*/ 	.word	0x00000082


	//----- nvinfo : EIATTR_SW2861232_WAR
	.align		4
.L_158:
        /*0008*/ 	.byte	0x01, 0x35
	.zero		2


	//----- nvinfo : EIATTR_PARAM_CBANK
	.align		4
        /*000c*/ 	.byte	0x04, 0x0a
        /*000e*/ 	.short	(.L_160 - .L_159)
	.align		4
.L_159:
        /*0010*/ 	.word	index@(.nv.constant0._ZN7cutlass13device_kernelIN5flash19enable_sm80_to_sm89INS1_16FlashAttnFwdSm80INS1_25CollectiveMainloopFwdSm80ILi4ELi1ELb0EN4cute5tupleIJNS5_1CILi128EEENS7_ILi96EEENS7_ILi64EEEEEELi64ENS_6half_tEfNS_4arch4Sm80ELb0ELb1ELb0ELb1ELb0ELb1ELb1ELb0EEENS1_21CollectiveEpilogueFwdINS6_IJS8_SA_S9_EEENS6_IJNS7_ILi1EEESI_SI_EEESC_SE_Li128ELb1ELb1ELb0ELb0EEENS1_19SingleTileSchedulerILb1ELb0ELb1ELi128EEEEEEEEEvNT_6ParamsE)
        /*0014*/ 	.short	0x0160
        /*0016*/ 	.short	0x0418


	//----- nvinfo : EIATTR_CBANK_PARAM_SIZE
	.align		4
.L_160:
        /*0018*/ 	.byte	0x03, 0x19
        /*001a*/ 	.short	0x0418


	//----- nvinfo : EIATTR_KPARAM_INFO
	.align		4
        /*001c*/ 	.byte	0x04, 0x17
        /*001e*/ 	.short	(.L_162 - .L_161)
.L_161:
        /*0020*/ 	.word	0x00000000
        /*0024*/ 	.short	0x0000
        /*0026*/ 	.short	0x0000
        /*0028*/ 	.byte	0x00, 0xf0, 0x61, 0x10


	//----- nvinfo : EIATTR_MAXREG_COUNT
	.align		4
.L_162:
        /*002c*/ 	.byte	0x03, 0x1b
        /*002e*/ 	.short	0x00ff


	//----- nvinfo : EIATTR_NUM_BARRIERS
	.align		4
        /*0030*/ 	.byte	0x02, 0x4c
        /*0032*/ 	.byte	0x02
	.zero		1


	//----- nvinfo : EIATTR_ANNOTATIONS
	.align		4
        /*0034*/ 	.byte	0x04, 0x55
        /*0036*/ 	.short	(.L_164 - .L_163)


	//   ....[0]....
.L_163:
        /* <DEDUP_REMOVED lines=56> */


	//----- nvinfo : EIATTR_MERCURY_ISA_VERSION
	.align		4
.L_164:
        /*03a0*/ 	.byte	0x03, 0x5f
        /*03a2*/ 	.short	0x0000


	//----- nvinfo : EIATTR_COOP_GROUP_MASK_REGIDS
	.align		4
        /*03a4*/ 	.byte	0x04, 0x29
        /*03a6*/ 	.short	(.L_166 - .L_165)


	//   ....[0]....
.L_165:
        /*03a8*/ 	.word	0xffffffff


	//   ....[1]....
        /*03ac*/ 	.word	0xffffffff


	//   ....[2]....
        /*03b0*/ 	.word	0xffffffff


	//   ....[3]....
        /*03b4*/ 	.word	0xffffffff


	//   ....[4]....
        /*03b8*/ 	.word	0xffffffff


	//   ....[5]....
        /*03bc*/ 	.word	0xffffffff


	//   ....[6]....
        /*03c0*/ 	.word	0xffffffff


	//   ....[7]....
        /*03c4*/ 	.word	0xffffffff


	//   ....[8]....
        /*03c8*/ 	.word	0xffffffff


	//   ....[9]....
        /*03cc*/ 	.word	0xffffffff


	//   ....[10]....
        /*03d0*/ 	.word	0xffffffff


	//   ....[11]....
        /*03d4*/ 	.word	0xffffffff


	//   ....[12]....
        /*03d8*/ 	.word	0xffffffff


	//   ....[13]....
        /*03dc*/ 	.word	0xffffffff


	//   ....[14]....
        /*03e0*/ 	.word	0xffffffff


	//   ....[15]....
        /*03e4*/ 	.word	0xffffffff


	//   ....[16]....
        /*03e8*/ 	.word	0xffffffff


	//   ....[17]....
        /*03ec*/ 	.word	0xffffffff


	//   ....[18]....
        /*03f0*/ 	.word	0xffffffff


	//   ....[19]....
        /*03f4*/ 	.word	0xffffffff


	//   ....[20]....
        /*03f8*/ 	.word	0xffffffff


	//   ....[21]....
        /*03fc*/ 	.word	0xffffffff


	//   ....[22]....
        /*0400*/ 	.word	0xffffffff


	//   ....[23]....
        /*0404*/ 	.word	0xffffffff


	//   ....[24]....
        /*0408*/ 	.word	0xffffffff


	//   ....[25]....
        /*040c*/ 	.word	0xffffffff


	//   ....[26]....
        /*0410*/ 	.word	0xffffffff


	//   ....[27]....
        /*0414*/ 	.word	0xffffffff


	//   ....[28]....
        /*0418*/ 	.word	0xffffffff


	//   ....[29]....
        /*041c*/ 	.word	0xffffffff


	//   ....[30]....
        /*0420*/ 	.word	0xffffffff


	//   ....[31]....
        /*0424*/ 	.word	0xffffffff


	//   ....[32]....
        /*0428*/ 	.word	0xffffffff


	//   ....[33]....
        /*042c*/ 	.word	0xffffffff


	//   ....[34]....
        /*0430*/ 	.word	0xffffffff


	//   ....[35]....
        /*0434*/ 	.word	0xffffffff


	//   ....[36]....
        /*0438*/ 	.word	0xffffffff


	//   ....[37]....
        /*043c*/ 	.word	0xffffffff


	//   ....[38]....
        /*0440*/ 	.word	0xffffffff


	//   ....[39]....
        /*0444*/ 	.word	0xffffffff


	//   ....[40]....
        /*0448*/ 	.word	0xffffffff


	//   ....[41]....
        /*044c*/ 	.word	0xffffffff


	//   ....[42]....
        /*0450*/ 	.word	0xffffffff


	//   ....[43]....
        /*0454*/ 	.word	0xffffffff


	//   ....[44]....
        /*0458*/ 	.word	0xffffffff


	//   ....[45]....
        /*045c*/ 	.word	0xffffffff


	//   ....[46]....
        /*0460*/ 	.word	0xffffffff


	//   ....[47]....
        /*0464*/ 	.word	0xffffffff


	//   ....[48]....
        /*0468*/ 	.word	0xffffffff


	//   ....[49]....
        /*046c*/ 	.word	0xffffffff


	//   ....[50]....
        /*0470*/ 	.word	0xffffffff


	//   ....[51]....
        /*0474*/ 	.word	0xffffffff


	//   ....[52]....
        /*0478*/ 	.word	0xffffffff


	//   ....[53]....
        /*047c*/ 	.word	0xffffffff


	//   ....[54]....
        /*0480*/ 	.word	0xffffffff


	//   ....[55]....
        /*0484*/ 	.word	0xffffffff


	//   ....[56]....
        /*0488*/ 	.word	0xffffffff


	//   ....[57]....
        /*048c*/ 	.word	0xffffffff


	//   ....[58]....
        /*0490*/ 	.word	0xffffffff


	//   ....[59]....
        /*0494*/ 	.word	0xffffffff


	//   ....[60]....
        /*0498*/ 	.word	0xffffffff


	//   ....[61]....
        /*049c*/ 	.word	0xffffffff


	//   ....[62]....
        /*04a0*/ 	.word	0xffffffff


	//   ....[63]....
        /*04a4*/ 	.word	0xffffffff


	//   ....[64]....
        /*04a8*/ 	.word	0xffffffff


	//   ....[65]....
        /*04ac*/ 	.word	0xffffffff


	//   ....[66]....
        /*04b0*/ 	.word	0xffffffff


	//   ....[67]....
        /*04b4*/ 	.word	0xffffffff


	//   ....[68]....
        /*04b8*/ 	.word	0xffffffff


	//   ....[69]....
        /*04bc*/ 	.word	0xffffffff


	//   ....[70]....
        /*04c0*/ 	.word	0xffffffff


	//   ....[71]....
        /*04c4*/ 	.word	0xffffffff


	//   ....[72]....
        /*04c8*/ 	.word	0xffffffff


	//   ....[73]....
        /*04cc*/ 	.word	0xffffffff


	//   ....[74]....
        /*04d0*/ 	.word	0xffffffff


	//   ....[75]....
        /*04d4*/ 	.word	0xffffffff


	//   ....[76]....
        /*04d8*/ 	.word	0xffffffff


	//   ....[77]....
        /*04dc*/ 	.word	0xffffffff


	//   ....[78]....
        /*04e0*/ 	.word	0xffffffff


	//   ....[79]....
        /*04e4*/ 	.word	0xffffffff


	//   ....[80]....
        /*04e8*/ 	.word	0xffffffff


	//   ....[81]....
        /*04ec*/ 	.word	0xffffffff


	//   ....[82]....
        /*04f0*/ 	.word	0xffffffff


	//   ....[83]....
        /*04f4*/ 	.word	0xffffffff


	//   ....[84]....
        /*04f8*/ 	.word	0xffffffff


	//   ....[85]....
        /*04fc*/ 	.word	0xffffffff


	//   ....[86]....
        /*0500*/ 	.word	0xffffffff


	//   ....[87]....
        /*0504*/ 	.word	0xffffffff


	//   ....[88]....
        /*0508*/ 	.word	0xffffffff


	//   ....[89]....
        /*050c*/ 	.word	0xffffffff


	//   ....[90]....
        /*0510*/ 	.word	0xffffffff


	//   ....[91]....
        /*0514*/ 	.word	0xffffffff


	//   ....[92]....
        /*0518*/ 	.word	0xffffffff


	//   ....[93]....
        /*051c*/ 	.word	0xffffffff


	//   ....[94]....
        /*0520*/ 	.word	0xffffffff


	//   ....[95]....
        /*0524*/ 	.word	0xffffffff


	//   ....[96]....
        /*0528*/ 	.word	0xffffffff


	//   ....[97]....
        /*052c*/ 	.word	0xffffffff


	//   ....[98]....
        /*0530*/ 	.word	0xffffffff


	//   ....[99]....
        /*0534*/ 	.word	0xffffffff


	//   ....[100]....
        /*0538*/ 	.word	0xffffffff


	//   ....[101]....
        /*053c*/ 	.word	0xffffffff


	//   ....[102]....
        /*0540*/ 	.word	0xffffffff


	//   ....[103]....
        /*0544*/ 	.word	0xffffffff


	//   ....[104]....
        /*0548*/ 	.word	0xffffffff


	//   ....[105]....
        /*054c*/ 	.word	0xffffffff


	//   ....[106]....
        /*0550*/ 	.word	0xffffffff


	//   ....[107]....
        /*0554*/ 	.word	0xffffffff


	//   ....[108]....
        /*0558*/ 	.word	0xffffffff


	//   ....[109]....
        /*055c*/ 	.word	0xffffffff


	//   ....[110]....
        /*0560*/ 	.word	0xffffffff


	//   ....[111]....
        /*0564*/ 	.word	0xffffffff


	//   ....[112]....
        /*0568*/ 	.word	0xffffffff


	//   ....[113]....
        /*056c*/ 	.word	0xffffffff


	//   ....[114]....
        /*0570*/ 	.word	0xffffffff


	//   ....[115]....
        /*0574*/ 	.word	0xffffffff


	//   ....[116]....
        /*0578*/ 	.word	0xffffffff


	//   ....[117]....
        /*057c*/ 	.word	0xffffffff


	//   ....[118]....
        /*0580*/ 	.word	0xffffffff


	//   ....[119]....
        /*0584*/ 	.word	0xffffffff


	//   ....[120]....
        /*0588*/ 	.word	0xffffffff


	//   ....[121]....
        /*058c*/ 	.word	0xffffffff


	//   ....[122]....
        /*0590*/ 	.word	0xffffffff


	//   ....[123]....
        /*0594*/ 	.word	0xffffffff


	//   ....[124]....
        /*0598*/ 	.word	0xffffffff


	//   ....[125]....
        /*059c*/ 	.word	0xffffffff


	//   ....[126]....
        /*05a0*/ 	.word	0xffffffff


	//   ....[127]....
        /*05a4*/ 	.word	0xffffffff


	//   ....[128]....
        /*05a8*/ 	.word	0xffffffff


	//   ....[129]....
        /*05ac*/ 	.word	0xffffffff


	//   ....[130]....
        /*05b0*/ 	.word	0xffffffff


	//   ....[131]....
        /*05b4*/ 	.word	0xffffffff


	//   ....[132]....
        /*05b8*/ 	.word	0xffffffff


	//   ....[133]....
        /*05bc*/ 	.word	0xffffffff


	//   ....[134]....
        /*05c0*/ 	.word	0xffffffff


	//   ....[135]....
        /*05c4*/ 	.word	0xffffffff


	//   ....[136]....
        /*05c8*/ 	.word	0xffffffff


	//   ....[137]....
        /*05cc*/ 	.word	0xffffffff


	//   ....[138]....
        /*05d0*/ 	.word	0xffffffff


	//   ....[139]....
        /*05d4*/ 	.word	0xffffffff


	//   ....[140]....
        /*05d8*/ 	.word	0xffffffff


	//----- nvinfo : EIATTR_COOP_GROUP_INSTR_OFFSETS
	.align		4
.L_166:
        /*05dc*/ 	.byte	0x04, 0x28
        /*05de*/ 	.short	(.L_168 - .L_167)


	//   ....[0]....
.L_167:
        /*05e0*/ 	.word	0x00000090


	//   ....[1]....
        /*05e4*/ 	.word	0x000076e0


	//   ....[2]....
        /*05e8*/ 	.word	0x00007700


	//   ....[3]....
        /*05ec*/ 	.word	0x00007910


	//   ....[4]....
        /*05f0*/ 	.word	0x00007940


	//   ....[5]....
        /*05f4*/ 	.word	0x000079d0


	//   ....[6]....
        /*05f8*/ 	.word	0x00007a00


	//   ....[7]....
        /*05fc*/ 	.word	0x00007a90


	//   ....[8]....
        /*0600*/ 	.word	0x00007ac0


	//   ....[9]....
        /*0604*/ 	.word	0x00007b50


	//   ....[10]....
        /*0608*/ 	.word	0x00007b80


	//   ....[11]....
        /*060c*/ 	.word	0x00007c10


	//   ....[12]....
        /*0610*/ 	.word	0x00007c40


	//   ....[13]....
        /*0614*/ 	.word	0x00007cd0


	//   ....[14]....
        /*0618*/ 	.word	0x00007d00


	//   ....[15]....
        /*061c*/ 	.word	0x00007db0


	//   ....[16]....
        /*0620*/ 	.word	0x00007dd0


	//   ....[17]....
        /*0624*/ 	.word	0x000085a0


	//   ....[18]....
        /*0628*/ 	.word	0x000085c0


	//   ....[19]....
        /*062c*/ 	.word	0x000085d0


	//   ....[20]....
        /*0630*/ 	.word	0x000085e0


	//   ....[21]....
        /*0634*/ 	.word	0x00008750


	//   ....[22]....
        /*0638*/ 	.word	0x00008810


	//   ....[23]....
        /*063c*/ 	.word	0x00008850


	//   ....[24]....
        /*0640*/ 	.word	0x00008890


	//   ....[25]....
        /*0644*/ 	.word	0x00008a30


	//   ....[26]....
        /*0648*/ 	.word	0x00008af0


	//   ....[27]....
        /*064c*/ 	.word	0x00008b30


	//   ....[28]....
        /*0650*/ 	.word	0x00008b70


	//   ....[29]....
        /*0654*/ 	.word	0x00008d30


	//   ....[30]....
        /*0658*/ 	.word	0x00008df0


	//   ....[31]....
        /*065c*/ 	.word	0x00008e30


	//   ....[32]....
        /*0660*/ 	.word	0x00008e70


	//   ....[33]....
        /*0664*/ 	.word	0x0000ab10


	//   ....[34]....
        /*0668*/ 	.word	0x0000ab30


	//   ....[35]....
        /*066c*/ 	.word	0x0000ab60


	//   ....[36]....
        /*0670*/ 	.word	0x0000ab70


	//   ....[37]....
        /*0674*/ 	.word	0x0000ac50


	//   ....[38]....
        /*0678*/ 	.word	0x0000ac90


	//   ....[39]....
        /*067c*/ 	.word	0x0000acb0


	//   ....[40]....
        /*0680*/ 	.word	0x0000acc0


	//   ....[41]....
        /*0684*/ 	.word	0x0000ae90


	//   ....[42]....
        /*0688*/ 	.word	0x0000aed0


	//   ....[43]....
        /*068c*/ 	.word	0x0000aef0


	//   ....[44]....
        /*0690*/ 	.word	0x0000af00


	//   ....[45]....
        /*0694*/ 	.word	0x0000b030


	//   ....[46]....
        /*0698*/ 	.word	0x0000b080


	//   ....[47]....
        /*069c*/ 	.word	0x0000b0c0


	//   ....[48]....
        /*06a0*/ 	.word	0x0000b0f0


	//   ....[49]....
        /*06a4*/ 	.word	0x0000ded0


	//   ....[50]....
        /*06a8*/ 	.word	0x0000e100


	//   ....[51]....
        /*06ac*/ 	.word	0x0000e2a0


	//   ....[52]....
        /*06b0*/ 	.word	0x0000f110


	//   ....[53]....
        /*06b4*/ 	.word	0x0000ff00


	//   ....[54]....
        /*06b8*/ 	.word	0x00010020


	//   ....[55]....
        /*06bc*/ 	.word	0x00010120


	//   ....[56]....
        /*06c0*/ 	.word	0x00010240


	//   ....[57]....
        /*06c4*/ 	.word	0x000108a0


	//   ....[58]....
        /*06c8*/ 	.word	0x00010930


	//   ....[59]....
        /*06cc*/ 	.word	0x000109b0


	//   ....[60]....
        /*06d0*/ 	.word	0x00010a90


	//   ....[61]....
        /*06d4*/ 	.word	0x00013bd0


	//   ....[62]....
        /*06d8*/ 	.word	0x00013d90


	//   ....[63]....
        /*06dc*/ 	.word	0x00013f50


	//   ....[64]....
        /*06e0*/ 	.word	0x00015380


	//   ....[65]....
        /*06e4*/ 	.word	0x00015b50


	//   ....[66]....
        /*06e8*/ 	.word	0x00015d10


	//   ....[67]....
        /*06ec*/ 	.word	0x00015fa0


	//   ....[68]....
        /*06f0*/ 	.word	0x00016070


	//   ....[69]....
        /*06f4*/ 	.word	0x000160c0


	//   ....[70]....
        /*06f8*/ 	.word	0x00016180


	//   ....[71]....
        /*06fc*/ 	.word	0x000164f0


	//   ....[72]....
        /*0700*/ 	.word	0x000165e0


	//   ....[73]....
        /*0704*/ 	.word	0x00019b50


	//   ....[74]....
        /*0708*/ 	.word	0x00019bb0


	//   ....[75]....
        /*070c*/ 	.word	0x00019c60


	//   ....[76]....
        /*0710*/ 	.word	0x00019cc0


	//   ....[77]....
        /*0714*/ 	.word	0x00019cf0


	//   ....[78]....
        /*0718*/ 	.word	0x00019d70


	//   ....[79]....
        /*071c*/ 	.word	0x00019fc0


	//   ....[80]....
        /*0720*/ 	.word	0x0001a240


	//   ....[81]....
        /*0724*/ 	.word	0x0001cf60


	//   ....[82]....
        /*0728*/ 	.word	0x0001d400


	//   ....[83]....
        /*072c*/ 	.word	0x0001ddd0


	//   ....[84]....
        /*0730*/ 	.word	0x0001e5a0


	//   ....[85]....
        /*0734*/ 	.word	0x0001f340


	//   ....[86]....
        /*0738*/ 	.word	0x0001f4f0


	//   ....[87]....
        /*073c*/ 	.word	0x0001f5d0


	//   ....[88]....
        /*0740*/ 	.word	0x0001f770


	//   ....[89]....
        /*0744*/ 	.word	0x0001f820


	//   ....[90]....
        /*0748*/ 	.word	0x0001f960


	//   ....[91]....
        /*074c*/ 	.word	0x0001fc40


	//   ....[92]....
        /*0750*/ 	.word	0x0001fcd0


	//   ....[93]....
        /*0754*/ 	.word	0x00022070


	//   ....[94]....
        /*0758*/ 	.word	0x00022080


	//   ....[95]....
        /*075c*/ 	.word	0x00022090


	//   ....[96]....
        /*0760*/ 	.word	0x000220a0


	//   ....[97]....
        /*0764*/ 	.word	0x000220d0


	//   ....[98]....
        /*0768*/ 	.word	0x000220f0


	//   ....[99]....
        /*076c*/ 	.word	0x00022110


	//   ....[100]....
        /*0770*/ 	.word	0x00022120


	//   ....[101]....
        /*0774*/ 	.word	0x00023400


	//   ....[102]....
        /*0778*/ 	.word	0x00023460


	//   ....[103]....
        /*077c*/ 	.word	0x00023480


	//   ....[104]....
        /*0780*/ 	.word	0x000234b0


	//   ....[105]....
        /*0784*/ 	.word	0x000234f0


	//   ....[106]....
        /*0788*/ 	.word	0x00023520


	//   ....[107]....
        /*078c*/ 	.word	0x00023550


	//   ....[108]....
        /*0790*/ 	.word	0x00023580


	//   ....[109]....
        /*0794*/ 	.word	0x00023670


	//   ....[110]....
        /*0798*/ 	.word	0x00023680


	//   ....[111]....
        /*079c*/ 	.word	0x000236c0


	//   ....[112]....
        /*07a0*/ 	.word	0x000236f0


	//   ....[113]....
        /*07a4*/ 	.word	0x00023740


	//   ....[114]....
        /*07a8*/ 	.word	0x00023760


	//   ....[115]....
        /*07ac*/ 	.word	0x00023770


	//   ....[116]....
        /*07b0*/ 	.word	0x000237d0


	//   ....[117]....
        /*07b4*/ 	.word	0x00023880


	//   ....[118]....
        /*07b8*/ 	.word	0x000238b0


	//   ....[119]....
        /*07bc*/ 	.word	0x000238e0


	//   ....[120]....
        /*07c0*/ 	.word	0x00023900


	//   ....[121]....
        /*07c4*/ 	.word	0x00023910


	//   ....[122]....
        /*07c8*/ 	.word	0x00023920


	//   ....[123]....
        /*07cc*/ 	.word	0x000239a0


	//   ....[124]....
        /*07d0*/ 	.word	0x000239b0


	//   ....[125]....
        /*07d4*/ 	.word	0x000240d0


	//   ....[126]....
        /*07d8*/ 	.word	0x00024110


	//   ....[127]....
        /*07dc*/ 	.word	0x00024140


	//   ....[128]....
        /*07e0*/ 	.word	0x00024170


	//   ....[129]....
        /*07e4*/ 	.word	0x000241a0


	//   ....[130]....
        /*07e8*/ 	.word	0x000241d0


	//   ....[131]....
        /*07ec*/ 	.word	0x00024200


	//   ....[132]....
        /*07f0*/ 	.word	0x00024230


	//   ....[133]....
        /*07f4*/ 	.word	0x00024250


	//   ....[134]....
        /*07f8*/ 	.word	0x00024270


	//   ....[135]....
        /*07fc*/ 	.word	0x00024280


	//   ....[136]....
        /*0800*/ 	.word	0x00024290


	//   ....[137]....
        /*0804*/ 	.word	0x000242a0


	//   ....[138]....
        /*0808*/ 	.word	0x000242b0


	//   ....[139]....
        /*080c*/ 	.word	0x000242c0


	//   ....[140]....
        /*0810*/ 	.word	0x000242f0


	//----- nvinfo : EIATTR_EXIT_INSTR_OFFSETS
	.align		4
.L_168:
        /*0814*/ 	.byte	0x04, 0x1c
        /*0816*/ 	.short	(.L_170 - .L_169)


	//   ....[0]....
.L_169:
        /*0818*/ 	.word	0x00000370


	//   ....[1]....
        /*081c*/ 	.word	0x00023a50


	//   ....[2]....
        /*0820*/ 	.word	0x00023a90


	//   ....[3]....
        /*0824*/ 	.word	0x00024480


	//   ....[4]....
        /*0828*/ 	.word	0x000244c0


	//----- nvinfo : EIATTR_CTAIDZ_USED
	.align		4
.L_170:
        /*082c*/ 	.byte	0x01, 0x04
	.zero		2


	//----- nvinfo : EIATTR_MAX_THREADS
	.align		4
        /*0830*/ 	.byte	0x04, 0x05
        /*0832*/ 	.short	(.L_172 - .L_171)
.L_171:
        /*0834*/ 	.word	0x00000080
        /*0838*/ 	.word	0x00000001
        /*083c*/ 	.word	0x00000001


	//----- nvinfo : EIATTR_CRS_STACK_SIZE
	.align		4
.L_172:
        /*0840*/ 	.byte	0x04, 0x1e
        /*0842*/ 	.short	(.L_174 - .L_173)
.L_173:
        /*0844*/ 	.word	0x00000000
.L_174:


//--------------------- .nv.info._ZN7cutlass13device_kernelIN5flash19enable_sm80_to_sm89INS1_16FlashAttnFwdSm80INS1_25CollectiveMainloopFwdSm80ILi4ELi1ELb0EN4cute5tupleIJNS5_1CILi128EEENS7_ILi112EEENS7_ILi64EEEEEELi64ENS_6half_tEfNS_4arch4Sm80ELb1ELb0ELb0ELb0ELb0ELb0ELb1ELb0EEENS1_21CollectiveEpilogueFwdINS6_IJS8_SA_S9_EEENS6_IJNS7_ILi1EEESI_SI_EEESC_SE_Li128ELb0ELb1ELb0ELb0EEENS1_30DynamicPersistentTileSchedulerILi128ELi128ELb0ELb1ELb0EEEEEEEEEvNT_6ParamsE --------------------------
	.section	.nv.info._ZN7cutlass13device_kernelIN5flash19enable_sm80_to_sm89INS1_16FlashAttnFwdSm80INS1_25CollectiveMainloopFwdSm80ILi4ELi1ELb0EN4cute5tupleIJNS5_1CILi128EEENS7_ILi112EEENS7_ILi64EEEEEELi64ENS_6half_tEfNS_4arch4Sm80ELb1ELb0ELb0ELb0ELb0ELb0ELb1ELb0EEENS1_21CollectiveEpilogueFwdINS6_IJS8_SA_S9_EEENS6_IJNS7_ILi1EEESI_SI_EEESC_SE_Li128ELb0ELb1ELb0ELb0EEENS1_30DynamicPersistentTileSchedulerILi128ELi128ELb0ELb1ELb0EEEEEEEEEvNT_6ParamsE,"",@"SHT_CUDA_INFO"
	.sectionflags	@""
	.align	4


	//----- nvinfo : EIATTR_CUDA_API_VERSION
	.align		4
        /*0000*/ 	.byte	0x04, 0x37
        /*0002*/ 	.short	(.L_176 - .L_175)
.L_175:
        /*0004*/ 	.word	0x00000082


	//----- nvinfo : EIATTR_SW2861232_WAR
	.align		4
.L_176:
        /*0008*/ 	.byte	0x01, 0x35
	.zero		2


	//----- nvinfo : EIATTR_PARAM_CBANK
	.align		4
        /*000c*/ 	.byte	0x04, 0x0a
        /*000e*/ 	.short	(.L_178 - .L_177)
	.align		4
.L_177:
        /*0010*/ 	.word	index@(.nv.constant0._ZN7cutlass13device_kernelIN5flash19enable_sm80_to_sm89INS1_16FlashAttnFwdSm80INS1_25CollectiveMainloopFwdSm80ILi4ELi1ELb0EN4cute5tupleIJNS5_1CILi128EEENS7_ILi112EEENS7_ILi64EEEEEELi64ENS_6half_tEfNS_4arch4Sm80ELb1ELb0ELb0ELb0ELb0ELb0ELb1ELb0EEENS1_21CollectiveEpilogueFwdINS6_IJS8_SA_S9_EEENS6_IJNS7_ILi1EEESI_SI_EEESC_SE_Li128ELb0ELb1ELb0ELb0EEENS1_30DynamicPersistentTileSchedulerILi128ELi128ELb0ELb1ELb0EEEEEEEEEvNT_6ParamsE)
        /*0014*/ 	.short	0x0160
        /*0016*/ 	.short	0x0428


	//----- nvinfo : EIATTR_CBANK_PARAM_SIZE
	.align		4
.L_178:
        /*0018*/ 	.byte	0x03, 0x19
        /*001a*/ 	.short	0x0428


	//----- nvinfo : EIATTR_KPARAM_INFO
	.align		4
        /*001c*/ 	.byte	0x04, 0x17
        /*001e*/ 	.short	(.L_180 - .L_179)
.L_179:
        /*0020*/ 	.word	0x00000000
        /*0024*/ 	.short	0x0000
        /*0026*/ 	.short	0x0000
        /*0028*/ 	.byte	0x00, 0xf0, 0xa1, 0x10


	//----- nvinfo : EIATTR_MAXREG_COUNT
	.align		4
.L_180:
        /*002c*/ 	.byte	0x03, 0x1b
        /*002e*/ 	.short	0x00ff


	//----- nvinfo : EIATTR_NUM_BARRIERS
	.align		4
        /*0030*/ 	.byte	0x02, 0x4c
        /*0032*/ 	.byte	0x06
	.zero		1


	//----- nvinfo : EIATTR_ANNOTATIONS
	.align		4
        /*0034*/ 	.byte	0x04, 0x55
        /*0036*/ 	.short	(.L_182 - .L_181)


	//   ....[0]....
.L_181:
        /* <DEDUP_REMOVED lines=98> */


	//----- nvinfo : EIATTR_MERCURY_ISA_VERSION
	.align		4
.L_182:
        /*0640*/ 	.byte	0x03, 0x5f
        /*0642*/ 	.short	0x0000


	//----- nvinfo : EIATTR_INT_WARP_WIDE_INSTR_OFFSETS
	.align		4
        /*0644*/ 	.byte	0x04, 0x31
        /*0646*/ 	.short	(.L_184 - .L_183)


	//   ....[0]....
.L_183:
        /*0648*/ 	.word	0x00011ba0


	//   ....[1]....
        /*064c*/ 	.word	0x00011c20


	//----- nvinfo : EIATTR_COOP_GROUP_MASK_REGIDS
	.align		4
.L_184:
        /*0650*/ 	.byte	0x04, 0x29
        /*0652*/ 	.short	(.L_186 - .L_185)


	//   ....[0]....
.L_185:
        /*0654*/ 	.word	0xffffffff


	//   ....[1]....
        /*0658*/ 	.word	0xffffffff


	//   ....[2]....
        /*065c*/ 	.word	0xffffffff


	//   ....[3]....
        /*0660*/ 	.word	0xffffffff


	//   ....[4]....
        /*0664*/ 	.word	0xffffffff


	//   ....[5]....
        /*0668*/ 	.word	0xffffffff


	//   ....[6]....
        /*066c*/ 	.word	0xffffffff


	//   ....[7]....
        /*0670*/ 	.word	0xffffffff


	//   ....[8]....
        /*0674*/ 	.word	0xffffffff


	//   ....[9]....
        /*0678*/ 	.word	0xffffffff


	//   ....[10]....
        /*067c*/ 	.word	0xffffffff


	//   ....[11]....
        /*0680*/ 	.word	0xffffffff


	//   ....[12]....
        /*0684*/ 	.word	0xffffffff


	//   ....[13]....
        /*0688*/ 	.word	0xffffffff


	//   ....[14]....
        /*068c*/ 	.word	0xffffffff


	//   ....[15]....
        /*0690*/ 	.word	0xffffffff


	//   ....[16]....
        /*0694*/ 	.word	0xffffffff


	//   ....[17]....
        /*0698*/ 	.word	0xffffffff


	//   ....[18]....
        /*069c*/ 	.word	0xffffffff


	//   ....[19]....
        /*06a0*/ 	.word	0xffffffff


	//   ....[20]....
        /*06a4*/ 	.word	0xffffffff


	//   ....[21]....
        /*06a8*/ 	.word	0xffffffff


	//   ....[22]....
        /*06ac*/ 	.word	0xffffffff


	//   ....[23]....
        /*06b0*/ 	.word	0xffffffff


	//   ....[24]....
        /*06b4*/ 	.word	0xffffffff


	//   ....[25]....
        /*06b8*/ 	.word	0xffffffff


	//   ....[26]....
        /*06bc*/ 	.word	0xffffffff


	//   ....[27]....
        /*06c0*/ 	.word	0xffffffff


	//   ....[28]....
        /*06c4*/ 	.word	0xffffffff


	//   ....[29]....
        /*06c8*/ 	.word	0xffffffff


	//   ....[30]....
        /*06cc*/ 	.word	0xffffffff


	//   ....[31]....
        /*06d0*/ 	.word	0xffffffff


	//   ....[32]....
        /*06d4*/ 	.word	0xffffffff


	//   ....[33]....
        /*06d8*/ 	.word	0xffffffff


	//   ....[34]....
        /*06dc*/ 	.word	0xffffffff


	//   ....[35]....
        /*06e0*/ 	.word	0xffffffff


	//   ....[36]....
        /*06e4*/ 	.word	0xffffffff


	//   ....[37]....
        /*06e8*/ 	.word	0xffffffff


	//   ....[38]....
        /*06ec*/ 	.word	0xffffffff


	//   ....[39]....
        /*06f0*/ 	.word	0xffffffff


	//   ....[40]....
        /*06f4*/ 	.word	0xffffffff


	//   ....[41]....
        /*06f8*/ 	.word	0xffffffff


	//   ....[42]....
        /*06fc*/ 	.word	0xffffffff


	//   ....[43]....
        /*0700*/ 	.word	0xffffffff


	//   ....[44]....
        /*0704*/ 	.word	0xffffffff


	//   ....[45]....
        /*0708*/ 	.word	0xffffffff


	//   ....[46]....
        /*070c*/ 	.word	0xffffffff


	//   ....[47]....
        /*0710*/ 	.word	0xffffffff


	//   ....[48]....
        /*0714*/ 	.word	0xffffffff


	//   ....[49]....
        /*0718*/ 	.word	0xffffffff


	//   ....[50]....
        /*071c*/ 	.word	0xffffffff


	//   ....[51]....
        /*0720*/ 	.word	0xffffffff


	//   ....[52]....
        /*0724*/ 	.word	0xffffffff


	//   ....[53]....
        /*0728*/ 	.word	0xffffffff


	//   ....[54]....
        /*072c*/ 	.word	0xffffffff


	//   ....[55]....
        /*0730*/ 	.word	0xffffffff


	//   ....[56]....
        /*0734*/ 	.word	0xffffffff


	//   ....[57]....
        /*0738*/ 	.word	0xffffffff


	//   ....[58]....
        /*073c*/ 	.word	0xffffffff


	//   ....[59]....
        /*0740*/ 	.word	0xffffffff


	//   ....[60]....
        /*0744*/ 	.word	0xffffffff


	//   ....[61]....
        /*0748*/ 	.word	0xffffffff


	//   ....[62]....
        /*074c*/ 	.word	0xffffffff


	//   ....[63]....
        /*0750*/ 	.word	0xffffffff


	//   ....[64]....
        /*0754*/ 	.word	0xffffffff


	//   ....[65]....
        /*0758*/ 	.word	0xffffffff


	//   ....[66]....
        /*075c*/ 	.word	0xffffffff


	//   ....[67]....
        /*0760*/ 	.word	0xffffffff


	//   ....[68]....
        /*0764*/ 	.word	0xffffffff


	//   ....[69]....
        /*0768*/ 	.word	0xffffffff


	//   ....[70]....
        /*076c*/ 	.word	0xffffffff


	//   ....[71]....
        /*0770*/ 	.word	0xffffffff


	//   ....[72]....
        /*0774*/ 	.word	0xffffffff


	//   ....[73]....
        /*0778*/ 	.word	0xffffffff


	//   ....[74]....
        /*077c*/ 	.word	0xffffffff


	//   ....[75]....
        /*0780*/ 	.word	0xffffffff


	//   ....[76]....
        /*0784*/ 	.word	0xffffffff


	//   ....[77]....
        /*0788*/ 	.word	0xffffffff


	//   ....[78]....
        /*078c*/ 	.word	0xffffffff


	//   ....[79]....
        /*0790*/ 	.word	0xffffffff


	//   ....[80]....
        /*0794*/ 	.word	0xffffffff


	//   ....[81]....
        /*0798*/ 	.word	0xffffffff


	//   ....[82]....
        /*079c*/ 	.word	0xffffffff


	//   ....[83]....
        /*07a0*/ 	.word	0xffffffff


	//   ....[84]....
        /*07a4*/ 	.word	0xffffffff


	//   ....[85]....
        /*07a8*/ 	.word	0xffffffff


	//   ....[86]....
        /*07ac*/ 	.word	0xffffffff


	//   ....[87]....
        /*07b0*/ 	.word	0xffffffff


	//   ....[88]....
        /*07b4*/ 	.word	0xffffffff


	//   ....[89]....
        /*07b8*/ 	.word	0xffffffff


	//   ....[90]....
        /*07bc*/ 	.word	0xffffffff


	//   ....[91]....
        /*07c0*/ 	.word	0xffffffff


	//   ....[92]....
        /*07c4*/ 	.word	0xffffffff


	//   ....[93]....
        /*07c8*/ 	.word	0xffffffff


	//   ....[94]....
        /*07cc*/ 	.word	0xffffffff


	//   ....[95]....
        /*07d0*/ 	.word	0xffffffff


	//   ....[96]....
        /*07d4*/ 	.word	0xffffffff


	//   ....[97]....
        /*07d8*/ 	.word	0xffffffff


	//   ....[98]....
        /*07dc*/ 	.word	0xffffffff


	//   ....[99]....
        /*07e0*/ 	.word	0xffffffff


	//   ....[100]....
        /*07e4*/ 	.word	0xffffffff


	//   ....[101]....
        /*07e8*/ 	.word	0xffffffff


	//   ....[102]....
        /*07ec*/ 	.word	0xffffffff


	//   ....[103]....
        /*07f0*/ 	.word	0xffffffff


	//   ....[104]....
        /*07f4*/ 	.word	0xffffffff


	//   ....[105]....
        /*07f8*/ 	.word	0xffffffff


	//   ....[106]....
        /*07fc*/ 	.word	0xffffffff


	//   ....[107]....
        /*0800*/ 	.word	0xffffffff


	//   ....[108]....
        /*0804*/ 	.word	0xffffffff


	//   ....[109]....
        /*0808*/ 	.word	0xffffffff


	//   ....[110]....
        /*080c*/ 	.word	0xffffffff


	//   ....[111]....
        /*0810*/ 	.word	0xffffffff


	//   ....[112]....
        /*0814*/ 	.word	0xffffffff


	//   ....[113]....
        /*0818*/ 	.word	0xffffffff


	//   ....[114]....
        /*081c*/ 	.word	0xffffffff


	//   ....[115]....
        /*0820*/ 	.word	0xffffffff


	//   ....[116]....
        /*0824*/ 	.word	0xffffffff


	//   ....[117]....
        /*0828*/ 	.word	0xffffffff


	//   ....[118]....
        /*082c*/ 	.word	0xffffffff


	//   ....[119]....
        /*0830*/ 	.word	0xffffffff


	//   ....[120]....
        /*0834*/ 	.word	0xffffffff


	//   ....[121]....
        /*0838*/ 	.word	0xffffffff


	//   ....[122]....
        /*083c*/ 	.word	0xffffffff


	//   ....[123]....
        /*0840*/ 	.word	0xffffffff


	//   ....[124]....
        /*0844*/ 	.word	0xffffffff


	//   ....[125]....
        /*0848*/ 	.word	0xffffffff


	//   ....[126]....
        /*084c*/ 	.word	0xffffffff


	//   ....[127]....
        /*0850*/ 	.word	0xffffffff


	//   ....[128]....
        /*0854*/ 	.word	0xffffffff


	//   ....[129]....
        /*0858*/ 	.word	0xffffffff


	//   ....[130]....
        /*085c*/ 	.word	0xffffffff


	//   ....[131]....
        /*0860*/ 	.word	0xffffffff


	//   ....[132]....
        /*0864*/ 	.word	0xffffffff


	//   ....[133]....
        /*0868*/ 	.word	0xffffffff


	//   ....[134]....
        /*086c*/ 	.word	0xffffffff


	//   ....[135]....
        /*0870*/ 	.word	0xffffffff


	//   ....[136]....
        /*0874*/ 	.word	0xffffffff


	//   ....[137]....
        /*0878*/ 	.word	0xffffffff


	//   ....[138]....
        /*087c*/ 	.word	0xffffffff


	//   ....[139]....
        /*0880*/ 	.word	0xffffffff


	//----- nvinfo : EIATTR_COOP_GROUP_INSTR_OFFSETS
	.align		4
.L_186:
        /*0884*/ 	.byte	0x04, 0x28
        /*0886*/ 	.short	(.L_188 - .L_187)


	//   ....[0]....
.L_187:
        /*0888*/ 	.word	0x00000050


	//   ....[1]....
        /*088c*/ 	.word	0x00001560


	//   ....[2]....
        /*0890*/ 	.word	0x00001580


	//   ....[3]....
        /*0894*/ 	.word	0x00001670


	//   ....[4]....
        /*0898*/ 	.word	0x00001680


	//   ....[5]....
        /*089c*/ 	.word	0x00001760


	//   ....[6]....
        /*08a0*/ 	.word	0x00001780


	//   ....[7]....
        /*08a4*/ 	.word	0x00001860


	//   ....[8]....
        /*08a8*/ 	.word	0x00001870


	//   ....[9]....
        /*08ac*/ 	.word	0x00001950


	//   ....[10]....
        /*08b0*/ 	.word	0x00001970


	//   ....[11]....
        /*08b4*/ 	.word	0x00001a50


	//   ....[12]....
        /*08b8*/ 	.word	0x00001a60


	//   ....[13]....
        /*08bc*/ 	.word	0x00001b40


	//   ....[14]....
        /*08c0*/ 	.word	0x00001b60


	//   ....[15]....
        /*08c4*/ 	.word	0x00001c40


	//   ....[16]....
        /*08c8*/ 	.word	0x00001c50


	//   ....[17]....
        /*08cc*/ 	.word	0x000032d0


	//   ....[18]....
        /*08d0*/ 	.word	0x00003300


	//   ....[19]....
        /*08d4*/ 	.word	0x00003d30


	//   ....[20]....
        /*08d8*/ 	.word	0x00003df0


	//   ....[21]....
        /*08dc*/ 	.word	0x00003e00


	//   ....[22]....
        /*08e0*/ 	.word	0x00003e30


	//   ....[23]....
        /*08e4*/ 	.word	0x00003ea0


	//   ....[24]....
        /*08e8*/ 	.word	0x00004210


	//   ....[25]....
        /*08ec*/ 	.word	0x00004c30


	//   ....[26]....
        /*08f0*/ 	.word	0x00004df0


	//   ....[27]....
        /*08f4*/ 	.word	0x00004e40


	//   ....[28]....
        /*08f8*/ 	.word	0x00004eb0


	//   ....[29]....
        /*08fc*/ 	.word	0x000080e0


	//   ....[30]....
        /*0900*/ 	.word	0x00008100


	//   ....[31]....
        /*0904*/ 	.word	0x00008420


	//   ....[32]....
        /*0908*/ 	.word	0x00008440


	//   ....[33]....
        /*090c*/ 	.word	0x00009240


	//   ....[34]....
        /*0910*/ 	.word	0x000097a0


	//   ....[35]....
        /*0914*/ 	.word	0x00009900


	//   ....[36]....
        /*0918*/ 	.word	0x00009b00


	//   ....[37]....
        /*091c*/ 	.word	0x00009bf0


	//   ....[38]....
        /*0920*/ 	.word	0x00009d10


	//   ....[39]....
        /*0924*/ 	.word	0x00009e30


	//   ....[40]....
        /*0928*/ 	.word	0x00009ea0


	//   ....[41]....
        /*092c*/ 	.word	0x0000e4d0


	//   ....[42]....
        /*0930*/ 	.word	0x0000e560


	//   ....[43]....
        /*0934*/ 	.word	0x0000e620


	//   ....[44]....
        /*0938*/ 	.word	0x0000e680


	//   ....[45]....
        /*093c*/ 	.word	0x0000e6c0


	//   ....[46]....
        /*0940*/ 	.word	0x0000e810


	//   ....[47]....
        /*0944*/ 	.word	0x0000e930


	//   ....[48]....
        /*0948*/ 	.word	0x0000ec20


	//   ....[49]....
        /*094c*/ 	.word	0x000113a0


	//   ....[50]....
        /*0950*/ 	.word	0x00011410


	//   ....[51]....
        /*0954*/ 	.word	0x00011420


	//   ....[52]....
        /*0958*/ 	.word	0x00011430


	//   ....[53]....
        /*095c*/ 	.word	0x00011460


	//   ....[54]....
        /*0960*/ 	.word	0x00011480


	//   ....[55]....
        /*0964*/ 	.word	0x00011490


	//   ....[56]....
        /*0968*/ 	.word	0x000114a0


	//   ....[57]....
        /*096c*/ 	.word	0x00012200


	//   ....[58]....
        /*0970*/ 	.word	0x00012620


	//   ....[59]....
        /*0974*/ 	.word	0x00012640


	//   ....[60]....
        /*0978*/ 	.word	0x00012650


	//   ....[61]....
        /*097c*/ 	.word	0x00012660


	//   ....[62]....
        /*0980*/ 	.word	0x00012670


	//   ....[63]....
        /*0984*/ 	.word	0x00012680


	//   ....[64]....
        /*0988*/ 	.word	0x00012690


	//   ....[65]....
        /*098c*/ 	.word	0x000126a0


	//   ....[66]....
        /*0990*/ 	.word	0x00012810


	//   ....[67]....
        /*0994*/ 	.word	0x00012840


	//   ....[68]....
        /*0998*/ 	.word	0x00012860


	//   ....[69]....
        /*099c*/ 	.word	0x00012870


	//   ....[70]....
        /*09a0*/ 	.word	0x00012890


	//   ....[71]....
        /*09a4*/ 	.word	0x000128b0


	//   ....[72]....
        /*09a8*/ 	.word	0x00012940


	//   ....[73]....
        /*09ac*/ 	.word	0x00012970


	//   ....[74]....
        /*09b0*/ 	.word	0x00012a00


	//   ....[75]....
        /*09b4*/ 	.word	0x00012a30


	//   ....[76]....
        /*09b8*/ 	.word	0x00012a40


	//   ....[77]....
        /*09bc*/ 	.word	0x00012a50


	//   ....[78]....
        /*09c0*/ 	.word	0x00012a60


	//   ....[79]....
        /*09c4*/ 	.word	0x00012a70


	//   ....[80]....
        /*09c8*/ 	.word	0x00012bc0


	//   ....[81]....
        /*09cc*/ 	.word	0x00012bd0


	//   ....[82]....
        /*09d0*/ 	.word	0x00013100


	//   ....[83]....
        /*09d4*/ 	.word	0x00013120


	//   ....[84]....
        /*09d8*/ 	.word	0x000131b0


	//   ....[85]....
        /*09dc*/ 	.word	0x000131c0


	//   ....[86]....
        /*09e0*/ 	.word	0x00013240


	//   ....[87]....
        /*09e4*/ 	.word	0x00013260


	//   ....[88]....
        /*09e8*/ 	.word	0x000132e0


	//   ....[89]....
        /*09ec*/ 	.word	0x000132f0


	//   ....[90]....
        /*09f0*/ 	.word	0x00013370


	//   ....[91]....
        /*09f4*/ 	.word	0x00013390


	//   ....[92]....
        /*09f8*/ 	.word	0x00013410


	//   ....[93]....
        /*09fc*/ 	.word	0x00013420


	//   ....[94]....
        /*0a00*/ 	.word	0x000134a0


	//   ....[95]....
        /*0a04*/ 	.word	0x000134c0


	//   ....[96]....
        /*0a08*/ 	.word	0x00013540


	//   ....[97]....
        /*0a0c*/ 	.word	0x00013550


	//   ....[98]....
        /*0a10*/ 	.word	0x00013660


	//   ....[99]....
        /*0a14*/ 	.word	0x00013750


	//   ....[100]....
        /*0a18*/ 	.word	0x000137c0


	//   ....[101]....
        /*0a1c*/ 	.word	0x00013830


	//   ....[102]....
        /*0a20*/ 	.word	0x00013890


	//   ....[103]....
        /*0a24*/ 	.word	0x00013900


	//   ....[104]....
        /*0a28*/ 	.word	0x00013970


	//   ....[105]....
        /*0a2c*/ 	.word	0x000139e0


	//   ....[106]....
        /*0a30*/ 	.word	0x00013a40


	//   ....[107]....
        /*0a34*/ 	.word	0x00013ab0


	//   ....[108]....
        /*0a38*/ 	.word	0x00013b20


	//   ....[109]....
        /*0a3c*/ 	.word	0x00013b90


	//   ....[110]....
        /*0a40*/ 	.word	0x00013bf0


	//   ....[111]....
        /*0a44*/ 	.word	0x00013c60


	//   ....[112]....
        /*0a48*/ 	.word	0x00013cd0


	//   ....[113]....
        /*0a4c*/ 	.word	0x00013d40


	//   ....[114]....
        /*0a50*/ 	.word	0x00013da0


	//   ....[115]....
        /*0a54*/ 	.word	0x00013e00


	//   ....[116]....
        /*0a58*/ 	.word	0x00013e60


	//   ....[117]....
        /*0a5c*/ 	.word	0x00013eb0


	//   ....[118]....
        /*0a60*/ 	.word	0x00013f10


	//   ....[119]....
        /*0a64*/ 	.word	0x00013f60


	//   ....[120]....
        /*0a68*/ 	.word	0x00013fc0


	//   ....[121]....
        /*0a6c*/ 	.word	0x00014010


	//   ....[122]....
        /*0a70*/ 	.word	0x00014070


	//   ....[123]....
        /*0a74*/ 	.word	0x000140e0


	//   ....[124]....
        /*0a78*/ 	.word	0x00014150


	//   ....[125]....
        /*0a7c*/ 	.word	0x000141c0


	//   ....[126]....
        /*0a80*/ 	.word	0x00014220


	//   ....[127]....
        /*0a84*/ 	.word	0x00014290


	//   ....[128]....
        /*0a88*/ 	.word	0x00014300


	//   ....[129]....
        /*0a8c*/ 	.word	0x00014370


	//   ....[130]....
        /*0a90*/ 	.word	0x000143d0


	//   ....[131]....
        /*0a94*/ 	.word	0x00014440


	//   ....[132]....
        /*0a98*/ 	.word	0x000144b0


	//   ....[133]....
        /*0a9c*/ 	.word	0x00014520


	//   ....[134]....
        /*0aa0*/ 	.word	0x00014580


	//   ....[135]....
        /*0aa4*/ 	.word	0x000145f0


	//   ....[136]....
        /*0aa8*/ 	.word	0x00014660


	//   ....[137]....
        /*0aac*/ 	.word	0x000146d0


	//   ....[138]....
        /*0ab0*/ 	.word	0x00014730


	//   ....[139]....
        /*0ab4*/ 	.word	0x000147a0


	//----- nvinfo : EIATTR_EXIT_INSTR_OFFSETS
	.align		4
.L_188:
        /*0ab8*/ 	.byte	0x04, 0x1c
        /*0aba*/ 	.short	(.L_190 - .L_189)


	//   ....[0]....
.L_189:
        /*0abc*/ 	.word	0x000000a0


	//   ....[1]....
        /*0ac0*/ 	.word	0x00013700


	//----- nvinfo : EIATTR_MAX_THREADS
	.align		4
.L_190:
        /*0ac4*/ 	.byte	0x04, 0x05
        /*0ac6*/ 	.short	(.L_192 - .L_191)
.L_191:
        /*0ac8*/ 	.word	0x00000080
        /*0acc*/ 	.word	0x00000001
        /*0ad0*/ 	.word	0x00000001


	//----- nvinfo : EIATTR_CRS_STACK_SIZE
	.align		4
.L_192:
        /*0ad4*/ 	.byte	0x04, 0x1e
        /*0ad6*/ 	.short	(.L_194 - .L_193)
.L_193:
        /*0ad8*/ 	.word	0x00000000
.L_194:


//--------------------- .nv.info._ZN7cutlass13device_kernelIN5flash19enable_sm80_to_sm89INS1_16FlashAttnFwdSm80INS1_25CollectiveMainloopFwdSm80ILi4ELi1ELb0EN4cute5tupleIJNS5_1CILi128EEENS7_ILi112EEENS7_ILi64EEEEEELi64ENS_6half_tEfNS_4arch4Sm80ELb1ELb0ELb0ELb1ELb0ELb0ELb1ELb0EEENS1_21CollectiveEpilogueFwdINS6_IJS8_SA_S9_EEENS6_IJNS7_ILi1EEESI_SI_EEESC_SE_Li128ELb1ELb1ELb0ELb0EEENS1_19SingleTileSchedulerILb1ELb0ELb1ELi128EEEEEEEEEvNT_6ParamsE --------------------------
	.section	.nv.info._ZN7cutlass13device_kernelIN5flash19enable_sm80_to_sm89INS1_16FlashAttnFwdSm80INS1_25CollectiveMainloopFwdSm80ILi4ELi1ELb0EN4cute5tupleIJNS5_1CILi128EEENS7_ILi112EEENS7_ILi64EEEEEELi64ENS_6half_tEfNS_4arch4Sm80ELb1ELb0ELb0ELb1ELb0ELb0ELb1ELb0EEENS1_21CollectiveEpilogueFwdINS6_IJS8_SA_S9_EEENS6_IJNS7_ILi1EEESI_SI_EEESC_SE_Li128ELb1ELb1ELb0ELb0EEENS1_19SingleTileSchedulerILb1ELb0ELb1ELi128EEEEEEEEEvNT_6ParamsE,"",@"SHT_CUDA_INFO"
	.sectionflags	@""
	.align	4


	//----- nvinfo : EIATTR_CUDA_API_VERSION
	.align		4
        /*0000*/ 	.byte	0x04, 0x37
        /*0002*/ 	.short	(.L_196 - .L_195)
.L_195:
        /*0004*/ 	.word	0x00000082


	//----- nvinfo : EIATTR_SW2861232_WAR
	.align		4
.L_196:
        /*0008*/ 	.byte	0x01, 0x35
	.zero		2


	//----- nvinfo : EIATTR_PARAM_CBANK
	.align		4
        /*000c*/ 	.byte	0x04, 0x0a
        /*000e*/ 	.short	(.L_198 - .L_197)
	.align		4
.L_197:
        /*0010*/ 	.word	index@(.nv.constant0._ZN7cutlass13device_kernelIN5flash19enable_sm80_to_sm89INS1_16FlashAttnFwdSm80INS1_25CollectiveMainloopFwdSm80ILi4ELi1ELb0EN4cute5tupleIJNS5_1CILi128EEENS7_ILi112EEENS7_ILi64EEEEEELi64ENS_6half_tEfNS_4arch4Sm80ELb1ELb0ELb0ELb1ELb0ELb0ELb1ELb0EEENS1_21CollectiveEpilogueFwdINS6_IJS8_SA_S9_EEENS6_IJNS7_ILi1EEESI_SI_EEESC_SE_Li128ELb1ELb1ELb0ELb0EEENS1_19SingleTileSchedulerILb1ELb0ELb1ELi128EEEEEEEEEvNT_6ParamsE)
        /*0014*/ 	.short	0x0160
        /*0016*/ 	.short	0x0418


	//----- nvinfo : EIATTR_CBANK_PARAM_SIZE
	.align		4
.L_198:
        /*0018*/ 	.byte	0x03, 0x19
        /*001a*/ 	.short	0x0418


	//----- nvinfo : EIATTR_KPARAM_INFO
	.align		4
        /*001c*/ 	.byte	0x04, 0x17
        /*001e*/ 	.short	(.L_200 - .L_199)
.L_199:
        /*0020*/ 	.word	0x00000000
        /*0024*/ 	.short	0x0000
        /*0026*/ 	.short	0x0000
        /*0028*/ 	.byte	0x00, 0xf0, 0x61, 0x10


	//----- nvinfo : EIATTR_MAXREG_COUNT
	.align		4
.L_200:
        /*002c*/ 	.byte	0x03, 0x1b
        /*002e*/ 	.short	0x00ff


	//----- nvinfo : EIATTR_NUM_BARRIERS
	.align		4
        /*0030*/ 	.byte	0x02, 0x4c
        /*0032*/ 	.byte	0x02
	.zero		1


	//----- nvinfo : EIATTR_ANNOTATIONS
	.align		4
        /*0034*/ 	.byte	0x04, 0x55
        /*0036*/ 	.short	(.L_202 - .L_201)


	//   ....[0]....
.L_201:
        /* <DEDUP_REMOVED lines=80> */


	//----- nvinfo : EIATTR_MERCURY_ISA_VERSION
	.align		4
.L_202:
        /*0520*/ 	.byte	0x03, 0x5f
        /*0522*/ 	.short	0x0000


	//----- nvinfo : EIATTR_COOP_GROUP_MASK_REGIDS
	.align		4
        /*0524*/ 	.byte	0x04, 0x29
        /*0526*/ 	.short	(.L_204 - .L_203)


	//   ....[0]....
.L_203:
        /*0528*/ 	.word	0xffffffff


	//   ....[1]....
        /*052c*/ 	.word	0xffffffff


	//   ....[2]....
        /*0530*/ 	.word	0xffffffff


	//   ....[3]....
        /*0534*/ 	.word	0xffffffff


	//   ....[4]....
        /*0538*/ 	.word	0xffffffff


	//   ....[5]....
        /*053c*/ 	.word	0xffffffff


	//   ....[6]....
        /*0540*/ 	.word	0xffffffff


	//   ....[7]....
        /*0544*/ 	.word	0xffffffff


	//   ....[8]....
        /*0548*/ 	.word	0xffffffff


	//   ....[9]....
        /*054c*/ 	.word	0xffffffff


	//   ....[10]....
        /*0550*/ 	.word	0xffffffff


	//   ....[11]....
        /*0554*/ 	.word	0xffffffff


	//   ....[12]....
        /*0558*/ 	.word	0xffffffff


	//   ....[13]....
        /*055c*/ 	.word	0xffffffff


	//   ....[14]....
        /*0560*/ 	.word	0xffffffff


	//   ....[15]....
        /*0564*/ 	.word	0xffffffff


	//   ....[16]....
        /*0568*/ 	.word	0xffffffff


	//   ....[17]....
        /*056c*/ 	.word	0xffffffff


	//   ....[18]....
        /*0570*/ 	.word	0xffffffff


	//   ....[19]....
        /*0574*/ 	.word	0xffffffff


	//   ....[20]....
        /*0578*/ 	.word	0xffffffff


	//   ....[21]....
        /*057c*/ 	.word	0xffffffff


	//   ....[22]....
        /*0580*/ 	.word	0xffffffff


	//   ....[23]....
        /*0584*/ 	.word	0xffffffff


	//   ....[24]....
        /*0588*/ 	.word	0xffffffff


	//   ....[25]....
        /*058c*/ 	.word	0xffffffff


	//   ....[26]....
        /*0590*/ 	.word	0xffffffff


	//   ....[27]....
        /*0594*/ 	.word	0xffffffff


	//   ....[28]....
        /*0598*/ 	.word	0xffffffff


	//   ....[29]....
        /*059c*/ 	.word	0xffffffff


	//   ....[30]....
        /*05a0*/ 	.word	0xffffffff


	//   ....[31]....
        /*05a4*/ 	.word	0xffffffff


	//   ....[32]....
        /*05a8*/ 	.word	0xffffffff


	//   ....[33]....
        /*05ac*/ 	.word	0xffffffff


	//   ....[34]....
        /*05b0*/ 	.word	0xffffffff


	//   ....[35]....
        /*05b4*/ 	.word	0xffffffff


	//   ....[36]....
        /*05b8*/ 	.word	0xffffffff


	//   ....[37]....
        /*05bc*/ 	.word	0xffffffff


	//   ....[38]....
        /*05c0*/ 	.word	0xffffffff


	//   ....[39]....
        /*05c4*/ 	.word	0xffffffff


	//   ....[40]....
        /*05c8*/ 	.word	0xffffffff


	//   ....[41]....
        /*05cc*/ 	.word	0xffffffff


	//   ....[42]....
        /*05d0*/ 	.word	0xffffffff


	//   ....[43]....
        /*05d4*/ 	.word	0xffffffff


	//   ....[44]....
        /*05d8*/ 	.word	0xffffffff


	//   ....[45]....
        /*05dc*/ 	.word	0xffffffff


	//   ....[46]....
        /*05e0*/ 	.word	0xffffffff


	//   ....[47]....
        /*05e4*/ 	.word	0xffffffff


	//   ....[48]....
        /*05e8*/ 	.word	0xffffffff


	//   ....[49]....
        /*05ec*/ 	.word	0xffffffff


	//   ....[50]....
        /*05f0*/ 	.word	0xffffffff


	//   ....[51]....
        /*05f4*/ 	.word	0xffffffff


	//   ....[52]....
        /*05f8*/ 	.word	0xffffffff


	//   ....[53]....
        /*05fc*/ 	.word	0xffffffff


	//   ....[54]....
        /*0600*/ 	.word	0xffffffff


	//   ....[55]....
        /*0604*/ 	.word	0xffffffff


	//   ....[56]....
        /*0608*/ 	.word	0xffffffff


	//   ....[57]....
        /*060c*/ 	.word	0xffffffff


	//   ....[58]....
        /*0610*/ 	.word	0xffffffff


	//   ....[59]....
        /*0614*/ 	.word	0xffffffff


	//   ....[60]....
        /*0618*/ 	.word	0xffffffff


	//   ....[61]....
        /*061c*/ 	.word	0xffffffff


	//   ....[62]....
        /*0620*/ 	.word	0xffffffff


	//   ....[63]....
        /*0624*/ 	.word	0xffffffff


	//   ....[64]....
        /*0628*/ 	.word	0xffffffff


	//   ....[65]....
        /*062c*/ 	.word	0xffffffff


	//   ....[66]....
        /*0630*/ 	.word	0xffffffff


	//   ....[67]....
        /*0634*/ 	.word	0xffffffff


	//   ....[68]....
        /*0638*/ 	.word	0xffffffff


	//   ....[69]....
        /*063c*/ 	.word	0xffffffff


	//   ....[70]....
        /*0640*/ 	.word	0xffffffff


	//   ....[71]....
        /*0644*/ 	.word	0xffffffff


	//   ....[72]....
        /*0648*/ 	.word	0xffffffff


	//   ....[73]....
        /*064c*/ 	.word	0xffffffff


	//   ....[74]....
        /*0650*/ 	.word	0xffffffff


	//   ....[75]....
        /*0654*/ 	.word	0xffffffff


	//   ....[76]....
        /*0658*/ 	.word	0xffffffff


	//   ....[77]....
        /*065c*/ 	.word	0xffffffff


	//   ....[78]....
        /*0660*/ 	.word	0xffffffff


	//   ....[79]....
        /*0664*/ 	.word	0xffffffff


	//   ....[80]....
        /*0668*/ 	.word	0xffffffff


	//   ....[81]....
        /*066c*/ 	.word	0xffffffff


	//   ....[82]....
        /*0670*/ 	.word	0xffffffff


	//   ....[83]....
        /*0674*/ 	.word	0xffffffff


	//   ....[84]....
        /*0678*/ 	.word	0xffffffff


	//   ....[85]....
        /*067c*/ 	.word	0xffffffff


	//   ....[86]....
        /*0680*/ 	.word	0xffffffff


	//   ....[87]....
        /*0684*/ 	.word	0xffffffff


	//   ....[88]....
        /*0688*/ 	.word	0xffffffff


	//   ....[89]....
        /*068c*/ 	.word	0xffffffff


	//   ....[90]....
        /*0690*/ 	.word	0xffffffff


	//   ....[91]....
        /*0694*/ 	.word	0xffffffff


	//   ....[92]....
        /*0698*/ 	.word	0xffffffff


	//   ....[93]....
        /*069c*/ 	.word	0xffffffff


	//   ....[94]....
        /*06a0*/ 	.word	0xffffffff


	//   ....[95]....
        /*06a4*/ 	.word	0xffffffff


	//   ....[96]....
        /*06a8*/ 	.word	0xffffffff


	//----- nvinfo : EIATTR_COOP_GROUP_INSTR_OFFSETS
	.align		4
.L_204:
        /*06ac*/ 	.byte	0x04, 0x28
        /*06ae*/ 	.short	(.L_206 - .L_205)


	//   ....[0]....
.L_205:
        /*06b0*/ 	.word	0x00000090


	//   ....[1]....
        /*06b4*/ 	.word	0x00001020


	//   ....[2]....
        /*06b8*/ 	.word	0x00001050


	//   ....[3]....
        /*06bc*/ 	.word	0x000011f0


	//   ....[4]....
        /*06c0*/ 	.word	0x00001220


	//   ....[5]....
        /*06c4*/ 	.word	0x000012b0


	//   ....[6]....
        /*06c8*/ 	.word	0x000012e0


	//   ....[7]....
        /*06cc*/ 	.word	0x00001370


	//   ....[8]....
        /*06d0*/ 	.word	0x000013a0


	//   ....[9]....
        /*06d4*/ 	.word	0x00001430


	//   ....[10]....
        /*06d8*/ 	.word	0x00001460


	//   ....[11]....
        /*06dc*/ 	.word	0x000014f0


	//   ....[12]....
        /*06e0*/ 	.word	0x00001520


	//   ....[13]....
        /*06e4*/ 	.word	0x000015b0


	//   ....[14]....
        /*06e8*/ 	.word	0x000015e0


	//   ....[15]....
        /*06ec*/ 	.word	0x00001660


	//   ....[16]....
        /*06f0*/ 	.word	0x000016a0


	//   ....[17]....
        /*06f4*/ 	.word	0x00002ee0


	//   ....[18]....
        /*06f8*/ 	.word	0x00002ef0


	//   ....[19]....
        /*06fc*/ 	.word	0x00002f00


	//   ....[20]....
        /*0700*/ 	.word	0x00002f10


	//   ....[21]....
        /*0704*/ 	.word	0x00003db0


	//   ....[22]....
        /*0708*/ 	.word	0x00003ff0


	//   ....[23]....
        /*070c*/ 	.word	0x00004010


	//   ....[24]....
        /*0710*/ 	.word	0x000040f0


	//   ....[25]....
        /*0714*/ 	.word	0x00004270


	//   ....[26]....
        /*0718*/ 	.word	0x000044a0


	//   ....[27]....
        /*071c*/ 	.word	0x00004910


	//   ....[28]....
        /*0720*/ 	.word	0x00004990


	//   ....[29]....
        /*0724*/ 	.word	0x00008210


	//   ....[30]....
        /*0728*/ 	.word	0x00008230


	//   ....[31]....
        /*072c*/ 	.word	0x00008250


	//   ....[32]....
        /*0730*/ 	.word	0x00008270


	//   ....[33]....
        /*0734*/ 	.word	0x00009400


	//   ....[34]....
        /*0738*/ 	.word	0x00009500


	//   ....[35]....
        /*073c*/ 	.word	0x00009a10


	//   ....[36]....
        /*0740*/ 	.word	0x00009b70


	//   ....[37]....
        /*0744*/ 	.word	0x00009cb0


	//   ....[38]....
        /*0748*/ 	.word	0x00009cd0


	//   ....[39]....
        /*074c*/ 	.word	0x00009d20


	//   ....[40]....
        /*0750*/ 	.word	0x00009d90


	//   ....[41]....
        /*0754*/ 	.word	0x0000df30


	//   ....[42]....
        /*0758*/ 	.word	0x0000dfb0


	//   ....[43]....
        /*075c*/ 	.word	0x0000e070


	//   ....[44]....
        /*0760*/ 	.word	0x0000e0d0


	//   ....[45]....
        /*0764*/ 	.word	0x0000e100


	//   ....[46]....
        /*0768*/ 	.word	0x0000e1e0


	//   ....[47]....
        /*076c*/ 	.word	0x0000e360


	//   ....[48]....
        /*0770*/ 	.word	0x0000e6d0


	//   ....[49]....
        /*0774*/ 	.word	0x00010c50


	//   ....[50]....
        /*0778*/ 	.word	0x00010c60


	//   ....[51]....
        /*077c*/ 	.word	0x00010c70


	//   ....[52]....
        /*0780*/ 	.word	0x00010c90


	//   ....[53]....
        /*0784*/ 	.word	0x00010cb0


	//   ....[54]....
        /*0788*/ 	.word	0x00010cc0


	//   ....[55]....
        /*078c*/ 	.word	0x00010cf0


	//   ....[56]....
        /*0790*/ 	.word	0x00010d20


	//   ....[57]....
        /*0794*/ 	.word	0x00011fd0


	//   ....[58]....
        /*0798*/ 	.word	0x00012020


	//   ....[59]....
        /*079c*/ 	.word	0x00012050


	//   ....[60]....
        /*07a0*/ 	.word	0x00012080


	//   ....[61]....
        /*07a4*/ 	.word	0x000120b0


	//   ....[62]....
        /*07a8*/ 	.word	0x000120f0


	//   ....[63]....
        /*07ac*/ 	.word	0x00012120


	//   ....[64]....
        /*07b0*/ 	.word	0x00012150


	//   ....[65]....
        /*07b4*/ 	.word	0x00012230


	//   ....[66]....
        /*07b8*/ 	.word	0x00012290


	//   ....[67]....
        /*07bc*/ 	.word	0x000122c0


	//   ....[68]....
        /*07c0*/ 	.word	0x00012320


	//   ....[69]....
        /*07c4*/ 	.word	0x00012330


	//   ....[70]....
        /*07c8*/ 	.word	0x00012340


	//   ....[71]....
        /*07cc*/ 	.word	0x00012360


	//   ....[72]....
        /*07d0*/ 	.word	0x000123c0


	//   ....[73]....
        /*07d4*/ 	.word	0x00012470


	//   ....[74]....
        /*07d8*/ 	.word	0x00012480


	//   ....[75]....
        /*07dc*/ 	.word	0x000124b0


	//   ....[76]....
        /*07e0*/ 	.word	0x000124c0


	//   ....[77]....
        /*07e4*/ 	.word	0x000124d0


	//   ....[78]....
        /*07e8*/ 	.word	0x000124e0


	//   ....[79]....
        /*07ec*/ 	.word	0x00012560


	//   ....[80]....
        /*07f0*/ 	.word	0x00012570


	//   ....[81]....
        /*07f4*/ 	.word	0x00012cd0


	//   ....[82]....
        /*07f8*/ 	.word	0x00012d10


	//   ....[83]....
        /*07fc*/ 	.word	0x00012d40


	//   ....[84]....
        /*0800*/ 	.word	0x00012d70


	//   ....[85]....
        /*0804*/ 	.word	0x00012da0


	//   ....[86]....
        /*0808*/ 	.word	0x00012dd0


	//   ....[87]....
        /*080c*/ 	.word	0x00012e00


	//   ....[88]....
        /*0810*/ 	.word	0x00012e20


	//   ....[89]....
        /*0814*/ 	.word	0x00012e40


	//   ....[90]....
        /*0818*/ 	.word	0x00012e70


	//   ....[91]....
        /*081c*/ 	.word	0x00012e80


	//   ....[92]....
        /*0820*/ 	.word	0x00012e90


	//   ....[93]....
        /*0824*/ 	.word	0x00012ea0


	//   ....[94]....
        /*0828*/ 	.word	0x00012eb0


	//   ....[95]....
        /*082c*/ 	.word	0x00012ee0


	//   ....[96]....
        /*0830*/ 	.word	0x00012f00


	//----- nvinfo : EIATTR_EXIT_INSTR_OFFSETS
	.align		4
.L_206:
        /*0834*/ 	.byte	0x04, 0x1c
        /*0836*/ 	.short	(.L_208 - .L_207)


	//   ....[0]....
.L_207:
        /*0838*/ 	.word	0x00000370


	//   ....[1]....
        /*083c*/ 	.word	0x00012610


	//   ....[2]....
        /*0840*/ 	.word	0x00012650


	//   ....[3]....
        /*0844*/ 	.word	0x00013060


	//   ....[4]....
        /*0848*/ 	.word	0x000130a0


	//----- nvinfo : EIATTR_CTAIDZ_USED
	.align		4
.L_208:
        /*084c*/ 	.byte	0x01, 0x04
	.zero		2


	//----- nvinfo : EIATTR_MAX_THREADS
	.align		4
        /*0850*/ 	.byte	0x04, 0x05
        /*0852*/ 	.short	(.L_210 - .L_209)
.L_209:
        /*0854*/ 	.word	0x00000080
        /*0858*/ 	.word	0x00000001
        /*085c*/ 	.word	0x00000001


	//----- nvinfo : EIATTR_CRS_STACK_SIZE
	.align		4
.L_210:
        /*0860*/ 	.byte	0x04, 0x1e
        /*0862*/ 	.short	(.L_212 - .L_211)
.L_211:
        /*0864*/ 	.word	0x00000000
.L_212:


//--------------------- .nv.info._ZN7cutlass13device_kernelIN5flash19enable_sm80_to_sm89INS1_16FlashAttnFwdSm80INS1_25CollectiveMainloopFwdSm80ILi4ELi1ELb0EN4cute5tupleIJNS5_1CILi128EEENS7_ILi112EEENS7_ILi64EEEEEELi64ENS_6half_tEfNS_4arch4Sm80ELb1ELb0ELb0ELb1ELb0ELb1ELb1ELb0EEENS1_21CollectiveEpilogueFwdINS6_IJS8_SA_S9_EEENS6_IJNS7_ILi1EEESI_SI_EEESC_SE_Li128ELb1ELb1ELb0ELb0EEENS1_19SingleTileSchedulerILb1ELb0ELb1ELi128EEEEEEEEEvNT_6ParamsE --------------------------
	.section	.nv.info._ZN7cutlass13device_kernelIN5flash19enable_sm80_to_sm89INS1_16FlashAttnFwdSm80INS1_25CollectiveMainloopFwdSm80ILi4ELi1ELb0EN4cute5tupleIJNS5_1CILi128EEENS7_ILi112EEENS7_ILi64EEEEEELi64ENS_6half_tEfNS_4arch4Sm80ELb1ELb0ELb0ELb1ELb0ELb1ELb1ELb0EEENS1_21CollectiveEpilogueFwdINS6_IJS8_SA_S9_EEENS6_IJNS7_ILi1EEESI_SI_EEESC_SE_Li128ELb1ELb1ELb0ELb0EEENS1_19SingleTileSchedulerILb1ELb0ELb1ELi128EEEEEEEEEvNT_6ParamsE,"",@"SHT_CUDA_INFO"
	.sectionflags	@""
	.align	4


	//----- nvinfo : EIATTR_CUDA_API_VERSION
	.align		4
        /*0000*/ 	.byte	0x04, 0x37
        /*0002*/ 	.short	(.L_214 - .L_213)
.L_213:
        /*0004*/ 	.word	0x00000082


	//----- nvinfo : EIATTR_SW2861232_WAR
	.align		4
.L_214:
        /*0008*/ 	.byte	0x01, 0x35
	.zero		2


	//----- nvinfo : EIATTR_PARAM_CBANK
	.align		4
        /*000c*/ 	.byte	0x04, 0x0a
        /*000e*/ 	.short	(.L_216 - .L_215)
	.align		4
.L_215:
        /*0010*/ 	.word	index@(.nv.constant0._ZN7cutlass13device_kernelIN5flash19enable_sm80_to_sm89INS1_16FlashAttnFwdSm80INS1_25CollectiveMainloopFwdSm80ILi4ELi1ELb0EN4cute5tupleIJNS5_1CILi128EEENS7_ILi112EEENS7_ILi64EEEEEELi64ENS_6half_tEfNS_4arch4Sm80ELb1ELb0ELb0ELb1ELb0ELb1ELb1ELb0EEENS1_21CollectiveEpilogueFwdINS6_IJS8_SA_S9_EEENS6_IJNS7_ILi1EEESI_SI_EEESC_SE_Li128ELb1ELb1ELb0ELb0EEENS1_19SingleTileSchedulerILb1ELb0ELb1ELi128EEEEEEEEEvNT_6ParamsE)
        /*0014*/ 	.short	0x0160
        /*0016*/ 	.short	0x0418


	//----- nvinfo : EIATTR_CBANK_PARAM_SIZE
	.align		4
.L_216:
        /*0018*/ 	.byte	0x03, 0x19
        /*001a*/ 	.short	0x0418


	//----- nvinfo : EIATTR_KPARAM_INFO
	.align		4
        /*001c*/ 	.byte	0x04, 0x17
        /*001e*/ 	.short	(.L_218 - .L_217)
.L_217:
        /*0020*/ 	.word	0x00000000
        /*0024*/ 	.short	0x0000
        /*0026*/ 	.short	0x0000
        /*0028*/ 	.byte	0x00, 0xf0, 0x61, 0x10


	//----- nvinfo : EIATTR_MAXREG_COUNT
	.align		4
.L_218:
        /*002c*/ 	.byte	0x03, 0x1b
        /*002e*/ 	.short	0x00ff


	//----- nvinfo : EIATTR_NUM_BARRIERS
	.align		4
        /*0030*/ 	.byte	0x02, 0x4c
        /*0032*/ 	.byte	0x02
	.zero		1


	//----- nvinfo : EIATTR_ANNOTATIONS
	.align		4
        /*0034*/ 	.byte	0x04, 0x55
        /*0036*/ 	.short	(.L_220 - .L_219)


	//   ....[0]....
.L_219:
        /* <DEDUP_REMOVED lines=74> */


	//----- nvinfo : EIATTR_MERCURY_ISA_VERSION
	.align		4
.L_220:
        /*04c8*/ 	.byte	0x03, 0x5f
        /*04ca*/ 	.short	0x0000


	//----- nvinfo : EIATTR_COOP_GROUP_MASK_REGIDS
	.align		4
        /*04cc*/ 	.byte	0x04, 0x29
        /*04ce*/ 	.short	(.L_222 - .L_221)


	//   ....[0]....
.L_221:
        /*04d0*/ 	.word	0xffffffff


	//   ....[1]....
        /*04d4*/ 	.word	0xffffffff


	//   ....[2]....
        /*04d8*/ 	.word	0xffffffff


	//   ....[3]....
        /*04dc*/ 	.word	0xffffffff


	//   ....[4]....
        /*04e0*/ 	.word	0xffffffff


	//   ....[5]....
        /*04e4*/ 	.word	0xffffffff


	//   ....[6]....
        /*04e8*/ 	.word	0xffffffff


	//   ....[7]....
        /*04ec*/ 	.word	0xffffffff


	//   ....[8]....
        /*04f0*/ 	.word	0xffffffff


	//   ....[9]....
        /*04f4*/ 	.word	0xffffffff


	//   ....[10]....
        /*04f8*/ 	.word	0xffffffff


	//   ....[11]....
        /*04fc*/ 	.word	0xffffffff


	//   ....[12]....
        /*0500*/ 	.word	0xffffffff


	//   ....[13]....
        /*0504*/ 	.word	0xffffffff


	//   ....[14]....
        /*0508*/ 	.word	0xffffffff


	//   ....[15]....
        /*050c*/ 	.word	0xffffffff


	//   ....[16]....
        /*0510*/ 	.word	0xffffffff


	//   ....[17]....
        /*0514*/ 	.word	0xffffffff


	//   ....[18]....
        /*0518*/ 	.word	0xffffffff


	//   ....[19]....
        /*051c*/ 	.word	0xffffffff


	//   ....[20]....
        /*0520*/ 	.word	0xffffffff


	//   ....[21]....
        /*0524*/ 	.word	0xffffffff


	//   ....[22]....
        /*0528*/ 	.word	0xffffffff


	//   ....[23]....
        /*052c*/ 	.word	0xffffffff


	//   ....[24]....
        /*0530*/ 	.word	0xffffffff


	//   ....[25]....
        /*0534*/ 	.word	0xffffffff


	//   ....[26]....
        /*0538*/ 	.word	0xffffffff


	//   ....[27]....
        /*053c*/ 	.word	0xffffffff


	//   ....[28]....
        /*0540*/ 	.word	0xffffffff


	//   ....[29]....
        /*0544*/ 	.word	0xffffffff


	//   ....[30]....
        /*0548*/ 	.word	0xffffffff


	//   ....[31]....
        /*054c*/ 	.word	0xffffffff


	//   ....[32]....
        /*0550*/ 	.word	0xffffffff


	//   ....[33]....
        /*0554*/ 	.word	0xffffffff


	//   ....[34]....
        /*0558*/ 	.word	0xffffffff


	//   ....[35]....
        /*055c*/ 	.word	0xffffffff


	//   ....[36]....
        /*0560*/ 	.word	0xffffffff


	//   ....[37]....
        /*0564*/ 	.word	0xffffffff


	//   ....[38]....
        /*0568*/ 	.word	0xffffffff


	//   ....[39]....
        /*056c*/ 	.word	0xffffffff


	//   ....[40]....
        /*0570*/ 	.word	0xffffffff


	//   ....[41]....
        /*0574*/ 	.word	0xffffffff


	//   ....[42]....
        /*0578*/ 	.word	0xffffffff


	//   ....[43]....
        /*057c*/ 	.word	0xffffffff


	//   ....[44]....
        /*0580*/ 	.word	0xffffffff


	//   ....[45]....
        /*0584*/ 	.word	0xffffffff


	//   ....[46]....
        /*0588*/ 	.word	0xffffffff


	//   ....[47]....
        /*058c*/ 	.word	0xffffffff


	//   ....[48]....
        /*0590*/ 	.word	0xffffffff


	//   ....[49]....
        /*0594*/ 	.word	0xffffffff


	//   ....[50]....
        /*0598*/ 	.word	0xffffffff


	//   ....[51]....
        /*059c*/ 	.word	0xffffffff


	//   ....[52]....
        /*05a0*/ 	.word	0xffffffff


	//   ....[53]....
        /*05a4*/ 	.word	0xffffffff


	//   ....[54]....
        /*05a8*/ 	.word	0xffffffff


	//   ....[55]....
        /*05ac*/ 	.word	0xffffffff


	//   ....[56]....
        /*05b0*/ 	.word	0xffffffff


	//   ....[57]....
        /*05b4*/ 	.word	0xffffffff


	//   ....[58]....
        /*05b8*/ 	.word	0xffffffff


	//   ....[59]....
        /*05bc*/ 	.word	0xffffffff


	//   ....[60]....
        /*05c0*/ 	.word	0xffffffff


	//   ....[61]....
        /*05c4*/ 	.word	0xffffffff


	//   ....[62]....
        /*05c8*/ 	.word	0xffffffff


	//   ....[63]....
        /*05cc*/ 	.word	0xffffffff


	//   ....[64]....
        /*05d0*/ 	.word	0xffffffff


	//   ....[65]....
        /*05d4*/ 	.word	0xffffffff


	//   ....[66]....
        /*05d8*/ 	.word	0xffffffff


	//   ....[67]....
        /*05dc*/ 	.word	0xffffffff


	//   ....[68]....
        /*05e0*/ 	.word	0xffffffff


	//   ....[69]....
        /*05e4*/ 	.word	0xffffffff


	//   ....[70]....
        /*05e8*/ 	.word	0xffffffff


	//   ....[71]....
        /*05ec*/ 	.word	0xffffffff


	//   ....[72]....
        /*05f0*/ 	.word	0xffffffff


	//   ....[73]....
        /*05f4*/ 	.word	0xffffffff


	//   ....[74]....
        /*05f8*/ 	.word	0xffffffff


	//   ....[75]....
        /*05fc*/ 	.word	0xffffffff


	//   ....[76]....
        /*0600*/ 	.word	0xffffffff


	//   ....[77]....
        /*0604*/ 	.word	0xffffffff


	//   ....[78]....
        /*0608*/ 	.word	0xffffffff


	//   ....[79]....
        /*060c*/ 	.word	0xffffffff


	//   ....[80]....
        /*0610*/ 	.word	0xffffffff


	//   ....[81]....
        /*0614*/ 	.word	0xffffffff


	//   ....[82]....
        /*0618*/ 	.word	0xffffffff


	//   ....[83]....
        /*061c*/ 	.word	0xffffffff


	//   ....[84]....
        /*0620*/ 	.word	0xffffffff


	//   ....[85]....
        /*0624*/ 	.word	0xffffffff


	//   ....[86]....
        /*0628*/ 	.word	0xffffffff


	//   ....[87]....
        /*062c*/ 	.word	0xffffffff


	//   ....[88]....
        /*0630*/ 	.word	0xffffffff


	//   ....[89]....
        /*0634*/ 	.word	0xffffffff


	//   ....[90]....
        /*0638*/ 	.word	0xffffffff


	//   ....[91]....
        /*063c*/ 	.word	0xffffffff


	//   ....[92]....
        /*0640*/ 	.word	0xffffffff


	//   ....[93]....
        /*0644*/ 	.word	0xffffffff


	//   ....[94]....
        /*0648*/ 	.word	0xffffffff


	//   ....[95]....
        /*064c*/ 	.word	0xffffffff


	//   ....[96]....
        /*0650*/ 	.word	0xffffffff


	//   ....[97]....
        /*0654*/ 	.word	0xffffffff


	//   ....[98]....
        /*0658*/ 	.word	0xffffffff


	//   ....[99]....
        /*065c*/ 	.word	0xffffffff


	//   ....[100]....
        /*0660*/ 	.word	0xffffffff


	//   ....[101]....
        /*0664*/ 	.word	0xffffffff


	//   ....[102]....
        /*0668*/ 	.word	0xffffffff


	//   ....[103]....
        /*066c*/ 	.word	0xffffffff


	//   ....[104]....
        /*0670*/ 	.word	0xffffffff


	//   ....[105]....
        /*0674*/ 	.word	0xffffffff


	//   ....[106]....
        /*0678*/ 	.word	0xffffffff


	//   ....[107]....
        /*067c*/ 	.word	0xffffffff


	//   ....[108]....
        /*0680*/ 	.word	0xffffffff


	//   ....[109]....
        /*0684*/ 	.word	0xffffffff


	//   ....[110]....
        /*0688*/ 	.word	0xffffffff


	//   ....[111]....
        /*068c*/ 	.word	0xffffffff


	//   ....[112]....
        /*0690*/ 	.word	0xffffffff


	//   ....[113]....
        /*0694*/ 	.word	0xffffffff


	//   ....[114]....
        /*0698*/ 	.word	0xffffffff


	//   ....[115]....
        /*069c*/ 	.word	0xffffffff


	//   ....[116]....
        /*06a0*/ 	.word	0xffffffff


	//   ....[117]....
        /*06a4*/ 	.word	0xffffffff


	//   ....[118]....
        /*06a8*/ 	.word	0xffffffff


	//   ....[119]....
        /*06ac*/ 	.word	0xffffffff


	//   ....[120]....
        /*06b0*/ 	.word	0xffffffff


	//   ....[121]....
        /*06b4*/ 	.word	0xffffffff


	//   ....[122]....
        /*06b8*/ 	.word	0xffffffff


	//   ....[123]....
        /*06bc*/ 	.word	0xffffffff


	//   ....[124]....
        /*06c0*/ 	.word	0xffffffff


	//   ....[125]....
        /*06c4*/ 	.word	0xffffffff


	//   ....[126]....
        /*06c8*/ 	.word	0xffffffff


	//   ....[127]....
        /*06cc*/ 	.word	0xffffffff


	//   ....[128]....
        /*06d0*/ 	.word	0xffffffff


	//----- nvinfo : EIATTR_COOP_GROUP_INSTR_OFFSETS
	.align		4
.L_222:
        /*06d4*/ 	.byte	0x04, 0x28
        /*06d6*/ 	.short	(.L_224 - .L_223)


	//   ....[0]....
.L_223:
        /*06d8*/ 	.word	0x00000090


	//   ....[1]....
        /*06dc*/ 	.word	0x00008a90


	//   ....[2]....
        /*06e0*/ 	.word	0x00008ac0


	//   ....[3]....
        /*06e4*/ 	.word	0x00008ce0


	//   ....[4]....
        /*06e8*/ 	.word	0x00008d10


	//   ....[5]....
        /*06ec*/ 	.word	0x00008da0


	//   ....[6]....
        /*06f0*/ 	.word	0x00008dd0


	//   ....[7]....
        /*06f4*/ 	.word	0x00008e60


	//   ....[8]....
        /*06f8*/ 	.word	0x00008e90


	//   ....[9]....
        /*06fc*/ 	.word	0x00008f20


	//   ....[10]....
        /*0700*/ 	.word	0x00008f50


	//   ....[11]....
        /*0704*/ 	.word	0x00008fe0


	//   ....[12]....
        /*0708*/ 	.word	0x00009010


	//   ....[13]....
        /*070c*/ 	.word	0x000090a0


	//   ....[14]....
        /*0710*/ 	.word	0x000090d0


	//   ....[15]....
        /*0714*/ 	.word	0x00009190


	//   ....[16]....
        /*0718*/ 	.word	0x000091d0


	//   ....[17]....
        /*071c*/ 	.word	0x00009aa0


	//   ....[18]....
        /*0720*/ 	.word	0x00009ac0


	//   ....[19]....
        /*0724*/ 	.word	0x00009ad0


	//   ....[20]....
        /*0728*/ 	.word	0x00009ae0


	//   ....[21]....
        /*072c*/ 	.word	0x00009c50


	//   ....[22]....
        /*0730*/ 	.word	0x00009d10


	//   ....[23]....
        /*0734*/ 	.word	0x00009d50


	//   ....[24]....
        /*0738*/ 	.word	0x00009d90


	//   ....[25]....
        /*073c*/ 	.word	0x00009f30


	//   ....[26]....
        /*0740*/ 	.word	0x00009ff0


	//   ....[27]....
        /*0744*/ 	.word	0x0000a030


	//   ....[28]....
        /*0748*/ 	.word	0x0000a070


	//   ....[29]....
        /*074c*/ 	.word	0x0000a230


	//   ....[30]....
        /*0750*/ 	.word	0x0000a2f0


	//   ....[31]....
        /*0754*/ 	.word	0x0000a330


	//   ....[32]....
        /*0758*/ 	.word	0x0000a370


	//   ....[33]....
        /*075c*/ 	.word	0x0000c000


	//   ....[34]....
        /*0760*/ 	.word	0x0000c020


	//   ....[35]....
        /*0764*/ 	.word	0x0000c050


	//   ....[36]....
        /*0768*/ 	.word	0x0000c060


	//   ....[37]....
        /*076c*/ 	.word	0x0000c140


	//   ....[38]....
        /*0770*/ 	.word	0x0000c180


	//   ....[39]....
        /*0774*/ 	.word	0x0000c1a0


	//   ....[40]....
        /*0778*/ 	.word	0x0000c1b0


	//   ....[41]....
        /*077c*/ 	.word	0x0000c3a0


	//   ....[42]....
        /*0780*/ 	.word	0x0000c3e0


	//   ....[43]....
        /*0784*/ 	.word	0x0000c400


	//   ....[44]....
        /*0788*/ 	.word	0x0000c410


	//   ....[45]....
        /*078c*/ 	.word	0x0000c590


	//   ....[46]....
        /*0790*/ 	.word	0x0000c5d0


	//   ....[47]....
        /*0794*/ 	.word	0x0000c610


	//   ....[48]....
        /*0798*/ 	.word	0x0000c630


	//   ....[49]....
        /*079c*/ 	.word	0x0000f760


	//   ....[50]....
        /*07a0*/ 	.word	0x0000f770


	//   ....[51]....
        /*07a4*/ 	.word	0x0000f780


	//   ....[52]....
        /*07a8*/ 	.word	0x0000f790


	//   ....[53]....
        /*07ac*/ 	.word	0x000106c0


	//   ....[54]....
        /*07b0*/ 	.word	0x00010870


	//   ....[55]....
        /*07b4*/ 	.word	0x000108c0


	//   ....[56]....
        /*07b8*/ 	.word	0x00010900


	//   ....[57]....
        /*07bc*/ 	.word	0x00010990


	//   ....[58]....
        /*07c0*/ 	.word	0x00010a50


	//   ....[59]....
        /*07c4*/ 	.word	0x00011130


	//   ....[60]....
        /*07c8*/ 	.word	0x000111b0


	//   ....[61]....
        /*07cc*/ 	.word	0x00014830


	//   ....[62]....
        /*07d0*/ 	.word	0x00014850


	//   ....[63]....
        /*07d4*/ 	.word	0x00014870


	//   ....[64]....
        /*07d8*/ 	.word	0x00014890


	//   ....[65]....
        /*07dc*/ 	.word	0x00015a10


	//   ....[66]....
        /*07e0*/ 	.word	0x00015b90


	//   ....[67]....
        /*07e4*/ 	.word	0x00015f00


	//   ....[68]....
        /*07e8*/ 	.word	0x00016030


	//   ....[69]....
        /*07ec*/ 	.word	0x00016360


	//   ....[70]....
        /*07f0*/ 	.word	0x00016380


	//   ....[71]....
        /*07f4*/ 	.word	0x000163d0


	//   ....[72]....
        /*07f8*/ 	.word	0x00016420


	//   ....[73]....
        /*07fc*/ 	.word	0x0001a450


	//   ....[74]....
        /*0800*/ 	.word	0x0001a4d0


	//   ....[75]....
        /*0804*/ 	.word	0x0001a590


	//   ....[76]....
        /*0808*/ 	.word	0x0001a5f0


	//   ....[77]....
        /*080c*/ 	.word	0x0001a620


	//   ....[78]....
        /*0810*/ 	.word	0x0001a700


	//   ....[79]....
        /*0814*/ 	.word	0x0001a880


	//   ....[80]....
        /*0818*/ 	.word	0x0001ab90


	//   ....[81]....
        /*081c*/ 	.word	0x0001d1f0


	//   ....[82]....
        /*0820*/ 	.word	0x0001d200


	//   ....[83]....
        /*0824*/ 	.word	0x0001d210


	//   ....[84]....
        /*0828*/ 	.word	0x0001d230


	//   ....[85]....
        /*082c*/ 	.word	0x0001d250


	//   ....[86]....
        /*0830*/ 	.word	0x0001d260


	//   ....[87]....
        /*0834*/ 	.word	0x0001d290


	//   ....[88]....
        /*0838*/ 	.word	0x0001d2c0


	//   ....[89]....
        /*083c*/ 	.word	0x0001e570


	//   ....[90]....
        /*0840*/ 	.word	0x0001e5d0


	//   ....[91]....
        /*0844*/ 	.word	0x0001e5f0


	//   ....[92]....
        /*0848*/ 	.word	0x0001e620


	//   ....[93]....
        /*084c*/ 	.word	0x0001e660


	//   ....[94]....
        /*0850*/ 	.word	0x0001e690


	//   ....[95]....
        /*0854*/ 	.word	0x0001e6c0


	//   ....[96]....
        /*0858*/ 	.word	0x0001e6f0


	//   ....[97]....
        /*085c*/ 	.word	0x0001e7e0


	//   ....[98]....
        /*0860*/ 	.word	0x0001e7f0


	//   ....[99]....
        /*0864*/ 	.word	0x0001e830


	//   ....[100]....
        /*0868*/ 	.word	0x0001e860


	//   ....[101]....
        /*086c*/ 	.word	0x0001e8b0


	//   ....[102]....
        /*0870*/ 	.word	0x0001e8d0


	//   ....[103]....
        /*0874*/ 	.word	0x0001e8e0


	//   ....[104]....
        /*0878*/ 	.word	0x0001e940


	//   ....[105]....
        /*087c*/ 	.word	0x0001e9f0


	//   ....[106]....
        /*0880*/ 	.word	0x0001ea20


	//   ....[107]....
        /*0884*/ 	.word	0x0001ea50


	//   ....[108]....
        /*0888*/ 	.word	0x0001ea70


	//   ....[109]....
        /*088c*/ 	.word	0x0001ea80


	//   ....[110]....
        /*0890*/ 	.word	0x0001ea90


	//   ....[111]....
        /*0894*/ 	.word	0x0001eb10


	//   ....[112]....
        /*0898*/ 	.word	0x0001eb20


	//   ....[113]....
        /*089c*/ 	.word	0x0001f240


	//   ....[114]....
        /*08a0*/ 	.word	0x0001f280


	//   ....[115]....
        /*08a4*/ 	.word	0x0001f2b0


	//   ....[116]....
        /*08a8*/ 	.word	0x0001f2e0


	//   ....[117]....
        /*08ac*/ 	.word	0x0001f310


	//   ....[118]....
        /*08b0*/ 	.word	0x0001f340


	//   ....[119]....
        /*08b4*/ 	.word	0x0001f370


	//   ....[120]....
        /*08b8*/ 	.word	0x0001f3a0


	//   ....[121]....
        /*08bc*/ 	.word	0x0001f3c0


	//   ....[122]....
        /*08c0*/ 	.word	0x0001f3e0


	//   ....[123]....
        /*08c4*/ 	.word	0x0001f3f0


	//   ....[124]....
        /*08c8*/ 	.word	0x0001f400


	//   ....[125]....
        /*08cc*/ 	.word	0x0001f410


	//   ....[126]....
        /*08d0*/ 	.word	0x0001f420


	//   ....[127]....
        /*08d4*/ 	.word	0x0001f430


	//   ....[128]....
        /*08d8*/ 	.word	0x0001f460


	//----- nvinfo : EIATTR_EXIT_INSTR_OFFSETS
	.align		4
.L_224:
        /*08dc*/ 	.byte	0x04, 0x1c
        /*08de*/ 	.short	(.L_226 - .L_225)


	//   ....[0]....
.L_225:
        /*08e0*/ 	.word	0x00000370


	//   ....[1]....
        /*08e4*/ 	.word	0x0001ebc0


	//   ....[2]....
        /*08e8*/ 	.word	0x0001ec00


	//   ....[3]....
        /*08ec*/ 	.word	0x0001f5f0


	//   ....[4]....
        /*08f0*/ 	.word	0x0001f630


	//----- nvinfo : EIATTR_CTAIDZ_USED
	.align		4
.L_226:
        /*08f4*/ 	.byte	0x01, 0x04
	.zero		2


	//----- nvinfo : EIATTR_MAX_THREADS
	.align		4
        /*08f8*/ 	.byte	0x04, 0x05
        /*08fa*/ 	.short	(.L_228 - .L_227)
.L_227:
        /*08fc*/ 	.word	0x00000080
        /*0900*/ 	.word	0x00000001
        /*0904*/ 	.word	0x00000001


	//----- nvinfo : EIATTR_CRS_STACK_SIZE
	.align		4
.L_228:
        /*0908*/ 	.byte	0x04, 0x1e
        /*090a*/ 	.short	(.L_230 - .L_229)
.L_229:
        /*090c*/ 	.word	0x00000000
.L_230:


//--------------------- .nv.callgraph             --------------------------
	.section	.nv.callgraph,"",@"SHT_CUDA_CALLGRAPH"
	.align	4
	.sectionentsize	8
	.align		4
        /*0000*/ 	.word	0x00000000
	.align		4
        /*0004*/ 	.word	0xffffffff
	.align		4
        /*0008*/ 	.word	0x00000000
	.align		4
        /*000c*/ 	.word	0xfffffffe
	.align		4
        /*0010*/ 	.word	0x00000000
	.align		4
        /*0014*/ 	.word	0xfffffffd
	.align		4
        /*0018*/ 	.word	0x00000000
	.align		4
        /*001c*/ 	.word	0xfffffffc


//--------------------- .nv.rel.action            --------------------------
	.section	.nv.rel.action,"",@"SHT_CUDA_RELOCINFO"
	.align	8
	.sectionentsize	8
        /*0000*/ 	.byte	0x73, 0x00, 0x00, 0x00, 0x00, 0x00, 0x00, 0x00, 0x00, 0x00, 0x00, 0x11, 0x25, 0x00, 0x05, 0x36


//--------------------- .nv.constant4             --------------------------
	.section	.nv.constant4,"a",@progbits
	.align	8
	.align		8
.nv.constant4:
        /*0000*/ 	.dword	_ZN65_INTERNAL_aea7c052_29_flash_fwd_hdim64_fp16_sm80_cu_882f9858_33824cuda3std3__45__cpo5beginE
	.align		8
        /*0008*/ 	.dword	_ZN65_INTERNAL_aea7c052_29_flash_fwd_hdim64_fp16_sm80_cu_882f9858_33824cuda3std3__45__cpo3endE
	.align		8
        /*0010*/ 	.dword	_ZN65_INTERNAL_aea7c052_29_flash_fwd_hdim64_fp16_sm80_cu_882f9858_33824cuda3std3__45__cpo6cbeginE
	.align		8
        /*0018*/ 	.dword	_ZN65_INTERNAL_aea7c052_29_flash_fwd_hdim64_fp16_sm80_cu_882f9858_33824cuda3std3__45__cpo4cendE
	.align		8
        /*0020*/ 	.dword	_ZN65_INTERNAL_aea7c052_29_flash_fwd_hdim64_fp16_sm80_cu_882f9858_33824cuda3std3__467_GLOBAL__N__aea7c052_29_flash_fwd_hdim64_fp16_sm80_cu_882f9858_33826ignoreE
	.align		8
        /*0028*/ 	.dword	_ZN65_INTERNAL_aea7c052_29_flash_fwd_hdim64_fp16_sm80_cu_882f9858_33824cuda3std3__419piecewise_constructE
	.align		8
        /*0030*/ 	.dword	_ZN65_INTERNAL_aea7c052_29_flash_fwd_hdim64_fp16_sm80_cu_882f9858_33824cuda3std3__48in_placeE
	.align		8
        /*0038*/ 	.dword	_ZN65_INTERNAL_aea7c052_29_flash_fwd_hdim64_fp16_sm80_cu_882f9858_33824cuda3std6ranges3__45__cpo4swapE
	.align		8
        /*0040*/ 	.dword	_ZN65_INTERNAL_aea7c052_29_flash_fwd_hdim64_fp16_sm80_cu_882f9858_33824cuda3std6ranges3__45__cpo9iter_moveE
	.align		8
        /*0048*/ 	.dword	_ZN65_INTERNAL_aea7c052_29_flash_fwd_hdim64_fp16_sm80_cu_882f9858_33824cute7productE
	.align		8
        /*0050*/ 	.dword	_ZN65_INTERNAL_aea7c052_29_flash_fwd_hdim64_fp16_sm80_cu_882f9858_33824cute1_E


//--------------------- .nv.constant0._ZN7cutlass13device_kernelIN5flash19enable_sm80_to_sm89INS1_16FlashAttnFwdSm80INS1_25CollectiveMainloopFwdSm80ILi4ELi1ELb0EN4cute5tupleIJNS5_1CILi128EEENS7_ILi112EEENS7_ILi64EEEEEELi64ENS_6half_tEfNS_4arch4Sm80ELb0ELb0ELb0ELb0ELb0ELb0ELb1ELb0EEENS1_21CollectiveEpilogueFwdINS6_IJS8_SA_S9_EEENS6_IJNS7_ILi1EEESI_SI_EEESC_SE_Li128ELb0ELb1ELb0ELb0EEENS1_19SingleTileSchedulerILb0ELb0ELb1ELi128EEEEEEEEEvNT_6ParamsE --------------------------
	.section	.nv.constant0._ZN7cutlass13device_kernelIN5flash19enable_sm80_to_sm89INS1_16FlashAttnFwdSm80INS1_25CollectiveMainloopFwdSm80ILi4ELi1ELb0EN4cute5tupleIJNS5_1CILi128EEENS7_ILi112EEENS7_ILi64EEEEEELi64ENS_6half_tEfNS_4arch4Sm80ELb0ELb0ELb0ELb0ELb0ELb0ELb1ELb0EEENS1_21CollectiveEpilogueFwdINS6_IJS8_SA_S9_EEENS6_IJNS7_ILi1EEESI_SI_EEESC_SE_Li128ELb0ELb1ELb0ELb0EEENS1_19SingleTileSchedulerILb0ELb0ELb1ELi128EEEEEEEEEvNT_6ParamsE,"a",@progbits
	.sectionflags	@""
	.align	4
.nv.constant0._ZN7cutlass13device_kernelIN5flash19enable_sm80_to_sm89INS1_16FlashAttnFwdSm80INS1_25CollectiveMainloopFwdSm80ILi4ELi1ELb0EN4cute5tupleIJNS5_1CILi128EEENS7_ILi112EEENS7_ILi64EEEEEELi64ENS_6half_tEfNS_4arch4Sm80ELb0ELb0ELb0ELb0ELb0ELb0ELb1ELb0EEENS1_21CollectiveEpilogueFwdINS6_IJS8_SA_S9_EEENS6_IJNS7_ILi1EEESI_SI_EEESC_SE_Li128ELb0ELb1ELb0ELb0EEENS1_19SingleTileSchedulerILb0ELb0ELb1ELi128EEEEEEEEEvNT_6ParamsE:
	.zero		1400


//--------------------- .nv.constant0._ZN7cutlass13device_kernelIN5flash19enable_sm80_to_sm89INS1_16FlashAttnFwdSm80INS1_25CollectiveMainloopFwdSm80ILi4ELi1ELb0EN4cute5tupleIJNS5_1CILi128EEENS7_ILi112EEENS7_ILi64EEEEEELi64ENS_6half_tEfNS_4arch4Sm80ELb0ELb0ELb0ELb1ELb0ELb0ELb1ELb0EEENS1_21CollectiveEpilogueFwdINS6_IJS8_SA_S9_EEENS6_IJNS7_ILi1EEESI_SI_EEESC_SE_Li128ELb1ELb1ELb0ELb0EEENS1_19SingleTileSchedulerILb1ELb0ELb1ELi128EEEEEEEEEvNT_6ParamsE --------------------------
	.section	.nv.constant0._ZN7cutlass13device_kernelIN5flash19enable_sm80_to_sm89INS1_16FlashAttnFwdSm80INS1_25CollectiveMainloopFwdSm80ILi4ELi1ELb0EN4cute5tupleIJNS5_1CILi128EEENS7_ILi112EEENS7_ILi64EEEEEELi64ENS_6half_tEfNS_4arch4Sm80ELb0ELb0ELb0ELb1ELb0ELb0ELb1ELb0EEENS1_21CollectiveEpilogueFwdINS6_IJS8_SA_S9_EEENS6_IJNS7_ILi1EEESI_SI_EEESC_SE_Li128ELb1ELb1ELb0ELb0EEENS1_19SingleTileSchedulerILb1ELb0ELb1ELi128EEEEEEEEEvNT_6ParamsE,"a",@progbits
	.sectionflags	@""
	.align	4
.nv.constant0._ZN7cutlass13device_kernelIN5flash19enable_sm80_to_sm89INS1_16FlashAttnFwdSm80INS1_25CollectiveMainloopFwdSm80ILi4ELi1ELb0EN4cute5tupleIJNS5_1CILi128EEENS7_ILi112EEENS7_ILi64EEEEEELi64ENS_6half_tEfNS_4arch4Sm80ELb0ELb0ELb0ELb1ELb0ELb0ELb1ELb0EEENS1_21CollectiveEpilogueFwdINS6_IJS8_SA_S9_EEENS6_IJNS7_ILi1EEESI_SI_EEESC_SE_Li128ELb1ELb1ELb0ELb0EEENS1_19SingleTileSchedulerILb1ELb0ELb1ELi128EEEEEEEEEvNT_6ParamsE:
	.zero		1400


//--------------------- .nv.constant0._ZN7cutlass13device_kernelIN5flash19enable_sm80_to_sm89INS1_16FlashAttnFwdSm80INS1_25CollectiveMainloopFwdSm80ILi4ELi1ELb0EN4cute5tupleIJNS5_1CILi128EEENS7_ILi112EEENS7_ILi64EEEEEELi64ENS_6half_tEfNS_4arch4Sm80ELb0ELb0ELb0ELb1ELb0ELb1ELb1ELb0EEENS1_21CollectiveEpilogueFwdINS6_IJS8_SA_S9_EEENS6_IJNS7_ILi1EEESI_SI_EEESC_SE_Li128ELb1ELb1ELb0ELb0EEENS1_19SingleTileSchedulerILb1ELb0ELb1ELi128EEEEEEEEEvNT_6ParamsE --------------------------
	.section	.nv.constant0._ZN7cutlass13device_kernelIN5flash19enable_sm80_to_sm89INS1_16FlashAttnFwdSm80INS1_25CollectiveMainloopFwdSm80ILi4ELi1ELb0EN4cute5tupleIJNS5_1CILi128EEENS7_ILi112EEENS7_ILi64EEEEEELi64ENS_6half_tEfNS_4arch4Sm80ELb0ELb0ELb0ELb1ELb0ELb1ELb1ELb0EEENS1_21CollectiveEpilogueFwdINS6_IJS8_SA_S9_EEENS6_IJNS7_ILi1EEESI_SI_EEESC_SE_Li128ELb1ELb1ELb0ELb0EEENS1_19SingleTileSchedulerILb1ELb0ELb1ELi128EEEEEEEEEvNT_6ParamsE,"a",@progbits
	.sectionflags	@""
	.align	4
.nv.constant0._ZN7cutlass13device_kernelIN5flash19enable_sm80_to_sm89INS1_16FlashAttnFwdSm80INS1_25CollectiveMainloopFwdSm80ILi4ELi1ELb0EN4cute5tupleIJNS5_1CILi128EEENS7_ILi112EEENS7_ILi64EEEEEELi64ENS_6half_tEfNS_4arch4Sm80ELb0ELb0ELb0ELb1ELb0ELb1ELb1ELb0EEENS1_21CollectiveEpilogueFwdINS6_IJS8_SA_S9_EEENS6_IJNS7_ILi1EEESI_SI_EEESC_SE_Li128ELb1ELb1ELb0ELb0EEENS1_19SingleTileSchedulerILb1ELb0ELb1ELi128EEEEEEEEEvNT_6ParamsE:
	.zero		1400


//--------------------- .nv.constant0._ZN7cutlass13device_kernelIN5flash19enable_sm80_to_sm89INS1_16FlashAttnFwdSm80INS1_25CollectiveMainloopFwdSm80ILi4ELi1ELb0EN4cute5tupleIJNS5_1CILi128EEENS7_ILi96EEENS7_ILi64EEEEEELi64ENS_6half_tEfNS_4arch4Sm80ELb0ELb1ELb0ELb0ELb0ELb0ELb1ELb0EEENS1_21CollectiveEpilogueFwdINS6_IJS8_SA_S9_EEENS6_IJNS7_ILi1EEESI_SI_EEESC_SE_Li128ELb0ELb1ELb0ELb0EEENS1_19SingleTileSchedulerILb0ELb0ELb1ELi128EEEEEEEEEvNT_6ParamsE --------------------------
	.section	.nv.constant0._ZN7cutlass13device_kernelIN5flash19enable_sm80_to_sm89INS1_16FlashAttnFwdSm80INS1_25CollectiveMainloopFwdSm80ILi4ELi1ELb0EN4cute5tupleIJNS5_1CILi128EEENS7_ILi96EEENS7_ILi64EEEEEELi64ENS_6half_tEfNS_4arch4Sm80ELb0ELb1ELb0ELb0ELb0ELb0ELb1ELb0EEENS1_21CollectiveEpilogueFwdINS6_IJS8_SA_S9_EEENS6_IJNS7_ILi1EEESI_SI_EEESC_SE_Li128ELb0ELb1ELb0ELb0EEENS1_19SingleTileSchedulerILb0ELb0ELb1ELi128EEEEEEEEEvNT_6ParamsE,"a",@progbits
	.sectionflags	@""
	.align	4
.nv.constant0._ZN7cutlass13device_kernelIN5flash19enable_sm80_to_sm89INS1_16FlashAttnFwdSm80INS1_25CollectiveMainloopFwdSm80ILi4ELi1ELb0EN4cute5tupleIJNS5_1CILi128EEENS7_ILi96EEENS7_ILi64EEEEEELi64ENS_6half_tEfNS_4arch4Sm80ELb0ELb1ELb0ELb0ELb0ELb0ELb1ELb0EEENS1_21CollectiveEpilogueFwdINS6_IJS8_SA_S9_EEENS6_IJNS7_ILi1EEESI_SI_EEESC_SE_Li128ELb0ELb1ELb0ELb0EEENS1_19SingleTileSchedulerILb0ELb0ELb1ELi128EEEEEEEEEvNT_6ParamsE:
	.zero		1400


//--------------------- .nv.constant0._ZN7cutlass13device_kernelIN5flash19enable_sm80_to_sm89INS1_16FlashAttnFwdSm80INS1_25CollectiveMainloopFwdSm80ILi4ELi1ELb0EN4cute5tupleIJNS5_1CILi128EEENS7_ILi96EEENS7_ILi64EEEEEELi64ENS_6half_tEfNS_4arch4Sm80ELb0ELb1ELb0ELb1ELb0ELb0ELb1ELb0EEENS1_21CollectiveEpilogueFwdINS6_IJS8_SA_S9_EEENS6_IJNS7_ILi1EEESI_SI_EEESC_SE_Li128ELb1ELb1ELb0ELb0EEENS1_19SingleTileSchedulerILb1ELb0ELb1ELi128EEEEEEEEEvNT_6ParamsE --------------------------
	.section	.nv.constant0._ZN7cutlass13device_kernelIN5flash19enable_sm80_to_sm89INS1_16FlashAttnFwdSm80INS1_25CollectiveMainloopFwdSm80ILi4ELi1ELb0EN4cute5tupleIJNS5_1CILi128EEENS7_ILi96EEENS7_ILi64EEEEEELi64ENS_6half_tEfNS_4arch4Sm80ELb0ELb1ELb0ELb1ELb0ELb0ELb1ELb0EEENS1_21CollectiveEpilogueFwdINS6_IJS8_SA_S9_EEENS6_IJNS7_ILi1EEESI_SI_EEESC_SE_Li128ELb1ELb1ELb0ELb0EEENS1_19SingleTileSchedulerILb1ELb0ELb1ELi128EEEEEEEEEvNT_6ParamsE,"a",@progbits
	.sectionflags	@""
	.align	4
.nv.constant0._ZN7cutlass13device_kernelIN5flash19enable_sm80_to_sm89INS1_16FlashAttnFwdSm80INS1_25CollectiveMainloopFwdSm80ILi4ELi1ELb0EN4cute5tupleIJNS5_1CILi128EEENS7_ILi96EEENS7_ILi64EEEEEELi64ENS_6half_tEfNS_4arch4Sm80ELb0ELb1ELb0ELb1ELb0ELb0ELb1ELb0EEENS1_21CollectiveEpilogueFwdINS6_IJS8_SA_S9_EEENS6_IJNS7_ILi1EEESI_SI_EEESC_SE_Li128ELb1ELb1ELb0ELb0EEENS1_19SingleTileSchedulerILb1ELb0ELb1ELi128EEEEEEEEEvNT_6ParamsE:
	.zero		1400


//--------------------- .nv.constant0._ZN7cutlass13device_kernelIN5flash19enable_sm80_to_sm89INS1_16FlashAttnFwdSm80INS1_25CollectiveMainloopFwdSm80ILi4ELi1ELb0EN4cute5tupleIJNS5_1CILi128EEENS7_ILi96EEENS7_ILi64EEEEEELi64ENS_6half_tEfNS_4arch4Sm80ELb0ELb1ELb0ELb1ELb0ELb1ELb1ELb0EEENS1_21CollectiveEpilogueFwdINS6_IJS8_SA_S9_EEENS6_IJNS7_ILi1EEESI_SI_EEESC_SE_Li128ELb1ELb1ELb0ELb0EEENS1_19SingleTileSchedulerILb1ELb0ELb1ELi128EEEEEEEEEvNT_6ParamsE --------------------------
	.section	.nv.constant0._ZN7cutlass13device_kernelIN5flash19enable_sm80_to_sm89INS1_16FlashAttnFwdSm80INS1_25CollectiveMainloopFwdSm80ILi4ELi1ELb0EN4cute5tupleIJNS5_1CILi128EEENS7_ILi96EEENS7_ILi64EEEEEELi64ENS_6half_tEfNS_4arch4Sm80ELb0ELb1ELb0ELb1ELb0ELb1ELb1ELb0EEENS1_21CollectiveEpilogueFwdINS6_IJS8_SA_S9_EEENS6_IJNS7_ILi1EEESI_SI_EEESC_SE_Li128ELb1ELb1ELb0ELb0EEENS1_19SingleTileSchedulerILb1ELb0ELb1ELi128EEEEEEEEEvNT_6ParamsE,"a",@progbits
	.sectionflags	@""
	.align	4
.nv.constant0._ZN7cutlass13device_kernelIN5flash19enable_sm80_to_sm89INS1_16FlashAttnFwdSm80INS1_25CollectiveMainloopFwdSm80ILi4ELi1ELb0EN4cute5tupleIJNS5_1CILi128EEENS7_ILi96EEENS7_ILi64EEEEEELi64ENS_6half_tEfNS_4arch4Sm80ELb0ELb1ELb0ELb1ELb0ELb1ELb1ELb0EEENS1_21CollectiveEpilogueFwdINS6_IJS8_SA_S9_EEENS6_IJNS7_ILi1EEESI_SI_EEESC_SE_Li128ELb1ELb1ELb0ELb0EEENS1_19SingleTileSchedulerILb1ELb0ELb1ELi128EEEEEEEEEvNT_6ParamsE:
	.zero		1400


//--------------------- .nv.constant0._ZN7cutlass13device_kernelIN5flash19enable_sm80_to_sm89INS1_16FlashAttnFwdSm80INS1_25CollectiveMainloopFwdSm80ILi4ELi1ELb0EN4cute5tupleIJNS5_1CILi128EEENS7_ILi112EEENS7_ILi64EEEEEELi64ENS_6half_tEfNS_4arch4Sm80ELb1ELb0ELb0ELb0ELb0ELb0ELb1ELb0EEENS1_21CollectiveEpilogueFwdINS6_IJS8_SA_S9_EEENS6_IJNS7_ILi1EEESI_SI_EEESC_SE_Li128ELb0ELb1ELb0ELb0EEENS1_30DynamicPersistentTileSchedulerILi128ELi128ELb0ELb1ELb0EEEEEEEEEvNT_6ParamsE --------------------------
	.section	.nv.constant0._ZN7cutlass13device_kernelIN5flash19enable_sm80_to_sm89INS1_16FlashAttnFwdSm80INS1_25CollectiveMainloopFwdSm80ILi4ELi1ELb0EN4cute5tupleIJNS5_1CILi128EEENS7_ILi112EEENS7_ILi64EEEEEELi64ENS_6half_tEfNS_4arch4Sm80ELb1ELb0ELb0ELb0ELb0ELb0ELb1ELb0EEENS1_21CollectiveEpilogueFwdINS6_IJS8_SA_S9_EEENS6_IJNS7_ILi1EEESI_SI_EEESC_SE_Li128ELb0ELb1ELb0ELb0EEENS1_30DynamicPersistentTileSchedulerILi128ELi128ELb0ELb1ELb0EEEEEEEEEvNT_6ParamsE,"a",@progbits
	.sectionflags	@""
	.align	4
.nv.constant0._ZN7cutlass13device_kernelIN5flash19enable_sm80_to_sm89INS1_16FlashAttnFwdSm80INS1_25CollectiveMainloopFwdSm80ILi4ELi1ELb0EN4cute5tupleIJNS5_1CILi128EEENS7_ILi112EEENS7_ILi64EEEEEELi64ENS_6half_tEfNS_4arch4Sm80ELb1ELb0ELb0ELb0ELb0ELb0ELb1ELb0EEENS1_21CollectiveEpilogueFwdINS6_IJS8_SA_S9_EEENS6_IJNS7_ILi1EEESI_SI_EEESC_SE_Li128ELb0ELb1ELb0ELb0EEENS1_30DynamicPersistentTileSchedulerILi128ELi128ELb0ELb1ELb0EEEEEEEEEvNT_6ParamsE:
	.zero		1416


//--------------------- .nv.constant0._ZN7cutlass13device_kernelIN5flash19enable_sm80_to_sm89INS1_16FlashAttnFwdSm80INS1_25CollectiveMainloopFwdSm80ILi4ELi1ELb0EN4cute5tupleIJNS5_1CILi128EEENS7_ILi112EEENS7_ILi64EEEEEELi64ENS_6half_tEfNS_4arch4Sm80ELb1ELb0ELb0ELb1ELb0ELb0ELb1ELb0EEENS1_21CollectiveEpilogueFwdINS6_IJS8_SA_S9_EEENS6_IJNS7_ILi1EEESI_SI_EEESC_SE_Li128ELb1ELb1ELb0ELb0EEENS1_19SingleTileSchedulerILb1ELb0ELb1ELi128EEEEEEEEEvNT_6ParamsE --------------------------
	.section	.nv.constant0._ZN7cutlass13device_kernelIN5flash19enable_sm80_to_sm89INS1_16FlashAttnFwdSm80INS1_25CollectiveMainloopFwdSm80ILi4ELi1ELb0EN4cute5tupleIJNS5_1CILi128EEENS7_ILi112EEENS7_ILi64EEEEEELi64ENS_6half_tEfNS_4arch4Sm80ELb1ELb0ELb0ELb1ELb0ELb0ELb1ELb0EEENS1_21CollectiveEpilogueFwdINS6_IJS8_SA_S9_EEENS6_IJNS7_ILi1EEESI_SI_EEESC_SE_Li128ELb1ELb1ELb0ELb0EEENS1_19SingleTileSchedulerILb1ELb0ELb1ELi128EEEEEEEEEvNT_6ParamsE,"a",@progbits
	.sectionflags	@""
	.align	4
.nv.constant0._ZN7cutlass13device_kernelIN5flash19enable_sm80_to_sm89INS1_16FlashAttnFwdSm80INS1_25CollectiveMainloopFwdSm80ILi4ELi1ELb0EN4cute5tupleIJNS5_1CILi128EEENS7_ILi112EEENS7_ILi64EEEEEELi64ENS_6half_tEfNS_4arch4Sm80ELb1ELb0ELb0ELb1ELb0ELb0ELb1ELb0EEENS1_21CollectiveEpilogueFwdINS6_IJS8_SA_S9_EEENS6_IJNS7_ILi1EEESI_SI_EEESC_SE_Li128ELb1ELb1ELb0ELb0EEENS1_19SingleTileSchedulerILb1ELb0ELb1ELi128EEEEEEEEEvNT_6ParamsE:
	.zero		1400


//--------------------- .nv.constant0._ZN7cutlass13device_kernelIN5flash19enable_sm80_to_sm89INS1_16FlashAttnFwdSm80INS1_25CollectiveMainloopFwdSm80ILi4ELi1ELb0EN4cute5tupleIJNS5_1CILi128EEENS7_ILi112EEENS7_ILi64EEEEEELi64ENS_6half_tEfNS_4arch4Sm80ELb1ELb0ELb0ELb1ELb0ELb1ELb1ELb0EEENS1_21CollectiveEpilogueFwdINS6_IJS8_SA_S9_EEENS6_IJNS7_ILi1EEESI_SI_EEESC_SE_Li128ELb1ELb1ELb0ELb0EEENS1_19SingleTileSchedulerILb1ELb0ELb1ELi128EEEEEEEEEvNT_6ParamsE --------------------------
	.section	.nv.constant0._ZN7cutlass13device_kernelIN5flash19enable_sm80_to_sm89INS1_16FlashAttnFwdSm80INS1_25CollectiveMainloopFwdSm80ILi4ELi1ELb0EN4cute5tupleIJNS5_1CILi128EEENS7_ILi112EEENS7_ILi64EEEEEELi64ENS_6half_tEfNS_4arch4Sm80ELb1ELb0ELb0ELb1ELb0ELb1ELb1ELb0EEENS1_21CollectiveEpilogueFwdINS6_IJS8_SA_S9_EEENS6_IJNS7_ILi1EEESI_SI_EEESC_SE_Li128ELb1ELb1ELb0ELb0EEENS1_19SingleTileSchedulerILb1ELb0ELb1ELi128EEEEEEEEEvNT_6ParamsE,"a",@progbits
	.sectionflags	@""
	.align	4
.nv.constant0._ZN7cutlass13device_kernelIN5flash19enable_sm80_to_sm89INS1_16FlashAttnFwdSm80INS1_25CollectiveMainloopFwdSm80ILi4ELi1ELb0EN4cute5tupleIJNS5_1CILi128EEENS7_ILi112EEENS7_ILi64EEEEEELi64ENS_6half_tEfNS_4arch4Sm80ELb1ELb0ELb0ELb1ELb0ELb1ELb1ELb0EEENS1_21CollectiveEpilogueFwdINS6_IJS8_SA_S9_EEENS6_IJNS7_ILi1EEESI_SI_EEESC_SE_Li128ELb1ELb1ELb0ELb0EEENS1_19SingleTileSchedulerILb1ELb0ELb1ELi128EEEEEEEEEvNT_6ParamsE:
	.zero		1400


//--------------------- .text._ZN7cutlass13device_kernelIN5flash19enable_sm80_to_sm89INS1_16FlashAttnFwdSm80INS1_25CollectiveMainloopFwdSm80ILi4ELi1ELb0EN4cute5tupleIJNS5_1CILi128EEENS7_ILi112EEENS7_ILi64EEEEEELi64ENS_6half_tEfNS_4arch4Sm80ELb0ELb0ELb0ELb0ELb0ELb0ELb1ELb0EEENS1_21CollectiveEpilogueFwdINS6_IJS8_SA_S9_EEENS6_IJNS7_ILi1EEESI_SI_EEESC_SE_Li128ELb0ELb1ELb0ELb0EEENS1_19SingleTileSchedulerILb0ELb0ELb1ELi128EEEEEEEEEvNT_6ParamsE --------------------------
	.section	.text._ZN7cutlass13device_kernelIN5flash19enable_sm80_to_sm89INS1_16FlashAttnFwdSm80INS1_25CollectiveMainloopFwdSm80ILi4ELi1ELb0EN4cute5tupleIJNS5_1CILi128EEENS7_ILi112EEENS7_ILi64EEEEEELi64ENS_6half_tEfNS_4arch4Sm80ELb0ELb0ELb0ELb0ELb0ELb0ELb1ELb0EEENS1_21CollectiveEpilogueFwdINS6_IJS8_SA_S9_EEENS6_IJNS7_ILi1EEESI_SI_EEESC_SE_Li128ELb0ELb1ELb0ELb0EEENS1_19SingleTileSchedulerILb0ELb0ELb1ELi128EEEEEEEEEvNT_6ParamsE,"ax",@progbits
	.sectioninfo	@"SHI_REGISTERS=255"
	.align	128
.text._ZN7cutlass13device_kernelIN5flash19enable_sm80_to_sm89INS1_16FlashAttnFwdSm80INS1_25CollectiveMainloopFwdSm80ILi4ELi1ELb0EN4cute5tupleIJNS5_1CILi128EEENS7_ILi112EEENS7_ILi64EEEEEELi64ENS_6half_tEfNS_4arch4Sm80ELb0ELb0ELb0ELb0ELb0ELb0ELb1ELb0EEENS1_21CollectiveEpilogueFwdINS6_IJS8_SA_S9_EEENS6_IJNS7_ILi1EEESI_SI_EEESC_SE_Li128ELb0ELb1ELb0ELb0EEENS1_19SingleTileSchedulerILb0ELb0ELb1ELi128EEEEEEEEEvNT_6ParamsE:
        .type           _ZN7cutlass13device_kernelIN5flash19enable_sm80_to_sm89INS1_16FlashAttnFwdSm80INS1_25CollectiveMainloopFwdSm80ILi4ELi1ELb0EN4cute5tupleIJNS5_1CILi128EEENS7_ILi112EEENS7_ILi64EEEEEELi64ENS_6half_tEfNS_4arch4Sm80ELb0ELb0ELb0ELb0ELb0ELb0ELb1ELb0EEENS1_21CollectiveEpilogueFwdINS6_IJS8_SA_S9_EEENS6_IJNS7_ILi1EEESI_SI_EEESC_SE_Li128ELb0ELb1ELb0ELb0EEENS1_19SingleTileSchedulerILb0ELb0ELb1ELi128EEEEEEEEEvNT_6ParamsE,@function
        .size           _ZN7cutlass13device_kernelIN5flash19enable_sm80_to_sm89INS1_16FlashAttnFwdSm80INS1_25CollectiveMainloopFwdSm80ILi4ELi1ELb0EN4cute5tupleIJNS5_1CILi128EEENS7_ILi112EEENS7_ILi64EEEEEELi64ENS_6half_tEfNS_4arch4Sm80ELb0ELb0ELb0ELb0ELb0ELb0ELb1ELb0EEENS1_21CollectiveEpilogueFwdINS6_IJS8_SA_S9_EEENS6_IJNS7_ILi1EEESI_SI_EEESC_SE_Li128ELb0ELb1ELb0ELb0EEENS1_19SingleTileSchedulerILb0ELb0ELb1ELi128EEEEEEEEEvNT_6ParamsE,(.L_x_735 - _ZN7cutlass13device_kernelIN5flash19enable_sm80_to_sm89INS1_16FlashAttnFwdSm80INS1_25CollectiveMainloopFwdSm80ILi4ELi1ELb0EN4cute5tupleIJNS5_1CILi128EEENS7_ILi112EEENS7_ILi64EEEEEELi64ENS_6half_tEfNS_4arch4Sm80ELb0ELb0ELb0ELb0ELb0ELb0ELb1ELb0EEENS1_21CollectiveEpilogueFwdINS6_IJS8_SA_S9_EEENS6_IJNS7_ILi1EEESI_SI_EEESC_SE_Li128ELb0ELb1ELb0ELb0EEENS1_19SingleTileSchedulerILb0ELb0ELb1ELi128EEEEEEEEEvNT_6ParamsE)
        .other          _ZN7cutlass13device_kernelIN5flash19enable_sm80_to_sm89INS1_16FlashAttnFwdSm80INS1_25CollectiveMainloopFwdSm80ILi4ELi1ELb0EN4cute5tupleIJNS5_1CILi128EEENS7_ILi112EEENS7_ILi64EEEEEELi64ENS_6half_tEfNS_4arch4Sm80ELb0ELb0ELb0ELb0ELb0ELb0ELb1ELb0EEENS1_21CollectiveEpilogueFwdINS6_IJS8_SA_S9_EEENS6_IJNS7_ILi1EEESI_SI_EEESC_SE_Li128ELb0ELb1ELb0ELb0EEENS1_19SingleTileSchedulerILb0ELb0ELb1ELi128EEEEEEEEEvNT_6ParamsE,@"STO_CUDA_ENTRY STV_DEFAULT"
_ZN7cutlass13device_kernelIN5flash19enable_sm80_to_sm89INS1_16FlashAttnFwdSm80INS1_25CollectiveMainloopFwdSm80ILi4ELi1ELb0EN4cute5tupleIJNS5_1CILi128EEENS7_ILi112EEENS7_ILi64EEEEEELi64ENS_6half_tEfNS_4arch4Sm80ELb0ELb0ELb0ELb0ELb0ELb0ELb1ELb0EEENS1_21CollectiveEpilogueFwdINS6_IJS8_SA_S9_EEENS6_IJNS7_ILi1EEESI_SI_EEESC_SE_Li128ELb0ELb1ELb0ELb0EEENS1_19SingleTileSchedulerILb0ELb0ELb1ELi128EEEEEEEEEvNT_6ParamsE:
[----:B------:R-:W-:-:S03]  /*0000*/  MOV R1, c[0x0][0x28] ;  /* 0x00000a0000017a02 */ /* 0x000fc60000000f00 */
[----:B------:R-:W1:Y:S01]  /*0010*/  S2R R23, SR_CTAID.Z ;  /* 0x0000000000177919 */ /* 0x000e620000002700 */
[----:B------:R-:W-:Y:S02]  /*0020*/  IADD3 R1, R1, -0x88, RZ ;  /* 0xffffff7801017810 */ /* 0x000fe40007ffe0ff */
[----:B-1----:R-:W-:-:S13]  /*0030*/  ISETP.GE.AND P0, PT, R23, RZ, PT ;  /* 0x000000ff1700720c */ /* 0x002fda0003f06270 */
[----:B------:R-:W-:Y:S05]  /*0040*/  @!P0 EXIT ;  /* 0x000000000000894d */ /* 0x000fea0003800000 */
[----:B------:R-:W-:Y:S01]  /*0050*/  ISETP.NE.U32.AND P6, PT, RZ, c[0x0][0x340], PT ;  /* 0x0000d000ff007a0c */ /* 0x000fe20003fc5070 */
[----:B------:R-:W-:-:S03]  /*0060*/  ULDC.64 UR8, c[0x0][0x118] ;  /* 0x0000460000087ab9 */ /* 0x000fc60000000a00 */
[----:B------:R-:W-:-:S13]  /*0070*/  ISETP.NE.AND.EX P6, PT, RZ, c[0x0][0x344], PT, P6 ;  /* 0x0000d100ff007a0c */ /* 0x000fda0003fc5360 */
[----:B------:R-:W-:-:S04]  /*0080*/  @P6 IMAD.MOV.U32 R2, RZ, RZ, 0x4 ;  /* 0x00000004ff026424 */ /* 0x000fc800078e00ff */
[----:B------:R-:W-:-:S05]  /*0090*/  @P6 IMAD.WIDE R2, R23, R2, c[0x0][0x340] ;  /* 0x0000d00017026625 */ /* 0x000fca00078e0202 */
[----:B------:R1:W2:Y:S01]  /*00a0*/  @P6 LDG.E R24, [R2.64] ;  /* 0x0000000802186981 */ /* 0x0002a2000c1e1900 */
[----:B------:R-:W-:Y:S01]  /*00b0*/  IMAD.MOV.U32 R20, RZ, RZ, c[0x0][0x2c4] ;  /* 0x0000b100ff147624 */ /* 0x000fe200078e00ff */
[----:B------:R-:W-:Y:S01]  /*00c0*/  SHF.R.S32.HI R26, RZ, 0x1f, R23 ;  /* 0x0000001fff1a7819 */ /* 0x000fe20000011417 */
[----:B------:R-:W-:Y:S01]  /*00d0*/  IMAD.MOV.U32 R230, RZ, RZ, c[0x0][0x1d0] ;  /* 0x00007400ffe67624 */ /* 0x000fe200078e00ff */
[----:B------:R-:W3:Y:S01]  /*00e0*/  S2R R136, SR_TID.X ;  /* 0x0000000000887919 */ /* 0x000ee20000002100 */
[----:B------:R-:W-:Y:S01]  /*00f0*/  IMAD.MOV.U32 R226, RZ, RZ, c[0x0][0x1e0] ;  /* 0x00007800ffe27624 */ /* 0x000fe200078e00ff */
[----:B------:R-:W-:Y:S01]  /*0100*/  ISETP.NE.AND P0, PT, R20, 0x1, PT ;  /* 0x000000011400780c */ /* 0x000fe20003f05270 */
[----:B------:R-:W-:Y:S01]  /*0110*/  IMAD R5, R26, c[0x0][0x1c0], RZ ;  /* 0x000070001a057a24 */ /* 0x000fe200078e02ff */
[----:B------:R-:W4:Y:S01]  /*0120*/  S2R R28, SR_CTAID.Y ;  /* 0x00000000001c7919 */ /* 0x000f220000002600 */
[----:B------:R-:W-:Y:S02]  /*0130*/  IMAD R20, R20, c[0x0][0x168], RZ ;  /* 0x00005a0014147a24 */ /* 0x000fe400078e02ff */
[----:B------:R-:W-:Y:S01]  /*0140*/  IMAD R5, R23, c[0x0][0x1c4], R5 ;  /* 0x0000710017057a24 */ /* 0x000fe200078e0205 */
[----:B------:R-:W5:Y:S01]  /*0150*/  S2R R9, SR_CTAID.X ;  /* 0x0000000000097919 */ /* 0x000f620000002500 */
[----:B------:R-:W-:Y:S01]  /*0160*/  IMAD.MOV.U32 R227, RZ, RZ, c[0x0][0x1e4] ;  /* 0x00007900ffe37624 */ /* 0x000fe200078e00ff */
[----:B---3--:R-:W-:-:S04]  /*0170*/  SHF.R.S32.HI R22, RZ, 0x1f, R136 ;  /* 0x0000001fff167819 */ /* 0x008fc80000011488 */
[----:B-1----:R-:W-:Y:S01]  /*0180*/  LEA.HI R2, R22, R136, RZ, 0x3 ;  /* 0x0000008816027211 */ /* 0x002fe200078f18ff */
[----:B----4-:R-:W-:Y:S01]  /*0190*/  IMAD.WIDE.U32 R6, R28, c[0x0][0x1b8], RZ ;  /* 0x00006e001c067a25 */ /* 0x010fe200078e00ff */
[----:B------:R-:W-:Y:S02]  /*01a0*/  SHF.R.S32.HI R29, RZ, 0x1f, R28 ;  /* 0x0000001fff1d7819 */ /* 0x000fe4000001141c */
[----:B------:R-:W-:Y:S02]  /*01b0*/  LOP3.LUT R0, R2, 0xfffffff8, RZ, 0xc0, !PT ;  /* 0xfffffff802007812 */ /* 0x000fe400078ec0ff */
[----:B------:R-:W-:Y:S01]  /*01c0*/  SHF.R.S32.HI R17, RZ, 0x3, R2 ;  /* 0x00000003ff117819 */ /* 0x000fe20000011402 */
[----:B------:R-:W-:Y:S02]  /*01d0*/  IMAD R2, R29, c[0x0][0x1b8], RZ ;  /* 0x00006e001d027a24 */ /* 0x000fe400078e02ff */
[----:B------:R-:W-:Y:S01]  /*01e0*/  IMAD.IADD R72, R136, 0x1, -R0 ;  /* 0x0000000188487824 */ /* 0x000fe200078e0a00 */
[----:B------:R-:W-:Y:S01]  /*01f0*/  SHF.R.S32.HI R21, RZ, 0x1f, R17 ;  /* 0x0000001fff157819 */ /* 0x000fe20000011411 */
[----:B------:R-:W-:-:S02]  /*0200*/  IMAD R2, R28, c[0x0][0x1bc], R2 ;  /* 0x00006f001c027a24 */ /* 0x000fc400078e0202 */
[----:B------:R-:W-:Y:S02]  /*0210*/  IMAD R0, R72, 0x10, R17 ;  /* 0x0000001048007824 */ /* 0x000fe400078e0211 */
[----:B------:R-:W-:Y:S02]  /*0220*/  IMAD.IADD R3, R7, 0x1, R2 ;  /* 0x0000000107037824 */ /* 0x000fe400078e0202 */
[----:B-----5:R-:W-:Y:S02]  /*0230*/  IMAD R8, R9, 0x80, R0 ;  /* 0x0000008009087824 */ /* 0x020fe400078e0200 */
[----:B------:R-:W-:Y:S02]  /*0240*/  IMAD.MOV.U32 R2, RZ, RZ, R6 ;  /* 0x000000ffff027224 */ /* 0x000fe400078e0006 */
[----:B------:R-:W-:Y:S01]  /*0250*/  @P0 IMAD.HI.U32 R4, R8, c[0x0][0x2c8], RZ ;  /* 0x0000b20008040a27 */ /* 0x000fe200078e00ff */
[----:B------:R-:W-:Y:S03]  /*0260*/  STL [R1+0x50], R8 ;  /* 0x0000500801007387 */ /* 0x000fe60000100800 */
[----:B------:R-:W-:Y:S01]  /*0270*/  IMAD.MOV.U32 R0, RZ, RZ, R8 ;  /* 0x000000ffff007224 */ /* 0x000fe200078e0008 */
[----:B------:R-:W-:Y:S01]  /*0280*/  @P0 SHF.R.U32.HI R0, RZ, c[0x0][0x2cc], R4 ;  /* 0x0000b300ff000a19 */ /* 0x000fe20000011604 */
[----:B------:R-:W-:-:S03]  /*0290*/  IMAD.WIDE.U32 R2, R23, c[0x0][0x1c0], R2 ;  /* 0x0000700017027a25 */ /* 0x000fc600078e0002 */
[--C-:B------:R-:W-:Y:S01]  /*02a0*/  SHF.R.S32.HI R6, RZ, 0x1f, R0.reuse ;  /* 0x0000001fff067819 */ /* 0x100fe20000011400 */
[----:B------:R-:W-:Y:S02]  /*02b0*/  IMAD.MOV R4, RZ, RZ, -R0 ;  /* 0x000000ffff047224 */ /* 0x000fe400078e0a00 */
[----:B------:R-:W-:Y:S02]  /*02c0*/  IMAD.IADD R3, R3, 0x1, R5 ;  /* 0x0000000103037824 */ /* 0x000fe400078e0205 */
[----:B------:R-:W-:Y:S02]  /*02d0*/  IMAD R5, R4, c[0x0][0x2c4], R8 ;  /* 0x0000b10004057a24 */ /* 0x000fe400078e0208 */
[----:B------:R-:W-:Y:S02]  /*02e0*/  IMAD R6, R6, c[0x0][0x1b0], RZ ;  /* 0x00006c0006067a24 */ /* 0x000fe400078e02ff */
[----:B------:R-:W-:Y:S01]  /*02f0*/  IMAD.WIDE.U32 R2, R0, c[0x0][0x1b0], R2 ;  /* 0x00006c0000027a25 */ /* 0x000fe200078e0002 */
[----:B------:R-:W-:-:S03]  /*0300*/  SHF.R.S32.HI R4, RZ, 0x1f, R5 ;  /* 0x0000001fff047819 */ /* 0x000fc60000011405 */
[----:B------:R-:W-:Y:S02]  /*0310*/  IMAD R0, R0, c[0x0][0x1b4], R6 ;  /* 0x00006d0000007a24 */ /* 0x000fe400078e0206 */
[----:B------:R-:W-:Y:S02]  /*0320*/  IMAD.SHL.U32 R32, R72, 0x8, RZ ;  /* 0x0000000848207824 */ /* 0x000fe400078e00ff */
[----:B------:R-:W-:Y:S02]  /*0330*/  IMAD.IADD R3, R3, 0x1, R0 ;  /* 0x0000000103037824 */ /* 0x000fe400078e0200 */
[----:B------:R-:W-:Y:S01]  /*0340*/  IMAD R0, R4, c[0x0][0x1a8], RZ ;  /* 0x00006a0004007a24 */ /* 0x000fe200078e02ff */
[----:B------:R-:W-:Y:S01]  /*0350*/  ISETP.GE.AND P3, PT, R32, c[0x0][0x198], PT ;  /* 0x0000660020007a0c */ /* 0x000fe20003f66270 */
[----:B------:R-:W-:Y:S01]  /*0360*/  IMAD.WIDE.U32 R2, R5, c[0x0][0x1a8], R2 ;  /* 0x00006a0005027a25 */ /* 0x000fe200078e0002 */
[----:B------:R-:W-:-:S03]  /*0370*/  SHF.R.S32.HI R33, RZ, 0x1f, R32 ;  /* 0x0000001fff217819 */ /* 0x000fc60000011420 */
[----:B------:R-:W-:Y:S01]  /*0380*/  IMAD R0, R5, c[0x0][0x1ac], R0 ;  /* 0x00006b0005007a24 */ /* 0x000fe200078e0200 */
[----:B------:R-:W-:Y:S01]  /*0390*/  LEA R7, P0, R2, c[0x0][0x160], 0x1 ;  /* 0x0000580002077a11 */ /* 0x000fe200078008ff */
[----:B------:R-:W-:Y:S02]  /*03a0*/  IMAD.SHL.U32 R4, R17, 0x40, RZ ;  /* 0x0000004011047824 */ /* 0x000fe400078e00ff */
[----:B------:R-:W-:Y:S01]  /*03b0*/  IMAD.IADD R6, R3, 0x1, R0 ;  /* 0x0000000103067824 */ /* 0x000fe200078e0200 */
[----:B------:R-:W-:Y:S01]  /*03c0*/  IADD3 R3, R230, 0x6f, RZ ;  /* 0x0000006fe6037810 */ /* 0x000fe20007ffe0ff */
[----:B------:R-:W-:Y:S01]  /*03d0*/  IMAD R9, R9, 0x80, R17 ;  /* 0x0000008009097824 */ /* 0x000fe200078e0211 */
[----:B------:R-:W-:Y:S01]  /*03e0*/  LOP3.LUT R0, R4, 0x1c0, RZ, 0xc0, !PT ;  /* 0x000001c004007812 */ /* 0x000fe200078ec0ff */
[----:B------:R-:W-:Y:S01]  /*03f0*/  SHFL.IDX PT, R8, R7, 0x1, 0x181f ;  /* 0x00381f0007087f89 */ /* 0x000fe200000e0000 */
[----:B------:R-:W-:Y:S02]  /*0400*/  LEA.HI.X R6, R2, c[0x0][0x164], R6, 0x1, P0 ;  /* 0x0000590002067a11 */ /* 0x000fe400000f0c06 */
[----:B------:R-:W-:Y:S01]  /*0410*/  SHF.R.U32.HI R2, RZ, 0x3, R0 ;  /* 0x00000003ff027819 */ /* 0x000fe20000011600 */
[----:B------:R-:W1:Y:S01]  /*0420*/  SHFL.IDX PT, R4, R7, RZ, 0x181f ;  /* 0x00181fff07047589 */ /* 0x000e6200000e0000 */
[----:B------:R-:W-:-:S02]  /*0430*/  LOP3.LUT R0, R0, 0x38, R32, 0xf8, !PT ;  /* 0x0000003800007812 */ /* 0x000fc400078ef820 */
[C---:B------:R-:W-:Y:S01]  /*0440*/  ISETP.GE.AND P4, PT, R9.reuse, R20, PT ;  /* 0x000000140900720c */ /* 0x040fe20003f86270 */
[----:B------:R-:W3:Y:S01]  /*0450*/  SHFL.IDX PT, R5, R6, RZ, 0x181f ;  /* 0x00181fff06057589 */ /* 0x000ee200000e0000 */
[----:B------:R-:W-:Y:S02]  /*0460*/  LOP3.LUT R0, R0, R2, RZ, 0x3c, !PT ;  /* 0x0000000200007212 */ /* 0x000fe400078e3cff */
[----:B------:R-:W-:Y:S01]  /*0470*/  LEA.HI R2, R22, R136, RZ, 0x6 ;  /* 0x0000008816027211 */ /* 0x000fe200078f30ff */
[----:B------:R-:W4:Y:S01]  /*0480*/  SHFL.IDX PT, R11, R6, 0x1, 0x181f ;  /* 0x00381f00060b7f89 */ /* 0x000f2200000e0000 */
[C---:B------:R-:W-:Y:S02]  /*0490*/  IADD3 R10, R9.reuse, 0x10, RZ ;  /* 0x00000010090a7810 */ /* 0x040fe40007ffe0ff */
[C---:B------:R-:W-:Y:S01]  /*04a0*/  IADD3 R14, R9.reuse, 0x20, RZ ;  /* 0x00000020090e7810 */ /* 0x040fe20007ffe0ff */
[----:B------:R-:W-:Y:S01]  /*04b0*/  IMAD.SHL.U32 R2, R2, 0x8, RZ ;  /* 0x0000000802027824 */ /* 0x000fe200078e00ff */
[----:B------:R-:W-:Y:S01]  /*04c0*/  ISETP.GE.AND P2, PT, R10, R20, PT ;  /* 0x000000140a00720c */ /* 0x000fe20003f46270 */
[----:B------:R-:W-:Y:S01]  /*04d0*/  SHFL.IDX PT, R12, R6, 0x2, 0x181f ;  /* 0x00581f00060c7f89 */ /* 0x000fe200000e0000 */
[----:B------:R-:W-:-:S02]  /*04e0*/  IADD3 R13, R9, 0x30, RZ ;  /* 0x00000030090d7810 */ /* 0x000fc40007ffe0ff */
[----:B------:R-:W-:Y:S01]  /*04f0*/  LOP3.LUT R231, R0, 0xfffffe00, R2, 0xf8, !PT ;  /* 0xfffffe0000e77812 */ /* 0x000fe200078ef802 */
[----:B------:R-:W5:Y:S01]  /*0500*/  SHFL.IDX PT, R10, R7, 0x2, 0x181f ;  /* 0x00581f00070a7f89 */ /* 0x000f6200000e0000 */
[----:B------:R-:W-:Y:S01]  /*0510*/  IMAD.MOV.U32 R2, RZ, RZ, RZ ;  /* 0x000000ffff027224 */ /* 0x000fe200078e00ff */
[----:B------:R-:W-:Y:S02]  /*0520*/  ISETP.GE.AND P1, PT, R13, R20, PT ;  /* 0x000000140d00720c */ /* 0x000fe40003f26270 */
[----:B------:R-:W-:Y:S01]  /*0530*/  @!P4 IMAD.SHL.U32 R0, R231, 0x2, RZ ;  /* 0x00000002e700c824 */ /* 0x000fe200078e00ff */
[----:B------:R-:W-:Y:S01]  /*0540*/  IADD3 R13, R9, 0x40, RZ ;  /* 0x00000040090d7810 */ /* 0x000fe20007ffe0ff */
[----:B------:R-:W-:Y:S01]  /*0550*/  IMAD.HI R19, R3, -0x6db6db6d, R2 ;  /* 0x9249249303137827 */ /* 0x000fe200078e0202 */
[----:B-1----:R-:W-:Y:S01]  /*0560*/  @!P4 LEA R4, P0, R32, R4, 0x1 ;  /* 0x000000042004c211 */ /* 0x002fe200078008ff */
[----:B------:R-:W-:Y:S01]  /*0570*/  SHFL.IDX PT, R18, R6, 0x5, 0x181f ;  /* 0x00b81f0006127f89 */ /* 0x000fe200000e0000 */
[----:B------:R-:W-:-:S02]  /*0580*/  ISETP.GE.AND P5, PT, R13, R20, PT ;  /* 0x000000140d00720c */ /* 0x000fc40003fa6270 */
[----:B---3--:R-:W-:Y:S01]  /*0590*/  @!P4 LEA.HI.X R5, R32, R5, R33, 0x1, P0 ;  /* 0x000000052005c211 */ /* 0x008fe200000f0c21 */
[----:B------:R-:W-:Y:S01]  /*05a0*/  SHFL.IDX PT, R15, R7, 0x6, 0x181f ;  /* 0x00d81f00070f7f89 */ /* 0x000fe200000e0000 */
[----:B------:R-:W-:-:S03]  /*05b0*/  ISETP.GE.AND P0, PT, R14, R20, PT ;  /* 0x000000140e00720c */ /* 0x000fc60003f06270 */
[----:B------:R1:W-:Y:S01]  /*05c0*/  @!P4 LDGSTS.E.BYPASS.LTC128B.128 [R0+0x7100], [R4.64], !P3 ;  /* 0x071000000400cfae */ /* 0x0003e2000d901d48 */
[C---:B------:R-:W-:Y:S02]  /*05d0*/  @!P2 LEA R2, P4, R32.reuse, R8, 0x1 ;  /* 0x000000082002a211 */ /* 0x040fe400078808ff */
[----:B------:R-:W-:Y:S01]  /*05e0*/  IADD3 R8, R9, 0x50, RZ ;  /* 0x0000005009087810 */ /* 0x000fe20007ffe0ff */
[----:B------:R-:W-:Y:S01]  /*05f0*/  SHFL.IDX PT, R16, R6, 0x6, 0x181f ;  /* 0x00d81f0006107f89 */ /* 0x000fe200000e0000 */
[----:B----4-:R-:W-:Y:S02]  /*0600*/  @!P2 LEA.HI.X R3, R32, R11, R33, 0x1, P4 ;  /* 0x0000000b2003a211 */ /* 0x010fe400020f0c21 */
[----:B------:R-:W-:Y:S01]  /*0610*/  ISETP.GE.AND P4, PT, R8, R20, PT ;  /* 0x000000140800720c */ /* 0x000fe20003f86270 */
[----:B------:R-:W-:Y:S04]  /*0620*/  SHFL.IDX PT, R11, R7, 0x5, 0x181f ;  /* 0x00b81f00070b7f89 */ /* 0x000fe800000e0000 */
[----:B------:R-:W-:Y:S04]  /*0630*/  SHFL.IDX PT, R8, R7, 0x4, 0x181f ;  /* 0x00981f0007087f89 */ /* 0x000fe800000e0000 */
[----:B------:R-:W-:Y:S04]  /*0640*/  SHFL.IDX PT, R14, R6, 0x7, 0x181f ;  /* 0x00f81f00060e7f89 */ /* 0x000fe800000e0000 */
[----:B------:R-:W-:Y:S04]  /*0650*/  SHFL.IDX PT, R13, R7, 0x7, 0x181f ;  /* 0x00f81f00070d7f89 */ /* 0x000fe800000e0000 */
[----:B------:R-:W-:Y:S01]  /*0660*/  STL [R1+0x10], R231 ;  /* 0x000010e701007387 */ /* 0x000fe20000100800 */
[----:B-1----:R-:W-:-:S03]  /*0670*/  @!P2 IMAD.SHL.U32 R0, R231, 0x2, RZ ;  /* 0x00000002e700a824 */ /* 0x002fc600078e00ff */
[----:B------:R-:W1:Y:S04]  /*0680*/  SHFL.IDX PT, R4, R7, 0x3, 0x181f ;  /* 0x00781f0007047f89 */ /* 0x000e6800000e0000 */
[----:B------:R-:W3:Y:S04]  /*0690*/  SHFL.IDX PT, R5, R6, 0x3, 0x181f ;  /* 0x00781f0006057f89 */ /* 0x000ee800000e0000 */
[----:B------:R5:W-:Y:S04]  /*06a0*/  @!P2 LDGSTS.E.BYPASS.LTC128B.128 [R0+0x7900], [R2.64], !P3 ;  /* 0x079000000200afae */ /* 0x000be8000d901d48 */
[----:B------:R-:W-:Y:S01]  /*06b0*/  STL.64 [R1+0x18], R32 ;  /* 0x0000182001007387 */ /* 0x000fe20000100a00 */
[----:B-----5:R-:W-:Y:S01]  /*06c0*/  @!P0 LEA R2, P2, R32, R10, 0x1 ;  /* 0x0000000a20028211 */ /* 0x020fe200078408ff */
[----:B------:R-:W-:Y:S01]  /*06d0*/  IMAD R10, R21, c[0x0][0x1e0], RZ ;  /* 0x00007800150a7a24 */ /* 0x000fe200078e02ff */
[----:B------:R-:W-:-:S02]  /*06e0*/  IADD3 R0, R9, 0x60, RZ ;  /* 0x0000006009007810 */ /* 0x000fc40007ffe0ff */
[----:B------:R-:W-:Y:S01]  /*06f0*/  @!P0 LEA.HI.X R3, R32, R12, R33, 0x1, P2 ;  /* 0x0000000c20038211 */ /* 0x000fe200010f0c21 */
[----:B------:R-:W-:Y:S01]  /*0700*/  IMAD R10, R17, c[0x0][0x1e4], R10 ;  /* 0x00007900110a7a24 */ /* 0x000fe200078e020a */
[----:B------:R4:W5:Y:S01]  /*0710*/  SHFL.IDX PT, R12, R6, 0x4, 0x181f ;  /* 0x00981f00060c7f89 */ /* 0x00096200000e0000 */
[----:B------:R-:W-:Y:S01]  /*0720*/  ISETP.GE.AND P2, PT, R0, R20, PT ;  /* 0x000000140000720c */ /* 0x000fe20003f46270 */
[----:B------:R-:W-:-:S05]  /*0730*/  @!P0 IMAD.SHL.U32 R0, R231, 0x2, RZ ;  /* 0x00000002e7008824 */ /* 0x000fca00078e00ff */
[----:B------:R1:W-:Y:S01]  /*0740*/  @!P0 LDGSTS.E.BYPASS.LTC128B.128 [R0+0x8100], [R2.64], !P3 ;  /* 0x0810000002008fae */ /* 0x0003e2000d901d48 */
[----:B----4-:R-:W-:Y:S02]  /*0750*/  IADD3 R6, R9, 0x70, RZ ;  /* 0x0000007009067810 */ /* 0x010fe40007ffe0ff */
[----:B-1----:R-:W-:Y:S01]  /*0760*/  @!P1 LEA R2, P0, R32, R4, 0x1 ;  /* 0x0000000420029211 */ /* 0x002fe200078008ff */
[----:B------:R-:W-:-:S03]  /*0770*/  @!P1 IMAD.SHL.U32 R0, R231, 0x2, RZ ;  /* 0x00000002e7009824 */ /* 0x000fc600078e00ff */
[--C-:B---3--:R-:W-:Y:S01]  /*0780*/  @!P1 LEA.HI.X R3, R32, R5, R33.reuse, 0x1, P0 ;  /* 0x0000000520039211 */ /* 0x108fe200000f0c21 */
[----:B------:R-:W-:Y:S01]  /*0790*/  IMAD.WIDE.U32 R4, R17, c[0x0][0x1e0], R32 ;  /* 0x0000780011047a25 */ /* 0x000fe200078e0020 */
[----:B------:R-:W-:-:S03]  /*07a0*/  ISETP.GE.AND P0, PT, R6, R20, PT ;  /* 0x000000140600720c */ /* 0x000fc60003f06270 */
[----:B------:R1:W-:Y:S01]  /*07b0*/  @!P1 LDGSTS.E.BYPASS.LTC128B.128 [R0+0x8900], [R2.64], !P3 ;  /* 0x0890000002009fae */ /* 0x0003e2000d901d48 */
[----:B------:R-:W-:-:S04]  /*07c0*/  @!P5 LEA R8, P1, R32, R8, 0x1 ;  /* 0x000000082008d211 */ /* 0x000fc800078208ff */
[C---:B-----5:R-:W-:Y:S01]  /*07d0*/  @!P5 LEA.HI.X R9, R32.reuse, R12, R33, 0x1, P1 ;  /* 0x0000000c2009d211 */ /* 0x060fe200008f0c21 */
[----:B------:R-:W-:Y:S01]  /*07e0*/  @!P4 IMAD.SHL.U32 R12, R231, 0x2, RZ ;  /* 0x00000002e70cc824 */ /* 0x000fe200078e00ff */
[C---:B------:R-:W-:Y:S02]  /*07f0*/  @!P4 LEA R6, P1, R32.reuse, R11, 0x1 ;  /* 0x0000000b2006c211 */ /* 0x040fe400078208ff */
[----:B------:R-:W-:Y:S02]  /*0800*/  SHF.R.U32.HI R11, RZ, 0x1f, R19 ;  /* 0x0000001fff0b7819 */ /* 0x000fe40000011613 */
[----:B------:R-:W-:Y:S02]  /*0810*/  @!P4 LEA.HI.X R7, R32, R18, R33, 0x1, P1 ;  /* 0x000000122007c211 */ /* 0x000fe400008f0c21 */
[----:B------:R-:W-:-:S05]  /*0820*/  LEA.HI.SX32 R245, R19, R11, 0x1a ;  /* 0x0000000b13f57211 */ /* 0x000fca00078fd2ff */
[----:B------:R-:W-:Y:S01]  /*0830*/  STL [R1+0x38], R245 ;  /* 0x000038f501007387 */ /* 0x000fe20000100800 */
[----:B-1----:R-:W-:Y:S02]  /*0840*/  IMAD.IADD R3, R5, 0x1, R10 ;  /* 0x0000000105037824 */ /* 0x002fe400078e020a */
[----:B------:R-:W-:Y:S02]  /*0850*/  IMAD R0, R29, c[0x0][0x1e8], RZ ;  /* 0x00007a001d007a24 */ /* 0x000fe400078e02ff */
[----:B------:R-:W-:Y:S01]  /*0860*/  IMAD.MOV.U32 R2, RZ, RZ, R4 ;  /* 0x000000ffff027224 */ /* 0x000fe200078e0004 */
[----:B------:R-:W-:Y:S01]  /*0870*/  @!P2 LEA R4, P1, R32, R15, 0x1 ;  /* 0x0000000f2004a211 */ /* 0x000fe200078208ff */
[C---:B------:R-:W-:Y:S02]  /*0880*/  IMAD R0, R28.reuse, c[0x0][0x1ec], R0 ;  /* 0x00007b001c007a24 */ /* 0x040fe400078e0200 */
[----:B------:R-:W-:Y:S01]  /*0890*/  IMAD.WIDE.U32 R2, R28, c[0x0][0x1e8], R2 ;  /* 0x00007a001c027a25 */ /* 0x000fe200078e0002 */
[----:B------:R-:W-:-:S02]  /*08a0*/  @!P2 LEA.HI.X R5, R32, R16, R33, 0x1, P1 ;  /* 0x000000102005a211 */ /* 0x000fc400008f0c21 */
[----:B------:R-:W-:Y:S01]  /*08b0*/  @!P0 LEA R10, P1, R32, R13, 0x1 ;  /* 0x0000000d200a8211 */ /* 0x000fe200078208ff */
[----:B------:R-:W-:Y:S01]  /*08c0*/  IMAD.IADD R3, R3, 0x1, R0 ;  /* 0x0000000103037824 */ /* 0x000fe200078e0200 */
[----:B------:R-:W-:Y:S01]  /*08d0*/  LEA.HI R13, R22, R136, RZ, 0x4 ;  /* 0x00000088160d7211 */ /* 0x000fe200078f20ff */
[----:B------:R-:W-:Y:S01]  /*08e0*/  @!P5 IMAD.SHL.U32 R0, R231, 0x2, RZ ;  /* 0x00000002e700d824 */ /* 0x000fe200078e00ff */
[----:B------:R-:W-:Y:S01]  /*08f0*/  @!P0 LEA.HI.X R11, R32, R14, R33, 0x1, P1 ;  /* 0x0000000e200b8211 */ /* 0x000fe200008f0c21 */
[----:B------:R-:W-:-:S03]  /*0900*/  IMAD.SHL.U32 R16, R17, 0x8, RZ ;  /* 0x0000000811107824 */ /* 0x000fc600078e00ff */
[----:B------:R1:W-:Y:S04]  /*0910*/  @!P5 LDGSTS.E.BYPASS.LTC128B.128 [R0+0x9100], [R8.64], !P3 ;  /* 0x091000000800dfae */ /* 0x0003e8000d901d48 */
[----:B------:R3:W-:Y:S01]  /*0920*/  @!P4 LDGSTS.E.BYPASS.LTC128B.128 [R12+0x9900], [R6.64], !P3 ;  /* 0x09900000060ccfae */ /* 0x0007e2000d901d48 */
[----:B--2---:R-:W-:Y:S01]  /*0930*/  @P6 SHF.R.S32.HI R25, RZ, 0x1f, R24 ;  /* 0x0000001fff196819 */ /* 0x004fe20000011418 */
[----:B------:R-:W-:Y:S01]  /*0940*/  @!P6 IMAD.MOV.U32 R25, RZ, RZ, R26 ;  /* 0x000000ffff19e224 */ /* 0x000fe200078e001a */
[----:B------:R-:W-:Y:S01]  /*0950*/  IADD3 R26, R245, -0x1, RZ ;  /* 0xfffffffff51a7810 */ /* 0x000fe20007ffe0ff */
[----:B------:R-:W-:-:S03]  /*0960*/  @!P6 IMAD.MOV.U32 R24, RZ, RZ, R23 ;  /* 0x000000ffff18e224 */ /* 0x000fc600078e0017 */
[----:B------:R-:W-:Y:S01]  /*0970*/  SHF.R.S32.HI R27, RZ, 0x1f, R26 ;  /* 0x0000001fff1b7819 */ /* 0x000fe2000001141a */
[----:B------:R-:W-:-:S04]  /*0980*/  IMAD.WIDE.U32 R34, R24, c[0x0][0x1f0], R2 ;  /* 0x00007c0018227a25 */ /* 0x000fc800078e0002 */
[----:B------:R-:W-:Y:S01]  /*0990*/  IMAD.MOV.U32 R246, RZ, RZ, R34 ;  /* 0x000000fffff67224 */ /* 0x000fe200078e0022 */
[----:B------:R2:W-:Y:S01]  /*09a0*/  STL.64 [R1+0x30], R34 ;  /* 0x0000302201007387 */ /* 0x0005e20000100a00 */
[----:B-1----:R-:W-:Y:S02]  /*09b0*/  @!P2 IMAD.SHL.U32 R0, R231, 0x2, RZ ;  /* 0x00000002e700a824 */ /* 0x002fe400078e00ff */
[----:B------:R-:W-:Y:S02]  /*09c0*/  IMAD.MOV.U32 R8, RZ, RZ, 0x70 ;  /* 0x00000070ff087424 */ /* 0x000fe400078e00ff */
[----:B---3--:R-:W-:Y:S01]  /*09d0*/  IMAD.SHL.U32 R7, R227, 0x20, RZ ;  /* 0x00000020e3077824 */ /* 0x008fe200078e00ff */
[----:B------:R1:W-:Y:S01]  /*09e0*/  @!P2 LDGSTS.E.BYPASS.LTC128B.128 [R0+0xa100], [R4.64], !P3 ;  /* 0x0a1000000400afae */ /* 0x0003e2000d901d48 */
[----:B------:R-:W-:-:S04]  /*09f0*/  IMAD.WIDE.U32 R228, R8, c[0x0][0x1e0], RZ ;  /* 0x0000780008e47a25 */ /* 0x000fc800078e00ff */
[----:B------:R-:W-:-:S05]  /*0a00*/  IMAD R224, R245, -0x70, R8 ;  /* 0xffffff90f5e07824 */ /* 0x000fca00078e0208 */
[----:B------:R-:W-:-:S04]  /*0a10*/  IADD3 R30, R224, c[0x0][0x1d0], -R17 ;  /* 0x00007400e01e7a10 */ /* 0x000fc80007ffe811 */
[C---:B------:R-:W-:Y:S02]  /*0a20*/  ISETP.GE.AND P6, PT, R30.reuse, 0x21, PT ;  /* 0x000000211e00780c */ /* 0x040fe40003fc6270 */
[C---:B------:R-:W-:Y:S02]  /*0a30*/  ISETP.GE.AND P2, PT, R30.reuse, 0x1, PT ;  /* 0x000000011e00780c */ /* 0x040fe40003f46270 */
[----:B------:R-:W-:Y:S01]  /*0a40*/  ISETP.GE.AND P1, PT, R30, 0x11, PT ;  /* 0x000000111e00780c */ /* 0x000fe20003f26270 */
[----:B-1----:R-:W-:Y:S02]  /*0a50*/  IMAD R4, R8, c[0x0][0x1e4], RZ ;  /* 0x0000790008047a24 */ /* 0x002fe400078e02ff */
[----:B------:R-:W-:Y:S02]  /*0a60*/  IMAD R0, R25, c[0x0][0x1f0], RZ ;  /* 0x00007c0019007a24 */ /* 0x000fe400078e02ff */
[----:B------:R-:W-:Y:S02]  /*0a70*/  IMAD.IADD R225, R229, 0x1, R4 ;  /* 0x00000001e5e17824 */ /* 0x000fe400078e0204 */
[----:B------:R-:W-:-:S02]  /*0a80*/  IMAD R4, R24, c[0x0][0x1f4], R0 ;  /* 0x00007d0018047a24 */ /* 0x000fc400078e0200 */
[----:B------:R-:W-:Y:S02]  /*0a90*/  IMAD R0, R225, R26, RZ ;  /* 0x0000001ae1007224 */ /* 0x000fe400078e02ff */
[----:B------:R-:W-:Y:S02]  /*0aa0*/  IMAD.IADD R247, R35, 0x1, R4 ;  /* 0x0000000123f77824 */ /* 0x000fe400078e0204 */
[-C--:B------:R-:W-:Y:S02]  /*0ab0*/  IMAD R4, R27, R228.reuse, R0 ;  /* 0x000000e41b047224 */ /* 0x080fe400078e0200 */
[----:B------:R-:W-:Y:S01]  /*0ac0*/  @!P0 IMAD.SHL.U32 R0, R231, 0x2, RZ ;  /* 0x00000002e7008824 */ /* 0x000fe200078e00ff */
[----:B------:R1:W-:Y:S01]  /*0ad0*/  STL.64 [R1+0x28], R246 ;  /* 0x000028f601007387 */ /* 0x0003e20000100a00 */
[----:B------:R-:W-:-:S03]  /*0ae0*/  IMAD.WIDE.U32 R2, R26, R228, R246 ;  /* 0x000000e41a027225 */ /* 0x000fc600078e00f6 */
[----:B------:R3:W-:Y:S01]  /*0af0*/  @!P0 LDGSTS.E.BYPASS.LTC128B.128 [R0+0xa900], [R10.64], !P3 ;  /* 0x0a9000000a008fae */ /* 0x0007e2000d901d48 */
[----:B------:R-:W-:Y:S01]  /*0b00*/  IMAD.IADD R3, R3, 0x1, R4 ;  /* 0x0000000103037824 */ /* 0x000fe200078e0204 */
[----:B------:R-:W-:Y:S01]  /*0b10*/  @P2 LEA R6, P5, R2, c[0x0][0x1c8], 0x1 ;  /* 0x0000720002062a11 */ /* 0x000fe200078a08ff */
[----:B------:R-:W-:Y:S01]  /*0b20*/  @P2 IMAD.SHL.U32 R9, R231, 0x2, RZ ;  /* 0x00000002e7092824 */ /* 0x000fe200078e00ff */
[----:B------:R-:W0:Y:S04]  /*0b30*/  LDGDEPBAR ;  /* 0x00000000000079af */ /* 0x000e280000000000 */
[----:B------:R-:W-:Y:S01]  /*0b40*/  BAR.SYNC.DEFER_BLOCKING 0x0 ;  /* 0x0000000000007b1d */ /* 0x000fe20000010000 */
[----:B------:R-:W-:Y:S01]  /*0b50*/  ISETP.GE.AND P0, PT, R32, c[0x0][0x1d4], PT ;  /* 0x0000750020007a0c */ /* 0x000fe20003f06270 */
[C---:B---3--:R-:W-:Y:S01]  /*0b60*/  IMAD.WIDE.U32 R10, R226.reuse, 0x20, RZ ;  /* 0x00000020e20a7825 */ /* 0x048fe200078e00ff */
[----:B------:R-:W-:-:S04]  /*0b70*/  @P1 LEA R0, P4, R226, R2, 0x4 ;  /* 0x00000002e2001211 */ /* 0x000fc800078820ff */
[----:B------:R-:W-:Y:S02]  /*0b80*/  @P6 IADD3 R8, P3, R2, R10, RZ ;  /* 0x0000000a02086210 */ /* 0x000fe40007f7e0ff */
[----:B------:R-:W-:Y:S02]  /*0b90*/  @P1 LEA.HI.X R5, R226, R3, R227, 0x4, P4 ;  /* 0x00000003e2051211 */ /* 0x000fe400020f24e3 */
[----:B------:R-:W-:Y:S02]  /*0ba0*/  @P6 IADD3.X R10, R3, R11, R7, P3, !PT ;  /* 0x0000000b030a6210 */ /* 0x000fe40001ffe407 */
[----:B------:R-:W-:Y:S02]  /*0bb0*/  @P2 LEA.HI.X R7, R2, c[0x0][0x1cc], R3, 0x1, P5 ;  /* 0x0000730002072a11 */ /* 0x000fe400028f0c03 */
[----:B------:R-:W-:Y:S02]  /*0bc0*/  ISETP.GE.AND P5, PT, R30, 0x31, PT ;  /* 0x000000311e00780c */ /* 0x000fe40003fa6270 */
[----:B------:R-:W-:Y:S01]  /*0bd0*/  @P1 LEA R4, P4, R0, c[0x0][0x1c8], 0x1 ;  /* 0x0000720000041a11 */ /* 0x000fe200078808ff */
[----:B------:R-:W-:Y:S01]  /*0be0*/  @!PT LDS RZ, [RZ] ;  /* 0x00000000fffff984 */ /* 0x000fe20000000800 */
[----:B------:R-:W-:Y:S01]  /*0bf0*/  @!PT LDS RZ, [RZ] ;  /* 0x00000000fffff984 */ /* 0x000fe20000000800 */
[----:B------:R-:W-:Y:S01]  /*0c00*/  @!PT LDS RZ, [RZ] ;  /* 0x00000000fffff984 */ /* 0x000fe20000000800 */
[----:B------:R3:W-:Y:S01]  /*0c10*/  @P2 LDGSTS.E.BYPASS.LTC128B.128 [R9+0x3900], [R6.64], !P0 ;  /* 0x0390000006092fae */ /* 0x0007e2000c101d48 */
[----:B------:R-:W-:-:S02]  /*0c20*/  SHF.R.S32.HI R11, RZ, 0x4, R13 ;  /* 0x00000004ff0b7819 */ /* 0x000fc4000001140d */
[----:B------:R-:W-:Y:S01]  /*0c30*/  @P1 LEA.HI.X R5, R0, c[0x0][0x1cc], R5, 0x1, P4 ;  /* 0x0000730000051a11 */ /* 0x000fe200020f0c05 */
[----:B------:R-:W-:Y:S01]  /*0c40*/  @P1 IMAD.SHL.U32 R0, R231, 0x2, RZ ;  /* 0x00000002e7001824 */ /* 0x000fe200078e00ff */
[C---:B------:R-:W-:Y:S02]  /*0c50*/  ISETP.GE.AND P4, PT, R30.reuse, 0x41, PT ;  /* 0x000000411e00780c */ /* 0x040fe40003f86270 */
[----:B------:R-:W-:Y:S02]  /*0c60*/  ISETP.GE.AND P2, PT, R30, 0x61, PT ;  /* 0x000000611e00780c */ /* 0x000fe40003f46270 */
[----:B------:R4:W-:Y:S01]  /*0c70*/  @P1 LDGSTS.E.BYPASS.LTC128B.128 [R0+0x4100], [R4.64], !P0 ;  /* 0x0410000004001fae */ /* 0x0009e2000c101d48 */
[----:B------:R-:W-:Y:S02]  /*0c80*/  @P6 LEA R14, P1, R8, c[0x0][0x1c8], 0x1 ;  /* 0x00007200080e6a11 */ /* 0x000fe400078208ff */
[----:B------:R-:W-:Y:S02]  /*0c90*/  ISETP.GE.AND P3, PT, R30, 0x51, PT ;  /* 0x000000511e00780c */ /* 0x000fe40003f66270 */
[----:B------:R-:W-:-:S02]  /*0ca0*/  @P6 LEA.HI.X R15, R8, c[0x0][0x1cc], R10, 0x1, P1 ;  /* 0x00007300080f6a11 */ /* 0x000fc400008f0c0a */
[----:B------:R-:W-:-:S04]  /*0cb0*/  LOP3.LUT R10, R13, 0xfffffff0, RZ, 0xc0, !PT ;  /* 0xfffffff00d0a7812 */ /* 0x000fc800078ec0ff */
[----:B------:R-:W-:Y:S02]  /*0cc0*/  @P2 IMAD R19, R227, 0x60, RZ ;  /* 0x00000060e3132824 */ /* 0x000fe400078e02ff */
[----:B------:R-:W-:Y:S01]  /*0cd0*/  IMAD.IADD R10, R136, 0x1, -R10 ;  /* 0x00000001880a7824 */ /* 0x000fe200078e0a0a */
[----:B---3--:R-:W-:Y:S02]  /*0ce0*/  LEA.HI R6, R13, R11, RZ, 0x1 ;  /* 0x0000000b0d067211 */ /* 0x008fe400078f08ff */
[C---:B------:R-:W-:Y:S02]  /*0cf0*/  @P3 IMAD R7, R227.reuse, 0x50, RZ ;  /* 0x00000050e3073824 */ /* 0x040fe400078e02ff */
[----:B------:R-:W-:Y:S02]  /*0d00*/  SHF.R.S32.HI R18, RZ, 0x1f, R10 ;  /* 0x0000001fff127819 */ /* 0x000fe4000001140a */
[----:B------:R-:W-:Y:S02]  /*0d10*/  LOP3.LUT R6, R6, 0xfffffffe, RZ, 0xc0, !PT ;  /* 0xfffffffe06067812 */ /* 0x000fe400078ec0ff */
[----:B------:R-:W-:Y:S01]  /*0d20*/  LEA.HI R18, R18, R10, RZ, 0x3 ;  /* 0x0000000a12127211 */ /* 0x000fe200078f18ff */
[----:B----4-:R-:W-:-:S02]  /*0d30*/  @P5 IMAD R0, R227, 0x30, RZ ;  /* 0x00000030e3005824 */ /* 0x010fc400078e02ff */
[----:B------:R-:W-:-:S04]  /*0d40*/  @P5 IMAD.WIDE.U32 R4, R226, 0x30, R2 ;  /* 0x00000030e2045825 */ /* 0x000fc800078e0002 */
[----:B------:R-:W-:Y:S01]  /*0d50*/  @P5 IMAD.IADD R0, R5, 0x1, R0 ;  /* 0x0000000105005824 */ /* 0x000fe200078e0200 */
[----:B------:R-:W-:Y:S01]  /*0d60*/  @P5 LEA R12, P1, R4, c[0x0][0x1c8], 0x1 ;  /* 0x00007200040c5a11 */ /* 0x000fe200078208ff */
[----:B------:R-:W-:Y:S01]  /*0d70*/  IMAD.IADD R20, R11, 0x1, -R6 ;  /* 0x000000010b147824 */ /* 0x000fe200078e0a06 */
[----:B------:R-:W-:Y:S01]  /*0d80*/  LOP3.LUT R11, R18, 0xfffffff8, RZ, 0xc0, !PT ;  /* 0xfffffff8120b7812 */ /* 0x000fe200078ec0ff */
[----:B------:R-:W-:Y:S01]  /*0d90*/  @P2 IMAD.MOV.U32 R5, RZ, RZ, R3 ;  /* 0x000000ffff052224 */ /* 0x000fe200078e0003 */
[----:B------:R-:W-:Y:S01]  /*0da0*/  @P5 LEA.HI.X R13, R4, c[0x0][0x1cc], R0, 0x1, P1 ;  /* 0x00007300040d5a11 */ /* 0x000fe200008f0c00 */
[----:B------:R-:W-:Y:S01]  /*0db0*/  @P2 IMAD.MOV.U32 R4, RZ, RZ, R2 ;  /* 0x000000ffff042224 */ /* 0x000fe200078e0002 */
[----:B------:R-:W-:Y:S01]  /*0dc0*/  @P4 LEA R0, P1, R226, R2, 0x6 ;  /* 0x00000002e2004211 */ /* 0x000fe200078230ff */
[----:B------:R-:W-:Y:S02]  /*0dd0*/  IMAD.IADD R11, R10, 0x1, -R11 ;  /* 0x000000010a0b7824 */ /* 0x000fe400078e0a0b */
[C---:B------:R-:W-:Y:S01]  /*0de0*/  @P2 IMAD.WIDE.U32 R4, R226.reuse, 0x60, R4 ;  /* 0x00000060e2042825 */ /* 0x040fe200078e0004 */
[----:B------:R-:W-:-:S02]  /*0df0*/  @P4 LEA.HI.X R6, R226, R3, R227, 0x6, P1 ;  /* 0x00000003e2064211 */ /* 0x000fc400008f34e3 */
[----:B------:R-:W-:Y:S01]  /*0e00*/  @P4 LEA R8, P1, R0, c[0x0][0x1c8], 0x1 ;  /* 0x0000720000084a11 */ /* 0x000fe200078208ff */
[----:B------:R-:W-:-:S03]  /*0e10*/  @P3 IMAD.WIDE.U32 R2, R226, 0x50, R2 ;  /* 0x00000050e2023825 */ /* 0x000fc600078e0002 */
[----:B------:R-:W-:Y:S01]  /*0e20*/  @P4 LEA.HI.X R9, R0, c[0x0][0x1cc], R6, 0x1, P1 ;  /* 0x0000730000094a11 */ /* 0x000fe200008f0c06 */
[----:B------:R-:W-:Y:S01]  /*0e30*/  IMAD.SHL.U32 R0, R72, 0x40, RZ ;  /* 0x0000004048007824 */ /* 0x000fe200078e00ff */
[----:B------:R-:W-:Y:S01]  /*0e40*/  @P3 LEA R6, P1, R2, c[0x0][0x1c8], 0x1 ;  /* 0x0000720002063a11 */ /* 0x000fe200078208ff */
[----:B------:R-:W-:-:S03]  /*0e50*/  @P3 IMAD.IADD R3, R3, 0x1, R7 ;  /* 0x0000000103033824 */ /* 0x000fc600078e0207 */
[----:B------:R-:W-:Y:S02]  /*0e60*/  LOP3.LUT R0, R0, 0x1c0, RZ, 0xc0, !PT ;  /* 0x000001c000007812 */ /* 0x000fe400078ec0ff */
[----:B------:R-:W-:Y:S02]  /*0e70*/  @P3 LEA.HI.X R7, R2, c[0x0][0x1cc], R3, 0x1, P1 ;  /* 0x0000730002073a11 */ /* 0x000fe400008f0c03 */
[----:B------:R-:W-:Y:S02]  /*0e80*/  LOP3.LUT R16, R0, 0x8, R16, 0xf8, !PT ;  /* 0x0000000800107812 */ /* 0x000fe400078ef810 */
[----:B------:R-:W-:Y:S01]  /*0e90*/  SHF.R.U32.HI R3, RZ, 0x3, R0 ;  /* 0x00000003ff037819 */ /* 0x000fe20000011600 */
[----:B------:R-:W-:Y:S01]  /*0ea0*/  @P2 IMAD.IADD R0, R5, 0x1, R19 ;  /* 0x0000000105002824 */ /* 0x000fe200078e0213 */
[----:B------:R-:W-:Y:S01]  /*0eb0*/  @P2 LEA R2, P1, R4, c[0x0][0x1c8], 0x1 ;  /* 0x0000720004022a11 */ /* 0x000fe200078208ff */
[----:B------:R-:W-:Y:S01]  /*0ec0*/  @P6 IMAD.SHL.U32 R5, R231, 0x2, RZ ;  /* 0x00000002e7056824 */ /* 0x000fe200078e00ff */
[----:B------:R-:W-:-:S02]  /*0ed0*/  LOP3.LUT R16, R16, R3, RZ, 0x3c, !PT ;  /* 0x0000000310107212 */ /* 0x000fc400078e3cff */
[----:B------:R-:W-:Y:S01]  /*0ee0*/  @P2 LEA.HI.X R3, R4, c[0x0][0x1cc], R0, 0x1, P1 ;  /* 0x0000730004032a11 */ /* 0x000fe200008f0c00 */
[C---:B------:R-:W-:Y:S01]  /*0ef0*/  @P5 IMAD.SHL.U32 R0, R231.reuse, 0x2, RZ ;  /* 0x00000002e7005824 */ /* 0x040fe200078e00ff */
[----:B------:R3:W-:Y:S01]  /*0f00*/  @P6 LDGSTS.E.BYPASS.LTC128B.128 [R5+0x4900], [R14.64], !P0 ;  /* 0x049000000e056fae */ /* 0x0007e2000c101d48 */
[----:B------:R-:W-:-:S03]  /*0f10*/  @P3 IMAD.SHL.U32 R4, R231, 0x2, RZ ;  /* 0x00000002e7043824 */ /* 0x000fc600078e00ff */
[----:B------:R4:W-:Y:S01]  /*0f20*/  @P5 LDGSTS.E.BYPASS.LTC128B.128 [R0+0x5100], [R12.64], !P0 ;  /* 0x051000000c005fae */ /* 0x0009e2000c101d48 */
[C---:B---3--:R-:W-:Y:S02]  /*0f30*/  @P4 IMAD.SHL.U32 R5, R231.reuse, 0x2, RZ ;  /* 0x00000002e7054824 */ /* 0x048fe400078e00ff */
[----:B----4-:R-:W-:-:S03]  /*0f40*/  @P2 IMAD.SHL.U32 R0, R231, 0x2, RZ ;  /* 0x00000002e7002824 */ /* 0x010fc600078e00ff */
[----:B------:R3:W-:Y:S04]  /*0f50*/  @P4 LDGSTS.E.BYPASS.LTC128B.128 [R5+0x5900], [R8.64], !P0 ;  /* 0x0590000008054fae */ /* 0x0007e8000c101d48 */
[----:B------:R4:W-:Y:S04]  /*0f60*/  @P3 LDGSTS.E.BYPASS.LTC128B.128 [R4+0x6100], [R6.64], !P0 ;  /* 0x0610000006043fae */ /* 0x0009e8000c101d48 */
[----:B------:R5:W-:Y:S01]  /*0f70*/  @P2 LDGSTS.E.BYPASS.LTC128B.128 [R0+0x6900], [R2.64], !P0 ;  /* 0x0690000002002fae */ /* 0x000be2000c101d48 */
[C---:B------:R-:W-:Y:S02]  /*0f80*/  R2P PR, R11.reuse, 0x6 ;  /* 0x000000060b007804 */ /* 0x040fe40000000000 */
[----:B------:R-:W-:Y:S01]  /*0f90*/  LOP3.LUT P3, RZ, R72, 0x2, RZ, 0xc0, !PT ;  /* 0x0000000248ff7812 */ /* 0x000fe2000786c0ff */
[----:B------:R-:W0:Y:S01]  /*0fa0*/  LDGDEPBAR ;  /* 0x00000000000079af */ /* 0x000e220000000000 */
[----:B----4-:R-:W-:Y:S01]  /*0fb0*/  IMAD.SHL.U32 R4, R18, 0x40, RZ ;  /* 0x0000004012047824 */ /* 0x010fe200078e00ff */
[----:B------:R-:W-:Y:S01]  /*0fc0*/  LEA.HI R6, R22, R136, RZ, 0x5 ;  /* 0x0000008816067211 */ /* 0x000fe200078f28ff */
[----:B-----5:R-:W-:-:S03]  /*0fd0*/  IMAD.SHL.U32 R2, R11, 0x40, RZ ;  /* 0x000000400b027824 */ /* 0x020fc600078e00ff */
[----:B---3--:R-:W-:Y:S01]  /*0fe0*/  SHF.R.S32.HI R5, RZ, 0x5, R6 ;  /* 0x00000005ff057819 */ /* 0x008fe20000011406 */
[----:B------:R-:W-:Y:S01]  /*0ff0*/  IMAD.SHL.U32 R3, R20, 0x8, RZ ;  /* 0x0000000814037824 */ /* 0x000fe200078e00ff */
[----:B------:R-:W-:Y:S01]  /*1000*/  LOP3.LUT R138, R4, 0xfffffe00, RZ, 0xc0, !PT ;  /* 0xfffffe00048a7812 */ /* 0x000fe200078ec0ff */
[----:B------:R-:W-:Y:S01]  /*1010*/  IMAD R0, R20, 0x200, R16 ;  /* 0x0000020014007824 */ /* 0x000fe200078e0210 */
[----:B------:R-:W-:Y:S01]  /*1020*/  LOP3.LUT R2, R2, 0x1c0, RZ, 0xc0, !PT ;  /* 0x000001c002027812 */ /* 0x000fe200078ec0ff */
[----:B------:R-:W-:Y:S01]  /*1030*/  IMAD R4, R21, c[0x0][0x208], RZ ;  /* 0x0000820015047a24 */ /* 0x000fe200078e02ff */
[----:B------:R-:W-:-:S04]  /*1040*/  DEPBAR.LE SB0, 0x1 ;  /* 0x000080400000791a */ /* 0x000fc80000000000 */
[----:B------:R-:W-:Y:S01]  /*1050*/  LOP3.LUT R3, R2, 0x8, R3, 0xf8, !PT ;  /* 0x0000000802037812 */ /* 0x000fe200078ef803 */
[----:B------:R-:W-:Y:S01]  /*1060*/  IMAD.SHL.U32 R139, R0, 0x2, RZ ;  /* 0x00000002008b7824 */ /* 0x000fe200078e00ff */
[----:B------:R-:W-:Y:S01]  /*1070*/  SHF.R.U32.HI R2, RZ, 0x3, R2 ;  /* 0x00000003ff027819 */ /* 0x000fe20000011602 */
[----:B------:R-:W-:-:S04]  /*1080*/  DEPBAR.LE SB0, 0x0 ;  /* 0x000080000000791a */ /* 0x000fc80000000000 */
[----:B------:R-:W-:Y:S01]  /*1090*/  LOP3.LUT R137, R3, R2, RZ, 0x3c, !PT ;  /* 0x0000000203897212 */ /* 0x000fe200078e3cff */
[----:B------:R-:W-:Y:S01]  /*10a0*/  IMAD R2, R5, 0x400, R138 ;  /* 0x0000040005027824 */ /* 0x000fe200078e028a */
[----:B------:R-:W-:Y:S01]  /*10b0*/  BAR.SYNC.DEFER_BLOCKING 0x0 ;  /* 0x0000000000007b1d */ /* 0x000fe20000010000 */
[----:B------:R-:W-:Y:S01]  /*10c0*/  IMAD.MOV.U32 R3, RZ, RZ, 0x10 ;  /* 0x00000010ff037424 */ /* 0x000fe200078e00ff */
[----:B------:R-:W-:Y:S01]  /*10d0*/  IADD3 R238, R139, 0x3920, RZ ;  /* 0x000039208bee7810 */ /* 0x000fe20007ffe0ff */
[----:B------:R-:W-:Y:S01]  /*10e0*/  IMAD.IADD R0, R137, 0x1, R2 ;  /* 0x0000000189007824 */ /* 0x000fe200078e0202 */
[----:B------:R-:W-:Y:S02]  /*10f0*/  IADD3 R2, R139, 0x3900, RZ ;  /* 0x000039008b027810 */ /* 0x000fe40007ffe0ff */
[----:B------:R-:W-:Y:S01]  /*1100*/  SEL R3, R3, 0xfffffff0, !P1 ;  /* 0xfffffff003037807 */ /* 0x000fe20004800000 */
[----:B------:R-:W-:Y:S01]  /*1110*/  IMAD.SHL.U32 R234, R0, 0x2, RZ ;  /* 0x0000000200ea7824 */ /* 0x000fe200078e00ff */
[----:B------:R-:W-:Y:S01]  /*1120*/  ISETP.GE.AND P1, PT, R230, 0x1, PT ;  /* 0x00000001e600780c */ /* 0x000fe20003f26270 */
[C---:B------:R-:W-:Y:S01]  /*1130*/  IMAD R0, R17.reuse, c[0x0][0x20c], R4 ;  /* 0x0000830011007a24 */ /* 0x040fe200078e0204 */
[----:B------:R-:W-:Y:S01]  /*1140*/  @P3 IADD3 R238, R2, -0x20, RZ ;  /* 0xffffffe002ee3810 */ /* 0x000fe20007ffe0ff */
[----:B------:R-:W-:Y:S01]  /*1150*/  IMAD.WIDE.U32 R4, R17, c[0x0][0x208], R32 ;  /* 0x0000820011047a25 */ /* 0x000fe200078e0020 */
[----:B------:R-:W-:-:S02]  /*1160*/  LOP3.LUT R2, R6, 0xffffffe0, RZ, 0xc0, !PT ;  /* 0xffffffe006027812 */ /* 0x000fc400078ec0ff */
[C---:B------:R-:W-:Y:S01]  /*1170*/  IADD3 R244, R238.reuse, 0x800, RZ ;  /* 0x00000800eef47810 */ /* 0x040fe20007ffe0ff */
[----:B------:R-:W-:Y:S01]  /*1180*/  IMAD.IADD R5, R5, 0x1, R0 ;  /* 0x0000000105057824 */ /* 0x000fe200078e0200 */
[C---:B------:R-:W-:Y:S01]  /*1190*/  IADD3 R243, R238.reuse, 0x1000, RZ ;  /* 0x00001000eef37810 */ /* 0x040fe20007ffe0ff */
[----:B------:R-:W-:Y:S01]  /*11a0*/  IMAD R0, R29, c[0x0][0x210], RZ ;  /* 0x000084001d007a24 */ /* 0x000fe200078e02ff */
[----:B------:R-:W-:Y:S01]  /*11b0*/  IADD3 R242, R238, 0x1800, RZ ;  /* 0x00001800eef27810 */ /* 0x000fe20007ffe0ff */
[----:B------:R-:W-:Y:S01]  /*11c0*/  IMAD.WIDE.U32 R4, R28, c[0x0][0x210], R4 ;  /* 0x000084001c047a25 */ /* 0x000fe200078e0004 */
[C---:B------:R-:W-:Y:S02]  /*11d0*/  IADD3 R241, R238.reuse, 0x2000, RZ ;  /* 0x00002000eef17810 */ /* 0x040fe40007ffe0ff */
[----:B------:R-:W-:Y:S01]  /*11e0*/  IADD3 R240, R238, 0x2800, RZ ;  /* 0x00002800eef07810 */ /* 0x000fe20007ffe0ff */
[----:B------:R-:W-:Y:S01]  /*11f0*/  IMAD R0, R28, c[0x0][0x214], R0 ;  /* 0x000085001c007a24 */ /* 0x000fe200078e0200 */
[----:B------:R1:W3:Y:S01]  /*1200*/  LDSM.16.M88.4 R12, [R234+0x7100] ;  /* 0x00710000ea0c783b */ /* 0x0002e20000000200 */
[----:B------:R-:W-:Y:S01]  /*1210*/  IMAD R237, R3, 0x2, R234 ;  /* 0x0000000203ed7824 */ /* 0x000fe200078e02ea */
[----:B------:R-:W-:Y:S01]  /*1220*/  IADD3 R239, R238, 0x3000, RZ ;  /* 0x00003000eeef7810 */ /* 0x000fe20007ffe0ff */
[----:B------:R-:W-:Y:S01]  /*1230*/  IMAD.IADD R5, R5, 0x1, R0 ;  /* 0x0000000105057824 */ /* 0x000fe200078e0200 */
[----:B------:R1:W4:Y:S01]  /*1240*/  LDSM.16.M88.4 R8, [R234+0x9100] ;  /* 0x00910000ea08783b */ /* 0x0003220000000200 */
[----:B------:R-:W-:-:S02]  /*1250*/  IMAD R0, R25, c[0x0][0x218], RZ ;  /* 0x0000860019007a24 */ /* 0x000fc400078e02ff */
[C---:B--2---:R-:W-:Y:S01]  /*1260*/  IMAD.WIDE.U32 R34, R24.reuse, c[0x0][0x218], R4 ;  /* 0x0000860018227a25 */ /* 0x044fe200078e0004 */
[----:B------:R1:W2:Y:S03]  /*1270*/  LDSM.16.M88.4 R60, [R139+0x3900] ;  /* 0x003900008b3c783b */ /* 0x0002a60000000200 */
[----:B------:R-:W-:Y:S01]  /*1280*/  IMAD R0, R24, c[0x0][0x21c], R0 ;  /* 0x0000870018007a24 */ /* 0x000fe200078e0200 */
[----:B------:R1:W-:Y:S01]  /*1290*/  STL.64 [R1+0x48], R34 ;  /* 0x0000482201007387 */ /* 0x0003e20000100a00 */
[----:B------:R-:W-:Y:S02]  /*12a0*/  IMAD.IADD R136, R136, 0x1, -R2 ;  /* 0x0000000188887824 */ /* 0x000fe400078e0a02 */
[----:B------:R-:W-:Y:S01]  /*12b0*/  IMAD.IADD R65, R35, 0x1, R0 ;  /* 0x0000000123417824 */ /* 0x000fe200078e0200 */
[----:B------:R1:W1:Y:S01]  /*12c0*/  LDSM.16.M88.4 R56, [R139+0x4100] ;  /* 0x004100008b38783b */ /* 0x0002620000000200 */
[----:B------:R-:W-:-:S03]  /*12d0*/  IMAD.MOV.U32 R2, RZ, RZ, 0x20 ;  /* 0x00000020ff027424 */ /* 0x000fc600078e00ff */
[----:B------:R1:W-:Y:S02]  /*12e0*/  STL [R1+0x44], R65 ;  /* 0x0000444101007387 */ /* 0x0003e40000100800 */
[----:B------:R-:W-:Y:S02]  /*12f0*/  SEL R4, R2, 0xffffffe0, !P2 ;  /* 0xffffffe002047807 */ /* 0x000fe40005000000 */
[----:B------:R1:W1:Y:S04]  /*1300*/  LDSM.16.M88.4 R52, [R139+0x4900] ;  /* 0x004900008b34783b */ /* 0x0002680000000200 */
[----:B------:R1:W1:Y:S04]  /*1310*/  LDSM.16.M88.4 R48, [R139+0x5100] ;  /* 0x005100008b30783b */ /* 0x0002680000000200 */
[----:B------:R1:W1:Y:S04]  /*1320*/  LDSM.16.M88.4 R44, [R139+0x5900] ;  /* 0x005900008b2c783b */ /* 0x0002680000000200 */
[----:B------:R1:W1:Y:S04]  /*1330*/  LDSM.16.M88.4 R40, [R139+0x6100] ;  /* 0x006100008b28783b */ /* 0x0002680000000200 */
[----:B------:R1:W1:Y:S04]  /*1340*/  LDSM.16.M88.4 R36, [R139+0x6900] ;  /* 0x006900008b24783b */ /* 0x0002680000000200 */
[----:B------:R1:W1:Y:S04]  /*1350*/  LDSM.16.M88.4 R20, [R237+0x7100] ;  /* 0x00710000ed14783b */ /* 0x0002680000000200 */
[----:B------:R1:W1:Y:S04]  /*1360*/  LDSM.16.M88.4 R16, [R237+0x9100] ;  /* 0x00910000ed10783b */ /* 0x0002680000000200 */
[----:B------:R1:W1:Y:S04]  /*1370*/  LDSM.16.M88.4 R112, [R238] ;  /* 0x00000000ee70783b */ /* 0x0002680000000200 */
[----:B------:R1:W1:Y:S04]  /*1380*/  LDSM.16.M88.4 R108, [R238+0x800] ;  /* 0x00080000ee6c783b */ /* 0x0002680000000200 */
[----:B------:R1:W1:Y:S04]  /*1390*/  LDSM.16.M88.4 R104, [R238+0x1000] ;  /* 0x00100000ee68783b */ /* 0x0002680000000200 */
[----:B------:R1:W1:Y:S04]  /*13a0*/  LDSM.16.M88.4 R100, [R238+0x1800] ;  /* 0x00180000ee64783b */ /* 0x0002680000000200 */
[----:B------:R1:W1:Y:S04]  /*13b0*/  LDSM.16.M88.4 R96, [R238+0x2000] ;  /* 0x00200000ee60783b */ /* 0x0002680000000200 */
[----:B------:R1:W1:Y:S04]  /*13c0*/  LDSM.16.M88.4 R92, [R238+0x2800] ;  /* 0x00280000ee5c783b */ /* 0x0002680000000200 */
[----:B------:R1:W1:Y:S01]  /*13d0*/  LDSM.16.M88.4 R88, [R238+0x3000] ;  /* 0x00300000ee58783b */ /* 0x0002620000000200 */
[----:B------:R-:W-:Y:S05]  /*13e0*/  @!P1 BRA `(.L_x_0) ;  /* 0x000002f000009947 */ /* 0x000fea0003800000 */
[----:B--234-:R-:W-:Y:S01]  /*13f0*/  IMAD R0, R27, c[0x0][0x208], RZ ;  /* 0x000082001b007a24 */ /* 0x01cfe200078e02ff */
[----:B------:R-:W-:Y:S01]  /*1400*/  ISETP.GE.AND P3, PT, R32, c[0x0][0x1d4], PT ;  /* 0x0000750020007a0c */ /* 0x000fe20003f66270 */
[----:B------:R-:W-:-:S03]  /*1410*/  IMAD.WIDE.U32 R6, R26, c[0x0][0x208], RZ ;  /* 0x000082001a067a25 */ /* 0x000fc600078e00ff */
[----:B------:R-:W-:Y:S01]  /*1420*/  ISETP.LT.OR P6, PT, R30, 0x1, P3 ;  /* 0x000000011e00780c */ /* 0x000fe20001fc1670 */
[----:B------:R-:W-:Y:S01]  /*1430*/  IMAD R0, R26, c[0x0][0x20c], R0 ;  /* 0x000083001a007a24 */ /* 0x000fe200078e0200 */
[C---:B------:R-:W-:Y:S01]  /*1440*/  ISETP.LT.OR P5, PT, R30.reuse, 0x11, P3 ;  /* 0x000000111e00780c */ /* 0x040fe20001fa1670 */
[----:B------:R-:W-:Y:S01]  /*1450*/  IMAD.MOV.U32 R24, RZ, RZ, R64 ;  /* 0x000000ffff187224 */ /* 0x000fe200078e0040 */
[----:B------:R-:W-:Y:S01]  /*1460*/  ISETP.LT.OR P4, PT, R30, 0x21, P3 ;  /* 0x000000211e00780c */ /* 0x000fe20001f81670 */
[----:B------:R-:W-:Y:S02]  /*1470*/  IMAD.MOV.U32 R25, RZ, RZ, R65 ;  /* 0x000000ffff197224 */ /* 0x000fe400078e0041 */
[----:B------:R-:W-:Y:S02]  /*1480*/  IMAD.IADD R0, R7, 0x1, R0 ;  /* 0x0000000107007824 */ /* 0x000fe400078e0200 */
[----:B------:R-:W-:Y:S02]  /*1490*/  IMAD.MOV.U32 R24, RZ, RZ, R34 ;  /* 0x000000ffff187224 */ /* 0x000fe400078e0022 */
[----:B------:R-:W-:-:S02]  /*14a0*/  IMAD R0, R0, 0x70, RZ ;  /* 0x0000007000007824 */ /* 0x000fc400078e02ff */
[----:B------:R-:W-:Y:S01]  /*14b0*/  IMAD.WIDE.U32 R6, R6, 0x70, R24 ;  /* 0x0000007006067825 */ /* 0x000fe200078e0018 */
[----:B------:R2:W-:Y:S03]  /*14c0*/  STL.64 [R1+0x40], R24 ;  /* 0x0000401801007387 */ /* 0x0005e60000100a00 */
[----:B------:R-:W-:Y:S01]  /*14d0*/  IMAD.WIDE.U32 R32, R2, c[0x0][0x208], RZ ;  /* 0x0000820002207a25 */ /* 0x000fe200078e00ff */
[----:B------:R-:W-:-:S03]  /*14e0*/  IADD3 R0, R7, R0, RZ ;  /* 0x0000000007007210 */ /* 0x000fc60007ffe0ff */
[----:B------:R-:W-:Y:S02]  /*14f0*/  IMAD R5, R2, c[0x0][0x20c], RZ ;  /* 0x0000830002057a24 */ /* 0x000fe400078e02ff */
[----:B------:R-:W-:Y:S01]  /*1500*/  IMAD.SHL.U32 R2, R231, 0x2, RZ ;  /* 0x00000002e7027824 */ /* 0x000fe200078e00ff */
[----:B--2---:R-:W-:-:S04]  /*1510*/  LEA R24, P1, R6, c[0x0][0x1f8], 0x1 ;  /* 0x00007e0006187a11 */ /* 0x004fc800078208ff */
[----:B------:R-:W-:Y:S01]  /*1520*/  LEA.HI.X R25, R6, c[0x0][0x1fc], R0, 0x1, P1 ;  /* 0x00007f0006197a11 */ /* 0x000fe200008f0c00 */
[----:B------:R-:W-:Y:S01]  /*1530*/  IMAD.IADD R0, R33, 0x1, R5 ;  /* 0x0000000121007824 */ /* 0x000fe200078e0205 */
[----:B------:R-:W-:-:S03]  /*1540*/  IADD3 R6, P2, R24, R32, RZ ;  /* 0x0000002018067210 */ /* 0x000fc60007f5e0ff */
[----:B------:R-:W-:Y:S01]  /*1550*/  @!PT LDS RZ, [RZ] ;  /* 0x00000000fffff984 */ /* 0x000fe20000000800 */
[----:B------:R-:W-:Y:S01]  /*1560*/  @!PT LDS RZ, [RZ] ;  /* 0x00000000fffff984 */ /* 0x000fe20000000800 */
[----:B------:R-:W-:Y:S01]  /*1570*/  @!PT LDS RZ, [RZ] ;  /* 0x00000000fffff984 */ /* 0x000fe20000000800 */
[----:B------:R2:W-:Y:S01]  /*1580*/  LDGSTS.E.BYPASS.LTC128B.128 [R2+0x100], [R24.64], !P6 ;  /* 0x0010000018027fae */ /* 0x0005e2000f101d48 */
[-C--:B------:R-:W-:Y:S01]  /*1590*/  IADD3 R28, P1, R6, R32.reuse, RZ ;  /* 0x00000020061c7210 */ /* 0x080fe20007f3e0ff */
[----:B------:R-:W-:Y:S01]  /*15a0*/  IMAD.X R7, R0, 0x1, R25, P2 ;  /* 0x0000000100077824 */ /* 0x000fe200010e0619 */
[----:B------:R-:W-:Y:S02]  /*15b0*/  ISETP.LT.OR P6, PT, R30, 0x31, P3 ;  /* 0x000000311e00780c */ /* 0x000fe40001fc1670 */
[----:B------:R-:W-:Y:S02]  /*15c0*/  IADD3 R26, P2, R28, R32, RZ ;  /* 0x000000201c1a7210 */ /* 0x000fe40007f5e0ff */
[----:B------:R-:W-:Y:S01]  /*15d0*/  IADD3.X R29, R7, R0, RZ, P1, !PT ;  /* 0x00000000071d7210 */ /* 0x000fe20000ffe4ff */
[----:B------:R3:W-:Y:S01]  /*15e0*/  LDGSTS.E.BYPASS.LTC128B.128 [R2+0x900], [R6.64], !P5 ;  /* 0x0090000006027fae */ /* 0x0007e2000e901d48 */
[----:B------:R-:W-:-:S03]  /*15f0*/  ISETP.LT.OR P5, PT, R30, 0x41, P3 ;  /* 0x000000411e00780c */ /* 0x000fc60001fa1670 */
[----:B------:R-:W-:Y:S01]  /*1600*/  IMAD.X R27, R29, 0x1, R0, P2 ;  /* 0x000000011d1b7824 */ /* 0x000fe200010e0600 */
[----:B------:R4:W-:Y:S01]  /*1610*/  LDGSTS.E.BYPASS.LTC128B.128 [R2+0x1100], [R28.64], !P4 ;  /* 0x011000001c027fae */ /* 0x0009e2000e101d48 */
[C---:B------:R-:W-:Y:S02]  /*1620*/  ISETP.LT.OR P4, PT, R30.reuse, 0x51, P3 ;  /* 0x000000511e00780c */ /* 0x040fe40001f81670 */
[----:B------:R-:W-:Y:S01]  /*1630*/  ISETP.LT.OR P3, PT, R30, 0x61, P3 ;  /* 0x000000611e00780c */ /* 0x000fe20001f61670 */
[----:B------:R1:W-:Y:S01]  /*1640*/  LDGSTS.E.BYPASS.LTC128B.128 [R2+0x1900], [R26.64], !P6 ;  /* 0x019000001a027fae */ /* 0x0003e2000f101d48 */
[----:B--2---:R-:W-:-:S05]  /*1650*/  IADD3 R24, P1, R26, R32, RZ ;  /* 0x000000201a187210 */ /* 0x004fca0007f3e0ff */
[----:B------:R-:W-:Y:S01]  /*1660*/  IMAD.X R25, R27, 0x1, R0, P1 ;  /* 0x000000011b197824 */ /* 0x000fe200008e0600 */
[----:B---3--:R-:W-:-:S04]  /*1670*/  IADD3 R6, P2, R24, R32, RZ ;  /* 0x0000002018067210 */ /* 0x008fc80007f5e0ff */
[----:B------:R1:W-:Y:S01]  /*1680*/  LDGSTS.E.BYPASS.LTC128B.128 [R2+0x2100], [R24.64], !P5 ;  /* 0x0210000018027fae */ /* 0x0003e2000e901d48 */
[----:B------:R-:W-:Y:S02]  /*1690*/  IADD3.X R7, R25, R0, RZ, P2, !PT ;  /* 0x0000000019077210 */ /* 0x000fe400017fe4ff */
[----:B----4-:R-:W-:-:S03]  /*16a0*/  IADD3 R28, P1, R6, R32, RZ ;  /* 0x00000020061c7210 */ /* 0x010fc60007f3e0ff */
[----:B------:R1:W-:Y:S02]  /*16b0*/  LDGSTS.E.BYPASS.LTC128B.128 [R2+0x2900], [R6.64], !P4 ;  /* 0x0290000006027fae */ /* 0x0003e4000e101d48 */
[----:B------:R-:W-:-:S05]  /*16c0*/  IMAD.X R29, R7, 0x1, R0, P1 ;  /* 0x00000001071d7824 */ /* 0x000fca00008e0600 */
[----:B------:R1:W-:Y:S03]  /*16d0*/  LDGSTS.E.BYPASS.LTC128B.128 [R2+0x3100], [R28.64], !P3 ;  /* 0x031000001c027fae */ /* 0x0003e6000d901d48 */
.L_x_0:
[C---:B-1234-:R-:W-:Y:S01]  /*16e0*/  HMMA.16816.F32 R32, R8.reuse, R60, RZ ;  /* 0x0000003c0820723c */ /* 0x05efe200000018ff */
[----:B------:R-:W-:Y:S01]  /*16f0*/  IMAD.MOV.U32 R0, RZ, RZ, 0x40 ;  /* 0x00000040ff007424 */ /* 0x000fe200078e00ff */
[----:B------:R-:W-:Y:S01]  /*1700*/  LOP3.LUT P1, RZ, R72, 0x4, RZ, 0xc0, !PT ;  /* 0x0000000448ff7812 */ /* 0x000fe2000782c0ff */
[----:B------:R-:W-:Y:S01]  /*1710*/  IMAD R235, R4, 0x2, R234 ;  /* 0x0000000204eb7824 */ /* 0x000fe200078e02ea */
[----:B------:R-:W0:Y:S02]  /*1720*/  LDGDEPBAR ;  /* 0x00000000000079af */ /* 0x000e240000000000 */
[----:B------:R-:W-:Y:S01]  /*1730*/  SEL R0, R0, 0xffffffc0, !P1 ;  /* 0xffffffc000007807 */ /* 0x000fe20004800000 */
[----:B------:R-:W-:Y:S01]  /*1740*/  IMAD R236, R3, 0x2, R235 ;  /* 0x0000000203ec7824 */ /* 0x000fe200078e02eb */
[----:B------:R-:W-:Y:S01]  /*1750*/  HMMA.16816.F32 R28, R8, R56, RZ ;  /* 0x00000038081c723c */ /* 0x000fe200000018ff */
[----:B------:R-:W-:Y:S02]  /*1760*/  ISETP.GE.AND P1, PT, R230, 0x71, PT ;  /* 0x00000071e600780c */ /* 0x000fe40003f26270 */
[----:B------:R-:W-:-:S02]  /*1770*/  IADD3 R233, R139, R0, RZ ;  /* 0x000000008be97210 */ /* 0x000fc40007ffe0ff */
[----:B------:R-:W-:Y:S01]  /*1780*/  IADD3 R232, R238, R0, RZ ;  /* 0x00000000eee87210 */ /* 0x000fe20007ffe0ff */
[----:B------:R-:W-:Y:S02]  /*1790*/  IMAD.IADD R0, R138, 0x1, R137 ;  /* 0x000000018a007824 */ /* 0x000fe400078e0289 */
[C---:B------:R-:W-:Y:S01]  /*17a0*/  HMMA.16816.F32 R24, R8.reuse, R52, RZ ;  /* 0x000000340818723c */ /* 0x040fe200000018ff */
[----:B------:R-:W-:Y:S07]  /*17b0*/  LDSM.16.M88.4 R72, [R233+0x4100] ;  /* 0x00410000e948783b */ /* 0x000fee0000000200 */
[C---:B------:R-:W-:Y:S08]  /*17c0*/  HMMA.16816.F32 R64, R8.reuse, R48, RZ ;  /* 0x000000300840723c */ /* 0x040ff000000018ff */
        /* <DEDUP_REMOVED lines=9> */
[----:B------:R-:W-:Y:S08]  /*1860*/  HMMA.16816.F32 R188, R8, R38, RZ ;  /* 0x0000002608bc723c */ /* 0x000ff000000018ff */
        /* <DEDUP_REMOVED lines=10> */
[C---:B------:R-:W-:Y:S01]  /*1910*/  HMMA.16816.F32 R152, R12.reuse, R62, RZ ;  /* 0x0000003e0c98723c */ /* 0x040fe200000018ff */
[----:B------:R-:W-:Y:S07]  /*1920*/  LDSM.16.M88.4 R60, [R233+0x5900] ;  /* 0x00590000e93c783b */ /* 0x000fee0000000200 */
[C---:B------:R-:W-:Y:S01]  /*1930*/  HMMA.16816.F32 R148, R12.reuse, R58, RZ ;  /* 0x0000003a0c94723c */ /* 0x040fe200000018ff */
[----:B------:R-:W-:Y:S07]  /*1940*/  LDSM.16.M88.4 R56, [R233+0x6100] ;  /* 0x00610000e938783b */ /* 0x000fee0000000200 */
[C---:B------:R-:W-:Y:S01]  /*1950*/  HMMA.16816.F32 R144, R12.reuse, R54, RZ ;  /* 0x000000360c90723c */ /* 0x040fe200000018ff */
[----:B------:R-:W-:Y:S07]  /*1960*/  LDSM.16.M88.4 R52, [R233+0x6900] ;  /* 0x00690000e934783b */ /* 0x000fee0000000200 */
[----:B------:R-:W-:Y:S08]  /*1970*/  HMMA.16816.F32 R48, R12, R38, RZ ;  /* 0x000000260c30723c */ /* 0x000ff000000018ff */
[C---:B------:R-:W-:Y:S08]  /*1980*/  HMMA.16816.F32 R44, R16.reuse, R112, R32 ;  /* 0x00000070102c723c */ /* 0x040ff00000001820 */
[C---:B------:R-:W-:Y:S08]  /*1990*/  HMMA.16816.F32 R40, R16.reuse, R108, R28 ;  /* 0x0000006c1028723c */ /* 0x040ff0000000181c */
[C---:B------:R-:W-:Y:S01]  /*19a0*/  HMMA.16816.F32 R28, R16.reuse, R104, R24 ;  /* 0x00000068101c723c */ /* 0x040fe20000001818 */
[----:B------:R-:W-:Y:S07]  /*19b0*/  LDSM.16.M88.4 R24, [R235+0x9100] ;  /* 0x00910000eb18783b */ /* 0x000fee0000000200 */
[C---:B------:R-:W-:Y:S01]  /*19c0*/  HMMA.16816.F32 R12, R16.reuse, R100, R64 ;  /* 0x00000064100c723c */ /* 0x040fe20000001840 */
[----:B------:R-:W-:Y:S07]  /*19d0*/  LDSM.16.M88.4 R64, [R233+0x5100] ;  /* 0x00510000e940783b */ /* 0x000fee0000000200 */
[C---:B------:R-:W-:Y:S01]  /*19e0*/  HMMA.16816.F32 R32, R16.reuse, R92, R76 ;  /* 0x0000005c1020723c */ /* 0x040fe2000000184c */
[----:B------:R-:W1:Y:S07]  /*19f0*/  LDSM.16.M88.4 R76, [R233+0x3900] ;  /* 0x00390000e94c783b */ /* 0x000e6e0000000200 */
[C---:B------:R-:W-:Y:S01]  /*1a00*/  HMMA.16816.F32 R8, R16.reuse, R96, R68 ;  /* 0x000000601008723c */ /* 0x040fe20000001844 */
[----:B------:R-:W2:Y:S07]  /*1a10*/  LDSM.16.M88.4 R68, [R233+0x4900] ;  /* 0x00490000e944783b */ /* 0x000eae0000000200 */
[C---:B------:R-:W-:Y:S08]  /*1a20*/  HMMA.16816.F32 R36, R16.reuse, R88, R80 ;  /* 0x000000581024723c */ /* 0x040ff00000001850 */
[C---:B------:R-:W-:Y:S08]  /*1a30*/  HMMA.16816.F32 R208, R16.reuse, R106, R84 ;  /* 0x0000006a10d0723c */ /* 0x040ff00000001854 */
[C---:B------:R-:W-:Y:S08]  /*1a40*/  HMMA.16816.F32 R80, R16.reuse, R114, R120 ;  /* 0x000000721050723c */ /* 0x040ff00000001878 */
[C---:B------:R-:W-:Y:S08]  /*1a50*/  HMMA.16816.F32 R196, R16.reuse, R110, R116 ;  /* 0x0000006e10c4723c */ /* 0x040ff00000001874 */
[C---:B------:R-:W-:Y:S08]  /*1a60*/  HMMA.16816.F32 R204, R16.reuse, R102, R124 ;  /* 0x0000006610cc723c */ /* 0x040ff0000000187c */
[C---:B------:R-:W-:Y:S08]  /*1a70*/  HMMA.16816.F32 R200, R16.reuse, R98, R176 ;  /* 0x0000006210c8723c */ /* 0x040ff000000018b0 */
[C---:B------:R-:W-:Y:S08]  /*1a80*/  HMMA.16816.F32 R192, R16.reuse, R94, R192 ;  /* 0x0000005e10c0723c */ /* 0x040ff000000018c0 */
[----:B------:R-:W-:Y:S01]  /*1a90*/  HMMA.16816.F32 R84, R16, R90, R188 ;  /* 0x0000005a1054723c */ /* 0x000fe200000018bc */
[----:B------:R-:W3:Y:S07]  /*1aa0*/  LDSM.16.M88.4 R16, [R235+0x7100] ;  /* 0x00710000eb10783b */ /* 0x000eee0000000200 */
[C---:B------:R-:W-:Y:S08]  /*1ab0*/  HMMA.16816.F32 R184, R20.reuse, R112, R184 ;  /* 0x0000007014b8723c */ /* 0x040ff000000018b8 */
        /* <DEDUP_REMOVED lines=13> */
[----:B------:R-:W-:Y:S04]  /*1b90*/  LDSM.16.M88.4 R48, [R232] ;  /* 0x00000000e830783b */ /* 0x000fe80000000200 */
[----:B------:R-:W-:Y:S03]  /*1ba0*/  LDSM.16.M88.4 R20, [R232+0x3000] ;  /* 0x00300000e814783b */ /* 0x000fe60000000200 */
[C---:B-1----:R-:W-:Y:S01]  /*1bb0*/  HMMA.16816.F32 R164, R24.reuse, R76, R44 ;  /* 0x0000004c18a4723c */ /* 0x042fe2000000182c */
[----:B------:R-:W-:Y:S07]  /*1bc0*/  LDSM.16.M88.4 R44, [R232+0x800] ;  /* 0x00080000e82c783b */ /* 0x000fee0000000200 */
[C---:B------:R-:W-:Y:S01]  /*1bd0*/  HMMA.16816.F32 R160, R24.reuse, R72, R40 ;  /* 0x0000004818a0723c */ /* 0x040fe20000001828 */
[----:B------:R-:W-:Y:S07]  /*1be0*/  LDSM.16.M88.4 R40, [R232+0x1000] ;  /* 0x00100000e828783b */ /* 0x000fee0000000200 */
[C---:B------:R-:W-:Y:S01]  /*1bf0*/  HMMA.16816.F32 R144, R24.reuse, R64, R12 ;  /* 0x000000401890723c */ /* 0x040fe2000000180c */
[----:B------:R-:W-:Y:S07]  /*1c00*/  LDSM.16.M88.4 R12, [R236+0x7100] ;  /* 0x00710000ec0c783b */ /* 0x000fee0000000200 */
[C---:B------:R-:W-:Y:S01]  /*1c10*/  HMMA.16816.F32 R128, R24.reuse, R60, R8 ;  /* 0x0000003c1880723c */ /* 0x040fe20000001808 */
[----:B------:R-:W1:Y:S07]  /*1c20*/  LDSM.16.M88.4 R8, [R236+0x9100] ;  /* 0x00910000ec08783b */ /* 0x000e6e0000000200 */
[C---:B------:R-:W-:Y:S01]  /*1c30*/  HMMA.16816.F32 R120, R24.reuse, R56, R32 ;  /* 0x000000381878723c */ /* 0x040fe20000001820 */
[----:B------:R-:W-:Y:S07]  /*1c40*/  LDSM.16.M88.4 R32, [R232+0x2000] ;  /* 0x00200000e820783b */ /* 0x000fee0000000200 */
[C---:B------:R-:W-:Y:S01]  /*1c50*/  HMMA.16816.F32 R88, R24.reuse, R52, R36 ;  /* 0x000000341858723c */ /* 0x040fe20000001824 */
[----:B------:R-:W4:Y:S07]  /*1c60*/  LDSM.16.M88.4 R36, [R232+0x1800] ;  /* 0x00180000e824783b */ /* 0x000f2e0000000200 */
[----:B--2---:R-:W-:Y:S01]  /*1c70*/  HMMA.16816.F32 R152, R24, R68, R28 ;  /* 0x000000441898723c */ /* 0x004fe2000000181c */
[----:B------:R-:W2:Y:S01]  /*1c80*/  LDSM.16.M88.4 R28, [R232+0x2800] ;  /* 0x00280000e81c783b */ /* 0x000ea20000000200 */
[----:B------:R-:W-:-:S06]  /*1c90*/  DEPBAR.LE SB0, 0x0 ;  /* 0x000080000000791a */ /* 0x000fcc0000000000 */
[----:B------:R-:W-:Y:S08]  /*1ca0*/  HMMA.16816.F32 R112, R24, R78, R80 ;  /* 0x0000004e1870723c */ /* 0x000ff00000001850 */
[C---:B---3--:R-:W-:Y:S08]  /*1cb0*/  HMMA.16816.F32 R80, R16.reuse, R76, R184 ;  /* 0x0000004c1050723c */ /* 0x048ff000000018b8 */
[----:B------:R-:W-:Y:S08]  /*1cc0*/  HMMA.16816.F32 R76, R16, R78, R116 ;  /* 0x0000004e104c723c */ /* 0x000ff00000001874 */
[C---:B------:R-:W-:Y:S08]  /*1cd0*/  HMMA.16816.F32 R108, R24.reuse, R74, R196 ;  /* 0x0000004a186c723c */ /* 0x040ff000000018c4 */
[C---:B------:R-:W-:Y:S08]  /*1ce0*/  HMMA.16816.F32 R104, R24.reuse, R70, R208 ;  /* 0x000000461868723c */ /* 0x040ff000000018d0 */
[C---:B------:R-:W-:Y:S08]  /*1cf0*/  HMMA.16816.F32 R100, R24.reuse, R66, R204 ;  /* 0x000000421864723c */ /* 0x040ff000000018cc */
[C---:B------:R-:W-:Y:S08]  /*1d00*/  HMMA.16816.F32 R96, R24.reuse, R62, R200 ;  /* 0x0000003e1860723c */ /* 0x040ff000000018c8 */
[C---:B------:R-:W-:Y:S08]  /*1d10*/  HMMA.16816.F32 R92, R24.reuse, R58, R192 ;  /* 0x0000003a185c723c */ /* 0x040ff000000018c0 */
[----:B------:R-:W-:Y:S08]  /*1d20*/  HMMA.16816.F32 R84, R24, R54, R84 ;  /* 0x000000361854723c */ /* 0x000ff00000001854 */
        /* <DEDUP_REMOVED lines=11> */
[----:B------:R-:W-:Y:S08]  /*1de0*/  HMMA.16816.F32 R60, R16, R54, R168 ;  /* 0x00000036103c723c */ /* 0x000ff000000018a8 */
[C---:B-1----:R-:W-:Y:S08]  /*1df0*/  HMMA.16816.F32 R164, R8.reuse, R48, R164 ;  /* 0x0000003008a4723c */ /* 0x042ff000000018a4 */
[C---:B------:R-:W-:Y:S08]  /*1e00*/  HMMA.16816.F32 R112, R8.reuse, R50, R112 ;  /* 0x000000320870723c */ /* 0x040ff00000001870 */
[C---:B------:R-:W-:Y:S08]  /*1e10*/  HMMA.16816.F32 R160, R8.reuse, R44, R160 ;  /* 0x0000002c08a0723c */ /* 0x040ff000000018a0 */
[C---:B------:R-:W-:Y:S08]  /*1e20*/  HMMA.16816.F32 R168, R8.reuse, R46, R108 ;  /* 0x0000002e08a8723c */ /* 0x040ff0000000186c */
[----:B------:R-:W-:Y:S08]  /*1e30*/  HMMA.16816.F32 R172, R8, R40, R152 ;  /* 0x0000002808ac723c */ /* 0x000ff00000001898 */
[C---:B------:R-:W-:Y:S08]  /*1e40*/  HMMA.16816.F32 R80, R12.reuse, R48, R80 ;  /* 0x000000300c50723c */ /* 0x040ff00000001850 */
[C---:B------:R-:W-:Y:S08]  /*1e50*/  HMMA.16816.F32 R76, R12.reuse, R50, R76 ;  /* 0x000000320c4c723c */ /* 0x040ff0000000184c */
[C---:B------:R-:W-:Y:S08]  /*1e60*/  HMMA.16816.F32 R52, R12.reuse, R44, R24 ;  /* 0x0000002c0c34723c */ /* 0x040ff00000001818 */
[----:B------:R-:W-:Y:S08]  /*1e70*/  HMMA.16816.F32 R72, R12, R46, R72 ;  /* 0x0000002e0c48723c */ /* 0x000ff00000001848 */
[----:B------:R-:W-:Y:S08]  /*1e80*/  HMMA.16816.F32 R152, R8, R42, R104 ;  /* 0x0000002a0898723c */ /* 0x000ff00000001868 */
[C---:B------:R-:W-:Y:S08]  /*1e90*/  HMMA.16816.F32 R48, R12.reuse, R40, R116 ;  /* 0x000000280c30723c */ /* 0x040ff00000001874 */
[----:B------:R-:W-:Y:S08]  /*1ea0*/  HMMA.16816.F32 R44, R12, R42, R68 ;  /* 0x0000002a0c2c723c */ /* 0x000ff00000001844 */
[C---:B----4-:R-:W-:Y:S08]  /*1eb0*/  HMMA.16816.F32 R144, R8.reuse, R36, R144 ;  /* 0x000000240890723c */ /* 0x050ff00000001890 */
[C---:B------:R-:W-:Y:S08]  /*1ec0*/  HMMA.16816.F32 R108, R8.reuse, R38, R100 ;  /* 0x00000026086c723c */ /* 0x040ff00000001864 */
[C---:B------:R-:W-:Y:S08]  /*1ed0*/  HMMA.16816.F32 R128, R8.reuse, R32, R128 ;  /* 0x000000200880723c */ /* 0x040ff00000001880 */
[C---:B------:R-:W-:Y:S08]  /*1ee0*/  HMMA.16816.F32 R104, R8.reuse, R34, R96 ;  /* 0x000000220868723c */ /* 0x040ff00000001860 */
[----:B------:R-:W-:Y:S08]  /*1ef0*/  HMMA.16816.F32 R180, R8, R22, R84 ;  /* 0x0000001608b4723c */ /* 0x000ff00000001854 */
[C---:B------:R-:W-:Y:S08]  /*1f00*/  HMMA.16816.F32 R40, R12.reuse, R36, R124 ;  /* 0x000000240c28723c */ /* 0x040ff0000000187c */
[----:B------:R-:W-:Y:S08]  /*1f10*/  HMMA.16816.F32 R24, R12, R32, R132 ;  /* 0x000000200c18723c */ /* 0x000ff00000001884 */
[C---:B--2---:R-:W-:Y:S08]  /*1f20*/  HMMA.16816.F32 R120, R8.reuse, R28, R120 ;  /* 0x0000001c0878723c */ /* 0x044ff00000001878 */
[C---:B------:R-:W-:Y:S08]  /*1f30*/  HMMA.16816.F32 R92, R8.reuse, R30, R92 ;  /* 0x0000001e085c723c */ /* 0x040ff0000000185c */
[----:B------:R-:W-:Y:S08]  /*1f40*/  HMMA.16816.F32 R176, R8, R20, R88 ;  /* 0x0000001408b0723c */ /* 0x000ff00000001858 */
[C---:B------:R-:W-:Y:S08]  /*1f50*/  HMMA.16816.F32 R36, R12.reuse, R38, R64 ;  /* 0x000000260c24723c */ /* 0x040ff00000001840 */
[C---:B------:R-:W-:Y:S08]  /*1f60*/  HMMA.16816.F32 R32, R12.reuse, R34, R140 ;  /* 0x000000220c20723c */ /* 0x040ff0000000188c */
[C---:B------:R-:W-:Y:S08]  /*1f70*/  HMMA.16816.F32 R16, R12.reuse, R28, R148 ;  /* 0x0000001c0c10723c */ /* 0x040ff00000001894 */
[C---:B------:R-:W-:Y:S08]  /*1f80*/  HMMA.16816.F32 R56, R12.reuse, R30, R56 ;  /* 0x0000001e0c38723c */ /* 0x040ff00000001838 */
[C---:B------:R-:W-:Y:S08]  /*1f90*/  HMMA.16816.F32 R84, R12.reuse, R20, R156 ;  /* 0x000000140c54723c */ /* 0x040ff0000000189c */
[----:B------:R-:W-:Y:S01]  /*1fa0*/  HMMA.16816.F32 R68, R12, R22, R60 ;  /* 0x000000160c44723c */ /* 0x000fe2000000183c */
[----:B------:R-:W-:Y:S06]  /*1fb0*/  BAR.SYNC.DEFER_BLOCKING 0x0 ;  /* 0x0000000000007b1d */ /* 0x000fec0000010000 */
[----:B------:R-:W-:Y:S05]  /*1fc0*/  @!P1 BRA `(.L_x_1) ;  /* 0x0000021000009947 */ /* 0x000fea0003800000 */
[----:B------:R-:W-:Y:S01]  /*1fd0*/  IADD3 R2, R245, -0x2, RZ ;  /* 0xfffffffef5027810 */ /* 0x000fe20007ffe0ff */
[----:B------:R-:W-:-:S03]  /*1fe0*/  IMAD.SHL.U32 R20, R226, 0x20, RZ ;  /* 0x00000020e2147824 */ /* 0x000fc600078e00ff */
[----:B------:R-:W-:Y:S01]  /*1ff0*/  SHF.R.S32.HI R6, RZ, 0x1f, R2 ;  /* 0x0000001fff067819 */ /* 0x000fe20000011402 */
[----:B------:R-:W-:Y:S02]  /*2000*/  IMAD R5, R225, R2, RZ ;  /* 0x00000002e1057224 */ /* 0x000fe400078e02ff */
[----:B------:R-:W-:-:S04]  /*2010*/  IMAD.WIDE.U32 R8, R2, R228, R246 ;  /* 0x000000e402087225 */ /* 0x000fc800078e00f6 */
[----:B------:R-:W-:Y:S01]  /*2020*/  IMAD R2, R6, R228, R5 ;  /* 0x000000e406027224 */ /* 0x000fe200078e0205 */
[----:B------:R-:W-:Y:S02]  /*2030*/  LEA R6, P2, R8, c[0x0][0x1c8], 0x1 ;  /* 0x0000720008067a11 */ /* 0x000fe400078408ff */
[----:B------:R-:W-:Y:S01]  /*2040*/  SHF.L.U64.HI R5, R226, 0x5, R227 ;  /* 0x00000005e2057819 */ /* 0x000fe200000102e3 */
[----:B------:R-:W-:Y:S01]  /*2050*/  IMAD.IADD R2, R9, 0x1, R2 ;  /* 0x0000000109027824 */ /* 0x000fe200078e0202 */
[----:B------:R-:W-:-:S04]  /*2060*/  IADD3 R14, P3, R20, R6, RZ ;  /* 0x00000006140e7210 */ /* 0x000fc80007f7e0ff */
[----:B------:R-:W-:Y:S01]  /*2070*/  LEA.HI.X R7, R8, c[0x0][0x1cc], R2, 0x1, P2 ;  /* 0x0000730008077a11 */ /* 0x000fe200010f0c02 */
[----:B------:R-:W-:Y:S01]  /*2080*/  IMAD.SHL.U32 R2, R231, 0x2, RZ ;  /* 0x00000002e7027824 */ /* 0x000fe200078e00ff */
[----:B------:R-:W-:-:S03]  /*2090*/  IADD3 R12, P2, R14, R20, RZ ;  /* 0x000000140e0c7210 */ /* 0x000fc60007f5e0ff */
[----:B------:R-:W-:Y:S01]  /*20a0*/  IMAD.X R15, R5, 0x1, R7, P3 ;  /* 0x00000001050f7824 */ /* 0x000fe200018e0607 */
[-C--:B------:R-:W-:Y:S01]  /*20b0*/  IADD3 R10, P3, R12, R20.reuse, RZ ;  /* 0x000000140c0a7210 */ /* 0x080fe20007f7e0ff */
[----:B------:R-:W-:Y:S01]  /*20c0*/  @!PT LDS RZ, [RZ] ;  /* 0x00000000fffff984 */ /* 0x000fe20000000800 */
[----:B------:R-:W-:Y:S01]  /*20d0*/  @!PT LDS RZ, [RZ] ;  /* 0x00000000fffff984 */ /* 0x000fe20000000800 */
[----:B------:R-:W-:Y:S01]  /*20e0*/  @!PT LDS RZ, [RZ] ;  /* 0x00000000fffff984 */ /* 0x000fe20000000800 */
[----:B------:R1:W-:Y:S03]  /*20f0*/  LDGSTS.E.BYPASS.LTC128B.128 [R2+0x3900], [R6.64], !P0 ;  /* 0x0390000006027fae */ /* 0x0003e6000c101d48 */
[----:B------:R-:W-:Y:S01]  /*2100*/  IADD3.X R13, R15, R5, RZ, P2, !PT ;  /* 0x000000050f0d7210 */ /* 0x000fe200017fe4ff */
[----:B------:R2:W-:Y:S01]  /*2110*/  LDGSTS.E.BYPASS.LTC128B.128 [R2+0x4100], [R14.64], !P0 ;  /* 0x041000000e027fae */ /* 0x0005e2000c101d48 */
[----:B------:R-:W-:-:S03]  /*2120*/  IADD3 R8, P2, R10, R20, RZ ;  /* 0x000000140a087210 */ /* 0x000fc60007f5e0ff */
[--C-:B------:R-:W-:Y:S01]  /*2130*/  IMAD.X R11, R13, 0x1, R5.reuse, P3 ;  /* 0x000000010d0b7824 */ /* 0x100fe200018e0605 */
[----:B------:R3:W-:Y:S03]  /*2140*/  LDGSTS.E.BYPASS.LTC128B.128 [R2+0x4900], [R12.64], !P0 ;  /* 0x049000000c027fae */ /* 0x0007e6000c101d48 */
[----:B------:R-:W-:Y:S01]  /*2150*/  IMAD.X R9, R11, 0x1, R5, P2 ;  /* 0x000000010b097824 */ /* 0x000fe200010e0605 */
[----:B------:R3:W-:Y:S04]  /*2160*/  LDGSTS.E.BYPASS.LTC128B.128 [R2+0x5100], [R10.64], !P0 ;  /* 0x051000000a027fae */ /* 0x0007e8000c101d48 */
[----:B------:R3:W-:Y:S01]  /*2170*/  LDGSTS.E.BYPASS.LTC128B.128 [R2+0x5900], [R8.64], !P0 ;  /* 0x0590000008027fae */ /* 0x0007e2000c101d48 */
[----:B-1----:R-:W-:-:S04]  /*2180*/  IADD3 R6, P3, R8, R20, RZ ;  /* 0x0000001408067210 */ /* 0x002fc80007f7e0ff */
[----:B--2---:R-:W-:Y:S02]  /*2190*/  IADD3 R14, P2, R6, R20, RZ ;  /* 0x00000014060e7210 */ /* 0x004fe40007f5e0ff */
[----:B------:R-:W-:-:S05]  /*21a0*/  IADD3.X R7, R9, R5, RZ, P3, !PT ;  /* 0x0000000509077210 */ /* 0x000fca0001ffe4ff */
[----:B------:R-:W-:Y:S01]  /*21b0*/  IMAD.X R15, R7, 0x1, R5, P2 ;  /* 0x00000001070f7824 */ /* 0x000fe200010e0605 */
[----:B------:R3:W-:Y:S04]  /*21c0*/  LDGSTS.E.BYPASS.LTC128B.128 [R2+0x6100], [R6.64], !P0 ;  /* 0x0610000006027fae */ /* 0x0007e8000c101d48 */
[----:B------:R3:W-:Y:S02]  /*21d0*/  LDGSTS.E.BYPASS.LTC128B.128 [R2+0x6900], [R14.64], !P0 ;  /* 0x069000000e027fae */ /* 0x0007e4000c101d48 */
.L_x_1:
[----:B------:R-:W-:Y:S01]  /*21e0*/  STL [R1+0x84], R242 ;  /* 0x000084f201007387 */ /* 0x000fe20000100800 */
[----:B---3--:R-:W-:Y:S01]  /*21f0*/  SHF.R.S32.HI R2, RZ, 0x1f, R136 ;  /* 0x0000001fff027819 */ /* 0x008fe20000011488 */
[----:B------:R-:W-:Y:S02]  /*2200*/  IMAD.SHL.U32 R228, R0, 0x2, RZ ;  /* 0x0000000200e47824 */ /* 0x000fe400078e00ff */
[----:B------:R-:W-:Y:S01]  /*2210*/  STL [R1+0x80], R241 ;  /* 0x000080f101007387 */ /* 0x000fe20000100800 */
[----:B------:R-:W-:Y:S01]  /*2220*/  LEA.HI R5, R2, R136, RZ, 0x2 ;  /* 0x0000008802057211 */ /* 0x000fe200078f10ff */
[----:B------:R-:W-:Y:S01]  /*2230*/  IMAD R231, R3, 0x2, R228 ;  /* 0x0000000203e77824 */ /* 0x000fe200078e02e4 */
[----:B------:R-:W-:Y:S01]  /*2240*/  LEA R229, R4, R228, 0x1 ;  /* 0x000000e404e57211 */ /* 0x000fe200078e08ff */
[----:B------:R-:W-:Y:S01]  /*2250*/  STL [R1+0x7c], R240 ;  /* 0x00007cf001007387 */ /* 0x000fe20000100800 */
[----:B------:R-:W-:-:S03]  /*2260*/  LOP3.LUT R2, R5, 0x7ffffffc, RZ, 0xc0, !PT ;  /* 0x7ffffffc05027812 */ /* 0x000fc600078ec0ff */
[----:B------:R-:W-:Y:S01]  /*2270*/  STL [R1+0x78], R239 ;  /* 0x000078ef01007387 */ /* 0x000fe20000100800 */
[----:B------:R-:W-:Y:S02]  /*2280*/  IMAD R230, R3, 0x2, R229 ;  /* 0x0000000203e67824 */ /* 0x000fe400078e02e5 */
[----:B------:R-:W-:Y:S01]  /*2290*/  IMAD.IADD R2, R136, 0x1, -R2 ;  /* 0x0000000188027824 */ /* 0x000fe200078e0a02 */
[----:B------:R-:W-:Y:S04]  /*22a0*/  STL [R1+0x74], R238 ;  /* 0x000074ee01007387 */ /* 0x000fe80000100800 */
[----:B------:R-:W-:Y:S04]  /*22b0*/  STL [R1+0x70], R237 ;  /* 0x000070ed01007387 */ /* 0x000fe80000100800 */
[----:B------:R-:W-:Y:S04]  /*22c0*/  STL [R1+0x6c], R236 ;  /* 0x00006cec01007387 */ /* 0x000fe80000100800 */
[----:B------:R-:W-:Y:S04]  /*22d0*/  STL [R1+0x68], R235 ;  /* 0x000068eb01007387 */ /* 0x000fe80000100800 */
[----:B------:R-:W-:Y:S04]  /*22e0*/  STL [R1+0x64], R234 ;  /* 0x000064ea01007387 */ /* 0x000fe80000100800 */
[----:B------:R-:W-:Y:S04]  /*22f0*/  STL [R1+0x60], R233 ;  /* 0x000060e901007387 */ /* 0x000fe80000100800 */
[----:B------:R-:W-:Y:S04]  /*2300*/  STL [R1+0x5c], R232 ;  /* 0x00005ce801007387 */ /* 0x000fe80000100800 */
[----:B------:R-:W-:Y:S04]  /*2310*/  STL [R1+0x58], R139 ;  /* 0x0000588b01007387 */ /* 0x000fe80000100800 */
[----:B------:R1:W-:Y:S04]  /*2320*/  STL [R1+0x54], R5 ;  /* 0x0000540501007387 */ /* 0x0003e80000100800 */
[----:B------:R-:W0:Y:S01]  /*2330*/  LDGDEPBAR ;  /* 0x00000000000079af */ /* 0x000e220000000000 */
[----:B-1----:R-:W-:-:S05]  /*2340*/  IADD3 R5, R224, c[0x0][0x1d0], RZ ;  /* 0x00007400e0057a10 */ /* 0x002fca0007ffe0ff */
[----:B------:R-:W-:-:S05]  /*2350*/  IMAD R2, R2, -0x2, R5 ;  /* 0xfffffffe02027824 */ /* 0x000fca00078e0205 */
[C---:B------:R-:W-:Y:S02]  /*2360*/  ISETP.GT.AND P5, PT, R2.reuse, RZ, PT ;  /* 0x000000ff0200720c */ /* 0x040fe40003fa4270 */
[C---:B------:R-:W-:Y:S02]  /*2370*/  ISETP.GT.AND P4, PT, R2.reuse, 0x1, PT ;  /* 0x000000010200780c */ /* 0x040fe40003f84270 */
[----:B------:R-:W-:Y:S02]  /*2380*/  ISETP.GT.AND P3, PT, R2, 0x8, PT ;  /* 0x000000080200780c */ /* 0x000fe40003f64270 */
[----:B------:R-:W-:Y:S02]  /*2390*/  FSEL R10, R80, -INF , P5 ;  /* 0xff800000500a7808 */ /* 0x000fe40002800000 */
[----:B------:R-:W-:Y:S02]  /*23a0*/  FSEL R12, R81, -INF , P4 ;  /* 0xff800000510c7808 */ /* 0x000fe40002000000 */
[----:B------:R-:W-:-:S02]  /*23b0*/  ISETP.GT.AND P2, PT, R2, 0x9, PT ;  /* 0x000000090200780c */ /* 0x000fc40003f44270 */
[----:B------:R-:W-:Y:S02]  /*23c0*/  FSEL R30, R76, -INF , P3 ;  /* 0xff8000004c1e7808 */ /* 0x000fe40001800000 */
[----:B------:R-:W-:Y:S02]  /*23d0*/  FMNMX.FTZ R5, R10, R12, !PT ;  /* 0x0000000c0a057209 */ /* 0x000fe40007810000 */
[----:B------:R-:W-:Y:S02]  /*23e0*/  FSEL R21, R166, -INF , P5 ;  /* 0xff800000a6157808 */ /* 0x000fe40002800000 */
        /* <DEDUP_REMOVED lines=17> */
[----:B------:R-:W-:Y:S02]  /*2500*/  FMNMX.FTZ R6, R13, R14, !PT ;  /* 0x0000000e0d067209 */ /* 0x000fe40007810000 */
[----:B------:R-:W-:Y:S02]  /*2510*/  FSEL R28, R115, -INF , P2 ;  /* 0xff800000731c7808 */ /* 0x000fe40001000000 */
[----:B------:R-:W-:Y:S02]  /*2520*/  FSEL R20, R113, -INF , P2 ;  /* 0xff80000071147808 */ /* 0x000fe40001000000 */
[----:B------:R-:W-:-:S02]  /*2530*/  FSEL R64, R79, -INF , P2 ;  /* 0xff8000004f407808 */ /* 0x000fc40001000000 */
[----:B------:R-:W-:Y:S02]  /*2540*/  ISETP.GT.AND P2, PT, R2, 0x19, PT ;  /* 0x000000190200780c */ /* 0x000fe40003f44270 */
[----:B------:R-:W-:Y:S02]  /*2550*/  FSEL R101, R72, -INF , P3 ;  /* 0xff80000048657808 */ /* 0x000fe40001800000 */
[----:B------:R-:W-:Y:S02]  /*2560*/  FMNMX.FTZ R5, R100, R5, !PT ;  /* 0x0000000564057209 */ /* 0x000fe40007810000 */
[----:B------:R-:W-:Y:S02]  /*2570*/  FMNMX.FTZ R6, R15, R6, !PT ;  /* 0x000000060f067209 */ /* 0x000fe40007810000 */
[----:B------:R-:W-:Y:S02]  /*2580*/  FSEL R90, R162, -INF , P5 ;  /* 0xff800000a25a7808 */ /* 0x000fe40002800000 */
[----:B------:R-:W-:-:S02]  /*2590*/  FSEL R65, R160, -INF , P5 ;  /* 0xff800000a0417808 */ /* 0x000fc40002800000 */
[----:B------:R-:W-:Y:S02]  /*25a0*/  FSEL R116, R54, -INF , P5 ;  /* 0xff80000036747808 */ /* 0x000fe40002800000 */
[----:B------:R-:W-:Y:S02]  /*25b0*/  FSEL R91, R163, -INF , P4 ;  /* 0xff800000a35b7808 */ /* 0x000fe40002000000 */
[----:B------:R-:W-:Y:S02]  /*25c0*/  FSEL R66, R161, -INF , P4 ;  /* 0xff800000a1427808 */ /* 0x000fe40002000000 */
[----:B------:R-:W-:Y:S02]  /*25d0*/  FSEL R117, R55, -INF , P4 ;  /* 0xff80000037757808 */ /* 0x000fe40002000000 */
[----:B------:R-:W-:Y:S02]  /*25e0*/  ISETP.GT.AND P5, PT, R2, 0x20, PT ;  /* 0x000000200200780c */ /* 0x000fe40003fa4270 */
[----:B------:R-:W-:-:S02]  /*25f0*/  FSEL R102, R73, -INF , P2 ;  /* 0xff80000049667808 */ /* 0x000fc40001000000 */
[----:B------:R-:W-:Y:S02]  /*2600*/  FMNMX.FTZ R5, R101, R5, !PT ;  /* 0x0000000565057209 */ /* 0x000fe40007810000 */
[----:B------:R-:W-:Y:S02]  /*2610*/  ISETP.GT.AND P4, PT, R2, 0x21, PT ;  /* 0x000000210200780c */ /* 0x000fe40003f84270 */
[----:B------:R-:W-:Y:S02]  /*2620*/  FMNMX.FTZ R6, R20, R6, !PT ;  /* 0x0000000614067209 */ /* 0x000fe40007810000 */
[----:B------:R-:W-:Y:S02]  /*2630*/  FSEL R96, R170, -INF , P3 ;  /* 0xff800000aa607808 */ /* 0x000fe40001800000 */
[----:B------:R-:W-:Y:S02]  /*2640*/  FSEL R88, R168, -INF , P3 ;  /* 0xff800000a8587808 */ /* 0x000fe40001800000 */
[----:B------:R-:W-:-:S02]  /*2650*/  FSEL R97, R171, -INF , P2 ;  /* 0xff800000ab617808 */ /* 0x000fc40001000000 */
[----:B------:R-:W-:Y:S02]  /*2660*/  FSEL R89, R169, -INF , P2 ;  /* 0xff800000a9597808 */ /* 0x000fe40001000000 */
[----:B------:R-:W-:Y:S02]  /*2670*/  FSEL R118, R74, -INF , P3 ;  /* 0xff8000004a767808 */ /* 0x000fe40001800000 */
[----:B------:R-:W-:Y:S02]  /*2680*/  FSEL R124, R75, -INF , P2 ;  /* 0xff8000004b7c7808 */ /* 0x000fe40001000000 */
[C---:B------:R-:W-:Y:S02]  /*2690*/  ISETP.GT.AND P3, PT, R2.reuse, 0x28, PT ;  /* 0x000000280200780c */ /* 0x040fe40003f64270 */
[----:B------:R-:W-:Y:S02]  /*26a0*/  ISETP.GT.AND P2, PT, R2, 0x29, PT ;  /* 0x000000290200780c */ /* 0x000fe40003f44270 */
[----:B------:R-:W-:-:S02]  /*26b0*/  FSEL R138, R174, -INF , P5 ;  /* 0xff800000ae8a7808 */ /* 0x000fc40002800000 */
[----:B------:R-:W-:Y:S02]  /*26c0*/  FSEL R127, R172, -INF , P5 ;  /* 0xff800000ac7f7808 */ /* 0x000fe40002800000 */
[----:B------:R-:W-:Y:S02]  /*26d0*/  FSEL R149, R50, -INF , P5 ;  /* 0xff80000032957808 */ /* 0x000fe40002800000 */
[----:B------:R-:W-:Y:S02]  /*26e0*/  FSEL R103, R48, -INF , P5 ;  /* 0xff80000030677808 */ /* 0x000fe40002800000 */
[----:B------:R-:W-:Y:S02]  /*26f0*/  FMNMX.FTZ R5, R102, R5, !PT ;  /* 0x0000000566057209 */ /* 0x000fe40007810000 */
[----:B------:R-:W-:Y:S02]  /*2700*/  FSEL R140, R175, -INF , P4 ;  /* 0xff800000af8c7808 */ /* 0x000fe40002000000 */
[----:B------:R-:W-:-:S02]  /*2710*/  FSEL R133, R173, -INF , P4 ;  /* 0xff800000ad857808 */ /* 0x000fc40002000000 */
[----:B------:R-:W-:Y:S02]  /*2720*/  FSEL R148, R51, -INF , P4 ;  /* 0xff80000033947808 */ /* 0x000fe40002000000 */
[----:B------:R-:W-:Y:S02]  /*2730*/  FSEL R119, R49, -INF , P4 ;  /* 0xff80000031777808 */ /* 0x000fe40002000000 */
[C---:B------:R-:W-:Y:S02]  /*2740*/  ISETP.GT.AND P5, PT, R2.reuse, 0x30, PT ;  /* 0x000000300200780c */ /* 0x040fe40003fa4270 */
[----:B------:R-:W-:Y:S02]  /*2750*/  FMNMX.FTZ R6, R65, R6, !PT ;  /* 0x0000000641067209 */ /* 0x000fe40007810000 */
[----:B------:R-:W-:Y:S02]  /*2760*/  ISETP.GT.AND P4, PT, R2, 0x31, PT ;  /* 0x000000310200780c */ /* 0x000fe40003f84270 */
[----:B------:R-:W-:-:S02]  /*2770*/  FSEL R141, R154, -INF , P3 ;  /* 0xff8000009a8d7808 */ /* 0x000fc40001800000 */
[----:B------:R-:W-:Y:S02]  /*2780*/  FSEL R136, R152, -INF , P3 ;  /* 0xff80000098887808 */ /* 0x000fe40001800000 */
[----:B------:R-:W-:Y:S02]  /*2790*/  FSEL R142, R155, -INF , P2 ;  /* 0xff8000009b8e7808 */ /* 0x000fe40001000000 */
[----:B------:R-:W-:Y:S02]  /*27a0*/  FSEL R137, R153, -INF , P2 ;  /* 0xff80000099897808 */ /* 0x000fe40001000000 */
[----:B------:R-:W-:Y:S02]  /*27b0*/  FSEL R143, R46, -INF , P3 ;  /* 0xff8000002e8f7808 */ /* 0x000fe40001800000 */
[----:B------:R-:W-:Y:S02]  /*27c0*/  FSEL R125, R44, -INF , P3 ;  /* 0xff8000002c7d7808 */ /* 0x000fe40001800000 */
[----:B------:R-:W-:-:S02]  /*27d0*/  FSEL R150, R47, -INF , P2 ;  /* 0xff8000002f967808 */ /* 0x000fc40001000000 */
[----:B------:R-:W-:Y:S02]  /*27e0*/  FSEL R126, R45, -INF , P2 ;  /* 0xff8000002d7e7808 */ /* 0x000fe40001000000 */
[C---:B------:R-:W-:Y:S02]  /*27f0*/  ISETP.GT.AND P3, PT, R2.reuse, 0x38, PT ;  /* 0x000000380200780c */ /* 0x040fe40003f64270 */
[----:B------:R-:W-:Y:S02]  /*2800*/  ISETP.GT.AND P2, PT, R2, 0x39, PT ;  /* 0x000000390200780c */ /* 0x000fe40003f44270 */
[----:B------:R-:W-:Y:S02]  /*2810*/  FMNMX.FTZ R5, R103, R5, !PT ;  /* 0x0000000567057209 */ /* 0x000fe40007810000 */
[----:B------:R-:W-:Y:S02]  /*2820*/  FSEL R151, R146, -INF , P5 ;  /* 0xff80000092977808 */ /* 0x000fe40002800000 */
[----:B------:R-:W-:-:S02]  /*2830*/  FMNMX.FTZ R6, R66, R6, !PT ;  /* 0x0000000642067209 */ /* 0x000fc40007810000 */
[----:B------:R-:W-:Y:S02]  /*2840*/  FSEL R153, R147, -INF , P4 ;  /* 0xff80000093997808 */ /* 0x000fe40002000000 */
[----:B------:R-:W-:Y:S02]  /*2850*/  FSEL R146, R145, -INF , P4 ;  /* 0xff80000091927808 */ /* 0x000fe40002000000 */
[----:B------:R-:W-:Y:S02]  /*2860*/  FSEL R161, R43, -INF , P4 ;  /* 0xff8000002ba17808 */ /* 0x000fe40002000000 */
[----:B------:R-:W-:Y:S02]  /*2870*/  FSEL R155, R41, -INF , P4 ;  /* 0xff800000299b7808 */ /* 0x000fe40002000000 */
        /* <DEDUP_REMOVED lines=9> */
[----:B------:R-:W-:Y:S01]  /*2910*/  FMNMX.FTZ R5, R119, R5, !PT ;  /* 0x0000000577057209 */ /* 0x000fe20007810000 */
[----:B------:R-:W-:Y:S01]  /*2920*/  LDSM.16.MT88.4 R36, [R230+0x900] ;  /* 0x00090000e624783b */ /* 0x000fe20000004200 */
[C---:B------:R-:W-:Y:S02]  /*2930*/  ISETP.GT.AND P3, PT, R2.reuse, 0x48, PT ;  /* 0x000000480200780c */ /* 0x040fe40003f64270 */
[----:B------:R-:W-:Y:S02]  /*2940*/  ISETP.GT.AND P2, PT, R2, 0x49, PT ;  /* 0x000000490200780c */ /* 0x000fe40003f44270 */
[----:B------:R-:W-:Y:S02]  /*2950*/  FMNMX.FTZ R7, R21, R22, !PT ;  /* 0x0000001615077209 */ /* 0x000fe40007810000 */
[----:B------:R-:W-:-:S02]  /*2960*/  FMNMX.FTZ R6, R88, R6, !PT ;  /* 0x0000000658067209 */ /* 0x000fc40007810000 */
[----:B------:R-:W-:Y:S02]  /*2970*/  FSEL R144, R144, -INF , P5 ;  /* 0xff80000090907808 */ /* 0x000fe40002800000 */
[----:B------:R-:W-:Y:S02]  /*2980*/  FSEL R159, R42, -INF , P5 ;  /* 0xff8000002a9f7808 */ /* 0x000fe40002800000 */
[----:B------:R-:W-:Y:S02]  /*2990*/  FSEL R156, R40, -INF , P5 ;  /* 0xff800000289c7808 */ /* 0x000fe40002800000 */
[----:B------:R-:W-:Y:S01]  /*29a0*/  FSEL R166, R131, -INF , P4 ;  /* 0xff80000083a67808 */ /* 0x000fe20002000000 */
[----:B------:R-:W-:Y:S01]  /*29b0*/  LDSM.16.MT88.4 R40, [R230+0x100] ;  /* 0x00010000e628783b */ /* 0x000fe20000004200 */
[----:B------:R-:W-:Y:S02]  /*29c0*/  ISETP.GT.AND P5, PT, R2, 0x40, PT ;  /* 0x000000400200780c */ /* 0x000fe40003fa4270 */
[----:B------:R-:W-:-:S02]  /*29d0*/  FSEL R131, R129, -INF , P4 ;  /* 0xff80000081837808 */ /* 0x000fc40002000000 */
[----:B------:R-:W-:Y:S02]  /*29e0*/  FMNMX.FTZ R5, R125, R5, !PT ;  /* 0x000000057d057209 */ /* 0x000fe40007810000 */
[----:B------:R-:W-:Y:S02]  /*29f0*/  FSEL R187, R27, -INF , P4 ;  /* 0xff8000001bbb7808 */ /* 0x000fe40002000000 */
[----:B------:R-:W-:Y:S02]  /*2a00*/  FSEL R169, R25, -INF , P4 ;  /* 0xff80000019a97808 */ /* 0x000fe40002000000 */
[----:B------:R-:W-:Y:S02]  /*2a10*/  FSEL R165, R106, -INF , P3 ;  /* 0xff8000006aa57808 */ /* 0x000fe40001800000 */
[----:B------:R-:W-:Y:S02]  /*2a20*/  FSEL R129, R104, -INF , P3 ;  /* 0xff80000068817808 */ /* 0x000fe40001800000 */
[----:B------:R-:W-:-:S02]  /*2a30*/  FSEL R167, R107, -INF , P2 ;  /* 0xff8000006ba77808 */ /* 0x000fc40001000000 */
[----:B------:R-:W-:Y:S02]  /*2a40*/  FSEL R163, R105, -INF , P2 ;  /* 0xff80000069a37808 */ /* 0x000fe40001000000 */
[----:B------:R-:W-:Y:S02]  /*2a50*/  FSEL R186, R34, -INF , P3 ;  /* 0xff80000022ba7808 */ /* 0x000fe40001800000 */
[----:B------:R-:W-:Y:S02]  /*2a60*/  FSEL R168, R32, -INF , P3 ;  /* 0xff80000020a87808 */ /* 0x000fe40001800000 */
[----:B------:R-:W-:Y:S02]  /*2a70*/  FSEL R221, R35, -INF , P2 ;  /* 0xff80000023dd7808 */ /* 0x000fe40001000000 */
[----:B------:R-:W-:Y:S02]  /*2a80*/  FSEL R173, R33, -INF , P2 ;  /* 0xff80000021ad7808 */ /* 0x000fe40001000000 */
[----:B------:R-:W-:Y:S01]  /*2a90*/  FMNMX.FTZ R7, R23, R7, !PT ;  /* 0x0000000717077209 */ /* 0x000fe20007810000 */
[----:B------:R-:W-:Y:S01]  /*2aa0*/  LDSM.16.MT88.4 R32, [R229+0x100] ;  /* 0x00010000e520783b */ /* 0x000fe20000004200 */
[----:B------:R-:W-:-:S02]  /*2ab0*/  FMNMX.FTZ R6, R89, R6, !PT ;  /* 0x0000000659067209 */ /* 0x000fc40007810000 */
[C---:B------:R-:W-:Y:S02]  /*2ac0*/  ISETP.GT.AND P4, PT, R2.reuse, 0x50, PT ;  /* 0x000000500200780c */ /* 0x040fe40003f84270 */
[C---:B------:R-:W-:Y:S02]  /*2ad0*/  ISETP.GT.AND P2, PT, R2.reuse, 0x51, PT ;  /* 0x000000510200780c */ /* 0x040fe40003f44270 */
[----:B------:R-:W-:Y:S02]  /*2ae0*/  ISETP.GT.AND P3, PT, R2, 0x58, PT ;  /* 0x000000580200780c */ /* 0x000fe40003f64270 */
[----:B------:R-:W-:Y:S02]  /*2af0*/  FSEL R164, R130, -INF , P5 ;  /* 0xff80000082a47808 */ /* 0x000fe40002800000 */
[----:B------:R-:W-:Y:S02]  /*2b00*/  FMNMX.FTZ R5, R126, R5, !PT ;  /* 0x000000057e057209 */ /* 0x000fe40007810000 */
[----:B------:R-:W-:-:S02]  /*2b10*/  FSEL R130, R128, -INF , P5 ;  /* 0xff80000080827808 */ /* 0x000fc40002800000 */
[----:B------:R-:W-:Y:S02]  /*2b20*/  FMNMX.FTZ R7, R28, R7, !PT ;  /* 0x000000071c077209 */ /* 0x000fe40007810000 */
[----:B------:R-:W-:Y:S02]  /*2b30*/  FMNMX.FTZ R6, R127, R6, !PT ;  /* 0x000000067f067209 */ /* 0x000fe40007810000 */
[----:B------:R-:W-:Y:S02]  /*2b40*/  FSEL R184, R26, -INF , P5 ;  /* 0xff8000001ab87808 */ /* 0x000fe40002800000 */
[----:B------:R-:W-:Y:S02]  /*2b50*/  FSEL R128, R24, -INF , P5 ;  /* 0xff80000018807808 */ /* 0x000fe40002800000 */
[----:B------:R-:W-:Y:S01]  /*2b60*/  FSEL R188, R122, -INF , P4 ;  /* 0xff8000007abc7808 */ /* 0x000fe20002000000 */
[----:B------:R-:W-:Y:S01]  /*2b70*/  LDSM.16.MT88.4 R24, [R229+0x900] ;  /* 0x00090000e518783b */ /* 0x000fe20000004200 */
[----:B------:R-:W-:-:S02]  /*2b80*/  FSEL R245, R120, -INF , P4 ;  /* 0xff80000078f57808 */ /* 0x000fc40002000000 */
[----:B------:R-:W-:Y:S02]  /*2b90*/  FSEL R192, R123, -INF , P2 ;  /* 0xff8000007bc07808 */ /* 0x000fe40001000000 */
[----:B------:R-:W-:Y:S02]  /*2ba0*/  FSEL R246, R121, -INF , P2 ;  /* 0xff80000079f67808 */ /* 0x000fe40001000000 */
[----:B------:R-:W-:Y:S02]  /*2bb0*/  FSEL R202, R18, -INF , P4 ;  /* 0xff80000012ca7808 */ /* 0x000fe40002000000 */
[----:B------:R-:W-:Y:S02]  /*2bc0*/  FSEL R171, R16, -INF , P4 ;  /* 0xff80000010ab7808 */ /* 0x000fe40002000000 */
[----:B------:R-:W-:Y:S02]  /*2bd0*/  FSEL R198, R19, -INF , P2 ;  /* 0xff80000013c67808 */ /* 0x000fe40001000000 */
[----:B------:R-:W-:-:S02]  /*2be0*/  FSEL R185, R17, -INF , P2 ;  /* 0xff80000011b97808 */ /* 0x000fc40001000000 */
[----:B------:R-:W-:Y:S01]  /*2bf0*/  FSEL R252, R94, -INF , P3 ;  /* 0xff8000005efc7808 */ /* 0x000fe20001800000 */
[----:B------:R-:W-:Y:S01]  /*2c00*/  LDSM.16.MT88.4 R16, [R228+0x100] ;  /* 0x00010000e410783b */ /* 0x000fe20000004200 */
[----:B------:R-:W-:Y:S02]  /*2c10*/  FSEL R227, R92, -INF , P3 ;  /* 0xff8000005ce37808 */ /* 0x000fe40001800000 */
[----:B------:R-:W-:Y:S02]  /*2c20*/  FSEL R203, R58, -INF , P3 ;  /* 0xff8000003acb7808 */ /* 0x000fe40001800000 */
[----:B------:R-:W-:Y:S02]  /*2c30*/  FSEL R175, R56, -INF , P3 ;  /* 0xff80000038af7808 */ /* 0x000fe40001800000 */
[C---:B------:R-:W-:Y:S02]  /*2c40*/  ISETP.GT.AND P2, PT, R2.reuse, 0x59, PT ;  /* 0x000000590200780c */ /* 0x040fe40003f44270 */
[----:B------:R-:W-:-:S02]  /*2c50*/  ISETP.GT.AND P6, PT, R2, 0x60, PT ;  /* 0x000000600200780c */ /* 0x000fc40003fc4270 */
[C---:B------:R-:W-:Y:S02]  /*2c60*/  ISETP.GT.AND P5, PT, R2.reuse, 0x61, PT ;  /* 0x000000610200780c */ /* 0x040fe40003fa4270 */
[C---:B------:R-:W-:Y:S02]  /*2c70*/  ISETP.GT.AND P4, PT, R2.reuse, 0x68, PT ;  /* 0x000000680200780c */ /* 0x040fe40003f84270 */
[----:B------:R-:W-:Y:S02]  /*2c80*/  ISETP.GT.AND P3, PT, R2, 0x69, PT ;  /* 0x000000690200780c */ /* 0x000fe40003f64270 */
[----:B------:R-:W-:Y:S02]  /*2c90*/  FMNMX.FTZ R2, R156, R5, !PT ;  /* 0x000000059c027209 */ /* 0x000fe40007810000 */
[----:B------:R-:W-:Y:S02]  /*2ca0*/  FMNMX.FTZ R7, R90, R7, !PT ;  /* 0x000000075a077209 */ /* 0x000fe40007810000 */
[----:B------:R-:W-:-:S02]  /*2cb0*/  FMNMX.FTZ R5, R133, R6, !PT ;  /* 0x0000000685057209 */ /* 0x000fc40007810000 */
[----:B------:R-:W-:Y:S02]  /*2cc0*/  FMNMX.FTZ R2, R155, R2, !PT ;  /* 0x000000029b027209 */ /* 0x000fe40007810000 */
[----:B------:R-:W-:Y:S02]  /*2cd0*/  FMNMX.FTZ R6, R91, R7, !PT ;  /* 0x000000075b067209 */ /* 0x000fe40007810000 */
[----:B------:R-:W-:Y:S02]  /*2ce0*/  FMNMX.FTZ R5, R136, R5, !PT ;  /* 0x0000000588057209 */ /* 0x000fe40007810000 */
        /* <DEDUP_REMOVED lines=25> */
[----:B------:R-:W-:Y:S02]  /*2e80*/  FSEL R174, R57, -INF , P2 ;  /* 0xff80000039ae7808 */ /* 0x000fe40001000000 */
[----:B------:R-:W-:-:S02]  /*2e90*/  FMNMX.FTZ R2, R175, R2, !PT ;  /* 0x00000002af027209 */ /* 0x000fc40007810000 */
[----:B------:R-:W-:Y:S02]  /*2ea0*/  FMNMX.FTZ R6, R152, R6, !PT ;  /* 0x0000000698067209 */ /* 0x000fe40007810000 */
[----:B------:R-:W-:Y:S02]  /*2eb0*/  FMNMX.FTZ R5, R163, R5, !PT ;  /* 0x00000005a3057209 */ /* 0x000fe40007810000 */
[----:B------:R-:W-:Y:S02]  /*2ec0*/  FMNMX.FTZ R7, R62, R7, !PT ;  /* 0x000000073e077209 */ /* 0x000fe40007810000 */
[----:B------:R-:W-:Y:S02]  /*2ed0*/  FSEL R216, R84, -INF , P6 ;  /* 0xff80000054d87808 */ /* 0x000fe40003000000 */
[----:B------:R-:W-:Y:S02]  /*2ee0*/  FMNMX.FTZ R2, R174, R2, !PT ;  /* 0x00000002ae027209 */ /* 0x000fe40007810000 */
[----:B------:R-:W-:Y:S01]  /*2ef0*/  FMNMX.FTZ R6, R154, R6, !PT ;  /* 0x000000069a067209 */ /* 0x000fe20007810000 */
[----:B------:R-:W-:Y:S01]  /*2f00*/  IMAD.MOV.U32 R4, RZ, RZ, R216 ;  /* 0x000000ffff047224 */ /* 0x000fe200078e00d8 */
[----:B------:R-:W-:-:S02]  /*2f10*/  FMNMX.FTZ R5, R245, R5, !PT ;  /* 0x00000005f5057209 */ /* 0x000fc40007810000 */
[----:B------:R-:W-:Y:S02]  /*2f20*/  FMNMX.FTZ R7, R64, R7, !PT ;  /* 0x0000000740077209 */ /* 0x000fe40007810000 */
[----:B------:R-:W-:Y:S02]  /*2f30*/  FSEL R210, R85, -INF , P5 ;  /* 0xff80000055d27808 */ /* 0x000fe40002800000 */
[----:B------:R-:W-:Y:S02]  /*2f40*/  FMNMX.FTZ R2, R216, R2, !PT ;  /* 0x00000002d8027209 */ /* 0x000fe40007810000 */
[----:B------:R-:W-:Y:S02]  /*2f50*/  FMNMX.FTZ R6, R164, R6, !PT ;  /* 0x00000006a4067209 */ /* 0x000fe40007810000 */
[----:B------:R-:W-:Y:S02]  /*2f60*/  FMNMX.FTZ R5, R246, R5, !PT ;  /* 0x00000005f6057209 */ /* 0x000fe40007810000 */
[----:B------:R-:W-:-:S02]  /*2f70*/  FMNMX.FTZ R7, R116, R7, !PT ;  /* 0x0000000774077209 */ /* 0x000fc40007810000 */
[----:B------:R-:W-:Y:S02]  /*2f80*/  FSEL R211, R68, -INF , P4 ;  /* 0xff80000044d37808 */ /* 0x000fe40002000000 */
[----:B------:R-:W-:Y:S02]  /*2f90*/  FMNMX.FTZ R2, R210, R2, !PT ;  /* 0x00000002d2027209 */ /* 0x000fe40007810000 */
[----:B------:R-:W-:Y:S02]  /*2fa0*/  FSEL R224, R93, -INF , P2 ;  /* 0xff8000005de07808 */ /* 0x000fe40001000000 */
        /* <DEDUP_REMOVED lines=9> */
[----:B------:R-:W-:Y:S02]  /*3040*/  FMNMX.FTZ R8, R212, R2, !PT ;  /* 0x00000002d4087209 */ /* 0x000fe40007810000 */
[----:B------:R-:W-:Y:S02]  /*3050*/  FSEL R196, R177, -INF , P5 ;  /* 0xff800000b1c47808 */ /* 0x000fe40002800000 */
[----:B------:R-:W-:Y:S01]  /*3060*/  FMNMX.FTZ R6, R167, R6, !PT ;  /* 0x00000006a7067209 */ /* 0x000fe20007810000 */
[----:B------:R-:W1:Y:S01]  /*3070*/  SHFL.BFLY PT, R135, R8, 0x2, 0x1f ;  /* 0x0c401f0008877f89 */ /* 0x000e6200000e0000 */
[----:B------:R-:W-:Y:S02]  /*3080*/  FMNMX.FTZ R2, R209, R5, !PT ;  /* 0x00000005d1027209 */ /* 0x000fe40007810000 */
[----:B------:R-:W-:Y:S02]  /*3090*/  FMNMX.FTZ R7, R124, R7, !PT ;  /* 0x000000077c077209 */ /* 0x000fe40007810000 */
[----:B------:R-:W-:-:S02]  /*30a0*/  FSEL R193, R180, -INF , P4 ;  /* 0xff800000b4c17808 */ /* 0x000fc40002000000 */
[----:B------:R-:W-:Y:S02]  /*30b0*/  FMNMX.FTZ R5, R188, R6, !PT ;  /* 0x00000006bc057209 */ /* 0x000fe40007810000 */
[----:B------:R-:W-:Y:S02]  /*30c0*/  FMNMX.FTZ R2, R196, R2, !PT ;  /* 0x00000002c4027209 */ /* 0x000fe40007810000 */
[----:B------:R-:W-:Y:S02]  /*30d0*/  FMNMX.FTZ R7, R149, R7, !PT ;  /* 0x0000000795077209 */ /* 0x000fe40007810000 */
[----:B------:R-:W-:Y:S02]  /*30e0*/  FSEL R239, R181, -INF , P3 ;  /* 0xff800000b5ef7808 */ /* 0x000fe40001800000 */
[----:B------:R-:W-:Y:S02]  /*30f0*/  FMNMX.FTZ R5, R192, R5, !PT ;  /* 0x00000005c0057209 */ /* 0x000fe40007810000 */
[----:B------:R-:W-:-:S02]  /*3100*/  FMNMX.FTZ R2, R193, R2, !PT ;  /* 0x00000002c1027209 */ /* 0x000fc40007810000 */
[----:B------:R-:W-:Y:S02]  /*3110*/  FMNMX.FTZ R6, R148, R7, !PT ;  /* 0x0000000794067209 */ /* 0x000fe40007810000 */
[----:B------:R-:W-:Y:S02]  /*3120*/  FSEL R170, R95, -INF , P2 ;  /* 0xff8000005faa7808 */ /* 0x000fe40001000000 */
[----:B------:R-:W-:Y:S02]  /*3130*/  FMNMX.FTZ R5, R252, R5, !PT ;  /* 0x00000005fc057209 */ /* 0x000fe40007810000 */
[----:B------:R-:W-:Y:S02]  /*3140*/  FMNMX.FTZ R2, R239, R2, !PT ;  /* 0x00000002ef027209 */ /* 0x000fe40007810000 */
[----:B------:R-:W-:Y:S02]  /*3150*/  FMNMX.FTZ R6, R143, R6, !PT ;  /* 0x000000068f067209 */ /* 0x000fe40007810000 */
[----:B------:R-:W-:Y:S01]  /*3160*/  FSEL R201, R178, -INF , P6 ;  /* 0xff800000b2c97808 */ /* 0x000fe20003000000 */
[----:B------:R-:W2:Y:S01]  /*3170*/  SHFL.BFLY PT, R132, R2, 0x2, 0x1f ;  /* 0x0c401f0002847f89 */ /* 0x000ea200000e0000 */
[----:B------:R-:W-:-:S02]  /*3180*/  FMNMX.FTZ R5, R170, R5, !PT ;  /* 0x00000005aa057209 */ /* 0x000fc40007810000 */
[----:B------:R-:W-:Y:S02]  /*3190*/  FMNMX.FTZ R6, R150, R6, !PT ;  /* 0x0000000696067209 */ /* 0x000fe40007810000 */
[----:B------:R-:W-:Y:S02]  /*31a0*/  FSEL R238, R179, -INF , P5 ;  /* 0xff800000b3ee7808 */ /* 0x000fe40002800000 */
[----:B------:R-:W-:Y:S02]  /*31b0*/  FMNMX.FTZ R5, R201, R5, !PT ;  /* 0x00000005c9057209 */ /* 0x000fe40007810000 */
[----:B------:R-:W-:Y:S02]  /*31c0*/  FMNMX.FTZ R6, R159, R6, !PT ;  /* 0x000000069f067209 */ /* 0x000fe40007810000 */
[----:B------:R-:W-:Y:S02]  /*31d0*/  FSEL R241, R182, -INF , P4 ;  /* 0xff800000b6f17808 */ /* 0x000fe40002000000 */
[----:B------:R-:W-:-:S02]  /*31e0*/  FMNMX.FTZ R5, R238, R5, !PT ;  /* 0x00000005ee057209 */ /* 0x000fc40007810000 */
[----:B------:R-:W-:Y:S02]  /*31f0*/  FMNMX.FTZ R6, R161, R6, !PT ;  /* 0x00000006a1067209 */ /* 0x000fe40007810000 */
[----:B------:R-:W-:Y:S02]  /*3200*/  FSEL R242, R183, -INF , P3 ;  /* 0xff800000b7f27808 */ /* 0x000fe40001800000 */
[----:B------:R-:W-:Y:S02]  /*3210*/  FMNMX.FTZ R5, R241, R5, !PT ;  /* 0x00000005f1057209 */ /* 0x000fe40007810000 */
[----:B------:R-:W-:Y:S02]  /*3220*/  FMNMX.FTZ R6, R160, R6, !PT ;  /* 0x00000006a0067209 */ /* 0x000fe40007810000 */
[----:B------:R-:W-:Y:S02]  /*3230*/  FMNMX.FTZ R5, R242, R5, !PT ;  /* 0x00000005f2057209 */ /* 0x000fe40007810000 */
[----:B------:R-:W-:-:S02]  /*3240*/  FMNMX.FTZ R6, R162, R6, !PT ;  /* 0x00000006a2067209 */ /* 0x000fc40007810000 */
[----:B-1----:R-:W-:Y:S02]  /*3250*/  FMNMX.FTZ R135, R8, R135, !PT ;  /* 0x0000008708877209 */ /* 0x002fe40007810000 */
[----:B------:R-:W1:Y:S01]  /*3260*/  SHFL.BFLY PT, R8, R5, 0x2, 0x1f ;  /* 0x0c401f0005087f89 */ /* 0x000e6200000e0000 */
[----:B------:R-:W-:Y:S02]  /*3270*/  FMNMX.FTZ R6, R184, R6, !PT ;  /* 0x00000006b8067209 */ /* 0x000fe40007810000 */
[----:B--2---:R-:W-:Y:S01]  /*3280*/  FMNMX.FTZ R132, R2, R132, !PT ;  /* 0x0000008402847209 */ /* 0x004fe20007810000 */
[----:B------:R-:W2:Y:S01]  /*3290*/  SHFL.BFLY PT, R7, R135, 0x1, 0x1f ;  /* 0x0c201f0087077f89 */ /* 0x000ea200000e0000 */
[----:B------:R-:W-:Y:S02]  /*32a0*/  FMNMX.FTZ R2, R187, R6, !PT ;  /* 0x00000006bb027209 */ /* 0x000fe40007810000 */
[----:B------:R-:W-:Y:S01]  /*32b0*/  FSEL R172, R59, -INF , P2 ;  /* 0xff8000003bac7808 */ /* 0x000fe20001000000 */
[----:B------:R-:W3:Y:S01]  /*32c0*/  SHFL.BFLY PT, R9, R132, 0x1, 0x1f ;  /* 0x0c201f0084097f89 */ /* 0x000ee200000e0000 */
[----:B------:R-:W-:-:S02]  /*32d0*/  FMNMX.FTZ R2, R186, R2, !PT ;  /* 0x00000002ba027209 */ /* 0x000fc40007810000 */
[----:B------:R-:W-:Y:S02]  /*32e0*/  FSEL R213, R86, -INF , P6 ;  /* 0xff80000056d57808 */ /* 0x000fe40003000000 */
[----:B------:R-:W-:Y:S02]  /*32f0*/  FMNMX.FTZ R2, R221, R2, !PT ;  /* 0x00000002dd027209 */ /* 0x000fe40007810000 */
[----:B------:R-:W-:Y:S02]  /*3300*/  FSEL R237, R87, -INF , P5 ;  /* 0xff80000057ed7808 */ /* 0x000fe40002800000 */
[----:B------:R-:W-:Y:S02]  /*3310*/  FMNMX.FTZ R2, R202, R2, !PT ;  /* 0x00000002ca027209 */ /* 0x000fe40007810000 */
[----:B------:R-:W-:Y:S02]  /*3320*/  FSEL R215, R70, -INF , P4 ;  /* 0xff80000046d77808 */ /* 0x000fe40002000000 */
[----:B------:R-:W-:-:S02]  /*3330*/  FMNMX.FTZ R6, R198, R2, !PT ;  /* 0x00000002c6067209 */ /* 0x000fc40007810000 */
[----:B------:R-:W-:Y:S02]  /*3340*/  FSEL R236, R71, -INF , P3 ;  /* 0xff80000047ec7808 */ /* 0x000fe40001800000 */
[----:B-1----:R-:W-:Y:S02]  /*3350*/  FMNMX.FTZ R2, R5, R8, !PT ;  /* 0x0000000805027209 */ /* 0x002fe40007810000 */
[----:B------:R-:W-:Y:S02]  /*3360*/  FMNMX.FTZ R5, R203, R6, !PT ;  /* 0x00000006cb057209 */ /* 0x000fe40007810000 */
[----:B--2---:R-:W-:Y:S01]  /*3370*/  FMNMX.FTZ R135, R135, R7, !PT ;  /* 0x0000000787877209 */ /* 0x004fe20007810000 */
[----:B------:R-:W1:Y:S01]  /*3380*/  SHFL.BFLY PT, R11, R2, 0x1, 0x1f ;  /* 0x0c201f00020b7f89 */ /* 0x000e6200000e0000 */
[----:B------:R-:W-:Y:S02]  /*3390*/  FMNMX.FTZ R5, R172, R5, !PT ;  /* 0x00000005ac057209 */ /* 0x000fe40007810000 */
[C---:B------:R-:W-:Y:S01]  /*33a0*/  FSETP.NEU.FTZ.AND P2, PT, R135.reuse, -INF , PT ;  /* 0xff8000008700780b */ /* 0x040fe20003f5d000 */
[----:B------:R-:W-:Y:S01]  /*33b0*/  FMUL.FTZ R7, R135, c[0x0][0x2d0] ;  /* 0x0000b40087077a20 */ /* 0x000fe20000410000 */
[----:B------:R-:W-:-:S02]  /*33c0*/  FMNMX.FTZ R5, R213, R5, !PT ;  /* 0x00000005d5057209 */ /* 0x000fc40007810000 */
[----:B---3--:R-:W-:Y:S02]  /*33d0*/  FMNMX.FTZ R132, R132, R9, !PT ;  /* 0x0000000984847209 */ /* 0x008fe40007810000 */
[----:B------:R-:W-:Y:S02]  /*33e0*/  FMNMX.FTZ R5, R237, R5, !PT ;  /* 0x00000005ed057209 */ /* 0x000fe40007810000 */
[----:B------:R-:W-:Y:S01]  /*33f0*/  FSEL R7, R7, RZ, P2 ;  /* 0x000000ff07077208 */ /* 0x000fe20001000000 */
[C---:B------:R-:W-:Y:S01]  /*3400*/  FMUL.FTZ R9, R132.reuse, c[0x0][0x2d0] ;  /* 0x0000b40084097a20 */ /* 0x040fe20000410000 */
[----:B------:R-:W-:Y:S02]  /*3410*/  FMNMX.FTZ R8, R215, R5, !PT ;  /* 0x00000005d7087209 */ /* 0x000fe40007810000 */
[----:B------:R-:W-:Y:S01]  /*3420*/  FSETP.NEU.FTZ.AND P2, PT, R132, -INF , PT ;  /* 0xff8000008400780b */ /* 0x000fe20003f5d000 */
[--C-:B------:R-:W-:Y:S01]  /*3430*/  FFMA.FTZ R6, R10, c[0x0][0x2d0], -R7.reuse ;  /* 0x0000b4000a067a23 */ /* 0x100fe20000010807 */
[----:B------:R-:W-:Y:S01]  /*3440*/  FMNMX.FTZ R8, R236, R8, !PT ;  /* 0x00000008ec087209 */ /* 0x000fe20007810000 */
[----:B------:R-:W-:-:S02]  /*3450*/  FFMA.FTZ R5, R12, c[0x0][0x2d0], -R7 ;  /* 0x0000b4000c057a23 */ /* 0x000fc40000010807 */
[----:B------:R2:W-:Y:S02]  /*3460*/  MUFU.EX2 R214, R6 ;  /* 0x0000000600d67308 */ /* 0x0005e40000000800 */
[----:B------:R-:W3:Y:S01]  /*3470*/  SHFL.BFLY PT, R10, R8, 0x2, 0x1f ;  /* 0x0c401f00080a7f89 */ /* 0x000ee200000e0000 */
[----:B-1----:R-:W-:-:S05]  /*3480*/  FMNMX.FTZ R2, R2, R11, !PT ;  /* 0x0000000b02027209 */ /* 0x002fca0007810000 */
[----:B------:R1:W4:Y:S01]  /*3490*/  MUFU.EX2 R194, R5 ;  /* 0x0000000500c27308 */ /* 0x0003220000000800 */
[----:B--2---:R-:W-:Y:S02]  /*34a0*/  FSEL R6, R9, RZ, P2 ;  /* 0x000000ff09067208 */ /* 0x004fe40001000000 */
[----:B------:R-:W-:-:S03]  /*34b0*/  FSETP.NEU.FTZ.AND P2, PT, R2, -INF , PT ;  /* 0xff8000000200780b */ /* 0x000fc60003f5d000 */
[--C-:B------:R-:W-:Y:S02]  /*34c0*/  FFMA.FTZ R9, R15, c[0x0][0x2d0], -R6.reuse ;  /* 0x0000b4000f097a23 */ /* 0x100fe40000010806 */
[----:B-1----:R-:W-:Y:S02]  /*34d0*/  FFMA.FTZ R5, R13, c[0x0][0x2d0], -R6 ;  /* 0x0000b4000d057a23 */ /* 0x002fe40000010806 */
[----:B------:R1:W-:Y:S01]  /*34e0*/  MUFU.EX2 R189, R9 ;  /* 0x0000000900bd7308 */ /* 0x0003e20000000800 */
[----:B---3--:R-:W-:Y:S02]  /*34f0*/  FMNMX.FTZ R8, R8, R10, !PT ;  /* 0x0000000a08087209 */ /* 0x008fe40007810000 */
[----:B----4-:R-:W-:-:S05]  /*3500*/  F2FP.PACK_AB R12, R194, R214 ;  /* 0x000000d6c20c723e */ /* 0x010fca00000000ff */
[----:B------:R2:W-:Y:S01]  /*3510*/  MUFU.EX2 R183, R5 ;  /* 0x0000000500b77308 */ /* 0x0005e20000000800 */
[----:B-1----:R-:W-:-:S07]  /*3520*/  FFMA.FTZ R9, R20, c[0x0][0x2d0], -R6 ;  /* 0x0000b40014097a23 */ /* 0x002fce0000010806 */
[----:B------:R-:W1:Y:S01]  /*3530*/  MUFU.EX2 R197, R9 ;  /* 0x0000000900c57308 */ /* 0x000e620000000800 */
[----:B--2---:R-:W-:-:S07]  /*3540*/  FFMA.FTZ R5, R14, c[0x0][0x2d0], -R6 ;  /* 0x0000b4000e057a23 */ /* 0x004fce0000010806 */
[----:B------:R2:W3:Y:S01]  /*3550*/  MUFU.EX2 R182, R5 ;  /* 0x0000000500b67308 */ /* 0x0004e20000000800 */
[----:B-1----:R-:W-:Y:S01]  /*3560*/  F2FP.PACK_AB R10, R197, R189 ;  /* 0x000000bdc50a723e */ /* 0x002fe200000000ff */
[----:B--2---:R-:W-:-:S05]  /*3570*/  FMUL.FTZ R5, R2, c[0x0][0x2d0] ;  /* 0x0000b40002057a20 */ /* 0x004fca0000410000 */
[----:B------:R-:W-:-:S05]  /*3580*/  FSEL R5, R5, RZ, P2 ;  /* 0x000000ff05057208 */ /* 0x000fca0001000000 */
[--C-:B------:R-:W-:Y:S02]  /*3590*/  FFMA.FTZ R9, R21, c[0x0][0x2d0], -R5.reuse ;  /* 0x0000b40015097a23 */ /* 0x100fe40000010805 */
[--C-:B------:R-:W-:Y:S02]  /*35a0*/  FFMA.FTZ R0, R22, c[0x0][0x2d0], -R5.reuse ;  /* 0x0000b40016007a23 */ /* 0x100fe40000010805 */
[----:B------:R1:W-:Y:S08]  /*35b0*/  MUFU.EX2 R179, R9 ;  /* 0x0000000900b37308 */ /* 0x0003f00000000800 */
[----:B------:R2:W4:Y:S01]  /*35c0*/  MUFU.EX2 R178, R0 ;  /* 0x0000000000b27308 */ /* 0x0005220000000800 */
[----:B-1----:R-:W1:Y:S01]  /*35d0*/  SHFL.BFLY PT, R9, R8, 0x1, 0x1f ;  /* 0x0c201f0008097f89 */ /* 0x002e6200000e0000 */
[----:B--2---:R-:W-:-:S03]  /*35e0*/  FFMA.FTZ R0, R23, c[0x0][0x2d0], -R5 ;  /* 0x0000b40017007a23 */ /* 0x004fc60000010805 */
[----:B------:R-:W2:Y:S03]  /*35f0*/  LDSM.16.MT88.4 R20, [R231+0x100] ;  /* 0x00010000e714783b */ /* 0x000ea60000004200 */
[----:B------:R4:W-:Y:S01]  /*3600*/  MUFU.EX2 R206, R0 ;  /* 0x0000000000ce7308 */ /* 0x0009e20000000800 */
[----:B-1----:R-:W-:Y:S02]  /*3610*/  FMNMX.FTZ R134, R8, R9, !PT ;  /* 0x0000000908867209 */ /* 0x002fe40007810000 */
[----:B---3--:R-:W-:Y:S01]  /*3620*/  F2FP.PACK_AB R8, R182, R183 ;  /* 0x000000b7b608723e */ /* 0x008fe200000000ff */
[----:B----4-:R-:W-:Y:S01]  /*3630*/  FFMA.FTZ R0, R28, c[0x0][0x2d0], -R5 ;  /* 0x0000b4001c007a23 */ /* 0x010fe20000010805 */
[C---:B------:R-:W-:Y:S01]  /*3640*/  FSETP.NEU.FTZ.AND P2, PT, R134.reuse, -INF , PT ;  /* 0xff8000008600780b */ /* 0x040fe20003f5d000 */
[----:B------:R-:W-:Y:S01]  /*3650*/  FMUL.FTZ R3, R134, c[0x0][0x2d0] ;  /* 0x0000b40086037a20 */ /* 0x000fe20000410000 */
[----:B------:R-:W-:Y:S01]  /*3660*/  F2FP.PACK_AB R9, R178, R179 ;  /* 0x000000b3b209723e */ /* 0x000fe200000000ff */
[----:B------:R1:W3:Y:S02]  /*3670*/  MUFU.EX2 R195, R0 ;  /* 0x0000000000c37308 */ /* 0x0002e40000000800 */
[----:B-1----:R-:W-:Y:S01]  /*3680*/  FFMA.FTZ R0, R30, c[0x0][0x2d0], -R7 ;  /* 0x0000b4001e007a23 */ /* 0x002fe20000010807 */
[----:B---3--:R-:W-:-:S05]  /*3690*/  F2FP.PACK_AB R11, R195, R206 ;  /* 0x000000cec30b723e */ /* 0x008fca00000000ff */
[----:B------:R1:W-:Y:S02]  /*36a0*/  MUFU.EX2 R232, R0 ;  /* 0x0000000000e87308 */ /* 0x0003e40000000800 */
[C---:B------:R-:W-:Y:S08]  /*36b0*/  HMMA.16816.F32 R84, R8.reuse, R16, RZ ;  /* 0x000000100854723c */ /* 0x040ff000000018ff */
[----:B------:R-:W-:Y:S01]  /*36c0*/  HMMA.16816.F32 R80, R8, R18, RZ ;  /* 0x000000120850723c */ /* 0x000fe200000018ff */
[----:B-1----:R-:W-:-:S04]  /*36d0*/  FFMA.FTZ R0, R29, c[0x0][0x2d0], -R7 ;  /* 0x0000b4001d007a23 */ /* 0x002fc80000010807 */
[----:B------:R1:W3:Y:S03]  /*36e0*/  MUFU.EX2 R200, R0 ;  /* 0x0000000000c87308 */ /* 0x0002e60000000800 */
[C---:B--2---:R-:W-:Y:S08]  /*36f0*/  HMMA.16816.F32 R76, R8.reuse, R20, RZ ;  /* 0x00000014084c723c */ /* 0x044ff000000018ff */
[C---:B------:R-:W-:Y:S01]  /*3700*/  HMMA.16816.F32 R72, R8.reuse, R22, RZ ;  /* 0x000000160848723c */ /* 0x040fe200000018ff */
[----:B-1----:R-:W-:Y:S01]  /*3710*/  FSEL R0, R3, RZ, P2 ;  /* 0x000000ff03007208 */ /* 0x002fe20001000000 */
[----:B------:R-:W-:Y:S01]  /*3720*/  FFMA.FTZ R3, R31, c[0x0][0x2d0], -R7 ;  /* 0x0000b4001f037a23 */ /* 0x000fe20000010807 */
[----:B---3--:R-:W-:Y:S01]  /*3730*/  F2FP.PACK_AB R14, R200, R232 ;  /* 0x000000e8c80e723e */ /* 0x008fe200000000ff */
[----:B------:R-:W1:Y:S04]  /*3740*/  LDSM.16.MT88.4 R28, [R228+0x900] ;  /* 0x00090000e41c783b */ /* 0x000e680000004200 */
[C---:B------:R-:W-:Y:S01]  /*3750*/  HMMA.16816.F32 R68, R8.reuse, R32, RZ ;  /* 0x000000200844723c */ /* 0x040fe200000018ff */
[----:B------:R2:W-:Y:S07]  /*3760*/  MUFU.EX2 R219, R3 ;  /* 0x0000000300db7308 */ /* 0x0005ee0000000800 */
[----:B------:R-:W-:Y:S01]  /*3770*/  HMMA.16816.F32 R52, R8, R42, RZ ;  /* 0x0000002a0834723c */ /* 0x000fe200000018ff */
[----:B--2---:R-:W-:-:S04]  /*3780*/  FFMA.FTZ R3, R60, c[0x0][0x2d0], -R0 ;  /* 0x0000b4003c037a23 */ /* 0x004fc80000010800 */
[----:B------:R2:W-:Y:S02]  /*3790*/  MUFU.EX2 R177, R3 ;  /* 0x0000000300b17308 */ /* 0x0005e40000000800 */
[----:B--2---:R-:W-:-:S06]  /*37a0*/  FFMA.FTZ R3, R61, c[0x0][0x2d0], -R0 ;  /* 0x0000b4003d037a23 */ /* 0x004fcc0000010800 */
[----:B------:R2:W3:Y:S02]  /*37b0*/  MUFU.EX2 R176, R3 ;  /* 0x0000000300b07308 */ /* 0x0004e40000000800 */
[--C-:B--2---:R-:W-:Y:S01]  /*37c0*/  FFMA.FTZ R3, R62, c[0x0][0x2d0], -R0.reuse ;  /* 0x0000b4003e037a23 */ /* 0x104fe20000010800 */
[----:B---3--:R-:W-:Y:S01]  /*37d0*/  F2FP.PACK_AB R13, R176, R177 ;  /* 0x000000b1b00d723e */ /* 0x008fe200000000ff */
[----:B------:R-:W-:Y:S04]  /*37e0*/  HMMA.16816.F32 R60, R8, R40, RZ ;  /* 0x00000028083c723c */ /* 0x000fe800000018ff */
[----:B------:R2:W-:Y:S02]  /*37f0*/  MUFU.EX2 R208, R3 ;  /* 0x0000000300d07308 */ /* 0x0005e40000000800 */
[----:B--2---:R-:W-:-:S06]  /*3800*/  FFMA.FTZ R3, R64, c[0x0][0x2d0], -R0 ;  /* 0x0000b40040037a23 */ /* 0x004fcc0000010800 */
[----:B------:R2:W3:Y:S02]  /*3810*/  MUFU.EX2 R205, R3 ;  /* 0x0000000300cd7308 */ /* 0x0004e40000000800 */
[----:B--2---:R-:W-:Y:S01]  /*3820*/  FFMA.FTZ R3, R65, c[0x0][0x2d0], -R6 ;  /* 0x0000b40041037a23 */ /* 0x004fe20000010806 */
[----:B---3--:R-:W-:-:S05]  /*3830*/  F2FP.PACK_AB R15, R205, R208 ;  /* 0x000000d0cd0f723e */ /* 0x008fca00000000ff */
[----:B------:R2:W-:Y:S02]  /*3840*/  MUFU.EX2 R139, R3 ;  /* 0x00000003008b7308 */ /* 0x0005e40000000800 */
[C---:B------:R-:W-:Y:S08]  /*3850*/  HMMA.16816.F32 R56, R12.reuse, R16, RZ ;  /* 0x000000100c38723c */ /* 0x040ff000000018ff */
[----:B------:R-:W-:Y:S01]  /*3860*/  HMMA.16816.F32 R92, R12, R18, RZ ;  /* 0x000000120c5c723c */ /* 0x000fe200000018ff */
[----:B------:R-:W3:Y:S01]  /*3870*/  LDSM.16.MT88.4 R16, [R231+0x900] ;  /* 0x00090000e710783b */ /* 0x000ee20000004200 */
[----:B--2---:R-:W-:-:S04]  /*3880*/  FFMA.FTZ R3, R66, c[0x0][0x2d0], -R6 ;  /* 0x0000b40042037a23 */ /* 0x004fc80000010806 */
[----:B------:R2:W4:Y:S02]  /*3890*/  MUFU.EX2 R217, R3 ;  /* 0x0000000300d97308 */ /* 0x0005240000000800 */
[----:B------:R-:W-:Y:S08]  /*38a0*/  HMMA.16816.F32 R64, R8, R34, RZ ;  /* 0x000000220840723c */ /* 0x000ff000000018ff */
[----:B------:R-:W-:Y:S01]  /*38b0*/  HMMA.16816.F32 R48, R12, R20, RZ ;  /* 0x000000140c30723c */ /* 0x000fe200000018ff */
[----:B--2---:R-:W-:-:S07]  /*38c0*/  FFMA.FTZ R3, R88, c[0x0][0x2d0], -R6 ;  /* 0x0000b40058037a23 */ /* 0x004fce0000010806 */
[----:B------:R-:W-:Y:S01]  /*38d0*/  HMMA.16816.F32 R44, R12, R32, RZ ;  /* 0x000000200c2c723c */ /* 0x000fe200000018ff */
[----:B----4-:R-:W-:Y:S01]  /*38e0*/  F2FP.PACK_AB R8, R217, R139 ;  /* 0x0000008bd908723e */ /* 0x010fe200000000ff */
[----:B------:R2:W-:Y:S02]  /*38f0*/  MUFU.EX2 R199, R3 ;  /* 0x0000000300c77308 */ /* 0x0005e40000000800 */
[----:B--2---:R-:W-:-:S06]  /*3900*/  FFMA.FTZ R3, R89, c[0x0][0x2d0], -R6 ;  /* 0x0000b40059037a23 */ /* 0x004fcc0000010806 */
[----:B------:R2:W4:Y:S02]  /*3910*/  MUFU.EX2 R234, R3 ;  /* 0x0000000300ea7308 */ /* 0x0005240000000800 */
[----:B--2---:R-:W-:Y:S01]  /*3920*/  FFMA.FTZ R3, R90, c[0x0][0x2d0], -R5 ;  /* 0x0000b4005a037a23 */ /* 0x004fe20000010805 */
[----:B----4-:R-:W-:-:S05]  /*3930*/  F2FP.PACK_AB R10, R234, R199 ;  /* 0x000000c7ea0a723e */ /* 0x010fca00000000ff */
[----:B------:R2:W-:Y:S02]  /*3940*/  MUFU.EX2 R191, R3 ;  /* 0x0000000300bf7308 */ /* 0x0005e40000000800 */
[--C-:B--2---:R-:W-:Y:S02]  /*3950*/  FFMA.FTZ R3, R91, c[0x0][0x2d0], -R5.reuse ;  /* 0x0000b4005b037a23 */ /* 0x104fe40000010805 */
[C---:B------:R-:W-:Y:S04]  /*3960*/  HMMA.16816.F32 R88, R12.reuse, R22, RZ ;  /* 0x000000160c58723c */ /* 0x040fe800000018ff */
[----:B------:R2:W4:Y:S04]  /*3970*/  MUFU.EX2 R218, R3 ;  /* 0x0000000300da7308 */ /* 0x0005280000000800 */
[----:B------:R-:W-:Y:S01]  /*3980*/  HMMA.16816.F32 R20, R12, R40, RZ ;  /* 0x000000280c14723c */ /* 0x000fe200000018ff */
[----:B--2---:R-:W-:Y:S01]  /*3990*/  FFMA.FTZ R3, R96, c[0x0][0x2d0], -R5 ;  /* 0x0000b40060037a23 */ /* 0x004fe20000010805 */
[----:B----4-:R-:W-:-:S03]  /*39a0*/  F2FP.PACK_AB R9, R218, R191 ;  /* 0x000000bfda09723e */ /* 0x010fc600000000ff */
[----:B------:R2:W-:Y:S02]  /*39b0*/  MUFU.EX2 R233, R3 ;  /* 0x0000000300e97308 */ /* 0x0005e40000000800 */
[----:B--2---:R-:W-:Y:S02]  /*39c0*/  FFMA.FTZ R3, R97, c[0x0][0x2d0], -R5 ;  /* 0x0000b40061037a23 */ /* 0x004fe40000010805 */
[C---:B------:R-:W-:Y:S04]  /*39d0*/  HMMA.16816.F32 R96, R12.reuse, R34, RZ ;  /* 0x000000220c60723c */ /* 0x040fe800000018ff */
[----:B------:R2:W4:Y:S04]  /*39e0*/  MUFU.EX2 R240, R3 ;  /* 0x0000000300f07308 */ /* 0x0005280000000800 */
[----:B------:R-:W-:Y:S01]  /*39f0*/  HMMA.16816.F32 R12, R12, R42, RZ ;  /* 0x0000002a0c0c723c */ /* 0x000fe200000018ff */
[----:B--2---:R-:W-:Y:S01]  /*3a00*/  FFMA.FTZ R3, R100, c[0x0][0x2d0], -R7 ;  /* 0x0000b40064037a23 */ /* 0x004fe20000010807 */
[----:B----4-:R-:W-:-:S03]  /*3a10*/  F2FP.PACK_AB R11, R240, R233 ;  /* 0x000000e9f00b723e */ /* 0x010fc600000000ff */
[----:B------:R2:W-:Y:S04]  /*3a20*/  MUFU.EX2 R190, R3 ;  /* 0x0000000300be7308 */ /* 0x0005e80000000800 */
[C---:B-1----:R-:W-:Y:S08]  /*3a30*/  HMMA.16816.F32 R112, R8.reuse, R28, R84 ;  /* 0x0000001c0870723c */ /* 0x042ff00000001854 */
[----:B------:R-:W-:Y:S01]  /*3a40*/  HMMA.16816.F32 R84, R8, R30, R80 ;  /* 0x0000001e0854723c */ /* 0x000fe20000001850 */
[----:B--2---:R-:W-:-:S04]  /*3a50*/  FFMA.FTZ R3, R101, c[0x0][0x2d0], -R7 ;  /* 0x0000b40065037a23 */ /* 0x004fc80000010807 */
[----:B------:R1:W-:Y:S03]  /*3a60*/  MUFU.EX2 R207, R3 ;  /* 0x0000000300cf7308 */ /* 0x0003e60000000800 */
[C---:B---3--:R-:W-:Y:S08]  /*3a70*/  HMMA.16816.F32 R108, R8.reuse, R16, R76 ;  /* 0x00000010086c723c */ /* 0x048ff0000000184c */
[----:B------:R-:W-:Y:S01]  /*3a80*/  HMMA.16816.F32 R80, R8, R18, R72 ;  /* 0x000000120850723c */ /* 0x000fe20000001848 */
[----:B-1----:R-:W-:-:S07]  /*3a90*/  FFMA.FTZ R3, R102, c[0x0][0x2d0], -R7 ;  /* 0x0000b40066037a23 */ /* 0x002fce0000010807 */
[C---:B------:R-:W-:Y:S01]  /*3aa0*/  HMMA.16816.F32 R104, R8.reuse, R24, R68 ;  /* 0x000000180868723c */ /* 0x040fe20000001844 */
[----:B------:R1:W2:Y:S07]  /*3ab0*/  MUFU.EX2 R204, R3 ;  /* 0x0000000300cc7308 */ /* 0x0002ae0000000800 */
[C---:B------:R-:W-:Y:S08]  /*3ac0*/  HMMA.16816.F32 R76, R8.reuse, R26, R64 ;  /* 0x0000001a084c723c */ /* 0x040ff00000001840 */
[----:B------:R-:W-:Y:S01]  /*3ad0*/  HMMA.16816.F32 R72, R8, R38, R52 ;  /* 0x000000260848723c */ /* 0x000fe20000001834 */
[----:B-1----:R-:W-:-:S04]  /*3ae0*/  FFMA.FTZ R3, R103, c[0x0][0x2d0], -R7 ;  /* 0x0000b40067037a23 */ /* 0x002fc80000010807 */
[----:B------:R1:W-:Y:S03]  /*3af0*/  MUFU.EX2 R235, R3 ;  /* 0x0000000300eb7308 */ /* 0x0003e60000000800 */
[----:B------:R-:W-:Y:S07]  /*3b00*/  HMMA.16816.F32 R100, R8, R36, R60 ;  /* 0x000000240864723c */ /* 0x000fee000000183c */
[----:B--2---:R-:W-:Y:S01]  /*3b10*/  F2FP.PACK_AB R10, R204, R207 ;  /* 0x000000cfcc0a723e */ /* 0x004fe200000000ff */
[----:B-1----:R-:W-:-:S04]  /*3b20*/  FFMA.FTZ R3, R116, c[0x0][0x2d0], -R0 ;  /* 0x0000b40074037a23 */ /* 0x002fc80000010800 */
[----:B------:R1:W-:Y:S02]  /*3b30*/  MUFU.EX2 R180, R3 ;  /* 0x0000000300b47308 */ /* 0x0003e40000000800 */
[----:B-1----:R-:W-:-:S06]  /*3b40*/  FFMA.FTZ R3, R117, c[0x0][0x2d0], -R0 ;  /* 0x0000b40075037a23 */ /* 0x002fcc0000010800 */
[----:B------:R1:W2:Y:S02]  /*3b50*/  MUFU.EX2 R181, R3 ;  /* 0x0000000300b57308 */ /* 0x0002a40000000800 */
[----:B-1----:R-:W-:Y:S01]  /*3b60*/  FFMA.FTZ R3, R118, c[0x0][0x2d0], -R0 ;  /* 0x0000b40076037a23 */ /* 0x002fe20000010800 */
[----:B--2---:R-:W-:-:S05]  /*3b70*/  F2FP.PACK_AB R9, R181, R180 ;  /* 0x000000b4b509723e */ /* 0x004fca00000000ff */
[----:B------:R1:W-:Y:S02]  /*3b80*/  MUFU.EX2 R250, R3 ;  /* 0x0000000300fa7308 */ /* 0x0003e40000000800 */
[----:B-1----:R-:W-:Y:S02]  /*3b90*/  FFMA.FTZ R3, R124, c[0x0][0x2d0], -R0 ;  /* 0x0000b4007c037a23 */ /* 0x002fe40000010800 */
[----:B------:R-:W-:-:S04]  /*3ba0*/  IMAD.MOV.U32 R124, RZ, RZ, R219 ;  /* 0x000000ffff7c7224 */ /* 0x000fc800078e00db */
[----:B------:R1:W2:Y:S01]  /*3bb0*/  MUFU.EX2 R248, R3 ;  /* 0x0000000300f87308 */ /* 0x0002a20000000800 */
[----:B------:R-:W-:Y:S01]  /*3bc0*/  F2FP.PACK_AB R8, R190, R124 ;  /* 0x0000007cbe08723e */ /* 0x000fe200000000ff */
[----:B-1----:R-:W-:Y:S01]  /*3bd0*/  FFMA.FTZ R3, R119, c[0x0][0x2d0], -R7 ;  /* 0x0000b40077037a23 */ /* 0x002fe20000010807 */
[----:B--2---:R-:W-:-:S05]  /*3be0*/  F2FP.PACK_AB R11, R248, R250 ;  /* 0x000000faf80b723e */ /* 0x004fca00000000ff */
[----:B------:R1:W-:Y:S02]  /*3bf0*/  MUFU.EX2 R251, R3 ;  /* 0x0000000300fb7308 */ /* 0x0003e40000000800 */
[C---:B------:R-:W-:Y:S08]  /*3c00*/  HMMA.16816.F32 R68, R8.reuse, R28, R56 ;  /* 0x0000001c0844723c */ /* 0x040ff00000001838 */
[----:B------:R-:W-:Y:S01]  /*3c10*/  HMMA.16816.F32 R32, R8, R30, R92 ;  /* 0x0000001e0820723c */ /* 0x000fe2000000185c */
[----:B-1----:R-:W-:-:S02]  /*3c20*/  FFMA.FTZ R3, R125, c[0x0][0x2d0], -R7 ;  /* 0x0000b4007d037a23 */ /* 0x002fc40000010807 */
[----:B------:R-:W-:Y:S02]  /*3c30*/  IMAD.MOV.U32 R125, RZ, RZ, R215 ;  /* 0x000000ffff7d7224 */ /* 0x000fe400078e00d7 */
[----:B------:R1:W-:Y:S03]  /*3c40*/  MUFU.EX2 R247, R3 ;  /* 0x0000000300f77308 */ /* 0x0003e60000000800 */
[----:B------:R-:W-:Y:S01]  /*3c50*/  HMMA.16816.F32 R64, R8, R16, R48 ;  /* 0x000000100840723c */ /* 0x000fe20000001830 */
[----:B------:R-:W-:Y:S02]  /*3c60*/  IMAD.MOV.U32 R95, RZ, RZ, R211 ;  /* 0x000000ffff5f7224 */ /* 0x000fe400078e00d3 */
[----:B------:R-:W-:-:S05]  /*3c70*/  IMAD.MOV.U32 R94, RZ, RZ, R210 ;  /* 0x000000ffff5e7224 */ /* 0x000fca00078e00d2 */
[----:B------:R-:W-:Y:S01]  /*3c80*/  HMMA.16816.F32 R120, R8, R36, R20 ;  /* 0x000000240878723c */ /* 0x000fe20000001814 */
[----:B------:R-:W2:Y:S01]  /*3c90*/  LDSM.16.MT88.4 R20, [R228+0x1100] ;  /* 0x00110000e414783b */ /* 0x000ea20000004200 */
[----:B-1----:R-:W-:-:S06]  /*3ca0*/  FFMA.FTZ R3, R126, c[0x0][0x2d0], -R7 ;  /* 0x0000b4007e037a23 */ /* 0x002fcc0000010807 */
[C---:B------:R-:W-:Y:S01]  /*3cb0*/  HMMA.16816.F32 R28, R8.reuse, R18, R88 ;  /* 0x00000012081c723c */ /* 0x040fe20000001858 */
[----:B------:R-:W-:Y:S01]  /*3cc0*/  IMAD.MOV.U32 R126, RZ, RZ, R218 ;  /* 0x000000ffff7e7224 */ /* 0x000fe200078e00da */
[----:B------:R-:W1:Y:S01]  /*3cd0*/  LDSM.16.MT88.4 R16, [R231+0x1100] ;  /* 0x00110000e710783b */ /* 0x000e620000004200 */
[----:B------:R3:W-:Y:S04]  /*3ce0*/  MUFU.EX2 R249, R3 ;  /* 0x0000000300f97308 */ /* 0x0007e80000000800 */
[----:B------:R-:W-:Y:S01]  /*3cf0*/  IMAD.MOV.U32 R91, RZ, RZ, R204 ;  /* 0x000000ffff5b7224 */ /* 0x000fe200078e00cc */
[----:B------:R-:W-:Y:S01]  /*3d00*/  HMMA.16816.F32 R52, R8, R24, R44 ;  /* 0x000000180834723c */ /* 0x000fe2000000182c */
[----:B------:R-:W-:-:S07]  /*3d10*/  IMAD.MOV.U32 R90, RZ, RZ, R203 ;  /* 0x000000ffff5a7224 */ /* 0x000fce00078e00cb */
[----:B------:R-:W-:Y:S01]  /*3d20*/  HMMA.16816.F32 R40, R8, R26, R96 ;  /* 0x0000001a0828723c */ /* 0x000fe20000001860 */
[----:B------:R-:W-:Y:S01]  /*3d30*/  LDSM.16.MT88.4 R24, [R230+0x1100] ;  /* 0x00110000e618783b */ /* 0x000fe20000004200 */
[----:B---3--:R-:W-:Y:S01]  /*3d40*/  FFMA.FTZ R3, R127, c[0x0][0x2d0], -R6 ;  /* 0x0000b4007f037a23 */ /* 0x008fe20000010806 */
[----:B------:R-:W-:-:S03]  /*3d50*/  MOV R127, R217 ;  /* 0x000000d9007f7202 */ /* 0x000fc60000000f00 */
[----:B------:R3:W-:Y:S02]  /*3d60*/  MUFU.EX2 R226, R3 ;  /* 0x0000000300e27308 */ /* 0x0007e40000000800 */
[----:B------:R-:W-:Y:S01]  /*3d70*/  HMMA.16816.F32 R36, R8, R38, R12 ;  /* 0x000000260824723c */ /* 0x000fe2000000180c */
[----:B------:R-:W4:Y:S01]  /*3d80*/  LDSM.16.MT88.4 R12, [R229+0x1100] ;  /* 0x00110000e50c783b */ /* 0x000f220000004200 */
[----:B---3--:R-:W-:Y:S02]  /*3d90*/  FFMA.FTZ R3, R133, c[0x0][0x2d0], -R6 ;  /* 0x0000b40085037a23 */ /* 0x008fe40000010806 */
[----:B------:R-:W-:Y:S02]  /*3da0*/  IMAD.MOV.U32 R133, RZ, RZ, R214 ;  /* 0x000000ffff857224 */ /* 0x000fe400078e00d6 */
[----:B------:R3:W1:Y:S02]  /*3db0*/  MUFU.EX2 R225, R3 ;  /* 0x0000000300e17308 */ /* 0x0006640000000800 */
[----:B---3--:R-:W-:Y:S01]  /*3dc0*/  FFMA.FTZ R3, R136, c[0x0][0x2d0], -R6 ;  /* 0x0000b40088037a23 */ /* 0x008fe20000010806 */
[----:B------:R-:W-:-:S02]  /*3dd0*/  MOV R136, R213 ;  /* 0x000000d500887202 */ /* 0x000fc40000000f00 */
[----:B-1----:R-:W-:-:S03]  /*3de0*/  F2FP.PACK_AB R8, R225, R226 ;  /* 0x000000e2e108723e */ /* 0x002fc600000000ff */
[----:B------:R1:W-:Y:S02]  /*3df0*/  MUFU.EX2 R223, R3 ;  /* 0x0000000300df7308 */ /* 0x0003e40000000800 */
[----:B-1----:R-:W-:Y:S02]  /*3e00*/  FFMA.FTZ R3, R137, c[0x0][0x2d0], -R6 ;  /* 0x0000b40089037a23 */ /* 0x002fe40000010806 */
[----:B------:R-:W-:-:S04]  /*3e10*/  IMAD.MOV.U32 R137, RZ, RZ, R212 ;  /* 0x000000ffff897224 */ /* 0x000fc800078e00d4 */
[----:B------:R1:W3:Y:S02]  /*3e20*/  MUFU.EX2 R222, R3 ;  /* 0x0000000300de7308 */ /* 0x0002e40000000800 */
[----:B-1----:R-:W-:Y:S01]  /*3e30*/  FFMA.FTZ R3, R138, c[0x0][0x2d0], -R5 ;  /* 0x0000b4008a037a23 */ /* 0x002fe20000010805 */
[----:B---3--:R-:W-:Y:S01]  /*3e40*/  F2FP.PACK_AB R10, R222, R223 ;  /* 0x000000dfde0a723e */ /* 0x008fe200000000ff */
[----:B------:R-:W-:-:S04]  /*3e50*/  IMAD.MOV.U32 R138, RZ, RZ, R208 ;  /* 0x000000ffff8a7224 */ /* 0x000fc800078e00d0 */
[----:B------:R1:W-:Y:S02]  /*3e60*/  MUFU.EX2 R220, R3 ;  /* 0x0000000300dc7308 */ /* 0x0003e40000000800 */
[----:B-1----:R-:W-:Y:S02]  /*3e70*/  FFMA.FTZ R3, R140, c[0x0][0x2d0], -R5 ;  /* 0x0000b4008c037a23 */ /* 0x002fe40000010805 */
[----:B------:R-:W-:-:S04]  /*3e80*/  IMAD.MOV.U32 R140, RZ, RZ, R199 ;  /* 0x000000ffff8c7224 */ /* 0x000fc800078e00c7 */
[----:B------:R1:W3:Y:S02]  /*3e90*/  MUFU.EX2 R219, R3 ;  /* 0x0000000300db7308 */ /* 0x0002e40000000800 */
[----:B-1----:R-:W-:Y:S01]  /*3ea0*/  FFMA.FTZ R3, R141, c[0x0][0x2d0], -R5 ;  /* 0x0000b4008d037a23 */ /* 0x002fe20000010805 */
[----:B---3--:R-:W-:Y:S02]  /*3eb0*/  F2FP.PACK_AB R9, R219, R220 ;  /* 0x000000dcdb09723e */ /* 0x008fe400000000ff */
[----:B------:R-:W-:-:S03]  /*3ec0*/  MOV R141, R201 ;  /* 0x000000c9008d7202 */ /* 0x000fc60000000f00 */
[----:B------:R1:W-:Y:S02]  /*3ed0*/  MUFU.EX2 R218, R3 ;  /* 0x0000000300da7308 */ /* 0x0003e40000000800 */
[----:B-1----:R-:W-:-:S06]  /*3ee0*/  FFMA.FTZ R3, R142, c[0x0][0x2d0], -R5 ;  /* 0x0000b4008e037a23 */ /* 0x002fcc0000010805 */
[----:B------:R1:W3:Y:S02]  /*3ef0*/  MUFU.EX2 R217, R3 ;  /* 0x0000000300d97308 */ /* 0x0002e40000000800 */
[----:B-1----:R-:W-:Y:S01]  /*3f00*/  FFMA.FTZ R3, R149, c[0x0][0x2d0], -R0 ;  /* 0x0000b40095037a23 */ /* 0x002fe20000010800 */
[----:B---3--:R-:W-:Y:S01]  /*3f10*/  F2FP.PACK_AB R11, R217, R218 ;  /* 0x000000dad90b723e */ /* 0x008fe200000000ff */
[----:B------:R-:W-:-:S04]  /*3f20*/  IMAD.MOV.U32 R149, RZ, RZ, R91 ;  /* 0x000000ffff957224 */ /* 0x000fc800078e005b */
[----:B------:R1:W-:Y:S02]  /*3f30*/  MUFU.EX2 R215, R3 ;  /* 0x0000000300d77308 */ /* 0x0003e40000000800 */
[C---:B--2---:R-:W-:Y:S08]  /*3f40*/  HMMA.16816.F32 R48, R8.reuse, R20, R112 ;  /* 0x000000140830723c */ /* 0x044ff00000001870 */
[----:B------:R-:W-:Y:S01]  /*3f50*/  HMMA.16816.F32 R56, R8, R18, R80 ;  /* 0x000000120838723c */ /* 0x000fe20000001850 */
[----:B-1----:R-:W-:Y:S01]  /*3f60*/  FFMA.FTZ R3, R148, c[0x0][0x2d0], -R0 ;  /* 0x0000b40094037a23 */ /* 0x002fe20000010800 */
[----:B------:R-:W-:-:S03]  /*3f70*/  MOV R148, R197 ;  /* 0x000000c500947202 */ /* 0x000fc60000000f00 */
[----:B------:R1:W2:Y:S03]  /*3f80*/  MUFU.EX2 R216, R3 ;  /* 0x0000000300d87308 */ /* 0x0002a60000000800 */
[C---:B------:R-:W-:Y:S08]  /*3f90*/  HMMA.16816.F32 R60, R8.reuse, R16, R108 ;  /* 0x00000010083c723c */ /* 0x040ff0000000186c */
[----:B----4-:R-:W-:Y:S01]  /*3fa0*/  HMMA.16816.F32 R112, R8, R12, R104 ;  /* 0x0000000c0870723c */ /* 0x010fe20000001868 */
[----:B-1----:R-:W-:-:S07]  /*3fb0*/  FFMA.FTZ R3, R143, c[0x0][0x2d0], -R0 ;  /* 0x0000b4008f037a23 */ /* 0x002fce0000010800 */
[C---:B------:R-:W-:Y:S01]  /*3fc0*/  HMMA.16816.F32 R116, R8.reuse, R24, R100 ;  /* 0x000000180874723c */ /* 0x040fe20000001864 */
[----:B------:R-:W-:Y:S01]  /*3fd0*/  IMAD.MOV.U32 R143, RZ, RZ, R207 ;  /* 0x000000ffff8f7224 */ /* 0x000fe200078e00cf */
[----:B------:R1:W-:Y:S06]  /*3fe0*/  MUFU.EX2 R214, R3 ;  /* 0x0000000300d67308 */ /* 0x0003ec0000000800 */
[C---:B------:R-:W-:Y:S08]  /*3ff0*/  HMMA.16816.F32 R44, R8.reuse, R22, R84 ;  /* 0x00000016082c723c */ /* 0x040ff00000001854 */
[----:B------:R-:W-:Y:S01]  /*4000*/  HMMA.16816.F32 R76, R8, R14, R76 ;  /* 0x0000000e084c723c */ /* 0x000fe2000000184c */
[----:B-1----:R-:W-:Y:S01]  /*4010*/  FFMA.FTZ R3, R150, c[0x0][0x2d0], -R0 ;  /* 0x0000b40096037a23 */ /* 0x002fe20000010800 */
[----:B------:R-:W-:-:S03]  /*4020*/  MOV R150, R206 ;  /* 0x000000ce00967202 */ /* 0x000fc60000000f00 */
[----:B------:R1:W3:Y:S03]  /*4030*/  MUFU.EX2 R213, R3 ;  /* 0x0000000300d57308 */ /* 0x0002e60000000800 */
[----:B------:R-:W-:Y:S07]  /*4040*/  HMMA.16816.F32 R80, R8, R26, R72 ;  /* 0x0000001a0850723c */ /* 0x000fee0000001848 */
[----:B------:R-:W-:-:S02]  /*4050*/  F2FP.PACK_AB R8, R251, R235 ;  /* 0x000000ebfb08723e */ /* 0x000fc400000000ff */
[----:B--2---:R-:W-:Y:S02]  /*4060*/  F2FP.PACK_AB R9, R216, R215 ;  /* 0x000000d7d809723e */ /* 0x004fe400000000ff */
[----:B------:R-:W-:Y:S01]  /*4070*/  F2FP.PACK_AB R10, R249, R247 ;  /* 0x000000f7f90a723e */ /* 0x000fe200000000ff */
[----:B-1----:R-:W-:Y:S01]  /*4080*/  FFMA.FTZ R3, R144, c[0x0][0x2d0], -R6 ;  /* 0x0000b40090037a23 */ /* 0x002fe20000010806 */
[----:B---3--:R-:W-:Y:S01]  /*4090*/  F2FP.PACK_AB R11, R213, R214 ;  /* 0x000000d6d50b723e */ /* 0x008fe200000000ff */
[----:B------:R-:W-:Y:S01]  /*40a0*/  IMAD.MOV.U32 R144, RZ, RZ, R136 ;  /* 0x000000ffff907224 */ /* 0x000fe200078e0088 */
[----:B------:R-:W-:Y:S01]  /*40b0*/  MOV R136, R125 ;  /* 0x0000007d00887202 */ /* 0x000fe20000000f00 */
[----:B------:R1:W-:Y:S01]  /*40c0*/  MUFU.EX2 R212, R3 ;  /* 0x0000000300d47308 */ /* 0x0003e20000000800 */
[----:B------:R-:W-:-:S03]  /*40d0*/  IMAD.MOV.U32 R125, RZ, RZ, R205 ;  /* 0x000000ffff7d7224 */ /* 0x000fc600078e00cd */
[----:B------:R-:W-:Y:S01]  /*40e0*/  HMMA.16816.F32 R84, R8, R22, R32 ;  /* 0x000000160854723c */ /* 0x000fe20000001820 */
[----:B------:R-:W-:Y:S02]  /*40f0*/  IMAD.MOV.U32 R142, RZ, RZ, R125 ;  /* 0x000000ffff8e7224 */ /* 0x000fe400078e007d */
[----:B------:R-:W-:-:S05]  /*4100*/  IMAD.MOV.U32 R125, RZ, RZ, R200 ;  /* 0x000000ffff7d7224 */ /* 0x000fca00078e00c8 */
[C---:B------:R-:W-:Y:S01]  /*4110*/  HMMA.16816.F32 R32, R8.reuse, R16, R64 ;  /* 0x000000100820723c */ /* 0x040fe20000001840 */
[--C-:B-1----:R-:W-:Y:S02]  /*4120*/  FFMA.FTZ R3, R146, c[0x0][0x2d0], -R6.reuse ;  /* 0x0000b40092037a23 */ /* 0x102fe40000010806 */
[----:B------:R-:W-:Y:S02]  /*4130*/  IMAD.MOV.U32 R146, RZ, RZ, R137 ;  /* 0x000000ffff927224 */ /* 0x000fe400078e0089 */
[----:B------:R1:W2:Y:S01]  /*4140*/  MUFU.EX2 R211, R3 ;  /* 0x0000000300d37308 */ /* 0x0002a20000000800 */
[----:B------:R-:W-:Y:S02]  /*4150*/  IMAD.MOV.U32 R137, RZ, RZ, R209 ;  /* 0x000000ffff897224 */ /* 0x000fe400078e00d1 */
[C---:B------:R-:W-:Y:S01]  /*4160*/  HMMA.16816.F32 R28, R8.reuse, R18, R28 ;  /* 0x00000012081c723c */ /* 0x040fe2000000181c */
[----:B------:R-:W3:Y:S07]  /*4170*/  LDSM.16.MT88.4 R16, [R228+0x1900] ;  /* 0x00190000e410783b */ /* 0x000eee0000004200 */
[----:B------:R-:W-:Y:S01]  /*4180*/  HMMA.16816.F32 R96, R8, R24, R120 ;  /* 0x000000180860723c */ /* 0x000fe20000001878 */
[----:B-1----:R-:W-:-:S06]  /*4190*/  FFMA.FTZ R3, R145, c[0x0][0x2d0], -R6 ;  /* 0x0000b40091037a23 */ /* 0x002fcc0000010806 */
[----:B------:R-:W-:Y:S01]  /*41a0*/  MOV R123, R138 ;  /* 0x0000008a007b7202 */ /* 0x000fe20000000f00 */
[----:B------:R-:W-:Y:S01]  /*41b0*/  IMAD.MOV.U32 R145, RZ, RZ, R95 ;  /* 0x000000ffff917224 */ /* 0x000fe200078e005f */
[C---:B------:R-:W-:Y:S01]  /*41c0*/  HMMA.16816.F32 R100, R8.reuse, R20, R68 ;  /* 0x000000140864723c */ /* 0x040fe20000001844 */
[----:B------:R1:W-:Y:S01]  /*41d0*/  MUFU.EX2 R210, R3 ;  /* 0x0000000300d27308 */ /* 0x0003e20000000800 */
[----:B------:R-:W-:Y:S01]  /*41e0*/  IMAD.MOV.U32 R121, RZ, RZ, R150 ;  /* 0x000000ffff797224 */ /* 0x000fe200078e0096 */
[----:B------:R-:W-:Y:S01]  /*41f0*/  LDSM.16.MT88.4 R20, [R229+0x1900] ;  /* 0x00190000e514783b */ /* 0x000fe20000004200 */
[----:B------:R-:W-:Y:S02]  /*4200*/  IMAD.MOV.U32 R150, RZ, RZ, R194 ;  /* 0x000000ffff967224 */ /* 0x000fe400078e00c2 */
[----:B------:R-:W-:Y:S01]  /*4210*/  IMAD.MOV.U32 R122, RZ, RZ, R143 ;  /* 0x000000ffff7a7224 */ /* 0x000fe200078e008f */
[----:B------:R-:W-:Y:S01]  /*4220*/  MOV R143, R193 ;  /* 0x000000c1008f7202 */ /* 0x000fe20000000f00 */
[----:B------:R-:W-:Y:S01]  /*4230*/  HMMA.16816.F32 R68, R8, R12, R52 ;  /* 0x0000000c0844723c */ /* 0x000fe20000001834 */
[----:B------:R-:W-:-:S07]  /*4240*/  IMAD.MOV.U32 R120, RZ, RZ, R137 ;  /* 0x000000ffff787224 */ /* 0x000fce00078e0089 */
[C---:B------:R-:W-:Y:S01]  /*4250*/  HMMA.16816.F32 R72, R8.reuse, R14, R40 ;  /* 0x0000000e0848723c */ /* 0x040fe20000001828 */
[----:B-1----:R-:W-:Y:S01]  /*4260*/  FFMA.FTZ R3, R147, c[0x0][0x2d0], -R6 ;  /* 0x0000b40093037a23 */ /* 0x002fe20000010806 */
[----:B------:R-:W-:Y:S01]  /*4270*/  MOV R147, R94 ;  /* 0x0000005e00937202 */ /* 0x000fe20000000f00 */
[----:B------:R-:W-:Y:S02]  /*4280*/  LDSM.16.MT88.4 R12, [R231+0x1900] ;  /* 0x00190000e70c783b */ /* 0x000fe40000004200 */
[----:B------:R1:W4:Y:S03]  /*4290*/  MUFU.EX2 R209, R3 ;  /* 0x0000000300d17308 */ /* 0x0003260000000800 */
[----:B------:R-:W-:Y:S01]  /*42a0*/  HMMA.16816.F32 R92, R8, R26, R36 ;  /* 0x0000001a085c723c */ /* 0x000fe20000001824 */
[----:B------:R-:W3:Y:S06]  /*42b0*/  LDSM.16.MT88.4 R24, [R230+0x1900] ;  /* 0x00190000e618783b */ /* 0x000eec0000004200 */
[----:B--2---:R-:W-:Y:S01]  /*42c0*/  F2FP.PACK_AB R8, R211, R212 ;  /* 0x000000d4d308723e */ /* 0x004fe200000000ff */
[----:B-1----:R-:W-:Y:S01]  /*42d0*/  FFMA.FTZ R3, R151, c[0x0][0x2d0], -R5 ;  /* 0x0000b40097037a23 */ /* 0x002fe20000010805 */
[----:B------:R-:W-:-:S02]  /*42e0*/  MOV R151, R202 ;  /* 0x000000ca00977202 */ /* 0x000fc40000000f00 */
[----:B----4-:R-:W-:Y:S01]  /*42f0*/  F2FP.PACK_AB R10, R209, R210 ;  /* 0x000000d2d10a723e */ /* 0x010fe200000000ff */
[----:B------:R1:W-:Y:S02]  /*4300*/  MUFU.EX2 R208, R3 ;  /* 0x0000000300d07308 */ /* 0x0003e40000000800 */
[----:B-1----:R-:W-:Y:S01]  /*4310*/  FFMA.FTZ R3, R153, c[0x0][0x2d0], -R5 ;  /* 0x0000b40099037a23 */ /* 0x002fe20000010805 */
[----:B------:R-:W-:-:S05]  /*4320*/  MOV R153, R196 ;  /* 0x000000c400997202 */ /* 0x000fca0000000f00 */
[----:B------:R1:W2:Y:S02]  /*4330*/  MUFU.EX2 R207, R3 ;  /* 0x0000000300cf7308 */ /* 0x0002a40000000800 */
[----:B-1----:R-:W-:Y:S01]  /*4340*/  FFMA.FTZ R3, R152, c[0x0][0x2d0], -R5 ;  /* 0x0000b40098037a23 */ /* 0x002fe20000010805 */
[----:B--2---:R-:W-:Y:S01]  /*4350*/  F2FP.PACK_AB R9, R207, R208 ;  /* 0x000000d0cf09723e */ /* 0x004fe200000000ff */
[----:B------:R-:W-:-:S04]  /*4360*/  IMAD.MOV.U32 R152, RZ, RZ, R133 ;  /* 0x000000ffff987224 */ /* 0x000fc800078e0085 */
[----:B------:R1:W-:Y:S02]  /*4370*/  MUFU.EX2 R205, R3 ;  /* 0x0000000300cd7308 */ /* 0x0003e40000000800 */
[----:B-1----:R-:W-:Y:S02]  /*4380*/  FFMA.FTZ R3, R154, c[0x0][0x2d0], -R5 ;  /* 0x0000b4009a037a23 */ /* 0x002fe40000010805 */
[----:B------:R-:W-:-:S04]  /*4390*/  IMAD.MOV.U32 R154, RZ, RZ, R136 ;  /* 0x000000ffff9a7224 */ /* 0x000fc800078e0088 */
[----:B------:R1:W2:Y:S02]  /*43a0*/  MUFU.EX2 R206, R3 ;  /* 0x0000000300ce7308 */ /* 0x0002a40000000800 */
[----:B-1----:R-:W-:Y:S01]  /*43b0*/  FFMA.FTZ R3, R156, c[0x0][0x2d0], -R7 ;  /* 0x0000b4009c037a23 */ /* 0x002fe20000010807 */
[----:B--2---:R-:W-:Y:S01]  /*43c0*/  F2FP.PACK_AB R11, R206, R205 ;  /* 0x000000cdce0b723e */ /* 0x004fe200000000ff */
[----:B------:R-:W-:-:S04]  /*43d0*/  IMAD.MOV.U32 R156, RZ, RZ, R189 ;  /* 0x000000ffff9c7224 */ /* 0x000fc800078e00bd */
[----:B------:R1:W-:Y:S02]  /*43e0*/  MUFU.EX2 R204, R3 ;  /* 0x0000000300cc7308 */ /* 0x0003e40000000800 */
[C---:B---3--:R-:W-:Y:S08]  /*43f0*/  HMMA.16816.F32 R108, R8.reuse, R16, R48 ;  /* 0x00000010086c723c */ /* 0x048ff00000001830 */
[----:B------:R-:W-:Y:S01]  /*4400*/  HMMA.16816.F32 R48, R8, R24, R116 ;  /* 0x000000180830723c */ /* 0x000fe20000001874 */
[----:B-1----:R-:W-:Y:S01]  /*4410*/  FFMA.FTZ R3, R155, c[0x0][0x2d0], -R7 ;  /* 0x0000b4009b037a23 */ /* 0x002fe20000010807 */
[----:B------:R-:W-:-:S05]  /*4420*/  MOV R155, R190 ;  /* 0x000000be009b7202 */ /* 0x000fca0000000f00 */
[----:B------:R-:W-:Y:S01]  /*4430*/  IMAD.MOV.U32 R119, RZ, RZ, R151 ;  /* 0x000000ffff777224 */ /* 0x000fe200078e0097 */
[----:B------:R1:W2:Y:S01]  /*4440*/  MUFU.EX2 R203, R3 ;  /* 0x0000000300cb7308 */ /* 0x0002a20000000800 */
[----:B------:R-:W-:Y:S01]  /*4450*/  IMAD.MOV.U32 R151, RZ, RZ, R195 ;  /* 0x000000ffff977224 */ /* 0x000fe200078e00c3 */
[----:B------:R-:W-:Y:S01]  /*4460*/  HMMA.16816.F32 R64, R8, R14, R56 ;  /* 0x0000000e0840723c */ /* 0x000fe20000001838 */
[----:B------:R-:W-:Y:S02]  /*4470*/  IMAD.MOV.U32 R118, RZ, RZ, R192 ;  /* 0x000000ffff767224 */ /* 0x000fe400078e00c0 */
[----:B------:R-:W-:-:S05]  /*4480*/  IMAD.MOV.U32 R117, RZ, RZ, R188 ;  /* 0x000000ffff757224 */ /* 0x000fca00078e00bc */
[----:B------:R-:W-:Y:S01]  /*4490*/  HMMA.16816.F32 R56, R8, R20, R112 ;  /* 0x000000140838723c */ /* 0x000fe20000001870 */
[----:B-1----:R-:W-:Y:S02]  /*44a0*/  FFMA.FTZ R3, R157, c[0x0][0x2d0], -R7 ;  /* 0x0000b4009d037a23 */ /* 0x002fe40000010807 */
[----:B------:R-:W-:-:S05]  /*44b0*/  IMAD.MOV.U32 R157, RZ, RZ, R191 ;  /* 0x000000ffff9d7224 */ /* 0x000fca00078e00bf */
[C---:B------:R-:W-:Y:S01]  /*44c0*/  HMMA.16816.F32 R104, R8.reuse, R18, R44 ;  /* 0x000000120868723c */ /* 0x040fe2000000182c */
[----:B------:R1:W-:Y:S07]  /*44d0*/  MUFU.EX2 R202, R3 ;  /* 0x0000000300ca7308 */ /* 0x0003ee0000000800 */
[C---:B------:R-:W-:Y:S08]  /*44e0*/  HMMA.16816.F32 R52, R8.reuse, R22, R76 ;  /* 0x000000160834723c */ /* 0x040ff0000000184c */
[----:B------:R-:W-:Y:S01]  /*44f0*/  HMMA.16816.F32 R40, R8, R26, R80 ;  /* 0x0000001a0828723c */ /* 0x000fe20000001850 */
[----:B-1----:R-:W-:-:S02]  /*4500*/  FFMA.FTZ R3, R158, c[0x0][0x2d0], -R7 ;  /* 0x0000b4009e037a23 */ /* 0x002fc40000010807 */
[----:B------:R-:W-:Y:S02]  /*4510*/  IMAD.MOV.U32 R158, RZ, RZ, R90 ;  /* 0x000000ffff9e7224 */ /* 0x000fe400078e005a */
[----:B------:R1:W3:Y:S03]  /*4520*/  MUFU.EX2 R201, R3 ;  /* 0x0000000300c97308 */ /* 0x0002e60000000800 */
[----:B------:R-:W-:Y:S07]  /*4530*/  HMMA.16816.F32 R88, R8, R12, R60 ;  /* 0x0000000c0858723c */ /* 0x000fee000000183c */
[----:B--2---:R-:W-:Y:S01]  /*4540*/  F2FP.PACK_AB R8, R203, R204 ;  /* 0x000000cccb08723e */ /* 0x004fe200000000ff */
[----:B-1----:R-:W-:Y:S01]  /*4550*/  FFMA.FTZ R3, R159, c[0x0][0x2d0], -R0 ;  /* 0x0000b4009f037a23 */ /* 0x002fe20000010800 */
[----:B---3--:R-:W-:Y:S01]  /*4560*/  F2FP.PACK_AB R10, R201, R202 ;  /* 0x000000cac90a723e */ /* 0x008fe200000000ff */
[----:B------:R-:W-:-:S02]  /*4570*/  IMAD.MOV.U32 R159, RZ, RZ, R198 ;  /* 0x000000ffff9f7224 */ /* 0x000fc400078e00c6 */
[----:B------:R1:W-:Y:S02]  /*4580*/  MUFU.EX2 R200, R3 ;  /* 0x0000000300c87308 */ /* 0x0003e40000000800 */
[----:B-1----:R-:W-:-:S06]  /*4590*/  FFMA.FTZ R3, R161, c[0x0][0x2d0], -R0 ;  /* 0x0000b400a1037a23 */ /* 0x002fcc0000010800 */
[----:B------:R1:W2:Y:S02]  /*45a0*/  MUFU.EX2 R199, R3 ;  /* 0x0000000300c77308 */ /* 0x0002a40000000800 */
[----:B-1----:R-:W-:Y:S01]  /*45b0*/  FFMA.FTZ R3, R160, c[0x0][0x2d0], -R0 ;  /* 0x0000b400a0037a23 */ /* 0x002fe20000010800 */
[----:B--2---:R-:W-:-:S05]  /*45c0*/  F2FP.PACK_AB R9, R199, R200 ;  /* 0x000000c8c709723e */ /* 0x004fca00000000ff */
[----:B------:R1:W-:Y:S02]  /*45d0*/  MUFU.EX2 R198, R3 ;  /* 0x0000000300c67308 */ /* 0x0003e40000000800 */
[----:B-1----:R-:W-:-:S06]  /*45e0*/  FFMA.FTZ R3, R162, c[0x0][0x2d0], -R0 ;  /* 0x0000b400a2037a23 */ /* 0x002fcc0000010800 */
[----:B------:R1:W2:Y:S02]  /*45f0*/  MUFU.EX2 R197, R3 ;  /* 0x0000000300c57308 */ /* 0x0002a40000000800 */
[----:B-1----:R-:W-:Y:S01]  /*4600*/  FFMA.FTZ R3, R128, c[0x0][0x2d0], -R7 ;  /* 0x0000b40080037a23 */ /* 0x002fe20000010807 */
[----:B--2---:R-:W-:-:S05]  /*4610*/  F2FP.PACK_AB R11, R197, R198 ;  /* 0x000000c6c50b723e */ /* 0x004fca00000000ff */
[----:B------:R1:W-:Y:S02]  /*4620*/  MUFU.EX2 R195, R3 ;  /* 0x0000000300c37308 */ /* 0x0003e40000000800 */
[C---:B------:R-:W-:Y:S08]  /*4630*/  HMMA.16816.F32 R32, R8.reuse, R12, R32 ;  /* 0x0000000c0820723c */ /* 0x040ff00000001820 */
[----:B------:R-:W-:Y:S01]  /*4640*/  HMMA.16816.F32 R60, R8, R14, R28 ;  /* 0x0000000e083c723c */ /* 0x000fe2000000181c */
[----:B------:R-:W2:Y:S01]  /*4650*/  LDSM.16.MT88.4 R12, [R231+0x2100] ;  /* 0x00210000e70c783b */ /* 0x000ea20000004200 */
[----:B-1----:R-:W-:-:S03]  /*4660*/  FFMA.FTZ R3, R130, c[0x0][0x2d0], -R6 ;  /* 0x0000b40082037a23 */ /* 0x002fc60000010806 */
[----:B------:R-:W-:Y:S01]  /*4670*/  LDSM.16.MT88.4 R28, [R230+0x2100] ;  /* 0x00210000e61c783b */ /* 0x000fe20000004200 */
[----:B------:R1:W-:Y:S02]  /*4680*/  MUFU.EX2 R196, R3 ;  /* 0x0000000300c47308 */ /* 0x0003e40000000800 */
[C---:B------:R-:W-:Y:S08]  /*4690*/  HMMA.16816.F32 R44, R8.reuse, R16, R100 ;  /* 0x00000010082c723c */ /* 0x040ff00000001864 */
[----:B------:R-:W-:Y:S01]  /*46a0*/  HMMA.16816.F32 R36, R8, R18, R84 ;  /* 0x000000120824723c */ /* 0x000fe20000001854 */
[----:B------:R-:W3:Y:S01]  /*46b0*/  LDSM.16.MT88.4 R16, [R228+0x2100] ;  /* 0x00210000e410783b */ /* 0x000ee20000004200 */
[----:B-1----:R-:W-:-:S06]  /*46c0*/  FFMA.FTZ R3, R131, c[0x0][0x2d0], -R6 ;  /* 0x0000b40083037a23 */ /* 0x002fcc0000010806 */
[C---:B------:R-:W-:Y:S01]  /*46d0*/  HMMA.16816.F32 R68, R8.reuse, R20, R68 ;  /* 0x000000140844723c */ /* 0x040fe20000001844 */
[----:B------:R1:W4:Y:S07]  /*46e0*/  MUFU.EX2 R194, R3 ;  /* 0x0000000300c27308 */ /* 0x00032e0000000800 */
[C---:B------:R-:W-:Y:S01]  /*46f0*/  HMMA.16816.F32 R72, R8.reuse, R22, R72 ;  /* 0x000000160848723c */ /* 0x040fe20000001848 */
[----:B------:R-:W2:Y:S07]  /*4700*/  LDSM.16.MT88.4 R20, [R229+0x2100] ;  /* 0x00210000e514783b */ /* 0x000eae0000004200 */
[----:B------:R-:W-:Y:S01]  /*4710*/  HMMA.16816.F32 R76, R8, R24, R96 ;  /* 0x00000018084c723c */ /* 0x000fe20000001860 */
[----:B-1----:R-:W-:-:S04]  /*4720*/  FFMA.FTZ R3, R129, c[0x0][0x2d0], -R6 ;  /* 0x0000b40081037a23 */ /* 0x002fc80000010806 */
[----:B------:R1:W-:Y:S03]  /*4730*/  MUFU.EX2 R193, R3 ;  /* 0x0000000300c17308 */ /* 0x0003e60000000800 */
[----:B------:R-:W-:Y:S01]  /*4740*/  HMMA.16816.F32 R80, R8, R26, R92 ;  /* 0x0000001a0850723c */ /* 0x000fe2000000185c */
[----:B------:R-:W-:Y:S06]  /*4750*/  LDSM.16.MT88.4 R24, [R228+0x2900] ;  /* 0x00290000e418783b */ /* 0x000fec0000004200 */
[----:B----4-:R-:W-:Y:S01]  /*4760*/  F2FP.PACK_AB R8, R194, R196 ;  /* 0x000000c4c208723e */ /* 0x010fe200000000ff */
[----:B-1----:R-:W-:-:S04]  /*4770*/  FFMA.FTZ R3, R163, c[0x0][0x2d0], -R6 ;  /* 0x0000b400a3037a23 */ /* 0x002fc80000010806 */
[----:B------:R1:W4:Y:S02]  /*4780*/  MUFU.EX2 R192, R3 ;  /* 0x0000000300c07308 */ /* 0x0003240000000800 */
[----:B-1----:R-:W-:Y:S01]  /*4790*/  FFMA.FTZ R3, R164, c[0x0][0x2d0], -R5 ;  /* 0x0000b400a4037a23 */ /* 0x002fe20000010805 */
[----:B----4-:R-:W-:-:S05]  /*47a0*/  F2FP.PACK_AB R10, R192, R193 ;  /* 0x000000c1c00a723e */ /* 0x010fca00000000ff */
[----:B------:R1:W-:Y:S02]  /*47b0*/  MUFU.EX2 R191, R3 ;  /* 0x0000000300bf7308 */ /* 0x0003e40000000800 */
[----:B-1----:R-:W-:-:S06]  /*47c0*/  FFMA.FTZ R3, R166, c[0x0][0x2d0], -R5 ;  /* 0x0000b400a6037a23 */ /* 0x002fcc0000010805 */
        /* <DEDUP_REMOVED lines=8> */
[----:B------:R1:W4:Y:S02]  /*4850*/  MUFU.EX2 R138, R3 ;  /* 0x00000003008a7308 */ /* 0x0003240000000800 */
[C---:B--2---:R-:W-:Y:S08]  /*4860*/  HMMA.16816.F32 R160, R8.reuse, R12, R88 ;  /* 0x0000000c08a0723c */ /* 0x044ff00000001858 */
[----:B------:R-:W-:Y:S01]  /*4870*/  HMMA.16816.F32 R164, R8, R14, R64 ;  /* 0x0000000e08a4723c */ /* 0x000fe20000001840 */
[----:B-1----:R-:W-:-:S04]  /*4880*/  FFMA.FTZ R3, R168, c[0x0][0x2d0], -R7 ;  /* 0x0000b400a8037a23 */ /* 0x002fc80000010807 */
        /* <DEDUP_REMOVED lines=11> */
[----:B----4-:R-:W-:-:S02]  /*4940*/  F2FP.PACK_AB R8, R138, R195 ;  /* 0x000000c38a08723e */ /* 0x010fc400000000ff */
        /* <DEDUP_REMOVED lines=15> */
[----:B-1----:R-:W-:-:S04]  /*4a40*/  FFMA.FTZ R3, R175, c[0x0][0x2d0], -R7 ;  /* 0x0000b400af037a23 */ /* 0x002fc80000010807 */
[----:B------:R1:W-:Y:S03]  /*4a50*/  MUFU.EX2 R101, R3 ;  /* 0x0000000300657308 */ /* 0x0003e60000000800 */
[C---:B------:R-:W-:Y:S08]  /*4a60*/  HMMA.16816.F32 R32, R8.reuse, R20, R68 ;  /* 0x000000140820723c */ /* 0x040ff00000001844 */
[----:B------:R-:W-:Y:S01]  /*4a70*/  HMMA.16816.F32 R52, R8, R18, R36 ;  /* 0x000000120834723c */ /* 0x000fe20000001824 */
[----:B------:R-:W-:Y:S01]  /*4a80*/  LDSM.16.MT88.4 R16, [R229+0x2900] ;  /* 0x00290000e510783b */ /* 0x000fe20000004200 */
[----:B-1----:R-:W-:-:S06]  /*4a90*/  FFMA.FTZ R3, R174, c[0x0][0x2d0], -R7 ;  /* 0x0000b400ae037a23 */ /* 0x002fcc0000010807 */
[----:B------:R-:W-:Y:S01]  /*4aa0*/  HMMA.16816.F32 R40, R8, R14, R60 ;  /* 0x0000000e0828723c */ /* 0x000fe2000000183c */
[----:B------:R-:W-:Y:S01]  /*4ab0*/  LDSM.16.MT88.4 R12, [R230+0x2900] ;  /* 0x00290000e60c783b */ /* 0x000fe20000004200 */
[----:B------:R1:W-:Y:S02]  /*4ac0*/  MUFU.EX2 R103, R3 ;  /* 0x0000000300677308 */ /* 0x0003e40000000800 */
[----:B-1----:R-:W-:-:S06]  /*4ad0*/  FFMA.FTZ R3, R245, c[0x0][0x2d0], -R6 ;  /* 0x0000b400f5037a23 */ /* 0x002fcc0000010806 */
[----:B------:R1:W-:Y:S02]  /*4ae0*/  MUFU.EX2 R100, R3 ;  /* 0x0000000300647308 */ /* 0x0003e40000000800 */
[----:B-1----:R-:W-:-:S06]  /*4af0*/  FFMA.FTZ R3, R246, c[0x0][0x2d0], -R6 ;  /* 0x0000b400f6037a23 */ /* 0x002fcc0000010806 */
[----:B------:R1:W2:Y:S02]  /*4b00*/  MUFU.EX2 R99, R3 ;  /* 0x0000000300637308 */ /* 0x0002a40000000800 */
[----:B-1----:R-:W-:-:S06]  /*4b10*/  FFMA.FTZ R3, R227, c[0x0][0x2d0], -R6 ;  /* 0x0000b400e3037a23 */ /* 0x002fcc0000010806 */
[----:B------:R1:W-:Y:S02]  /*4b20*/  MUFU.EX2 R98, R3 ;  /* 0x0000000300627308 */ /* 0x0003e40000000800 */
[----:B-1----:R-:W-:-:S06]  /*4b30*/  FFMA.FTZ R3, R224, c[0x0][0x2d0], -R6 ;  /* 0x0000b400e0037a23 */ /* 0x002fcc0000010806 */
[----:B------:R1:W-:Y:S01]  /*4b40*/  MUFU.EX2 R97, R3 ;  /* 0x0000000300617308 */ /* 0x0003e20000000800 */
[----:B------:R-:W-:Y:S01]  /*4b50*/  HMMA.16816.F32 R36, R8, R22, R72 ;  /* 0x000000160824723c */ /* 0x000fe20000001848 */
[----:B------:R-:W3:Y:S01]  /*4b60*/  LDSM.16.MT88.4 R20, [R231+0x2900] ;  /* 0x00290000e714783b */ /* 0x000ee20000004200 */
[----:B-1----:R-:W-:Y:S01]  /*4b70*/  FFMA.FTZ R3, R117, c[0x0][0x2d0], -R5 ;  /* 0x0000b40075037a23 */ /* 0x002fe20000010805 */
[----:B------:R-:W-:Y:S01]  /*4b80*/  MOV R117, R118 ;  /* 0x0000007600757202 */ /* 0x000fe20000000f00 */
[----:B------:R-:W-:-:S03]  /*4b90*/  IMAD.MOV.U32 R118, RZ, RZ, R119 ;  /* 0x000000ffff767224 */ /* 0x000fc600078e0077 */
[----:B------:R1:W-:Y:S01]  /*4ba0*/  MUFU.EX2 R96, R3 ;  /* 0x0000000300607308 */ /* 0x0003e20000000800 */
[----:B------:R-:W-:Y:S01]  /*4bb0*/  IMAD.MOV.U32 R119, RZ, RZ, R159 ;  /* 0x000000ffff777224 */ /* 0x000fe200078e009f */
[----:B------:R-:W-:Y:S01]  /*4bc0*/  MOV R159, R158 ;  /* 0x0000009e009f7202 */ /* 0x000fe20000000f00 */
[----:B------:R-:W-:Y:S01]  /*4bd0*/  IMAD.MOV.U32 R158, RZ, RZ, R242 ;  /* 0x000000ffff9e7224 */ /* 0x000fe200078e00f2 */
[----:B------:R-:W-:Y:S01]  /*4be0*/  HMMA.16816.F32 R48, R8, R28, R76 ;  /* 0x0000001c0830723c */ /* 0x000fe2000000184c */
[----:B------:R-:W-:Y:S01]  /*4bf0*/  IMAD.MOV.U32 R131, RZ, RZ, R141 ;  /* 0x000000ffff837224 */ /* 0x000fe200078e008d */
[----:B------:R-:W-:Y:S01]  /*4c00*/  MOV R130, R238 ;  /* 0x000000ee00827202 */ /* 0x000fe20000000f00 */
[----:B------:R-:W-:Y:S01]  /*4c10*/  FFMA.FTZ R4, R4, c[0x0][0x2d0], -R7 ;  /* 0x0000b40004047a23 */ /* 0x000fe20000010807 */
[----:B------:R4:W5:Y:S01]  /*4c20*/  LDL.LU R242, [R1+0x84] ;  /* 0x0000840001f27983 */ /* 0x0009620000300800 */
[----:B-1----:R-:W-:Y:S02]  /*4c30*/  FFMA.FTZ R3, R117, c[0x0][0x2d0], -R5 ;  /* 0x0000b40075037a23 */ /* 0x002fe40000010805 */
[----:B------:R-:W-:Y:S01]  /*4c40*/  IMAD.MOV.U32 R117, RZ, RZ, R118 ;  /* 0x000000ffff757224 */ /* 0x000fe200078e0076 */
[----:B------:R-:W-:Y:S01]  /*4c50*/  MOV R118, R119 ;  /* 0x0000007700767202 */ /* 0x000fe20000000f00 */
[----:B------:R1:W1:Y:S01]  /*4c60*/  MUFU.EX2 R71, R3 ;  /* 0x0000000300477308 */ /* 0x0002620000000800 */
[----:B------:R-:W-:-:S02]  /*4c70*/  IMAD.MOV.U32 R119, RZ, RZ, R159 ;  /* 0x000000ffff777224 */ /* 0x000fc400078e009f */
[----:B------:R-:W-:Y:S01]  /*4c80*/  IMAD.MOV.U32 R159, RZ, RZ, R158 ;  /* 0x000000ffff9f7224 */ /* 0x000fe200078e009e */
[----:B------:R-:W-:Y:S01]  /*4c90*/  MOV R158, R157 ;  /* 0x0000009d009e7202 */ /* 0x000fe20000000f00 */
[----:B------:R-:W-:Y:S02]  /*4ca0*/  IMAD.MOV.U32 R157, RZ, RZ, R155 ;  /* 0x000000ffff9d7224 */ /* 0x000fe400078e009b */
[----:B------:R-:W-:Y:S01]  /*4cb0*/  IMAD.MOV.U32 R155, RZ, RZ, R156 ;  /* 0x000000ffff9b7224 */ /* 0x000fe200078e009c */
[----:B------:R-:W-:Y:S01]  /*4cc0*/  MOV R156, R241 ;  /* 0x000000f1009c7202 */ /* 0x000fe20000000f00 */
[----:B------:R-:W-:Y:S01]  /*4cd0*/  HMMA.16816.F32 R28, R8, R30, R80 ;  /* 0x0000001e081c723c */ /* 0x000fe20000001850 */
[----:B------:R-:W-:Y:S01]  /*4ce0*/  IMAD.MOV.U32 R171, RZ, RZ, R131 ;  /* 0x000000ffffab7224 */ /* 0x000fe200078e0083 */
[----:B------:R4:W5:Y:S01]  /*4cf0*/  LDL.LU R241, [R1+0x80] ;  /* 0x0000800001f17983 */ /* 0x0009620000300800 */
[----:B-1----:R-:W-:-:S04]  /*4d00*/  FFMA.FTZ R3, R252, c[0x0][0x2d0], -R5 ;  /* 0x0000b400fc037a23 */ /* 0x002fc80000010805 */
[----:B------:R1:W-:Y:S02]  /*4d10*/  MUFU.EX2 R70, R3 ;  /* 0x0000000300467308 */ /* 0x0003e40000000800 */
[----:B-1----:R-:W-:-:S06]  /*4d20*/  FFMA.FTZ R3, R170, c[0x0][0x2d0], -R5 ;  /* 0x0000b400aa037a23 */ /* 0x002fcc0000010805 */
[----:B------:R1:W1:Y:S02]  /*4d30*/  MUFU.EX2 R69, R3 ;  /* 0x0000000300457308 */ /* 0x0002640000000800 */
[----:B-1----:R-:W-:Y:S02]  /*4d40*/  FFMA.FTZ R3, R117, c[0x0][0x2d0], -R0 ;  /* 0x0000b40075037a23 */ /* 0x002fe40000010800 */
[----:B------:R-:W-:Y:S02]  /*4d50*/  IMAD.MOV.U32 R117, RZ, RZ, R118 ;  /* 0x000000ffff757224 */ /* 0x000fe400078e0076 */
[----:B------:R-:W-:Y:S01]  /*4d60*/  IMAD.MOV.U32 R118, RZ, RZ, R119 ;  /* 0x000000ffff767224 */ /* 0x000fe200078e0077 */
[----:B------:R-:W-:Y:S01]  /*4d70*/  MOV R119, R159 ;  /* 0x0000009f00777202 */ /* 0x000fe20000000f00 */
[----:B------:R-:W-:Y:S01]  /*4d80*/  IMAD.MOV.U32 R159, RZ, RZ, R158 ;  /* 0x000000ffff9f7224 */ /* 0x000fe200078e009e */
[----:B------:R1:W-:Y:S01]  /*4d90*/  MUFU.EX2 R61, R3 ;  /* 0x00000003003d7308 */ /* 0x0003e20000000800 */
[----:B------:R-:W-:Y:S01]  /*4da0*/  IMAD.MOV.U32 R158, RZ, RZ, R157 ;  /* 0x000000ffff9e7224 */ /* 0x000fe200078e009d */
[----:B------:R-:W-:Y:S01]  /*4db0*/  MOV R157, R155 ;  /* 0x0000009b009d7202 */ /* 0x000fe20000000f00 */
[----:B------:R-:W-:-:S02]  /*4dc0*/  IMAD.MOV.U32 R155, RZ, RZ, R156 ;  /* 0x000000ffff9b7224 */ /* 0x000fc400078e009c */
[----:B------:R-:W-:Y:S01]  /*4dd0*/  IMAD.MOV.U32 R156, RZ, RZ, R120 ;  /* 0x000000ffff9c7224 */ /* 0x000fe200078e0078 */
[----:B------:R-:W-:Y:S01]  /*4de0*/  MOV R120, R154 ;  /* 0x0000009a00787202 */ /* 0x000fe20000000f00 */
[----:B------:R-:W-:Y:S02]  /*4df0*/  IMAD.MOV.U32 R154, RZ, RZ, R152 ;  /* 0x000000ffff9a7224 */ /* 0x000fe400078e0098 */
[----:B------:R-:W-:Y:S01]  /*4e00*/  IMAD.MOV.U32 R152, RZ, RZ, R153 ;  /* 0x000000ffff987224 */ /* 0x000fe200078e0099 */
[----:B------:R-:W-:Y:S01]  /*4e10*/  MOV R153, R151 ;  /* 0x0000009700997202 */ /* 0x000fe20000000f00 */
[----:B------:R-:W-:Y:S02]  /*4e20*/  IMAD.MOV.U32 R151, RZ, RZ, R150 ;  /* 0x000000ffff977224 */ /* 0x000fe400078e0096 */
[----:B------:R-:W-:Y:S01]  /*4e30*/  IMAD.MOV.U32 R150, RZ, RZ, R143 ;  /* 0x000000ffff967224 */ /* 0x000fe200078e008f */
[----:B------:R-:W-:Y:S01]  /*4e40*/  MOV R143, R240 ;  /* 0x000000f0008f7202 */ /* 0x000fe20000000f00 */
[----:B-1----:R-:W-:Y:S01]  /*4e50*/  FFMA.FTZ R3, R117, c[0x0][0x2d0], -R0 ;  /* 0x0000b40075037a23 */ /* 0x002fe20000010800 */
[----:B--2---:R-:W-:Y:S01]  /*4e60*/  F2FP.PACK_AB R8, R99, R100 ;  /* 0x000000646308723e */ /* 0x004fe200000000ff */
[----:B------:R-:W-:Y:S01]  /*4e70*/  IMAD.MOV.U32 R117, RZ, RZ, R118 ;  /* 0x000000ffff757224 */ /* 0x000fe200078e0076 */
[----:B------:R-:W-:Y:S01]  /*4e80*/  F2FP.PACK_AB R9, R71, R96 ;  /* 0x000000604709723e */ /* 0x000fe200000000ff */
[----:B------:R-:W-:Y:S01]  /*4e90*/  IMAD.MOV.U32 R118, RZ, RZ, R119 ;  /* 0x000000ffff767224 */ /* 0x000fe200078e0077 */
[----:B------:R-:W-:Y:S01]  /*4ea0*/  MOV R119, R159 ;  /* 0x0000009f00777202 */ /* 0x000fe20000000f00 */
[----:B------:R-:W-:Y:S01]  /*4eb0*/  IMAD.MOV.U32 R159, RZ, RZ, R158 ;  /* 0x000000ffff9f7224 */ /* 0x000fe200078e009e */
[----:B------:R1:W2:Y:S01]  /*4ec0*/  MUFU.EX2 R68, R3 ;  /* 0x0000000300447308 */ /* 0x0002a20000000800 */
[----:B------:R-:W-:Y:S01]  /*4ed0*/  IMAD.MOV.U32 R158, RZ, RZ, R157 ;  /* 0x000000ffff9e7224 */ /* 0x000fe200078e009d */
[----:B------:R-:W-:Y:S01]  /*4ee0*/  MOV R157, R155 ;  /* 0x0000009b009d7202 */ /* 0x000fe20000000f00 */
[----:B------:R-:W-:Y:S01]  /*4ef0*/  IMAD.MOV.U32 R155, RZ, RZ, R156 ;  /* 0x000000ffff9b7224 */ /* 0x000fe200078e009c */
[----:B------:R-:W-:Y:S01]  /*4f00*/  F2FP.PACK_AB R10, R97, R98 ;  /* 0x00000062610a723e */ /* 0x000fe200000000ff */
[----:B------:R-:W-:Y:S01]  /*4f10*/  IMAD.MOV.U32 R156, RZ, RZ, R120 ;  /* 0x000000ffff9c7224 */ /* 0x000fe200078e0078 */
[----:B------:R-:W-:Y:S01]  /*4f20*/  MOV R120, R154 ;  /* 0x0000009a00787202 */ /* 0x000fe20000000f00 */
[----:B------:R-:W-:Y:S01]  /*4f30*/  IMAD.MOV.U32 R154, RZ, RZ, R152 ;  /* 0x000000ffff9a7224 */ /* 0x000fe200078e0098 */
[----:B------:R-:W-:Y:S01]  /*4f40*/  F2FP.PACK_AB R11, R69, R70 ;  /* 0x00000046450b723e */ /* 0x000fe200000000ff */
[----:B------:R-:W-:Y:S01]  /*4f50*/  IMAD.MOV.U32 R152, RZ, RZ, R153 ;  /* 0x000000ffff987224 */ /* 0x000fe200078e0099 */
[----:B------:R-:W-:Y:S01]  /*4f60*/  MOV R131, R145 ;  /* 0x0000009100837202 */ /* 0x000fe20000000f00 */
[----:B------:R-:W-:Y:S01]  /*4f70*/  IMAD.MOV.U32 R76, RZ, RZ, R124 ;  /* 0x000000ffff4c7224 */ /* 0x000fe200078e007c */
[----:B------:R4:W5:Y:S01]  /*4f80*/  LDL.LU R240, [R1+0x7c] ;  /* 0x00007c0001f07983 */ /* 0x0009620000300800 */
[----:B------:R-:W-:Y:S01]  /*4f90*/  MOV R153, R151 ;  /* 0x0000009700997202 */ /* 0x000fe20000000f00 */
[----:B------:R-:W-:-:S02]  /*4fa0*/  IMAD.MOV.U32 R151, RZ, RZ, R150 ;  /* 0x000000ffff977224 */ /* 0x000fc400078e0096 */
[----:B-1----:R-:W-:Y:S02]  /*4fb0*/  FFMA.FTZ R3, R117, c[0x0][0x2d0], -R0 ;  /* 0x0000b40075037a23 */ /* 0x002fe40000010800 */
[----:B------:R-:W-:Y:S01]  /*4fc0*/  IMAD.MOV.U32 R150, RZ, RZ, R143 ;  /* 0x000000ffff967224 */ /* 0x000fe200078e008f */
[----:B------:R-:W-:Y:S01]  /*4fd0*/  MOV R143, R148 ;  /* 0x00000094008f7202 */ /* 0x000fe20000000f00 */
[----:B------:R1:W-:Y:S01]  /*4fe0*/  MUFU.EX2 R63, R3 ;  /* 0x00000003003f7308 */ /* 0x0003e20000000800 */
[----:B------:R-:W-:Y:S02]  /*4ff0*/  IMAD.MOV.U32 R148, RZ, RZ, R239 ;  /* 0x000000ffff947224 */ /* 0x000fe400078e00ef */
[----:B------:R-:W-:Y:S02]  /*5000*/  IMAD.MOV.U32 R173, RZ, RZ, R155 ;  /* 0x000000ffffad7224 */ /* 0x000fe400078e009b */
[----:B------:R-:W-:Y:S02]  /*5010*/  IMAD.MOV.U32 R168, RZ, RZ, R154 ;  /* 0x000000ffffa87224 */ /* 0x000fe400078e009a */
[----:B------:R-:W-:Y:S01]  /*5020*/  IMAD.MOV.U32 R169, RZ, RZ, R151 ;  /* 0x000000ffffa97224 */ /* 0x000fe200078e0097 */
[----:B------:R-:W-:Y:S01]  /*5030*/  MOV R117, R119 ;  /* 0x0000007700757202 */ /* 0x000fe20000000f00 */
[----:B-1----:R-:W-:Y:S01]  /*5040*/  FFMA.FTZ R3, R172, c[0x0][0x2d0], -R0 ;  /* 0x0000b400ac037a23 */ /* 0x002fe20000010800 */
[----:B------:R-:W-:Y:S01]  /*5050*/  MOV R128, R157 ;  /* 0x0000009d00807202 */ /* 0x000fe20000000f00 */
[----:B------:R-:W-:Y:S01]  /*5060*/  IMAD.MOV.U32 R116, RZ, RZ, R118 ;  /* 0x000000ffff747224 */ /* 0x000fe200078e0076 */
[----:B---3--:R-:W-:Y:S01]  /*5070*/  HMMA.16816.F32 R160, R8, R20, R160 ;  /* 0x0000001408a0723c */ /* 0x008fe200000018a0 */
[----:B------:R1:W3:Y:S01]  /*5080*/  MUFU.EX2 R62, R3 ;  /* 0x00000003003e7308 */ /* 0x0002e20000000800 */
[----:B------:R-:W-:Y:S01]  /*5090*/  IMAD.MOV.U32 R129, RZ, RZ, R148 ;  /* 0x000000ffff817224 */ /* 0x000fe200078e0094 */
[----:B------:R4:W5:Y:S01]  /*50a0*/  LDL.LU R239, [R1+0x78] ;  /* 0x0000780001ef7983 */ /* 0x0009620000300800 */
[----:B------:R-:W-:Y:S01]  /*50b0*/  IMAD.MOV.U32 R186, RZ, RZ, R168 ;  /* 0x000000ffffba7224 */ /* 0x000fe200078e00a8 */
[----:B------:R-:W-:Y:S01]  /*50c0*/  MOV R157, R153 ;  /* 0x00000099009d7202 */ /* 0x000fe20000000f00 */
        /* <DEDUP_REMOVED lines=8> */
[----:B------:R-:W-:-:S02]  /*5150*/  IMAD.MOV.U32 R156, RZ, RZ, R152 ;  /* 0x000000ffff9c7224 */ /* 0x000fc400078e0098 */
[----:B-1----:R-:W-:Y:S01]  /*5160*/  FFMA.FTZ R3, R173, c[0x0][0x2d0], -R6 ;  /* 0x0000b400ad037a23 */ /* 0x002fe20000010806 */
[----:B------:R-:W-:Y:S01]  /*5170*/  MOV R168, R128 ;  /* 0x0000008000a87202 */ /* 0x000fe20000000f00 */
[----:B------:R-:W-:Y:S01]  /*5180*/  IMAD.MOV.U32 R120, RZ, RZ, R150 ;  /* 0x000000ffff787224 */ /* 0x000fe200078e0096 */
[C---:B------:R-:W-:Y:S01]  /*5190*/  HMMA.16816.F32 R164, R8.reuse, R22, R164 ;  /* 0x0000001608a4723c */ /* 0x040fe200000018a4 */
[----:B------:R1:W-:Y:S01]  /*51a0*/  MUFU.EX2 R60, R3 ;  /* 0x00000003003c7308 */ /* 0x0003e20000000800 */
[----:B------:R-:W-:Y:S01]  /*51b0*/  IMAD.MOV.U32 R152, RZ, RZ, R149 ;  /* 0x000000ffff987224 */ /* 0x000fe200078e0095 */
[----:B------:R4:W5:Y:S01]  /*51c0*/  LDL.LU R238, [R1+0x74] ;  /* 0x0000740001ee7983 */ /* 0x0009620000300800 */
[----:B------:R-:W-:Y:S02]  /*51d0*/  IMAD.MOV.U32 R153, RZ, RZ, R140 ;  /* 0x000000ffff997224 */ /* 0x000fe400078e008c */
[----:B------:R-:W-:Y:S02]  /*51e0*/  IMAD.MOV.U32 R173, RZ, RZ, R130 ;  /* 0x000000ffffad7224 */ /* 0x000fe400078e0082 */
[----:B------:R-:W-:Y:S01]  /*51f0*/  HMMA.16816.F32 R140, R8, R24, R108 ;  /* 0x00000018088c723c */ /* 0x000fe2000000186c */
[----:B------:R-:W-:-:S02]  /*5200*/  IMAD.MOV.U32 R169, RZ, RZ, R116 ;  /* 0x000000ffffa97224 */ /* 0x000fc400078e0074 */
[----:B------:R-:W-:Y:S02]  /*5210*/  IMAD.MOV.U32 R129, RZ, RZ, R147 ;  /* 0x000000ffff817224 */ /* 0x000fe400078e0093 */
[----:B------:R-:W-:-:S03]  /*5220*/  IMAD.MOV.U32 R130, RZ, RZ, R146 ;  /* 0x000000ffff827224 */ /* 0x000fc600078e0092 */
[C---:B------:R-:W-:Y:S01]  /*5230*/  HMMA.16816.F32 R148, R8.reuse, R26, R104 ;  /* 0x0000001a0894723c */ /* 0x040fe20000001868 */
[----:B-1----:R-:W-:Y:S02]  /*5240*/  FFMA.FTZ R3, R186, c[0x0][0x2d0], -R6 ;  /* 0x0000b400ba037a23 */ /* 0x002fe40000010806 */
[----:B------:R-:W-:Y:S02]  /*5250*/  IMAD.MOV.U32 R186, RZ, RZ, R187 ;  /* 0x000000ffffba7224 */ /* 0x000fe400078e00bb */
[----:B------:R-:W-:Y:S01]  /*5260*/  IMAD.MOV.U32 R187, RZ, RZ, R184 ;  /* 0x000000ffffbb7224 */ /* 0x000fe200078e00b8 */
[----:B------:R-:W-:Y:S02]  /*5270*/  MOV R184, R171 ;  /* 0x000000ab00b87202 */ /* 0x000fe40000000f00 */
[----:B------:R-:W-:Y:S01]  /*5280*/  HMMA.16816.F32 R92, R8, R16, R92 ;  /* 0x00000010085c723c */ /* 0x000fe2000000185c */
[----:B------:R-:W-:Y:S01]  /*5290*/  IMAD.MOV.U32 R171, RZ, RZ, R173 ;  /* 0x000000ffffab7224 */ /* 0x000fe200078e00ad */
[----:B------:R-:W-:Y:S01]  /*52a0*/  MOV R116, R237 ;  /* 0x000000ed00747202 */ /* 0x000fe20000000f00 */
[----:B------:R-:W-:-:S05]  /*52b0*/  IMAD.MOV.U32 R173, RZ, RZ, R168 ;  /* 0x000000ffffad7224 */ /* 0x000fca00078e00a8 */
[----:B------:R-:W-:Y:S01]  /*52c0*/  HMMA.16816.F32 R88, R8, R18, R88 ;  /* 0x000000120858723c */ /* 0x000fe20000001858 */
[----:B------:R-:W-:Y:S01]  /*52d0*/  IMAD.MOV.U32 R128, RZ, RZ, R144 ;  /* 0x000000ffff807224 */ /* 0x000fe200078e0090 */
[----:B------:R-:W-:-:S06]  /*52e0*/  MOV R168, R169 ;  /* 0x000000a900a87202 */ /* 0x000fcc0000000f00 */
[----:B------:R-:W-:Y:S01]  /*52f0*/  HMMA.16816.F32 R84, R8, R12, R84 ;  /* 0x0000000c0854723c */ /* 0x000fe20000001854 */
[----:B------:R-:W-:-:S07]  /*5300*/  IMAD.MOV.U32 R169, RZ, RZ, R129 ;  /* 0x000000ffffa97224 */ /* 0x000fce00078e0081 */
[----:B------:R-:W-:Y:S01]  /*5310*/  HMMA.16816.F32 R64, R8, R14, R64 ;  /* 0x0000000e0840723c */ /* 0x000fe20000001840 */
[----:B------:R-:W-:Y:S01]  /*5320*/  IMAD.MOV.U32 R129, RZ, RZ, R131 ;  /* 0x000000ffff817224 */ /* 0x000fe200078e0083 */
[----:B------:R-:W-:Y:S01]  /*5330*/  MOV R174, R187 ;  /* 0x000000bb00ae7202 */ /* 0x000fe20000000f00 */
[----:B------:R-:W-:Y:S01]  /*5340*/  IMAD.MOV.U32 R175, RZ, RZ, R184 ;  /* 0x000000ffffaf7224 */ /* 0x000fe200078e00b8 */
[----:B------:R4:W5:Y:S03]  /*5350*/  LDL.LU R237, [R1+0x70] ;  /* 0x0000700001ed7983 */ /* 0x0009660000300800 */
[----:B------:R-:W-:Y:S02]  /*5360*/  F2FP.PACK_AB R8, R114, R133 ;  /* 0x000000857208723e */ /* 0x000fe400000000ff */
[----:B--2---:R-:W-:Y:S02]  /*5370*/  F2FP.PACK_AB R9, R68, R61 ;  /* 0x0000003d4409723e */ /* 0x004fe400000000ff */
[----:B------:R-:W-:-:S02]  /*5380*/  F2FP.PACK_AB R10, R103, R101 ;  /* 0x00000065670a723e */ /* 0x000fc400000000ff */
[----:B---3--:R-:W-:Y:S02]  /*5390*/  F2FP.PACK_AB R11, R62, R63 ;  /* 0x0000003f3e0b723e */ /* 0x008fe400000000ff */
[----:B------:R-:W-:Y:S01]  /*53a0*/  MOV R131, R130 ;  /* 0x0000008200837202 */ /* 0x000fe20000000f00 */
[----:B------:R-:W-:Y:S02]  /*53b0*/  IMAD.MOV.U32 R130, RZ, RZ, R128 ;  /* 0x000000ffff827224 */ /* 0x000fe400078e0080 */
[----:B------:R-:W-:Y:S02]  /*53c0*/  IMAD.MOV.U32 R128, RZ, RZ, R116 ;  /* 0x000000ffff807224 */ /* 0x000fe400078e0074 */
[----:B------:R-:W-:Y:S01]  /*53d0*/  HMMA.16816.F32 R144, R8, R24, R56 ;  /* 0x000000180890723c */ /* 0x000fe20000001838 */
[----:B------:R1:W-:Y:S01]  /*53e0*/  MUFU.EX2 R57, R3 ;  /* 0x0000000300397308 */ /* 0x0003e20000000800 */
[----:B------:R-:W-:Y:S01]  /*53f0*/  MOV R116, R159 ;  /* 0x0000009f00747202 */ /* 0x000fe20000000f00 */
[----:B------:R-:W-:Y:S01]  /*5400*/  IMAD.MOV.U32 R159, RZ, RZ, R158 ;  /* 0x000000ffff9f7224 */ /* 0x000fe200078e009e */
[----:B------:R-:W-:Y:S01]  /*5410*/  MOV R221, R173 ;  /* 0x000000ad00dd7202 */ /* 0x000fe20000000f00 */
[----:B------:R-:W-:-:S02]  /*5420*/  IMAD.MOV.U32 R158, RZ, RZ, R236 ;  /* 0x000000ffff9e7224 */ /* 0x000fc400078e00ec */
[----:B------:R-:W-:Y:S01]  /*5430*/  IMAD.MOV.U32 R185, RZ, RZ, R171 ;  /* 0x000000ffffb97224 */ /* 0x000fe200078e00ab */
[----:B------:R-:W-:Y:S01]  /*5440*/  MOV R184, R129 ;  /* 0x0000008100b87202 */ /* 0x000fe20000000f00 */
[----:B------:R-:W-:Y:S01]  /*5450*/  IMAD.MOV.U32 R187, RZ, RZ, R169 ;  /* 0x000000ffffbb7224 */ /* 0x000fe200078e00a9 */
[----:B------:R-:W-:Y:S01]  /*5460*/  HMMA.16816.F32 R52, R8, R26, R52 ;  /* 0x0000001a0834723c */ /* 0x000fe20000001834 */
[----:B-1----:R-:W-:-:S07]  /*5470*/  FFMA.FTZ R3, R186, c[0x0][0x2d0], -R6 ;  /* 0x0000b400ba037a23 */ /* 0x002fce0000010806 */
[----:B------:R-:W-:Y:S01]  /*5480*/  HMMA.16816.F32 R48, R8, R12, R48 ;  /* 0x0000000c0830723c */ /* 0x000fe20000001830 */
[----:B------:R-:W-:Y:S01]  /*5490*/  IMAD.MOV.U32 R186, RZ, RZ, R168 ;  /* 0x000000ffffba7224 */ /* 0x000fe200078e00a8 */
[----:B------:R-:W1:Y:S01]  /*54a0*/  MUFU.EX2 R24, R4 ;  /* 0x0000000400187308 */ /* 0x000e620000000800 */
[----:B------:R-:W-:Y:S01]  /*54b0*/  IMAD.MOV.U32 R171, RZ, RZ, R131 ;  /* 0x000000ffffab7224 */ /* 0x000fe200078e0083 */
[----:B------:R-:W-:Y:S01]  /*54c0*/  MOV R168, R128 ;  /* 0x0000008000a87202 */ /* 0x000fe20000000f00 */
[----:B------:R-:W-:Y:S01]  /*54d0*/  IMAD.MOV.U32 R173, RZ, RZ, R130 ;  /* 0x000000ffffad7224 */ /* 0x000fe200078e0082 */
[----:B------:R-:W-:Y:S01]  /*54e0*/  MOV R131, R158 ;  /* 0x0000009e00837202 */ /* 0x000fe20000000f00 */
[----:B------:R4:W5:Y:S03]  /*54f0*/  LDL.LU R236, [R1+0x6c] ;  /* 0x00006c0001ec7983 */ /* 0x0009660000300800 */
[----:B------:R2:W-:Y:S01]  /*5500*/  MUFU.EX2 R56, R3 ;  /* 0x0000000300387308 */ /* 0x0005e20000000800 */
[----:B------:R-:W-:-:S02]  /*5510*/  IMAD.MOV.U32 R129, RZ, RZ, R159 ;  /* 0x000000ffff817224 */ /* 0x000fc400078e009f */
[----:B------:R-:W-:Y:S02]  /*5520*/  IMAD.MOV.U32 R130, RZ, RZ, R157 ;  /* 0x000000ffff827224 */ /* 0x000fe400078e009d */
[----:B------:R-:W-:Y:S02]  /*5530*/  IMAD.MOV.U32 R128, RZ, RZ, R156 ;  /* 0x000000ffff807224 */ /* 0x000fe400078e009c */
[----:B------:R-:W-:Y:S01]  /*5540*/  HMMA.16816.F32 R156, R8, R20, R44 ;  /* 0x00000014089c723c */ /* 0x000fe2000000182c */
[----:B------:R-:W-:Y:S02]  /*5550*/  IMAD.MOV.U32 R169, RZ, RZ, R116 ;  /* 0x000000ffffa97224 */ /* 0x000fe400078e0074 */
[----:B--2---:R-:W-:Y:S02]  /*5560*/  FFMA.FTZ R3, R174, c[0x0][0x2d0], -R6 ;  /* 0x0000b400ae037a23 */ /* 0x004fe40000010806 */
        /* <DEDUP_REMOVED lines=10> */
[----:B------:R-:W-:Y:S01]  /*5610*/  IMAD.MOV.U32 R168, RZ, RZ, R169 ;  /* 0x000000ffffa87224 */ /* 0x000fe200078e00a9 */
[----:B------:R-:W-:Y:S01]  /*5620*/  MOV R116, R235 ;  /* 0x000000eb00747202 */ /* 0x000fe20000000f00 */
[----:B------:R-:W-:Y:S01]  /*5630*/  IMAD.MOV.U32 R169, RZ, RZ, R129 ;  /* 0x000000ffffa97224 */ /* 0x000fe200078e0081 */
[----:B------:R-:W-:Y:S01]  /*5640*/  MOV R129, R131 ;  /* 0x0000008300817202 */ /* 0x000fe20000000f00 */
[----:B--2---:R-:W-:Y:S01]  /*5650*/  FFMA.FTZ R3, R174, c[0x0][0x2d0], -R5 ;  /* 0x0000b400ae037a23 */ /* 0x004fe20000010805 */
[----:B------:R-:W-:Y:S01]  /*5660*/  HMMA.16816.F32 R40, R8, R22, R40 ;  /* 0x000000160828723c */ /* 0x000fe20000001828 */
[----:B------:R-:W-:Y:S01]  /*5670*/  IMAD.MOV.U32 R174, RZ, RZ, R175 ;  /* 0x000000ffffae7224 */ /* 0x000fe200078e00af */
[----:B------:R4:W5:Y:S01]  /*5680*/  LDL.LU R235, [R1+0x68] ;  /* 0x0000680001eb7983 */ /* 0x0009620000300800 */
[----:B------:R-:W-:Y:S01]  /*5690*/  IMAD.MOV.U32 R175, RZ, RZ, R185 ;  /* 0x000000ffffaf7224 */ /* 0x000fe200078e00b9 */
[----:B------:R-:W-:Y:S01]  /*56a0*/  MOV R185, R221 ;  /* 0x000000dd00b97202 */ /* 0x000fe20000000f00 */
[----:B------:R-:W-:-:S02]  /*56b0*/  IMAD.MOV.U32 R221, RZ, RZ, R186 ;  /* 0x000000ffffdd7224 */ /* 0x000fc400078e00ba */
[----:B------:R-:W-:Y:S01]  /*56c0*/  IMAD.MOV.U32 R186, RZ, RZ, R187 ;  /* 0x000000ffffba7224 */ /* 0x000fe200078e00bb */
[----:B------:R-:W-:Y:S01]  /*56d0*/  MOV R187, R184 ;  /* 0x000000b800bb7202 */ /* 0x000fe20000000f00 */
[----:B------:R-:W-:Y:S02]  /*56e0*/  IMAD.MOV.U32 R131, RZ, RZ, R130 ;  /* 0x000000ffff837224 */ /* 0x000fe400078e0082 */
[----:B------:R-:W-:Y:S02]  /*56f0*/  IMAD.MOV.U32 R184, RZ, RZ, R171 ;  /* 0x000000ffffb87224 */ /* 0x000fe400078e00ab */
[----:B------:R-:W-:Y:S01]  /*5700*/  IMAD.MOV.U32 R130, RZ, RZ, R128 ;  /* 0x000000ffff827224 */ /* 0x000fe200078e0080 */
[----:B------:R-:W-:Y:S01]  /*5710*/  MOV R128, R116 ;  /* 0x0000007400807202 */ /* 0x000fe20000000f00 */
[----:B------:R-:W-:Y:S01]  /*5720*/  IMAD.MOV.U32 R171, RZ, RZ, R173 ;  /* 0x000000ffffab7224 */ /* 0x000fe200078e00ad */
[----:B------:R-:W-:Y:S01]  /*5730*/  MOV R173, R168 ;  /* 0x000000a800ad7202 */ /* 0x000fe20000000f00 */
[----:B------:R-:W-:-:S02]  /*5740*/  IMAD.MOV.U32 R116, RZ, RZ, R155 ;  /* 0x000000ffff747224 */ /* 0x000fc400078e009b */
[----:B------:R-:W-:Y:S02]  /*5750*/  IMAD.MOV.U32 R168, RZ, RZ, R169 ;  /* 0x000000ffffa87224 */ /* 0x000fe400078e00a9 */
[----:B------:R-:W-:Y:S01]  /*5760*/  IMAD.MOV.U32 R155, RZ, RZ, R120 ;  /* 0x000000ffff9b7224 */ /* 0x000fe200078e0078 */
[----:B------:R-:W-:Y:S01]  /*5770*/  MOV R120, R234 ;  /* 0x000000ea00787202 */ /* 0x000fe20000000f00 */
[----:B------:R-:W-:Y:S01]  /*5780*/  IMAD.MOV.U32 R169, RZ, RZ, R129 ;  /* 0x000000ffffa97224 */ /* 0x000fe200078e0081 */
[----:B------:R-:W-:Y:S01]  /*5790*/  MOV R129, R131 ;  /* 0x0000008300817202 */ /* 0x000fe20000000f00 */
[----:B------:R-:W-:Y:S01]  /*57a0*/  IMAD.MOV.U32 R131, RZ, RZ, R130 ;  /* 0x000000ffff837224 */ /* 0x000fe200078e0082 */
[----:B------:R2:W-:Y:S01]  /*57b0*/  MUFU.EX2 R44, R3 ;  /* 0x00000003002c7308 */ /* 0x0005e20000000800 */
        /* <DEDUP_REMOVED lines=9> */
[----:B------:R-:W-:Y:S01]  /*5850*/  HMMA.16816.F32 R28, R8, R14, R28 ;  /* 0x0000000e081c723c */ /* 0x000fe2000000181c */
[----:B------:R-:W-:Y:S01]  /*5860*/  IMAD.MOV.U32 R186, RZ, RZ, R168 ;  /* 0x000000ffffba7224 */ /* 0x000fe200078e00a8 */
[----:B------:R4:W5:Y:S01]  /*5870*/  LDL.LU R234, [R1+0x64] ;  /* 0x0000640001ea7983 */ /* 0x0009620000300800 */
[----:B------:R-:W-:-:S02]  /*5880*/  IMAD.MOV.U32 R227, RZ, RZ, R185 ;  /* 0x000000ffffe37224 */ /* 0x000fc400078e00b9 */
[----:B--2---:R-:W-:Y:S02]  /*5890*/  FFMA.FTZ R3, R174, c[0x0][0x2d0], -R5 ;  /* 0x0000b400ae037a23 */ /* 0x004fe40000010805 */
[----:B------:R-:W-:Y:S01]  /*58a0*/  IMAD.MOV.U32 R168, RZ, RZ, R128 ;  /* 0x000000ffffa87224 */ /* 0x000fe200078e0080 */
[----:B------:R-:W-:Y:S01]  /*58b0*/  MOV R128, R152 ;  /* 0x0000009800807202 */ /* 0x000fe20000000f00 */
        /* <DEDUP_REMOVED lines=11> */
[----:B------:R-:W-:Y:S01]  /*5970*/  HMMA.16816.F32 R32, R8, R16, R32 ;  /* 0x000000100820723c */ /* 0x000fe20000001820 */
[----:B------:R-:W-:Y:S01]  /*5980*/  IMAD.MOV.U32 R77, RZ, RZ, R227 ;  /* 0x000000ffff4d7224 */ /* 0x000fe200078e00e3 */
[----:B------:R-:W-:Y:S01]  /*5990*/  MOV R74, R185 ;  /* 0x000000b9004a7202 */ /* 0x000fe20000000f00 */
[----:B------:R-:W-:Y:S01]  /*59a0*/  IMAD.MOV.U32 R131, RZ, RZ, R120 ;  /* 0x000000ffff837224 */ /* 0x000fe200078e0078 */
[----:B------:R4:W5:Y:S01]  /*59b0*/  LDL.LU R233, [R1+0x60] ;  /* 0x0000600001e97983 */ /* 0x0009620000300800 */
[----:B------:R-:W-:-:S02]  /*59c0*/  IMAD.MOV.U32 R72, RZ, RZ, R174 ;  /* 0x000000ffff487224 */ /* 0x000fc400078e00ae */
[----:B------:R-:W-:Y:S02]  /*59d0*/  IMAD.MOV.U32 R169, RZ, RZ, R116 ;  /* 0x000000ffffa97224 */ /* 0x000fe400078e0074 */
[----:B--2---:R-:W-:Y:S01]  /*59e0*/  FFMA.FTZ R3, R224, c[0x0][0x2d0], -R5 ;  /* 0x0000b400e0037a23 */ /* 0x004fe20000010805 */
[----:B------:R-:W-:Y:S01]  /*59f0*/  MOV R224, R187 ;  /* 0x000000bb00e07202 */ /* 0x000fe20000000f00 */
[----:B------:R-:W-:Y:S02]  /*5a00*/  IMAD.MOV.U32 R120, RZ, RZ, R125 ;  /* 0x000000ffff787224 */ /* 0x000fe400078e007d */
[----:B------:R-:W-:Y:S01]  /*5a10*/  IMAD.MOV.U32 R174, RZ, RZ, R128 ;  /* 0x000000ffffae7224 */ /* 0x000fe200078e0080 */
[----:B------:R2:W-:Y:S01]  /*5a20*/  MUFU.EX2 R26, R3 ;  /* 0x00000003001a7308 */ /* 0x0005e20000000800 */
[----:B------:R-:W-:Y:S02]  /*5a30*/  IMAD.MOV.U32 R116, RZ, RZ, R153 ;  /* 0x000000ffff747224 */ /* 0x000fe400078e0099 */
[----:B------:R-:W-:-:S02]  /*5a40*/  IMAD.MOV.U32 R78, RZ, RZ, R246 ;  /* 0x000000ffff4e7224 */ /* 0x000fc400078e00f6 */
[----:B------:R-:W-:Y:S02]  /*5a50*/  IMAD.MOV.U32 R73, RZ, RZ, R175 ;  /* 0x000000ffff497224 */ /* 0x000fe400078e00af */
[----:B------:R-:W-:Y:S02]  /*5a60*/  IMAD.MOV.U32 R75, RZ, RZ, R186 ;  /* 0x000000ffff4b7224 */ /* 0x000fe400078e00ba */
[----:B------:R-:W-:Y:S02]  /*5a70*/  IMAD.MOV.U32 R128, RZ, RZ, R123 ;  /* 0x000000ffff807224 */ /* 0x000fe400078e007b */
[----:B------:R-:W-:Y:S02]  /*5a80*/  IMAD.MOV.U32 R246, RZ, RZ, R221 ;  /* 0x000000fffff67224 */ /* 0x000fe400078e00dd */
[----:B------:R-:W-:Y:S01]  /*5a90*/  IMAD.MOV.U32 R227, RZ, RZ, R184 ;  /* 0x000000ffffe37224 */ /* 0x000fe200078e00b8 */
[----:B------:R-:W-:Y:S01]  /*5aa0*/  MOV R185, R131 ;  /* 0x0000008300b97202 */ /* 0x000fe20000000f00 */
[----:B------:R-:W-:-:S02]  /*5ab0*/  IMAD.MOV.U32 R221, RZ, RZ, R129 ;  /* 0x000000ffffdd7224 */ /* 0x000fc400078e0081 */
[----:B--2---:R-:W-:Y:S01]  /*5ac0*/  FFMA.FTZ R3, R77, c[0x0][0x2d0], -R5 ;  /* 0x0000b4004d037a23 */ /* 0x004fe20000010805 */
[----:B------:R-:W-:Y:S01]  /*5ad0*/  MOV R125, R232 ;  /* 0x000000e8007d7202 */ /* 0x000fe20000000f00 */
[----:B------:R-:W-:Y:S01]  /*5ae0*/  IMAD.MOV.U32 R129, RZ, RZ, R120 ;  /* 0x000000ffff817224 */ /* 0x000fe200078e0078 */
[----:B------:R-:W-:Y:S01]  /*5af0*/  MOV R245, R116 ;  /* 0x0000007400f57202 */ /* 0x000fe20000000f00 */
[----:B------:R-:W-:Y:S01]  /*5b00*/  IMAD.MOV.U32 R131, RZ, RZ, R121 ;  /* 0x000000ffff837224 */ /* 0x000fe200078e0079 */
[----:B------:R2:W-:Y:S01]  /*5b10*/  MUFU.EX2 R25, R3 ;  /* 0x0000000300197308 */ /* 0x0005e20000000800 */
[----:B------:R-:W-:Y:S01]  /*5b20*/  FFMA.FTZ R5, R79, c[0x0][0x2d0], -R7 ;  /* 0x0000b4004f057a23 */ /* 0x000fe20000010807 */
[----:B------:R-:W-:Y:S01]  /*5b30*/  MOV R77, R128 ;  /* 0x00000080004d7202 */ /* 0x000fe20000000f00 */
[--C-:B------:R-:W-:Y:S02]  /*5b40*/  FFMA.FTZ R6, R73, c[0x0][0x2d0], -R0.reuse ;  /* 0x0000b40049067a23 */ /* 0x100fe40000010800 */
[--C-:B------:R-:W-:Y:S01]  /*5b50*/  FFMA.FTZ R12, R74, c[0x0][0x2d0], -R0.reuse ;  /* 0x0000b4004a0c7a23 */ /* 0x100fe20000010800 */
[----:B------:R-:W-:Y:S01]  /*5b60*/  MOV R171, R130 ;  /* 0x0000008200ab7202 */ /* 0x000fe20000000f00 */
[----:B------:R-:W-:-:S02]  /*5b70*/  FFMA.FTZ R4, R75, c[0x0][0x2d0], -R0 ;  /* 0x0000b4004b047a23 */ /* 0x000fc40000010800 */
[----:B------:R-:W-:Y:S01]  /*5b80*/  FADD.FTZ R20, R177, R176 ;  /* 0x000000b0b1147221 */ /* 0x000fe20000010000 */
[----:B------:R-:W-:Y:S01]  /*5b90*/  HMMA.16816.F32 R36, R8, R18, R36 ;  /* 0x000000120824723c */ /* 0x000fe20000001824 */
[----:B------:R-:W-:Y:S02]  /*5ba0*/  FFMA.FTZ R13, R224, c[0x0][0x2d0], -R0 ;  /* 0x0000b400e00d7a23 */ /* 0x000fe40000010800 */
[----:B------:R-:W-:Y:S02]  /*5bb0*/  FADD.FTZ R21, R183, R182 ;  /* 0x000000b6b7157221 */ /* 0x000fe40000010000 */
[----:B------:R-:W-:Y:S01]  /*5bc0*/  FADD.FTZ R22, R179, R178 ;  /* 0x000000b2b3167221 */ /* 0x000fe20000010000 */
[----:B------:R-:W-:Y:S01]  /*5bd0*/  MOV R187, R168 ;  /* 0x000000a800bb7202 */ /* 0x000fe20000000f00 */
[----:B------:R-:W-:Y:S01]  /*5be0*/  FADD.FTZ R0, R246, R227 ;  /* 0x000000e3f6007221 */ /* 0x000fe20000010000 */
[----:B------:R4:W5:Y:S01]  /*5bf0*/  LDL.LU R232, [R1+0x5c] ;  /* 0x00005c0001e87983 */ /* 0x0009620000300800 */
[----:B------:R-:W-:-:S02]  /*5c00*/  IMAD.MOV.U32 R116, RZ, RZ, R139 ;  /* 0x000000ffff747224 */ /* 0x000fc400078e008b */
[----:B--2---:R-:W-:Y:S01]  /*5c10*/  FFMA.FTZ R3, R78, c[0x0][0x2d0], -R7 ;  /* 0x0000b4004e037a23 */ /* 0x004fe20000010807 */
[----:B------:R-:W-:Y:S01]  /*5c20*/  MOV R246, R129 ;  /* 0x0000008100f67202 */ /* 0x000fe20000000f00 */
[----:B------:R-:W-:Y:S01]  /*5c30*/  IMAD.MOV.U32 R130, RZ, RZ, R154 ;  /* 0x000000ffff827224 */ /* 0x000fe200078e009a */
[----:B------:R2:W-:Y:S01]  /*5c40*/  MUFU.EX2 R15, R5 ;  /* 0x00000005000f7308 */ /* 0x0005e20000000800 */
[----:B------:R-:W-:Y:S02]  /*5c50*/  IMAD.MOV.U32 R73, RZ, RZ, R119 ;  /* 0x000000ffff497224 */ /* 0x000fe400078e0077 */
[----:B------:R-:W-:Y:S01]  /*5c60*/  IMAD.MOV.U32 R79, RZ, RZ, R117 ;  /* 0x000000ffff4f7224 */ /* 0x000fe200078e0075 */
[----:B------:R-:W-:Y:S01]  /*5c70*/  MOV R75, R126 ;  /* 0x0000007e004b7202 */ /* 0x000fe20000000f00 */
[----:B------:R-:W-:Y:S01]  /*5c80*/  IMAD.MOV.U32 R227, RZ, RZ, R131 ;  /* 0x000000ffffe37224 */ /* 0x000fe200078e0083 */
[----:B------:R-:W3:Y:S01]  /*5c90*/  LDSM.16.MT88.4 R152, [R228+0x3100] ;  /* 0x00310000e498783b */ /* 0x000ee20000004200 */
[----:B------:R-:W-:Y:S01]  /*5ca0*/  IMAD.MOV.U32 R78, RZ, RZ, R116 ;  /* 0x000000ffff4e7224 */ /* 0x000fe200078e0074 */
[----:B------:R1:W-:Y:S01]  /*5cb0*/  MUFU.EX2 R11, R4 ;  /* 0x00000004000b7308 */ /* 0x0003e20000000800 */
[----:B------:R-:W-:Y:S01]  /*5cc0*/  IMAD.MOV.U32 R175, RZ, RZ, R130 ;  /* 0x000000ffffaf7224 */ /* 0x000fe200078e0082 */
[----:B------:R-:W-:Y:S01]  /*5cd0*/  MOV R130, R122 ;  /* 0x0000007a00827202 */ /* 0x000fe20000000f00 */
[----:B------:R-:W-:Y:S01]  /*5ce0*/  FFMA.FTZ R7, R72, c[0x0][0x2d0], -R7 ;  /* 0x0000b40048077a23 */ /* 0x000fe20000010807 */
[----:B------:R-:W-:Y:S01]  /*5cf0*/  MOV R72, R118 ;  /* 0x0000007600487202 */ /* 0x000fe20000000f00 */
[----:B------:R-:W-:Y:S01]  /*5d00*/  IMAD.MOV.U32 R74, RZ, RZ, R127 ;  /* 0x000000ffff4a7224 */ /* 0x000fe200078e007f */
[----:B------:R-:W-:Y:S01]  /*5d10*/  LDSM.16.MT88.4 R120, [R229+0x3100] ;  /* 0x00310000e578783b */ /* 0x000fe20000004200 */
[----:B--2---:R-:W-:Y:S01]  /*5d20*/  FADD.FTZ R5, R125, R0 ;  /* 0x000000007d057221 */ /* 0x004fe20000010000 */
[----:B------:R2:W-:Y:S01]  /*5d30*/  MUFU.EX2 R23, R3 ;  /* 0x0000000300177308 */ /* 0x0005e20000000800 */
[----:B------:R-:W-:Y:S01]  /*5d40*/  FADD.FTZ R0, R227, R22 ;  /* 0x00000016e3007221 */ /* 0x000fe20000010000 */
[----:B------:R-:W-:Y:S01]  /*5d50*/  LDSM.16.MT88.4 R16, [R230+0x3100] ;  /* 0x00310000e610783b */ /* 0x000fe20000004200 */
[----:B------:R-:W-:-:S02]  /*5d60*/  FADD.FTZ R5, R246, R5 ;  /* 0x00000005f6057221 */ /* 0x000fc40000010000 */
[----:B------:R-:W-:Y:S01]  /*5d70*/  IMAD.MOV.U32 R186, RZ, RZ, R169 ;  /* 0x000000ffffba7224 */ /* 0x000fe200078e00a9 */
[----:B------:R4:W5:Y:S01]  /*5d80*/  LDL.LU R139, [R1+0x58] ;  /* 0x00005800018b7983 */ /* 0x0009620000300800 */
[----:B-1----:R-:W-:Y:S01]  /*5d90*/  FADD.FTZ R4, R77, R20 ;  /* 0x000000144d047221 */ /* 0x002fe20000010000 */
[----:B------:R1:W1:Y:S01]  /*5da0*/  MUFU.EX2 R9, R6 ;  /* 0x0000000600097308 */ /* 0x0002620000000800 */
[----:B------:R-:W-:Y:S01]  /*5db0*/  IMAD.MOV.U32 R77, RZ, RZ, R78 ;  /* 0x000000ffff4d7224 */ /* 0x000fe200078e004e */
[----:B------:R-:W-:Y:S01]  /*5dc0*/  MOV R78, R79 ;  /* 0x0000004f004e7202 */ /* 0x000fe20000000f00 */
[----:B------:R-:W-:Y:S02]  /*5dd0*/  FADD.FTZ R4, R185, R4 ;  /* 0x00000004b9047221 */ /* 0x000fe40000010000 */
[----:B--2---:R-:W-:Y:S02]  /*5de0*/  FADD.FTZ R3, R73, R21 ;  /* 0x0000001549037221 */ /* 0x004fe40000010000 */
[----:B------:R-:W-:-:S02]  /*5df0*/  IMAD.MOV.U32 R224, RZ, RZ, R130 ;  /* 0x000000ffffe07224 */ /* 0x000fc400078e0082 */
[----:B------:R-:W-:Y:S02]  /*5e00*/  IMAD.MOV.U32 R79, RZ, RZ, R72 ;  /* 0x000000ffff4f7224 */ /* 0x000fe400078e0048 */
[----:B-1----:R-:W-:Y:S02]  /*5e10*/  FADD.FTZ R6, R187, R3 ;  /* 0x00000003bb067221 */ /* 0x002fe40000010000 */
[----:B------:R-:W-:Y:S02]  /*5e20*/  FADD.FTZ R3, R173, R0 ;  /* 0x00000000ad037221 */ /* 0x000fe40000010000 */
[----:B------:R-:W-:Y:S01]  /*5e30*/  FADD.FTZ R0, R76, R5 ;  /* 0x000000054c007221 */ /* 0x000fe20000010000 */
[----:B------:R-:W-:Y:S01]  /*5e40*/  MOV R73, R75 ;  /* 0x0000004b00497202 */ /* 0x000fe20000000f00 */
[----:B------:R-:W-:Y:S02]  /*5e50*/  FADD.FTZ R5, R180, R4 ;  /* 0x00000004b4057221 */ /* 0x000fe40000010000 */
[----:B------:R-:W-:-:S02]  /*5e60*/  IMAD.MOV.U32 R72, RZ, RZ, R74 ;  /* 0x000000ffff487224 */ /* 0x000fc400078e004a */
[----:B------:R-:W-:Y:S02]  /*5e70*/  FADD.FTZ R4, R77, R6 ;  /* 0x000000064d047221 */ /* 0x000fe40000010000 */
[----:B------:R-:W-:Y:S01]  /*5e80*/  FADD.FTZ R3, R78, R3 ;  /* 0x000000034e037221 */ /* 0x000fe20000010000 */
[----:B------:R1:W-:Y:S01]  /*5e90*/  MUFU.EX2 R14, R7 ;  /* 0x00000007000e7308 */ /* 0x0003e20000000800 */
[----:B------:R-:W-:Y:S02]  /*5ea0*/  IMAD.MOV.U32 R74, RZ, RZ, R224 ;  /* 0x000000ffff4a7224 */ /* 0x000fe400078e00e0 */
[----:B------:R-:W-:Y:S01]  /*5eb0*/  FADD.FTZ R0, R79, R0 ;  /* 0x000000004f007221 */ /* 0x000fe20000010000 */
[----:B------:R-:W-:Y:S01]  /*5ec0*/  MOV R224, R174 ;  /* 0x000000ae00e07202 */ /* 0x000fe20000000f00 */
[----:B------:R-:W-:Y:S02]  /*5ed0*/  FADD.FTZ R8, R181, R5 ;  /* 0x00000005b5087221 */ /* 0x000fe40000010000 */
[----:B------:R-:W-:-:S02]  /*5ee0*/  IMAD.MOV.U32 R75, RZ, RZ, R245 ;  /* 0x000000ffff4b7224 */ /* 0x000fc400078e00f5 */
[----:B------:R-:W-:Y:S02]  /*5ef0*/  FADD.FTZ R6, R73, R3 ;  /* 0x0000000349067221 */ /* 0x000fe40000010000 */
[----:B------:R-:W-:Y:S02]  /*5f00*/  IMAD.MOV.U32 R184, RZ, RZ, R171 ;  /* 0x000000ffffb87224 */ /* 0x000fe400078e00ab */
[----:B------:R-:W-:Y:S02]  /*5f10*/  IMAD.MOV.U32 R227, RZ, RZ, R175 ;  /* 0x000000ffffe37224 */ /* 0x000fe400078e00af */
[----:B-1----:R-:W-:Y:S02]  /*5f20*/  FADD.FTZ R7, R72, R4 ;  /* 0x0000000448077221 */ /* 0x002fe40000010000 */
[----:B------:R-:W-:Y:S01]  /*5f30*/  FADD.FTZ R5, R74, R0 ;  /* 0x000000004a057221 */ /* 0x000fe20000010000 */
[----:B------:R-:W-:Y:S01]  /*5f40*/  MOV R245, R186 ;  /* 0x000000ba00f57202 */ /* 0x000fe20000000f00 */
[----:B------:R-:W-:Y:S01]  /*5f50*/  FADD.FTZ R4, R250, R8 ;  /* 0x00000008fa047221 */ /* 0x000fe20000010000 */
[----:B------:R-:W1:Y:S01]  /*5f60*/  MUFU.EX2 R10, R12 ;  /* 0x0000000c000a7308 */ /* 0x000e620000000800 */
[----:B------:R-:W-:Y:S01]  /*5f70*/  IMAD.MOV.U32 R246, RZ, RZ, R221 ;  /* 0x000000fffff67224 */ /* 0x000fe200078e00dd */
[----:B------:R-:W2:Y:S01]  /*5f80*/  LDSM.16.MT88.4 R168, [R231+0x3100] ;  /* 0x00310000e7a8783b */ /* 0x000ea20000004200 */
[----:B------:R-:W-:-:S02]  /*5f90*/  FADD.FTZ R3, R75, R7 ;  /* 0x000000074b037221 */ /* 0x000fc40000010000 */
[----:B------:R-:W-:Y:S02]  /*5fa0*/  FADD.FTZ R0, R224, R6 ;  /* 0x00000006e0007221 */ /* 0x000fe40000010000 */
[----:B------:R-:W-:Y:S02]  /*5fb0*/  IMAD.MOV.U32 R221, RZ, RZ, R184 ;  /* 0x000000ffffdd7224 */ /* 0x000fe400078e00b8 */
[----:B------:R-:W-:Y:S02]  /*5fc0*/  FADD.FTZ R6, R227, R5 ;  /* 0x00000005e3067221 */ /* 0x000fe40000010000 */
[----:B------:R-:W-:Y:S02]  /*5fd0*/  FADD.FTZ R4, R248, R4 ;  /* 0x00000004f8047221 */ /* 0x000fe40000010000 */
[----:B------:R-:W-:Y:S02]  /*5fe0*/  FADD.FTZ R5, R246, R3 ;  /* 0x00000003f6057221 */ /* 0x000fe40000010000 */
[----:B------:R-:W-:-:S02]  /*5ff0*/  FADD.FTZ R3, R245, R0 ;  /* 0x00000000f5037221 */ /* 0x000fc40000010000 */
[----:B------:R-:W-:Y:S02]  /*6000*/  FADD.FTZ R0, R221, R6 ;  /* 0x00000006dd007221 */ /* 0x000fe40000010000 */
[----:B------:R-:W-:Y:S02]  /*6010*/  FADD.FTZ R4, R215, R4 ;  /* 0x00000004d7047221 */ /* 0x000fe40000010000 */
        /* <DEDUP_REMOVED lines=57> */
[----:B------:R-:W-:Y:S01]  /*63b0*/  FADD.FTZ R6, R70, R6 ;  /* 0x0000000646067221 */ /* 0x000fe20000010000 */
[----:B------:R-:W1:Y:S01]  /*63c0*/  MUFU.EX2 R13, R13 ;  /* 0x0000000d000d7308 */ /* 0x000e620000000800 */
        /* <DEDUP_REMOVED lines=9> */
[----:B-1----:R-:W-:Y:S02]  /*6460*/  FADD.FTZ R0, R10, R4 ;  /* 0x000000040a007221 */ /* 0x002fe40000010000 */
        /* <DEDUP_REMOVED lines=9> */
[----:B------:R-:W-:Y:S01]  /*6500*/  FADD.FTZ R0, R25, R5 ;  /* 0x0000000519007221 */ /* 0x000fe20000010000 */
[----:B------:R4:W-:Y:S04]  /*6510*/  STL [R1+0x4], R6 ;  /* 0x0000040601007387 */ /* 0x0009e80000100800 */
[----:B------:R4:W-:Y:S04]  /*6520*/  STL [R1], R4 ;  /* 0x0000000401007387 */ /* 0x0009e80000100800 */
[----:B------:R4:W-:Y:S04]  /*6530*/  STL [R1+0xc], R0 ;  /* 0x00000c0001007387 */ /* 0x0009e80000100800 */
[----:B------:R4:W-:Y:S01]  /*6540*/  STL [R1+0x8], R3 ;  /* 0x0000080301007387 */ /* 0x0009e20000100800 */
[----:B------:R-:W-:-:S02]  /*6550*/  F2FP.PACK_AB R128, R57, R60 ;  /* 0x0000003c3980723e */ /* 0x000fc400000000ff */
[----:B------:R-:W-:Y:S02]  /*6560*/  F2FP.PACK_AB R129, R27, R44 ;  /* 0x0000002c1b81723e */ /* 0x000fe400000000ff */
[----:B------:R-:W-:Y:S02]  /*6570*/  F2FP.PACK_AB R130, R45, R56 ;  /* 0x000000382d82723e */ /* 0x000fe400000000ff */
[----:B------:R-:W-:Y:S02]  /*6580*/  F2FP.PACK_AB R131, R25, R26 ;  /* 0x0000001a1983723e */ /* 0x000fe400000000ff */
[----:B------:R-:W-:Y:S02]  /*6590*/  F2FP.PACK_AB R184, R23, R24 ;  /* 0x0000001817b8723e */ /* 0x000fe400000000ff */
[----:B------:R-:W-:Y:S02]  /*65a0*/  F2FP.PACK_AB R185, R10, R9 ;  /* 0x000000090ab9723e */ /* 0x000fe400000000ff */
[----:B------:R-:W-:-:S02]  /*65b0*/  F2FP.PACK_AB R186, R14, R15 ;  /* 0x0000000f0eba723e */ /* 0x000fc400000000ff */
[----:B------:R-:W-:Y:S01]  /*65c0*/  F2FP.PACK_AB R187, R13, R11 ;  /* 0x0000000b0dbb723e */ /* 0x000fe200000000ff */
[C---:B---3--:R-:W-:Y:S08]  /*65d0*/  HMMA.16816.F32 R140, R128.reuse, R152, R140 ;  /* 0x00000098808c723c */ /* 0x048ff0000000188c */
[C---:B------:R-:W-:Y:S08]  /*65e0*/  HMMA.16816.F32 R148, R128.reuse, R154, R148 ;  /* 0x0000009a8094723c */ /* 0x040ff00000001894 */
[C---:B--2---:R-:W-:Y:S08]  /*65f0*/  HMMA.16816.F32 R160, R128.reuse, R168, R160 ;  /* 0x000000a880a0723c */ /* 0x044ff000000018a0 */
[C---:B------:R-:W-:Y:S08]  /*6600*/  HMMA.16816.F32 R164, R128.reuse, R170, R164 ;  /* 0x000000aa80a4723c */ /* 0x040ff000000018a4 */
[C---:B------:R-:W-:Y:S08]  /*6610*/  HMMA.16816.F32 R176, R128.reuse, R120, R92 ;  /* 0x0000007880b0723c */ /* 0x040ff0000000185c */
[----:B------:R-:W-:Y:S08]  /*6620*/  HMMA.16816.F32 R116, R128, R122, R88 ;  /* 0x0000007a8074723c */ /* 0x000ff00000001858 */
[C---:B------:R-:W-:Y:S08]  /*6630*/  HMMA.16816.F32 R144, R184.reuse, R152, R144 ;  /* 0x00000098b890723c */ /* 0x040ff00000001890 */
[C---:B------:R-:W-:Y:S08]  /*6640*/  HMMA.16816.F32 R156, R184.reuse, R168, R156 ;  /* 0x000000a8b89c723c */ /* 0x040ff0000000189c */
[----:B------:R-:W-:Y:S08]  /*6650*/  HMMA.16816.F32 R172, R184, R120, R32 ;  /* 0x00000078b8ac723c */ /* 0x000ff00000001820 */
[----:B------:R-:W-:Y:S08]  /*6660*/  HMMA.16816.F32 R124, R128, R16, R84 ;  /* 0x00000010807c723c */ /* 0x000ff00000001854 */
[C---:B------:R-:W-:Y:S08]  /*6670*/  HMMA.16816.F32 R152, R184.reuse, R154, R52 ;  /* 0x0000009ab898723c */ /* 0x040ff00000001834 */
[C---:B------:R-:W-:Y:S08]  /*6680*/  HMMA.16816.F32 R168, R184.reuse, R170, R40 ;  /* 0x000000aab8a8723c */ /* 0x040ff00000001828 */
[C---:B------:R-:W-:Y:S08]  /*6690*/  HMMA.16816.F32 R120, R184.reuse, R122, R36 ;  /* 0x0000007ab878723c */ /* 0x040ff00000001824 */
[----:B------:R-:W-:Y:S08]  /*66a0*/  HMMA.16816.F32 R180, R184, R16, R48 ;  /* 0x00000010b8b4723c */ /* 0x000ff00000001830 */
[-C--:B------:R-:W-:Y:S08]  /*66b0*/  HMMA.16816.F32 R128, R128, R18.reuse, R64 ;  /* 0x000000128080723c */ /* 0x080ff00000001840 */
[----:B------:R-:W-:Y:S01]  /*66c0*/  HMMA.16816.F32 R184, R184, R18, R28 ;  /* 0x00000012b8b8723c */ /* 0x000fe2000000181c */
[----:B------:R-:W-:Y:S07]  /*66d0*/  @!P1 BRA `(.L_x_2) ;  /* 0x00003f7000009947 */ /* 0x000fee0003800000 */
[----:B----4-:R-:W2:Y:S01]  /*66e0*/  LDL.LU R221, [R1+0x38] ;  /* 0x0000380001dd7983 */ /* 0x010ea20000300800 */
[----:B------:R-:W-:Y:S01]  /*66f0*/  UMOV UR6, 0x5 ;  /* 0x0000000500067882 */ /* 0x000fe20000000000 */
[----:B------:R-:W-:Y:S01]  /*6700*/  IMAD.MOV.U32 R3, RZ, RZ, R134 ;  /* 0x000000ffff037224 */ /* 0x000fe200078e0086 */
[----:B------:R-:W-:Y:S01]  /*6710*/  ULDC.64 UR4, c[0x0][0x208] ;  /* 0x0000820000047ab9 */ /* 0x000fe20000000a00 */
[----:B------:R-:W-:Y:S01]  /*6720*/  IMAD.MOV.U32 R0, RZ, RZ, R135 ;  /* 0x000000ffff007224 */ /* 0x000fe200078e0087 */
[----:B------:R-:W-:Y:S01]  /*6730*/  MOV R138, R2 ;  /* 0x00000002008a7202 */ /* 0x000fe20000000f00 */
[----:B------:R-:W-:Y:S01]  /*6740*/  USHF.L.U64.HI UR5, UR4, UR6, UR5 ;  /* 0x0000000604057299 */ /* 0x000fe20008010205 */
[----:B------:R-:W-:Y:S01]  /*6750*/  MOV R133, R132 ;  /* 0x0000008400857202 */ /* 0x000fe20000000f00 */
[----:B------:R-:W-:Y:S01]  /*6760*/  USHF.L.U32 UR4, UR4, 0x5, URZ ;  /* 0x0000000504047899 */ /* 0x000fe2000800063f */
[----:B--2---:R-:W-:-:S07]  /*6770*/  IADD3 R246, R221, -0x2, RZ ;  /* 0xfffffffeddf67810 */ /* 0x004fce0007ffe0ff */
[----:B------:R-:W2:Y:S04]  /*6780*/  LDL.LU.64 R72, [R1+0x40] ;  /* 0x0000400001487983 */ /* 0x000ea80000300a00 */
[----:B------:R-:W3:Y:S04]  /*6790*/  LDL.LU.64 R74, [R1+0x48] ;  /* 0x00004800014a7983 */ /* 0x000ee80000300a00 */
[----:B------:R-:W4:Y:S01]  /*67a0*/  LDL R221, [R1+0x10] ;  /* 0x0000100001dd7983 */ /* 0x000f220000100800 */
[----:B--2---:R-:W-:-:S02]  /*67b0*/  MOV R5, R73 ;  /* 0x0000004900057202 */ /* 0x004fc40000000f00 */
[----:B---3--:R-:W-:Y:S02]  /*67c0*/  MOV R4, R74 ;  /* 0x0000004a00047202 */ /* 0x008fe40000000f00 */
[----:B----4-:R-:W-:-:S03]  /*67d0*/  SHF.L.U32 R245, R221, 0x1, RZ ;  /* 0x00000001ddf57819 */ /* 0x010fc600000006ff */
[----:B------:R1:W-:Y:S04]  /*67e0*/  STL.64 [R1+0x20], R4 ;  /* 0x0000200401007387 */ /* 0x0003e80000100a00 */
.L_x_3:
[----:B------:R-:W2:Y:S01]  /*67f0*/  LDL.64 R72, [R1+0x20] ;  /* 0x0000200001487983 */ /* 0x000ea20000100a00 */
[----:B------:R-:W-:Y:S04]  /*6800*/  DEPBAR.LE SB0, 0x0 ;  /* 0x000080000000791a */ /* 0x000fe80000000000 */
[----:B------:R-:W-:Y:S01]  /*6810*/  SHF.R.S32.HI R2, RZ, 0x1f, R246 ;  /* 0x0000001fff027819 */ /* 0x000fe200000114f6 */
[----:B------:R-:W-:Y:S01]  /*6820*/  BAR.SYNC.DEFER_BLOCKING 0x0 ;  /* 0x0000000000007b1d */ /* 0x000fe20000010000 */
[----:B------:R-:W-:Y:S01]  /*6830*/  IMAD.WIDE.U32 R84, R246, c[0x0][0x208], RZ ;  /* 0x00008200f6547a25 */ /* 0x000fe200078e00ff */
[----:B------:R-:W-:Y:S03]  /*6840*/  MOV R247, c[0x0][0x1e0] ;  /* 0x0000780000f77a02 */ /* 0x000fe60000000f00 */
[----:B------:R-:W-:Y:S04]  /*6850*/  IMAD R2, R2, c[0x0][0x208], RZ ;  /* 0x0000820002027a24 */ /* 0x000fe800078e02ff */
[----:B------:R-:W-:Y:S05]  /*6860*/  IMAD R2, R246, c[0x0][0x20c], R2 ;  /* 0x00008300f6027a24 */ /* 0x000fea00078e0202 */
[----:B------:R-:W-:Y:S05]  /*6870*/  IADD3 R2, R85, R2, RZ ;  /* 0x0000000255027210 */ /* 0x000fea0007ffe0ff */
[----:B------:R-:W-:Y:S01]  /*6880*/  IMAD R2, R2, 0x70, RZ ;  /* 0x0000007002027824 */ /* 0x000fe200078e02ff */
[----:B-----5:R-:W-:Y:S08]  /*6890*/  LDSM.16.M88.4 R112, [R234+0x7100] ;  /* 0x00710000ea70783b */ /* 0x020ff00000000200 */
[----:B------:R-:W3:Y:S08]  /*68a0*/  LDSM.16.M88.4 R16, [R139+0x3900] ;  /* 0x003900008b10783b */ /* 0x000ef00000000200 */
[----:B------:R-:W4:Y:S08]  /*68b0*/  LDSM.16.M88.4 R108, [R234+0x9100] ;  /* 0x00910000ea6c783b */ /* 0x000f300000000200 */
[----:B------:R-:W1:Y:S08]  /*68c0*/  LDSM.16.M88.4 R32, [R139+0x4100] ;  /* 0x004100008b20783b */ /* 0x000e700000000200 */
[----:B------:R-:W1:Y:S08]  /*68d0*/  LDSM.16.M88.4 R48, [R139+0x4900] ;  /* 0x004900008b30783b */ /* 0x000e700000000200 */
[----:B------:R-:W1:Y:S02]  /*68e0*/  LDSM.16.M88.4 R64, [R139+0x5100] ;  /* 0x005100008b40783b */ /* 0x000e640000000200 */
[-C--:B-1-3--:R-:W-:Y:S06]  /*68f0*/  HMMA.16816.F32 R4, R112, R16.reuse, RZ ;  /* 0x000000107004723c */ /* 0x08afec00000018ff */
[----:B------:R-:W1:Y:S02]  /*6900*/  LDSM.16.M88.4 R80, [R139+0x5900] ;  /* 0x005900008b50783b */ /* 0x000e640000000200 */
[C---:B----4-:R-:W-:Y:S06]  /*6910*/  HMMA.16816.F32 R8, R108.reuse, R16, RZ ;  /* 0x000000106c08723c */ /* 0x050fec00000018ff */
[----:B------:R-:W3:Y:S02]  /*6920*/  LDSM.16.M88.4 R96, [R139+0x6100] ;  /* 0x006100008b60783b */ /* 0x000ee40000000200 */
[-C--:B------:R-:W-:Y:S06]  /*6930*/  HMMA.16816.F32 R12, R108, R18.reuse, RZ ;  /* 0x000000126c0c723c */ /* 0x080fec00000018ff */
[----:B------:R-:W4:Y:S02]  /*6940*/  LDSM.16.M88.4 R188, [R139+0x6900] ;  /* 0x006900008bbc783b */ /* 0x000f240000000200 */
[C---:B------:R-:W-:Y:S06]  /*6950*/  HMMA.16816.F32 R16, R112.reuse, R18, RZ ;  /* 0x000000127010723c */ /* 0x040fec00000018ff */
[----:B------:R-:W-:Y:S02]  /*6960*/  LDSM.16.M88.4 R192, [R237+0x7100] ;  /* 0x00710000edc0783b */ /* 0x000fe40000000200 */
[-C--:B------:R-:W-:Y:S06]  /*6970*/  HMMA.16816.F32 R20, R112, R32.reuse, RZ ;  /* 0x000000207014723c */ /* 0x080fec00000018ff */
[----:B------:R-:W1:Y:S02]  /*6980*/  LDSM.16.M88.4 R196, [R238] ;  /* 0x00000000eec4783b */ /* 0x000e640000000200 */
[C---:B------:R-:W-:Y:S06]  /*6990*/  HMMA.16816.F32 R24, R108.reuse, R32, RZ ;  /* 0x000000206c18723c */ /* 0x040fec00000018ff */
[----:B------:R-:W1:Y:S02]  /*69a0*/  LDSM.16.M88.4 R200, [R237+0x9100] ;  /* 0x00910000edc8783b */ /* 0x000e640000000200 */
[-C--:B------:R-:W-:Y:S06]  /*69b0*/  HMMA.16816.F32 R28, R108, R34.reuse, RZ ;  /* 0x000000226c1c723c */ /* 0x080fec00000018ff */
[----:B------:R-:W1:Y:S02]  /*69c0*/  LDSM.16.M88.4 R204, [R244] ;  /* 0x00000000f4cc783b */ /* 0x000e640000000200 */
[C---:B------:R-:W-:Y:S06]  /*69d0*/  HMMA.16816.F32 R32, R112.reuse, R34, RZ ;  /* 0x000000227020723c */ /* 0x040fec00000018ff */
[----:B------:R-:W1:Y:S02]  /*69e0*/  LDSM.16.M88.4 R208, [R243] ;  /* 0x00000000f3d0783b */ /* 0x000e640000000200 */
[-C--:B------:R-:W-:Y:S06]  /*69f0*/  HMMA.16816.F32 R36, R112, R48.reuse, RZ ;  /* 0x000000307024723c */ /* 0x080fec00000018ff */
[----:B------:R-:W1:Y:S02]  /*6a00*/  LDSM.16.M88.4 R212, [R242] ;  /* 0x00000000f2d4783b */ /* 0x000e640000000200 */
[C---:B------:R-:W-:Y:S06]  /*6a10*/  HMMA.16816.F32 R40, R108.reuse, R48, RZ ;  /* 0x000000306c28723c */ /* 0x040fec00000018ff */
[----:B------:R-:W1:Y:S02]  /*6a20*/  LDSM.16.M88.4 R216, [R241] ;  /* 0x00000000f1d8783b */ /* 0x000e640000000200 */
[-C--:B------:R-:W-:Y:S06]  /*6a30*/  HMMA.16816.F32 R44, R108, R50.reuse, RZ ;  /* 0x000000326c2c723c */ /* 0x080fec00000018ff */
[----:B------:R-:W1:Y:S02]  /*6a40*/  LDSM.16.M88.4 R220, [R240] ;  /* 0x00000000f0dc783b */ /* 0x000e640000000200 */
[C---:B------:R-:W-:Y:S06]  /*6a50*/  HMMA.16816.F32 R48, R112.reuse, R50, RZ ;  /* 0x000000327030723c */ /* 0x040fec00000018ff */
[----:B------:R-:W2:Y:S02]  /*6a60*/  LDSM.16.M88.4 R224, [R239] ;  /* 0x00000000efe0783b */ /* 0x000ea40000000200 */
[-C--:B------:R-:W-:Y:S06]  /*6a70*/  HMMA.16816.F32 R52, R112, R64.reuse, RZ ;  /* 0x000000407034723c */ /* 0x080fec00000018ff */
[----:B------:R-:W4:Y:S06]  /*6a80*/  LDL.64 R250, [R1+0x28] ;  /* 0x0000280001fa7983 */ /* 0x000f2c0000100a00 */
[----:B------:R-:W4:Y:S01]  /*6a90*/  LDL.64 R248, [R1+0x30] ;  /* 0x0000300001f87983 */ /* 0x000f220000100a00 */
[C---:B------:R-:W-:Y:S08]  /*6aa0*/  HMMA.16816.F32 R56, R108.reuse, R64, RZ ;  /* 0x000000406c38723c */ /* 0x040ff000000018ff */
[-C--:B------:R-:W-:Y:S08]  /*6ab0*/  HMMA.16816.F32 R60, R108, R66.reuse, RZ ;  /* 0x000000426c3c723c */ /* 0x080ff000000018ff */
[C---:B------:R-:W-:Y:S08]  /*6ac0*/  HMMA.16816.F32 R64, R112.reuse, R66, RZ ;  /* 0x000000427040723c */ /* 0x040ff000000018ff */
[-C--:B-1----:R-:W-:Y:S01]  /*6ad0*/  HMMA.16816.F32 R68, R112, R80.reuse, RZ ;  /* 0x000000507044723c */ /* 0x082fe200000018ff */
[----:B--2---:R-:W-:Y:S07]  /*6ae0*/  IMAD.WIDE.U32 R84, R84, 0x70, R72 ;  /* 0x0000007054547825 */ /* 0x004fee00078e0048 */
[C---:B------:R-:W-:Y:S04]  /*6af0*/  HMMA.16816.F32 R72, R108.reuse, R80, RZ ;  /* 0x000000506c48723c */ /* 0x040fe800000018ff */
[C---:B------:R-:W-:Y:S02]  /*6b00*/  LEA R90, P1, R84.reuse, c[0x0][0x1f8], 0x1 ;  /* 0x00007e00545a7a11 */ /* 0x040fe400078208ff */
[----:B------:R-:W-:Y:S02]  /*6b10*/  IADD3 R2, R85, R2, RZ ;  /* 0x0000000255027210 */ /* 0x000fe40007ffe0ff */
[-C--:B------:R-:W-:Y:S04]  /*6b20*/  HMMA.16816.F32 R76, R108, R82.reuse, RZ ;  /* 0x000000526c4c723c */ /* 0x080fe800000018ff */
[----:B------:R-:W-:Y:S02]  /*6b30*/  LEA.HI.X R91, R84, c[0x0][0x1fc], R2, 0x1, P1 ;  /* 0x00007f00545b7a11 */ /* 0x000fe400008f0c02 */
[----:B------:R-:W-:Y:S03]  /*6b40*/  IADD3 R88, P1, R90, UR4, RZ ;  /* 0x000000045a587c10 */ /* 0x000fe6000ff3e0ff */
[----:B------:R-:W-:Y:S01]  /*6b50*/  @!PT LDS RZ, [RZ] ;  /* 0x00000000fffff984 */ /* 0x000fe20000000800 */
[----:B------:R-:W-:Y:S01]  /*6b60*/  @!PT LDS RZ, [RZ] ;  /* 0x00000000fffff984 */ /* 0x000fe20000000800 */
[----:B------:R-:W-:Y:S01]  /*6b70*/  @!PT LDS RZ, [RZ] ;  /* 0x00000000fffff984 */ /* 0x000fe20000000800 */
[----:B------:R1:W-:Y:S01]  /*6b80*/  LDGSTS.E.BYPASS.LTC128B.128 [R245+0x100], [R90.64], !P0 ;  /* 0x001000005af57fae */ /* 0x0003e2000c101d48 */
[C---:B------:R-:W-:Y:S02]  /*6b90*/  HMMA.16816.F32 R80, R112.reuse, R82, RZ ;  /* 0x000000527050723c */ /* 0x040fe400000018ff */
[----:B------:R-:W-:Y:S02]  /*6ba0*/  IADD3.X R89, R91, UR5, RZ, P1, !PT ;  /* 0x000000055b597c10 */ /* 0x000fe40008ffe4ff */
[----:B------:R-:W-:Y:S04]  /*6bb0*/  IADD3 R94, P2, R88, UR4, RZ ;  /* 0x00000004585e7c10 */ /* 0x000fe8000ff5e0ff */
[-C--:B---3--:R-:W-:Y:S01]  /*6bc0*/  HMMA.16816.F32 R84, R112, R96.reuse, RZ ;  /* 0x000000607054723c */ /* 0x088fe200000018ff */
[----:B------:R1:W-:Y:S03]  /*6bd0*/  LDGSTS.E.BYPASS.LTC128B.128 [R245+0x900], [R88.64], !P0 ;  /* 0x0090000058f57fae */ /* 0x0003e6000c101d48 */
[----:B------:R-:W-:Y:S02]  /*6be0*/  IADD3.X R95, R89, UR5, RZ, P2, !PT ;  /* 0x00000005595f7c10 */ /* 0x000fe400097fe4ff */
[----:B------:R-:W-:Y:S03]  /*6bf0*/  IADD3 R92, P1, R94, UR4, RZ ;  /* 0x000000045e5c7c10 */ /* 0x000fe6000ff3e0ff */
[----:B------:R2:W-:Y:S03]  /*6c00*/  LDGSTS.E.BYPASS.LTC128B.128 [R245+0x1100], [R94.64], !P0 ;  /* 0x011000005ef57fae */ /* 0x0005e6000c101d48 */
[----:B------:R-:W-:Y:S02]  /*6c10*/  IADD3.X R93, R95, UR5, RZ, P1, !PT ;  /* 0x000000055f5d7c10 */ /* 0x000fe40008ffe4ff */
[----:B------:R-:W-:Y:S03]  /*6c20*/  IADD3 R100, P2, R92, UR4, RZ ;  /* 0x000000045c647c10 */ /* 0x000fe6000ff5e0ff */
[----:B------:R2:W-:Y:S01]  /*6c30*/  LDGSTS.E.BYPASS.LTC128B.128 [R245+0x1900], [R92.64], !P0 ;  /* 0x019000005cf57fae */ /* 0x0005e2000c101d48 */
[----:B------:R-:W-:Y:S02]  /*6c40*/  IADD3.X R101, R93, UR5, RZ, P2, !PT ;  /* 0x000000055d657c10 */ /* 0x000fe400097fe4ff */
[----:B------:R-:W-:Y:S04]  /*6c50*/  IADD3 R102, P1, R100, UR4, RZ ;  /* 0x0000000464667c10 */ /* 0x000fe8000ff3e0ff */
[----:B------:R-:W-:Y:S01]  /*6c60*/  IADD3.X R103, R101, UR5, RZ, P1, !PT ;  /* 0x0000000565677c10 */ /* 0x000fe20008ffe4ff */
[----:B------:R3:W-:Y:S01]  /*6c70*/  LDGSTS.E.BYPASS.LTC128B.128 [R245+0x2100], [R100.64], !P0 ;  /* 0x0210000064f57fae */ /* 0x0007e2000c101d48 */
[C---:B-1----:R-:W-:Y:S07]  /*6c80*/  HMMA.16816.F32 R88, R108.reuse, R96, RZ ;  /* 0x000000606c58723c */ /* 0x042fee00000018ff */
[----:B------:R4:W-:Y:S01]  /*6c90*/  LDGSTS.E.BYPASS.LTC128B.128 [R245+0x2900], [R102.64], !P0 ;  /* 0x0290000066f57fae */ /* 0x0009e2000c101d48 */
[-C--:B--2---:R-:W-:Y:S08]  /*6ca0*/  HMMA.16816.F32 R92, R108, R98.reuse, RZ ;  /* 0x000000626c5c723c */ /* 0x084ff000000018ff */
[C---:B------:R-:W-:Y:S04]  /*6cb0*/  HMMA.16816.F32 R96, R112.reuse, R98, RZ ;  /* 0x000000627060723c */ /* 0x040fe800000018ff */
[----:B---3--:R-:W-:Y:S04]  /*6cc0*/  IADD3 R100, P1, R102, UR4, RZ ;  /* 0x0000000466647c10 */ /* 0x008fe8000ff3e0ff */
[----:B------:R-:W-:Y:S02]  /*6cd0*/  IADD3.X R101, R103, UR5, RZ, P1, !PT ;  /* 0x0000000567657c10 */ /* 0x000fe40008ffe4ff */
[C---:B------:R-:W-:Y:S02]  /*6ce0*/  ISETP.GT.AND P1, PT, R246.reuse, RZ, PT ;  /* 0x000000fff600720c */ /* 0x040fe40003f24270 */
[----:B------:R-:W-:Y:S01]  /*6cf0*/  IADD3 R246, R246, -0x1, RZ ;  /* 0xfffffffff6f67810 */ /* 0x000fe20007ffe0ff */
[----:B------:R4:W-:Y:S08]  /*6d00*/  LDGSTS.E.BYPASS.LTC128B.128 [R245+0x3100], [R100.64], !P0 ;  /* 0x0310000064f57fae */ /* 0x0009f0000c101d48 */
[----:B------:R-:W0:Y:S01]  /*6d10*/  LDGDEPBAR ;  /* 0x00000000000079af */ /* 0x000e220000000000 */
[-C--:B----4-:R-:W-:Y:S08]  /*6d20*/  HMMA.16816.F32 R100, R112, R188.reuse, RZ ;  /* 0x000000bc7064723c */ /* 0x090ff000000018ff */
[C---:B------:R-:W-:Y:S08]  /*6d30*/  HMMA.16816.F32 R104, R108.reuse, R188, RZ ;  /* 0x000000bc6c68723c */ /* 0x040ff000000018ff */
[-C--:B------:R-:W-:Y:S08]  /*6d40*/  HMMA.16816.F32 R108, R108, R190.reuse, RZ ;  /* 0x000000be6c6c723c */ /* 0x080ff000000018ff */
[----:B------:R-:W-:Y:S01]  /*6d50*/  HMMA.16816.F32 R112, R112, R190, RZ ;  /* 0x000000be7070723c */ /* 0x000fe200000018ff */
[----:B------:R-:W-:Y:S07]  /*6d60*/  LDSM.16.M88.4 R188, [R235+0x7100] ;  /* 0x00710000ebbc783b */ /* 0x000fee0000000200 */
[-C--:B------:R-:W-:Y:S08]  /*6d70*/  HMMA.16816.F32 R4, R192, R196.reuse, R4 ;  /* 0x000000c4c004723c */ /* 0x080ff00000001804 */
[C---:B------:R-:W-:Y:S08]  /*6d80*/  HMMA.16816.F32 R8, R200.reuse, R196, R8 ;  /* 0x000000c4c808723c */ /* 0x040ff00000001808 */
[-C--:B------:R-:W-:Y:S08]  /*6d90*/  HMMA.16816.F32 R12, R200, R198.reuse, R12 ;  /* 0x000000c6c80c723c */ /* 0x080ff0000000180c */
[C---:B------:R-:W-:Y:S01]  /*6da0*/  HMMA.16816.F32 R16, R192.reuse, R198, R16 ;  /* 0x000000c6c010723c */ /* 0x040fe20000001810 */
[----:B------:R-:W1:Y:S07]  /*6db0*/  LDSM.16.M88.4 R196, [R233+0x3900] ;  /* 0x00390000e9c4783b */ /* 0x000e6e0000000200 */
[-C--:B------:R-:W-:Y:S08]  /*6dc0*/  HMMA.16816.F32 R20, R192, R204.reuse, R20 ;  /* 0x000000ccc014723c */ /* 0x080ff00000001814 */
[C---:B------:R-:W-:Y:S08]  /*6dd0*/  HMMA.16816.F32 R24, R200.reuse, R204, R24 ;  /* 0x000000ccc818723c */ /* 0x040ff00000001818 */
[-C--:B------:R-:W-:Y:S08]  /*6de0*/  HMMA.16816.F32 R28, R200, R206.reuse, R28 ;  /* 0x000000cec81c723c */ /* 0x080ff0000000181c */
[C---:B------:R-:W-:Y:S01]  /*6df0*/  HMMA.16816.F32 R32, R192.reuse, R206, R32 ;  /* 0x000000cec020723c */ /* 0x040fe20000001820 */
[----:B------:R-:W2:Y:S07]  /*6e00*/  LDSM.16.M88.4 R204, [R235+0x9100] ;  /* 0x00910000ebcc783b */ /* 0x000eae0000000200 */
[-C--:B------:R-:W-:Y:S08]  /*6e10*/  HMMA.16816.F32 R36, R192, R208.reuse, R36 ;  /* 0x000000d0c024723c */ /* 0x080ff00000001824 */
[C---:B------:R-:W-:Y:S08]  /*6e20*/  HMMA.16816.F32 R40, R200.reuse, R208, R40 ;  /* 0x000000d0c828723c */ /* 0x040ff00000001828 */
[-C--:B------:R-:W-:Y:S08]  /*6e30*/  HMMA.16816.F32 R44, R200, R210.reuse, R44 ;  /* 0x000000d2c82c723c */ /* 0x080ff0000000182c */
[C---:B------:R-:W-:Y:S01]  /*6e40*/  HMMA.16816.F32 R48, R192.reuse, R210, R48 ;  /* 0x000000d2c030723c */ /* 0x040fe20000001830 */
[----:B------:R-:W3:Y:S07]  /*6e50*/  LDSM.16.M88.4 R208, [R233+0x4100] ;  /* 0x00410000e9d0783b */ /* 0x000eee0000000200 */
[-C--:B------:R-:W-:Y:S08]  /*6e60*/  HMMA.16816.F32 R52, R192, R212.reuse, R52 ;  /* 0x000000d4c034723c */ /* 0x080ff00000001834 */
[C---:B------:R-:W-:Y:S08]  /*6e70*/  HMMA.16816.F32 R56, R200.reuse, R212, R56 ;  /* 0x000000d4c838723c */ /* 0x040ff00000001838 */
[-C--:B------:R-:W-:Y:S08]  /*6e80*/  HMMA.16816.F32 R60, R200, R214.reuse, R60 ;  /* 0x000000d6c83c723c */ /* 0x080ff0000000183c */
[C---:B------:R-:W-:Y:S01]  /*6e90*/  HMMA.16816.F32 R64, R192.reuse, R214, R64 ;  /* 0x000000d6c040723c */ /* 0x040fe20000001840 */
[----:B------:R-:W4:Y:S07]  /*6ea0*/  LDSM.16.M88.4 R212, [R233+0x4900] ;  /* 0x00490000e9d4783b */ /* 0x000f2e0000000200 */
[-C--:B------:R-:W-:Y:S08]  /*6eb0*/  HMMA.16816.F32 R68, R192, R216.reuse, R68 ;  /* 0x000000d8c044723c */ /* 0x080ff00000001844 */
[C---:B------:R-:W-:Y:S08]  /*6ec0*/  HMMA.16816.F32 R72, R200.reuse, R216, R72 ;  /* 0x000000d8c848723c */ /* 0x040ff00000001848 */
[-C--:B------:R-:W-:Y:S08]  /*6ed0*/  HMMA.16816.F32 R76, R200, R218.reuse, R76 ;  /* 0x000000dac84c723c */ /* 0x080ff0000000184c */
[C---:B------:R-:W-:Y:S01]  /*6ee0*/  HMMA.16816.F32 R80, R192.reuse, R218, R80 ;  /* 0x000000dac050723c */ /* 0x040fe20000001850 */
[----:B------:R-:W-:Y:S07]  /*6ef0*/  LDSM.16.M88.4 R216, [R233+0x5900] ;  /* 0x00590000e9d8783b */ /* 0x000fee0000000200 */
[-C--:B------:R-:W-:Y:S08]  /*6f00*/  HMMA.16816.F32 R84, R192, R220.reuse, R84 ;  /* 0x000000dcc054723c */ /* 0x080ff00000001854 */
[C---:B------:R-:W-:Y:S08]  /*6f10*/  HMMA.16816.F32 R88, R200.reuse, R220, R88 ;  /* 0x000000dcc858723c */ /* 0x040ff00000001858 */
[-C--:B------:R-:W-:Y:S08]  /*6f20*/  HMMA.16816.F32 R92, R200, R222.reuse, R92 ;  /* 0x000000dec85c723c */ /* 0x080ff0000000185c */
[C---:B------:R-:W-:Y:S01]  /*6f30*/  HMMA.16816.F32 R96, R192.reuse, R222, R96 ;  /* 0x000000dec060723c */ /* 0x040fe20000001860 */
[----:B------:R-:W-:Y:S07]  /*6f40*/  LDSM.16.M88.4 R220, [R233+0x6900] ;  /* 0x00690000e9dc783b */ /* 0x000fee0000000200 */
[-C--:B------:R-:W-:Y:S08]  /*6f50*/  HMMA.16816.F32 R100, R192, R224.reuse, R100 ;  /* 0x000000e0c064723c */ /* 0x080ff00000001864 */
[C---:B------:R-:W-:Y:S08]  /*6f60*/  HMMA.16816.F32 R104, R200.reuse, R224, R104 ;  /* 0x000000e0c868723c */ /* 0x040ff00000001868 */
[-C--:B------:R-:W-:Y:S01]  /*6f70*/  HMMA.16816.F32 R108, R200, R226.reuse, R108 ;  /* 0x000000e2c86c723c */ /* 0x080fe2000000186c */
[----:B------:R-:W3:Y:S07]  /*6f80*/  LDSM.16.M88.4 R200, [R233+0x5100] ;  /* 0x00510000e9c8783b */ /* 0x000eee0000000200 */
[----:B------:R-:W-:Y:S01]  /*6f90*/  HMMA.16816.F32 R112, R192, R226, R112 ;  /* 0x000000e2c070723c */ /* 0x000fe20000001870 */
[----:B------:R-:W4:Y:S07]  /*6fa0*/  LDSM.16.M88.4 R192, [R233+0x6100] ;  /* 0x00610000e9c0783b */ /* 0x000f2e0000000200 */
[-C--:B-1----:R-:W-:Y:S08]  /*6fb0*/  HMMA.16816.F32 R4, R188, R196.reuse, R4 ;  /* 0x000000c4bc04723c */ /* 0x082ff00000001804 */
[C---:B--2---:R-:W-:Y:S08]  /*6fc0*/  HMMA.16816.F32 R8, R204.reuse, R196, R8 ;  /* 0x000000c4cc08723c */ /* 0x044ff00000001808 */
[-C--:B------:R-:W-:Y:S08]  /*6fd0*/  HMMA.16816.F32 R12, R204, R198.reuse, R12 ;  /* 0x000000c6cc0c723c */ /* 0x080ff0000000180c */
[C---:B------:R-:W-:Y:S01]  /*6fe0*/  HMMA.16816.F32 R16, R188.reuse, R198, R16 ;  /* 0x000000c6bc10723c */ /* 0x040fe20000001810 */
[----:B------:R-:W-:Y:S07]  /*6ff0*/  LDSM.16.M88.4 R196, [R232] ;  /* 0x00000000e8c4783b */ /* 0x000fee0000000200 */
[-C--:B---3--:R-:W-:Y:S08]  /*7000*/  HMMA.16816.F32 R20, R188, R208.reuse, R20 ;  /* 0x000000d0bc14723c */ /* 0x088ff00000001814 */
[C---:B------:R-:W-:Y:S08]  /*7010*/  HMMA.16816.F32 R24, R204.reuse, R208, R24 ;  /* 0x000000d0cc18723c */ /* 0x040ff00000001818 */
[-C--:B------:R-:W-:Y:S08]  /*7020*/  HMMA.16816.F32 R28, R204, R210.reuse, R28 ;  /* 0x000000d2cc1c723c */ /* 0x080ff0000000181c */
[C---:B------:R-:W-:Y:S01]  /*7030*/  HMMA.16816.F32 R32, R188.reuse, R210, R32 ;  /* 0x000000d2bc20723c */ /* 0x040fe20000001820 */
[----:B------:R-:W-:Y:S07]  /*7040*/  LDSM.16.M88.4 R208, [R232+0x800] ;  /* 0x00080000e8d0783b */ /* 0x000fee0000000200 */
[-C--:B----4-:R-:W-:Y:S08]  /*7050*/  HMMA.16816.F32 R36, R188, R212.reuse, R36 ;  /* 0x000000d4bc24723c */ /* 0x090ff00000001824 */
        /* <DEDUP_REMOVED lines=21> */
[-C--:B------:R-:W-:Y:S01]  /*71b0*/  HMMA.16816.F32 R108, R204, R222.reuse, R108 ;  /* 0x000000decc6c723c */ /* 0x080fe2000000186c */
[----:B------:R-:W2:Y:S07]  /*71c0*/  LDSM.16.M88.4 R204, [R232+0x2000] ;  /* 0x00200000e8cc783b */ /* 0x000eae0000000200 */
[----:B------:R-:W-:Y:S01]  /*71d0*/  HMMA.16816.F32 R112, R188, R222, R112 ;  /* 0x000000debc70723c */ /* 0x000fe20000001870 */
[----:B------:R-:W3:Y:S07]  /*71e0*/  LDSM.16.M88.4 R188, [R232+0x2800] ;  /* 0x00280000e8bc783b */ /* 0x000eee0000000200 */
[-C--:B-1----:R-:W-:Y:S08]  /*71f0*/  HMMA.16816.F32 R4, R192, R196.reuse, R4 ;  /* 0x000000c4c004723c */ /* 0x082ff00000001804 */
[C---:B------:R-:W-:Y:S08]  /*7200*/  HMMA.16816.F32 R8, R200.reuse, R196, R8 ;  /* 0x000000c4c808723c */ /* 0x040ff00000001808 */
[-C--:B------:R-:W-:Y:S08]  /*7210*/  HMMA.16816.F32 R12, R200, R198.reuse, R12 ;  /* 0x000000c6c80c723c */ /* 0x080ff0000000180c */
[C---:B------:R-:W-:Y:S01]  /*7220*/  HMMA.16816.F32 R16, R192.reuse, R198, R16 ;  /* 0x000000c6c010723c */ /* 0x040fe20000001810 */
[----:B------:R-:W1:Y:S01]  /*7230*/  LDSM.16.M88.4 R196, [R232+0x3000] ;  /* 0x00300000e8c4783b */ /* 0x000e620000000200 */
[----:B------:R-:W-:Y:S04]  /*7240*/  DEPBAR.LE SB0, 0x0 ;  /* 0x000080000000791a */ /* 0x000fe80000000000 */
[----:B------:R-:W-:Y:S02]  /*7250*/  FMNMX.FTZ R2, R4, R0, !PT ;  /* 0x0000000004027209 */ /* 0x000fe40007810000 */
[-C--:B------:R-:W-:Y:S01]  /*7260*/  HMMA.16816.F32 R20, R192, R208.reuse, R20 ;  /* 0x000000d0c014723c */ /* 0x080fe20000001814 */
[----:B------:R-:W-:Y:S04]  /*7270*/  BAR.SYNC.DEFER_BLOCKING 0x0 ;  /* 0x0000000000007b1d */ /* 0x000fe80000010000 */
[----:B------:R-:W-:Y:S02]  /*7280*/  FMNMX.FTZ R2, R5, R2, !PT ;  /* 0x0000000205027209 */ /* 0x000fe40007810000 */
[----:B------:R-:W-:Y:S01]  /*7290*/  FMNMX.FTZ R132, R6, R3, !PT ;  /* 0x0000000306847209 */ /* 0x000fe20007810000 */
[C---:B------:R-:W-:Y:S04]  /*72a0*/  HMMA.16816.F32 R24, R200.reuse, R208, R24 ;  /* 0x000000d0c818723c */ /* 0x040fe80000001818 */
[----:B------:R-:W-:Y:S02]  /*72b0*/  FMNMX.FTZ R132, R7, R132, !PT ;  /* 0x0000008407847209 */ /* 0x000fe40007810000 */
[----:B------:R-:W-:Y:S02]  /*72c0*/  FMNMX.FTZ R134, R8, R133, !PT ;  /* 0x0000008508867209 */ /* 0x000fe40007810000 */
[-C--:B------:R-:W-:Y:S04]  /*72d0*/  HMMA.16816.F32 R28, R200, R210.reuse, R28 ;  /* 0x000000d2c81c723c */ /* 0x080fe8000000181c */
[----:B------:R-:W-:Y:S02]  /*72e0*/  FMNMX.FTZ R2, R16, R2, !PT ;  /* 0x0000000210027209 */ /* 0x000fe40007810000 */
[----:B------:R-:W-:Y:S02]  /*72f0*/  FMNMX.FTZ R132, R18, R132, !PT ;  /* 0x0000008412847209 */ /* 0x000fe40007810000 */
        /* <DEDUP_REMOVED lines=27> */
[-C--:B--2---:R-:W-:Y:S04]  /*74b0*/  HMMA.16816.F32 R68, R192, R204.reuse, R68 ;  /* 0x000000ccc044723c */ /* 0x084fe80000001844 */
        /* <DEDUP_REMOVED lines=11> */
[-C--:B---3--:R-:W-:Y:S04]  /*7570*/  HMMA.16816.F32 R84, R192, R188.reuse, R84 ;  /* 0x000000bcc054723c */ /* 0x088fe80000001854 */
        /* <DEDUP_REMOVED lines=11> */
[-C--:B-1----:R-:W-:Y:S04]  /*7630*/  HMMA.16816.F32 R100, R192, R196.reuse, R100 ;  /* 0x000000c4c064723c */ /* 0x082fe80000001864 */
[----:B------:R-:W-:Y:S02]  /*7640*/  FMNMX.FTZ R2, R68, R2, !PT ;  /* 0x0000000244027209 */ /* 0x000fe40007810000 */
[----:B------:R-:W-:Y:S02]  /*7650*/  FMNMX.FTZ R132, R66, R132, !PT ;  /* 0x0000008442847209 */ /* 0x000fe40007810000 */
[C---:B------:R-:W-:Y:S04]  /*7660*/  HMMA.16816.F32 R104, R200.reuse, R196, R104 ;  /* 0x000000c4c868723c */ /* 0x040fe80000001868 */
[----:B------:R-:W-:Y:S02]  /*7670*/  FMNMX.FTZ R134, R45, R134, !PT ;  /* 0x000000862d867209 */ /* 0x000fe40007810000 */
[----:B------:R-:W-:Y:S02]  /*7680*/  FMNMX.FTZ R135, R69, R2, !PT ;  /* 0x0000000245877209 */ /* 0x000fe40007810000 */
[----:B------:R-:W-:Y:S01]  /*7690*/  FMNMX.FTZ R136, R56, R134, !PT ;  /* 0x0000008638887209 */ /* 0x000fe20007810000 */
[-C--:B------:R-:W-:Y:S03]  /*76a0*/  HMMA.16816.F32 R108, R200, R198.reuse, R108 ;  /* 0x000000c6c86c723c */ /* 0x080fe6000000186c */
[----:B------:R-:W-:Y:S02]  /*76b0*/  FMNMX.FTZ R134, R67, R132, !PT ;  /* 0x0000008443867209 */ /* 0x000fe40007810000 */
[----:B------:R-:W-:Y:S02]  /*76c0*/  FMNMX.FTZ R135, R80, R135, !PT ;  /* 0x0000008750877209 */ /* 0x000fe40007810000 */
[----:B------:R-:W-:Y:S01]  /*76d0*/  FMNMX.FTZ R2, R70, R134, !PT ;  /* 0x0000008646027209 */ /* 0x000fe20007810000 */
[----:B------:R-:W-:Y:S04]  /*76e0*/  HMMA.16816.F32 R112, R192, R198, R112 ;  /* 0x000000c6c070723c */ /* 0x000fe80000001870 */
[----:B------:R-:W-:Y:S02]  /*76f0*/  FMNMX.FTZ R135, R81, R135, !PT ;  /* 0x0000008751877209 */ /* 0x000fe40007810000 */
[----:B------:R-:W-:Y:S02]  /*7700*/  FMNMX.FTZ R2, R71, R2, !PT ;  /* 0x0000000247027209 */ /* 0x000fe40007810000 */
[----:B------:R-:W-:Y:S04]  /*7710*/  FMNMX.FTZ R134, R10, R138, !PT ;  /* 0x0000008a0a867209 */ /* 0x000fe80007810000 */
[----:B------:R-:W-:Y:S02]  /*7720*/  FMNMX.FTZ R135, R84, R135, !PT ;  /* 0x0000008754877209 */ /* 0x000fe40007810000 */
        /* <DEDUP_REMOVED lines=27> */
[----:B------:R-:W-:Y:S01]  /*78e0*/  FMNMX.FTZ R132, R76, R132, !PT ;  /* 0x000000844c847209 */ /* 0x000fe20007810000 */
[----:B------:R-:W1:Y:S01]  /*78f0*/  SHFL.BFLY PT, R188, R135, 0x2, 0x1f ;  /* 0x0c401f0087bc7f89 */ /* 0x000e6200000e0000 */
[----:B------:R-:W-:Y:S02]  /*7900*/  FMNMX.FTZ R134, R42, R134, !PT ;  /* 0x000000862a867209 */ /* 0x000fe40007810000 */
[----:B------:R-:W-:Y:S02]  /*7910*/  FMNMX.FTZ R2, R114, R2, !PT ;  /* 0x0000000272027209 */ /* 0x000fe40007810000 */
[----:B------:R-:W-:Y:S02]  /*7920*/  FMNMX.FTZ R132, R77, R132, !PT ;  /* 0x000000844d847209 */ /* 0x000fe40007810000 */
[----:B------:R-:W-:Y:S02]  /*7930*/  FMNMX.FTZ R134, R43, R134, !PT ;  /* 0x000000862b867209 */ /* 0x000fe40007810000 */
[----:B------:R-:W-:Y:S02]  /*7940*/  FMNMX.FTZ R2, R115, R2, !PT ;  /* 0x0000000273027209 */ /* 0x000fe40007810000 */
[----:B------:R-:W-:Y:S02]  /*7950*/  FMNMX.FTZ R132, R88, R132, !PT ;  /* 0x0000008458847209 */ /* 0x000fe40007810000 */
[----:B------:R-:W-:Y:S01]  /*7960*/  FMNMX.FTZ R134, R46, R134, !PT ;  /* 0x000000862e867209 */ /* 0x000fe20007810000 */
[----:B------:R-:W2:Y:S01]  /*7970*/  SHFL.BFLY PT, R137, R2, 0x2, 0x1f ;  /* 0x0c401f0002897f89 */ /* 0x000ea200000e0000 */
        /* <DEDUP_REMOVED lines=8> */
[----:B-1----:R-:W-:Y:S02]  /*7a00*/  FMNMX.FTZ R135, R135, R188, !PT ;  /* 0x000000bc87877209 */ /* 0x002fe40007810000 */
[----:B------:R-:W-:Y:S02]  /*7a10*/  FMNMX.FTZ R132, R105, R132, !PT ;  /* 0x0000008469847209 */ /* 0x000fe40007810000 */
[----:B------:R-:W-:Y:S01]  /*7a20*/  FMNMX.FTZ R134, R63, R134, !PT ;  /* 0x000000863f867209 */ /* 0x000fe20007810000 */
[----:B------:R-:W1:Y:S01]  /*7a30*/  SHFL.BFLY PT, R188, R135, 0x1, 0x1f ;  /* 0x0c201f0087bc7f89 */ /* 0x000e6200000e0000 */
[----:B------:R-:W-:Y:S02]  /*7a40*/  FMNMX.FTZ R132, R108, R132, !PT ;  /* 0x000000846c847209 */ /* 0x000fe40007810000 */
[----:B------:R-:W-:Y:S02]  /*7a50*/  FMNMX.FTZ R134, R74, R134, !PT ;  /* 0x000000864a867209 */ /* 0x000fe40007810000 */
[----:B------:R-:W-:Y:S02]  /*7a60*/  FMNMX.FTZ R132, R109, R132, !PT ;  /* 0x000000846d847209 */ /* 0x000fe40007810000 */
[----:B--2---:R-:W-:Y:S02]  /*7a70*/  FMNMX.FTZ R2, R2, R137, !PT ;  /* 0x0000008902027209 */ /* 0x004fe40007810000 */
[----:B------:R-:W-:Y:S01]  /*7a80*/  FMNMX.FTZ R134, R75, R134, !PT ;  /* 0x000000864b867209 */ /* 0x000fe20007810000 */
[----:B------:R-:W2:Y:S03]  /*7a90*/  SHFL.BFLY PT, R136, R132, 0x2, 0x1f ;  /* 0x0c401f0084887f89 */ /* 0x000ea600000e0000 */
[----:B------:R-:W-:Y:S04]  /*7aa0*/  FMNMX.FTZ R134, R78, R134, !PT ;  /* 0x000000864e867209 */ /* 0x000fe80007810000 */
[----:B------:R-:W-:Y:S01]  /*7ab0*/  FMNMX.FTZ R134, R79, R134, !PT ;  /* 0x000000864f867209 */ /* 0x000fe20007810000 */
[----:B------:R-:W3:Y:S03]  /*7ac0*/  SHFL.BFLY PT, R137, R2, 0x1, 0x1f ;  /* 0x0c201f0002897f89 */ /* 0x000ee600000e0000 */
[----:B------:R-:W-:Y:S02]  /*7ad0*/  FMNMX.FTZ R134, R90, R134, !PT ;  /* 0x000000865a867209 */ /* 0x000fe40007810000 */
[----:B-1----:R-:W-:Y:S02]  /*7ae0*/  FMNMX.FTZ R135, R135, R188, !PT ;  /* 0x000000bc87877209 */ /* 0x002fe40007810000 */
[----:B------:R-:W-:Y:S03]  /*7af0*/  FMNMX.FTZ R134, R91, R134, !PT ;  /* 0x000000865b867209 */ /* 0x000fe60007810000 */
[C---:B------:R-:W-:Y:S01]  /*7b00*/  FADD.FTZ R0, -R135.reuse, R0 ;  /* 0x0000000087007221 */ /* 0x040fe20000010100 */
[----:B------:R-:W-:Y:S01]  /*7b10*/  FMNMX.FTZ R134, R94, R134, !PT ;  /* 0x000000865e867209 */ /* 0x000fe20007810000 */
[----:B------:R-:W-:Y:S03]  /*7b20*/  FMUL.FTZ R192, R135, c[0x0][0x2d0] ;  /* 0x0000b40087c07a20 */ /* 0x000fe60000410000 */
[----:B------:R-:W-:Y:S01]  /*7b30*/  FMNMX.FTZ R134, R95, R134, !PT ;  /* 0x000000865f867209 */ /* 0x000fe20007810000 */
[--C-:B------:R-:W-:Y:S01]  /*7b40*/  FFMA.FTZ R20, R20, c[0x0][0x2d0], -R192.reuse ;  /* 0x0000b40014147a23 */ /* 0x100fe200000108c0 */
[----:B--2---:R-:W-:Y:S01]  /*7b50*/  FMNMX.FTZ R132, R132, R136, !PT ;  /* 0x0000008884847209 */ /* 0x004fe20007810000 */
[--C-:B------:R-:W-:Y:S01]  /*7b60*/  FFMA.FTZ R21, R21, c[0x0][0x2d0], -R192.reuse ;  /* 0x0000b40015157a23 */ /* 0x100fe200000108c0 */
[----:B------:R-:W-:Y:S01]  /*7b70*/  FMNMX.FTZ R136, R106, R134, !PT ;  /* 0x000000866a887209 */ /* 0x000fe20007810000 */
[----:B------:R-:W-:Y:S01]  /*7b80*/  MUFU.EX2 R215, R20 ;  /* 0x0000001400d77308 */ /* 0x000fe20000000800 */
[--C-:B------:R-:W-:Y:S01]  /*7b90*/  FFMA.FTZ R52, R52, c[0x0][0x2d0], -R192.reuse ;  /* 0x0000b40034347a23 */ /* 0x100fe200000108c0 */
[----:B------:R-:W1:Y:S01]  /*7ba0*/  SHFL.BFLY PT, R189, R132, 0x1, 0x1f ;  /* 0x0c201f0084bd7f89 */ /* 0x000e6200000e0000 */
[----:B---3--:R-:W-:Y:S01]  /*7bb0*/  FMNMX.FTZ R134, R2, R137, !PT ;  /* 0x0000008902867209 */ /* 0x008fe20007810000 */
[----:B------:R-:W-:Y:S01]  /*7bc0*/  FMUL.FTZ R2, R0, c[0x0][0x2d0] ;  /* 0x0000b40000027a20 */ /* 0x000fe20000410000 */
[----:B------:R-:W-:Y:S01]  /*7bd0*/  FMNMX.FTZ R0, R107, R136, !PT ;  /* 0x000000886b007209 */ /* 0x000fe20007810000 */
[--C-:B------:R-:W-:Y:S02]  /*7be0*/  FFMA.FTZ R53, R53, c[0x0][0x2d0], -R192.reuse ;  /* 0x0000b40035357a23 */ /* 0x100fe400000108c0 */
[--C-:B------:R-:W-:Y:S01]  /*7bf0*/  FFMA.FTZ R64, R64, c[0x0][0x2d0], -R192.reuse ;  /* 0x0000b40040407a23 */ /* 0x100fe200000108c0 */
[----:B------:R-:W-:Y:S01]  /*7c00*/  FMNMX.FTZ R0, R110, R0, !PT ;  /* 0x000000006e007209 */ /* 0x000fe20007810000 */
[----:B------:R2:W3:Y:S01]  /*7c10*/  MUFU.EX2 R137, R2 ;  /* 0x0000000200897308 */ /* 0x0004e20000000800 */
[--C-:B------:R-:W-:Y:S02]  /*7c20*/  FFMA.FTZ R65, R65, c[0x0][0x2d0], -R192.reuse ;  /* 0x0000b40041417a23 */ /* 0x100fe400000108c0 */
[----:B------:R-:W-:Y:S01]  /*7c30*/  FMNMX.FTZ R0, R111, R0, !PT ;  /* 0x000000006f007209 */ /* 0x000fe20007810000 */
[--C-:B------:R-:W-:Y:S02]  /*7c40*/  FFMA.FTZ R68, R68, c[0x0][0x2d0], -R192.reuse ;  /* 0x0000b40044447a23 */ /* 0x100fe400000108c0 */
[--C-:B------:R-:W-:Y:S02]  /*7c50*/  FFMA.FTZ R69, R69, c[0x0][0x2d0], -R192.reuse ;  /* 0x0000b40045457a23 */ /* 0x100fe400000108c0 */
[----:B------:R-:W-:Y:S02]  /*7c60*/  FMUL.FTZ R193, R134, c[0x0][0x2d0] ;  /* 0x0000b40086c17a20 */ /* 0x000fe40000410000 */
[----:B------:R-:W-:Y:S01]  /*7c70*/  MUFU.EX2 R213, R21 ;  /* 0x0000001500d57308 */ /* 0x000fe20000000800 */
[--C-:B------:R-:W-:Y:S02]  /*7c80*/  FFMA.FTZ R4, R4, c[0x0][0x2d0], -R192.reuse ;  /* 0x0000b40004047a23 */ /* 0x100fe400000108c0 */
[--C-:B------:R-:W-:Y:S02]  /*7c90*/  FFMA.FTZ R22, R22, c[0x0][0x2d0], -R193.reuse ;  /* 0x0000b40016167a23 */ /* 0x100fe400000108c1 */
[--C-:B------:R-:W-:Y:S01]  /*7ca0*/  FFMA.FTZ R23, R23, c[0x0][0x2d0], -R193.reuse ;  /* 0x0000b40017177a23 */ /* 0x100fe200000108c1 */
[----:B-1----:R-:W-:Y:S01]  /*7cb0*/  FMNMX.FTZ R132, R132, R189, !PT ;  /* 0x000000bd84847209 */ /* 0x002fe20007810000 */
[--C-:B------:R-:W-:Y:S02]  /*7cc0*/  FFMA.FTZ R54, R54, c[0x0][0x2d0], -R193.reuse ;  /* 0x0000b40036367a23 */ /* 0x100fe400000108c1 */
[--C-:B------:R-:W-:Y:S01]  /*7cd0*/  FFMA.FTZ R55, R55, c[0x0][0x2d0], -R193.reuse ;  /* 0x0000b40037377a23 */ /* 0x100fe200000108c1 */
[----:B------:R1:W-:Y:S01]  /*7ce0*/  MUFU.EX2 R220, R4 ;  /* 0x0000000400dc7308 */ /* 0x0003e20000000800 */
[--C-:B------:R-:W-:Y:S02]  /*7cf0*/  FFMA.FTZ R6, R6, c[0x0][0x2d0], -R193.reuse ;  /* 0x0000b40006067a23 */ /* 0x100fe400000108c1 */
[----:B------:R-:W-:Y:S02]  /*7d00*/  FFMA.FTZ R66, R66, c[0x0][0x2d0], -R193 ;  /* 0x0000b40042427a23 */ /* 0x000fe400000108c1 */
[----:B--2---:R-:W-:Y:S02]  /*7d10*/  FADD.FTZ R2, -R134, R3 ;  /* 0x0000000386027221 */ /* 0x004fe40000010100 */
[----:B------:R-:W2:Y:S01]  /*7d20*/  SHFL.BFLY PT, R3, R0, 0x2, 0x1f ;  /* 0x0c401f0000037f89 */ /* 0x000ea200000e0000 */
[--C-:B------:R-:W-:Y:S02]  /*7d30*/  FFMA.FTZ R67, R67, c[0x0][0x2d0], -R193.reuse ;  /* 0x0000b40043437a23 */ /* 0x100fe400000108c1 */
[----:B------:R4:W-:Y:S01]  /*7d40*/  MUFU.EX2 R219, R6 ;  /* 0x0000000600db7308 */ /* 0x0009e20000000800 */
[----:B------:R-:W-:Y:S02]  /*7d50*/  FMUL.FTZ R2, R2, c[0x0][0x2d0] ;  /* 0x0000b40002027a20 */ /* 0x000fe40000410000 */
[--C-:B------:R-:W-:Y:S02]  /*7d60*/  FFMA.FTZ R70, R70, c[0x0][0x2d0], -R193.reuse ;  /* 0x0000b40046467a23 */ /* 0x100fe400000108c1 */
[--C-:B------:R-:W-:Y:S02]  /*7d70*/  FFMA.FTZ R71, R71, c[0x0][0x2d0], -R193.reuse ;  /* 0x0000b40047477a23 */ /* 0x100fe400000108c1 */
[--C-:B------:R-:W-:Y:S02]  /*7d80*/  FFMA.FTZ R7, R7, c[0x0][0x2d0], -R193.reuse ;  /* 0x0000b40007077a23 */ /* 0x100fe400000108c1 */
[--C-:B------:R-:W-:Y:S01]  /*7d90*/  FFMA.FTZ R16, R16, c[0x0][0x2d0], -R192.reuse ;  /* 0x0000b40010107a23 */ /* 0x100fe200000108c0 */
[----:B------:R4:W4:Y:S01]  /*7da0*/  MUFU.EX2 R136, R2 ;  /* 0x0000000200887308 */ /* 0x0009220000000800 */
[--C-:B------:R-:W-:Y:S02]  /*7db0*/  FFMA.FTZ R5, R5, c[0x0][0x2d0], -R192.reuse ;  /* 0x0000b40005057a23 */ /* 0x100fe400000108c0 */
[----:B------:R-:W-:Y:S01]  /*7dc0*/  FFMA.FTZ R17, R17, c[0x0][0x2d0], -R192 ;  /* 0x0000b40011117a23 */ /* 0x000fe200000108c0 */
[----:B-1----:R-:W-:Y:S01]  /*7dd0*/  @P1 SHF.R.S32.HI R4, RZ, 0x1f, R246 ;  /* 0x0000001fff041819 */ /* 0x002fe200000114f6 */
[--C-:B------:R-:W-:Y:S02]  /*7de0*/  FFMA.FTZ R18, R18, c[0x0][0x2d0], -R193.reuse ;  /* 0x0000b40012127a23 */ /* 0x100fe400000108c1 */
[--C-:B------:R-:W-:Y:S02]  /*7df0*/  FFMA.FTZ R19, R19, c[0x0][0x2d0], -R193.reuse ;  /* 0x0000b40013137a23 */ /* 0x100fe400000108c1 */
[C---:B---3--:R-:W-:Y:S01]  /*7e00*/  FMUL.FTZ R120, R137.reuse, R120 ;  /* 0x0000007889787220 */ /* 0x048fe20000410000 */
[----:B------:R-:W-:Y:S01]  /*7e10*/  MUFU.EX2 R221, R7 ;  /* 0x0000000700dd7308 */ /* 0x000fe20000000800 */
[----:B--2---:R-:W-:Y:S01]  /*7e20*/  FMNMX.FTZ R0, R0, R3, !PT ;  /* 0x0000000300007209 */ /* 0x004fe20007810000 */
[----:B------:R-:W-:Y:S02]  /*7e30*/  FMUL.FTZ R121, R137, R121 ;  /* 0x0000007989797220 */ /* 0x000fe40000410000 */
[----:B------:R-:W-:Y:S02]  /*7e40*/  FFMA.FTZ R80, R80, c[0x0][0x2d0], -R192 ;  /* 0x0000b40050507a23 */ /* 0x000fe400000108c0 */
[--C-:B------:R-:W-:Y:S02]  /*7e50*/  FFMA.FTZ R83, R83, c[0x0][0x2d0], -R193.reuse ;  /* 0x0000b40053537a23 */ /* 0x100fe400000108c1 */
[--C-:B------:R-:W-:Y:S02]  /*7e60*/  FFMA.FTZ R34, R34, c[0x0][0x2d0], -R193.reuse ;  /* 0x0000b40022227a23 */ /* 0x100fe400000108c1 */
[----:B------:R1:W-:Y:S01]  /*7e70*/  MUFU.EX2 R223, R5 ;  /* 0x0000000500df7308 */ /* 0x0003e20000000800 */
[----:B----4-:R-:W-:Y:S02]  /*7e80*/  @P1 IMAD R6, R4, c[0x0][0x1e0], RZ ;  /* 0x0000780004061a24 */ /* 0x010fe400078e02ff */
[----:B------:R-:W-:Y:S02]  /*7e90*/  FFMA.FTZ R35, R35, c[0x0][0x2d0], -R193 ;  /* 0x0000b40023237a23 */ /* 0x000fe400000108c1 */
[----:B------:R-:W-:Y:S02]  /*7ea0*/  FADD.FTZ R2, -R132, R133 ;  /* 0x0000008584027221 */ /* 0x000fe40000010100 */
[----:B------:R-:W-:Y:S02]  /*7eb0*/  @P1 IMAD R6, R246, c[0x0][0x1e4], R6 ;  /* 0x00007900f6061a24 */ /* 0x000fe400078e0206 */
[----:B------:R-:W-:Y:S01]  /*7ec0*/  FMUL.FTZ R2, R2, c[0x0][0x2d0] ;  /* 0x0000b40002027a20 */ /* 0x000fe20000410000 */
[----:B------:R-:W-:Y:S01]  /*7ed0*/  MUFU.EX2 R209, R22 ;  /* 0x0000001600d17308 */ /* 0x000fe20000000800 */
[C---:B------:R-:W-:Y:S02]  /*7ee0*/  FMUL.FTZ R122, R136.reuse, R122 ;  /* 0x0000007a887a7220 */ /* 0x040fe40000410000 */
[----:B------:R-:W-:Y:S02]  /*7ef0*/  FMUL.FTZ R123, R136, R123 ;  /* 0x0000007b887b7220 */ /* 0x000fe40000410000 */
[--C-:B------:R-:W-:Y:S02]  /*7f00*/  FFMA.FTZ R36, R36, c[0x0][0x2d0], -R192.reuse ;  /* 0x0000b40024247a23 */ /* 0x100fe400000108c0 */
[--C-:B------:R-:W-:Y:S02]  /*7f10*/  FFMA.FTZ R37, R37, c[0x0][0x2d0], -R192.reuse ;  /* 0x0000b40025257a23 */ /* 0x100fe400000108c0 */
[--C-:B------:R-:W-:Y:S01]  /*7f20*/  FFMA.FTZ R38, R38, c[0x0][0x2d0], -R193.reuse ;  /* 0x0000b40026267a23 */ /* 0x100fe200000108c1 */
[----:B------:R2:W3:Y:S01]  /*7f30*/  MUFU.EX2 R133, R2 ;  /* 0x0000000200857308 */ /* 0x0004e20000000800 */
[--C-:B------:R-:W-:Y:S02]  /*7f40*/  FFMA.FTZ R39, R39, c[0x0][0x2d0], -R193.reuse ;  /* 0x0000b40027277a23 */ /* 0x100fe400000108c1 */
[--C-:B------:R-:W-:Y:S02]  /*7f50*/  FFMA.FTZ R48, R48, c[0x0][0x2d0], -R192.reuse ;  /* 0x0000b40030307a23 */ /* 0x100fe400000108c0 */
[----:B-1----:R-:W-:Y:S04]  /*7f60*/  @P1 IMAD.WIDE.U32 R4, R246, c[0x0][0x1e0], RZ ;  /* 0x00007800f6041a25 */ /* 0x002fe800078e00ff */
[--C-:B------:R-:W-:Y:S01]  /*7f70*/  FFMA.FTZ R49, R49, c[0x0][0x2d0], -R192.reuse ;  /* 0x0000b40031317a23 */ /* 0x100fe200000108c0 */
[----:B------:R-:W-:Y:S01]  /*7f80*/  MUFU.EX2 R212, R23 ;  /* 0x0000001700d47308 */ /* 0x000fe20000000800 */
[----:B------:R-:W-:Y:S01]  /*7f90*/  @P1 IADD3 R6, R5, R6, RZ ;  /* 0x0000000605061210 */ /* 0x000fe20007ffe0ff */
[--C-:B------:R-:W-:Y:S02]  /*7fa0*/  FFMA.FTZ R50, R50, c[0x0][0x2d0], -R193.reuse ;  /* 0x0000b40032327a23 */ /* 0x100fe400000108c1 */
[--C-:B------:R-:W-:Y:S02]  /*7fb0*/  FFMA.FTZ R51, R51, c[0x0][0x2d0], -R193.reuse ;  /* 0x0000b40033337a23 */ /* 0x100fe400000108c1 */
[--C-:B------:R-:W-:Y:S02]  /*7fc0*/  FFMA.FTZ R81, R81, c[0x0][0x2d0], -R192.reuse ;  /* 0x0000b40051517a23 */ /* 0x100fe400000108c0 */
[--C-:B------:R-:W-:Y:S02]  /*7fd0*/  FFMA.FTZ R113, R113, c[0x0][0x2d0], -R192.reuse ;  /* 0x0000b40071717a23 */ /* 0x100fe400000108c0 */
[----:B------:R1:W-:Y:S01]  /*7fe0*/  MUFU.EX2 R224, R16 ;  /* 0x0000001000e07308 */ /* 0x0003e20000000800 */
[--C-:B------:R-:W-:Y:S02]  /*7ff0*/  FFMA.FTZ R32, R32, c[0x0][0x2d0], -R192.reuse ;  /* 0x0000b40020207a23 */ /* 0x100fe400000108c0 */
[--C-:B------:R-:W-:Y:S01]  /*8000*/  FFMA.FTZ R33, R33, c[0x0][0x2d0], -R192.reuse ;  /* 0x0000b40021217a23 */ /* 0x100fe200000108c0 */
[----:B--2---:R-:W2:Y:S01]  /*8010*/  SHFL.BFLY PT, R2, R0, 0x1, 0x1f ;  /* 0x0c201f0000027f89 */ /* 0x004ea200000e0000 */
[C---:B---3--:R-:W-:Y:S02]  /*8020*/  FMUL.FTZ R116, R133.reuse, R116 ;  /* 0x0000007485747220 */ /* 0x048fe40000410000 */
[C---:B------:R-:W-:Y:S02]  /*8030*/  FMUL.FTZ R117, R133.reuse, R117 ;  /* 0x0000007585757220 */ /* 0x040fe40000410000 */
[C---:B------:R-:W-:Y:S01]  /*8040*/  FMUL.FTZ R124, R133.reuse, R124 ;  /* 0x0000007c857c7220 */ /* 0x040fe20000410000 */
[----:B------:R3:W-:Y:S01]  /*8050*/  MUFU.EX2 R210, R17 ;  /* 0x0000001100d27308 */ /* 0x0007e20000000800 */
[C---:B------:R-:W-:Y:S02]  /*8060*/  FMUL.FTZ R125, R133.reuse, R125 ;  /* 0x0000007d857d7220 */ /* 0x040fe40000410000 */
[C---:B------:R-:W-:Y:S02]  /*8070*/  FMUL.FTZ R128, R133.reuse, R128 ;  /* 0x0000008085807220 */ /* 0x040fe40000410000 */
[----:B------:R-:W-:Y:S02]  /*8080*/  FMUL.FTZ R129, R133, R129 ;  /* 0x0000008185817220 */ /* 0x000fe40000410000 */
[--C-:B------:R-:W-:Y:S02]  /*8090*/  FFMA.FTZ R82, R82, c[0x0][0x2d0], -R193.reuse ;  /* 0x0000b40052527a23 */ /* 0x100fe400000108c1 */
[--C-:B------:R-:W-:Y:S01]  /*80a0*/  FFMA.FTZ R86, R86, c[0x0][0x2d0], -R193.reuse ;  /* 0x0000b40056567a23 */ /* 0x100fe200000108c1 */
[----:B------:R4:W-:Y:S01]  /*80b0*/  MUFU.EX2 R225, R18 ;  /* 0x0000001200e17308 */ /* 0x0009e20000000800 */
[--C-:B------:R-:W-:Y:S02]  /*80c0*/  FFMA.FTZ R87, R87, c[0x0][0x2d0], -R193.reuse ;  /* 0x0000b40057577a23 */ /* 0x100fe400000108c1 */
[--C-:B------:R-:W-:Y:S02]  /*80d0*/  FFMA.FTZ R98, R98, c[0x0][0x2d0], -R193.reuse ;  /* 0x0000b40062627a23 */ /* 0x100fe400000108c1 */
[----:B-1----:R-:W-:Y:S02]  /*80e0*/  FMUL.FTZ R16, R137, R152 ;  /* 0x0000009889107220 */ /* 0x002fe40000410000 */
[--C-:B------:R-:W-:Y:S01]  /*80f0*/  FFMA.FTZ R99, R99, c[0x0][0x2d0], -R193.reuse ;  /* 0x0000b40063637a23 */ /* 0x100fe200000108c1 */
[----:B--2---:R-:W-:Y:S01]  /*8100*/  FMNMX.FTZ R2, R0, R2, !PT ;  /* 0x0000000200027209 */ /* 0x004fe20007810000 */
[----:B------:R-:W-:Y:S01]  /*8110*/  FFMA.FTZ R112, R112, c[0x0][0x2d0], -R192 ;  /* 0x0000b40070707a23 */ /* 0x000fe200000108c0 */
[----:B------:R1:W-:Y:S01]  /*8120*/  MUFU.EX2 R211, R19 ;  /* 0x0000001300d37308 */ /* 0x0003e20000000800 */
[----:B------:R-:W-:Y:S02]  /*8130*/  FFMA.FTZ R102, R102, c[0x0][0x2d0], -R193 ;  /* 0x0000b40066667a23 */ /* 0x000fe400000108c1 */
[----:B------:R-:W-:Y:S02]  /*8140*/  FADD.FTZ R0, -R2, R138 ;  /* 0x0000008a02007221 */ /* 0x000fe40000010100 */
[----:B------:R-:W-:Y:S02]  /*8150*/  FMUL.FTZ R138, R132, c[0x0][0x2d0] ;  /* 0x0000b400848a7a20 */ /* 0x000fe40000410000 */
[----:B------:R-:W-:Y:S02]  /*8160*/  FMUL.FTZ R3, R2, c[0x0][0x2d0] ;  /* 0x0000b40002037a20 */ /* 0x000fe40000410000 */
[--C-:B------:R-:W-:Y:S01]  /*8170*/  FFMA.FTZ R8, R8, c[0x0][0x2d0], -R138.reuse ;  /* 0x0000b40008087a23 */ /* 0x100fe2000001088a */
[----:B------:R-:W-:Y:S01]  /*8180*/  MUFU.EX2 R226, R32 ;  /* 0x0000002000e27308 */ /* 0x000fe20000000800 */
[--C-:B------:R-:W-:Y:S02]  /*8190*/  FFMA.FTZ R9, R9, c[0x0][0x2d0], -R138.reuse ;  /* 0x0000b40009097a23 */ /* 0x100fe4000001088a */
[----:B---3--:R-:W-:Y:S02]  /*81a0*/  FMUL.FTZ R17, R137, R153 ;  /* 0x0000009989117220 */ /* 0x008fe40000410000 */
[----:B----4-:R-:W-:Y:S02]  /*81b0*/  FMUL.FTZ R18, R136, R154 ;  /* 0x0000009a88127220 */ /* 0x010fe40000410000 */
[--C-:B------:R-:W-:Y:S02]  /*81c0*/  FFMA.FTZ R60, R60, c[0x0][0x2d0], -R138.reuse ;  /* 0x0000b4003c3c7a23 */ /* 0x100fe4000001088a */
[--C-:B------:R-:W-:Y:S01]  /*81d0*/  FFMA.FTZ R61, R61, c[0x0][0x2d0], -R138.reuse ;  /* 0x0000b4003d3d7a23 */ /* 0x100fe2000001088a */
[----:B------:R2:W-:Y:S01]  /*81e0*/  MUFU.EX2 R214, R8 ;  /* 0x0000000800d67308 */ /* 0x0005e20000000800 */
[--C-:B------:R-:W-:Y:S02]  /*81f0*/  FFMA.FTZ R62, R62, c[0x0][0x2d0], -R3.reuse ;  /* 0x0000b4003e3e7a23 */ /* 0x100fe40000010803 */
[--C-:B------:R-:W-:Y:S02]  /*8200*/  FFMA.FTZ R63, R63, c[0x0][0x2d0], -R3.reuse ;  /* 0x0000b4003f3f7a23 */ /* 0x100fe40000010803 */
[----:B-1----:R-:W-:Y:S02]  /*8210*/  FMUL.FTZ R19, R136, R155 ;  /* 0x0000009b88137220 */ /* 0x002fe40000410000 */
[--C-:B------:R-:W-:Y:S02]  /*8220*/  FFMA.FTZ R72, R72, c[0x0][0x2d0], -R138.reuse ;  /* 0x0000b40048487a23 */ /* 0x100fe4000001088a */
[--C-:B------:R-:W-:Y:S01]  /*8230*/  FFMA.FTZ R73, R73, c[0x0][0x2d0], -R138.reuse ;  /* 0x0000b40049497a23 */ /* 0x100fe2000001088a */
[----:B------:R1:W-:Y:S01]  /*8240*/  MUFU.EX2 R217, R9 ;  /* 0x0000000900d97308 */ /* 0x0003e20000000800 */
[--C-:B------:R-:W-:Y:S02]  /*8250*/  FFMA.FTZ R13, R13, c[0x0][0x2d0], -R138.reuse ;  /* 0x0000b4000d0d7a23 */ /* 0x100fe4000001088a */
[--C-:B------:R-:W-:Y:S02]  /*8260*/  FFMA.FTZ R74, R74, c[0x0][0x2d0], -R3.reuse ;  /* 0x0000b4004a4a7a23 */ /* 0x100fe40000010803 */
[--C-:B------:R-:W-:Y:S02]  /*8270*/  FFMA.FTZ R75, R75, c[0x0][0x2d0], -R3.reuse ;  /* 0x0000b4004b4b7a23 */ /* 0x100fe40000010803 */
[--C-:B------:R-:W-:Y:S02]  /*8280*/  FFMA.FTZ R10, R10, c[0x0][0x2d0], -R3.reuse ;  /* 0x0000b4000a0a7a23 */ /* 0x100fe40000010803 */
[--C-:B------:R-:W-:Y:S01]  /*8290*/  FFMA.FTZ R14, R14, c[0x0][0x2d0], -R3.reuse ;  /* 0x0000b4000e0e7a23 */ /* 0x100fe20000010803 */
[----:B------:R3:W-:Y:S01]  /*82a0*/  MUFU.EX2 R208, R13 ;  /* 0x0000000d00d07308 */ /* 0x0007e20000000800 */
[--C-:B------:R-:W-:Y:S02]  /*82b0*/  FFMA.FTZ R12, R12, c[0x0][0x2d0], -R138.reuse ;  /* 0x0000b4000c0c7a23 */ /* 0x100fe4000001088a */
[--C-:B------:R-:W-:Y:S01]  /*82c0*/  FFMA.FTZ R15, R15, c[0x0][0x2d0], -R3.reuse ;  /* 0x0000b4000f0f7a23 */ /* 0x100fe20000010803 */
[----:B--2---:R-:W-:Y:S01]  /*82d0*/  @P1 MOV R8, R248 ;  /* 0x000000f800081202 */ /* 0x004fe20000000f00 */
[--C-:B------:R-:W-:Y:S01]  /*82e0*/  FFMA.FTZ R11, R11, c[0x0][0x2d0], -R3.reuse ;  /* 0x0000b4000b0b7a23 */ /* 0x100fe20000010803 */
[----:B------:R-:W-:Y:S01]  /*82f0*/  MOV R248, c[0x0][0x1e4] ;  /* 0x0000790000f87a02 */ /* 0x000fe20000000f00 */
[--C-:B------:R-:W-:Y:S02]  /*8300*/  FFMA.FTZ R77, R77, c[0x0][0x2d0], -R138.reuse ;  /* 0x0000b4004d4d7a23 */ /* 0x100fe4000001088a */
[----:B------:R-:W-:Y:S01]  /*8310*/  FMUL.FTZ R0, R0, c[0x0][0x2d0] ;  /* 0x0000b40000007a20 */ /* 0x000fe20000410000 */
[----:B------:R2:W-:Y:S01]  /*8320*/  MUFU.EX2 R222, R12 ;  /* 0x0000000c00de7308 */ /* 0x0005e20000000800 */
[--C-:B------:R-:W-:Y:S02]  /*8330*/  FFMA.FTZ R24, R24, c[0x0][0x2d0], -R138.reuse ;  /* 0x0000b40018187a23 */ /* 0x100fe4000001088a */
[--C-:B------:R-:W-:Y:S01]  /*8340*/  FFMA.FTZ R40, R40, c[0x0][0x2d0], -R138.reuse ;  /* 0x0000b40028287a23 */ /* 0x100fe2000001088a */
[----:B-1----:R-:W-:Y:S01]  /*8350*/  @P1 MOV R9, R251 ;  /* 0x000000fb00091202 */ /* 0x002fe20000000f00 */
[----:B------:R-:W-:Y:S02]  /*8360*/  FFMA.FTZ R41, R41, c[0x0][0x2d0], -R138 ;  /* 0x0000b40029297a23 */ /* 0x000fe4000001088a */
[----:B------:R-:W-:Y:S02]  /*8370*/  FFMA.FTZ R42, R42, c[0x0][0x2d0], -R3 ;  /* 0x0000b4002a2a7a23 */ /* 0x000fe40000010803 */
[----:B------:R-:W-:Y:S01]  /*8380*/  @P1 IMAD.WIDE.U32 R8, R4, 0x70, R8 ;  /* 0x0000007004081825 */ /* 0x000fe200078e0008 */
[----:B------:R-:W1:Y:S03]  /*8390*/  MUFU.EX2 R0, R0 ;  /* 0x0000000000007308 */ /* 0x000e660000000800 */
[----:B------:R-:W-:Y:S01]  /*83a0*/  @P1 IMAD R4, R6, 0x70, RZ ;  /* 0x0000007006041824 */ /* 0x000fe200078e02ff */
[----:B------:R-:W-:Y:S01]  /*83b0*/  @P1 LEA R6, P3, R8, c[0x0][0x1c8], 0x1 ;  /* 0x0000720008061a11 */ /* 0x000fe200078608ff */
[--C-:B------:R-:W-:Y:S01]  /*83c0*/  FFMA.FTZ R45, R45, c[0x0][0x2d0], -R138.reuse ;  /* 0x0000b4002d2d7a23 */ /* 0x100fe2000001088a */
[----:B---3--:R-:W-:Y:S01]  /*83d0*/  @P1 SHF.L.U32 R13, R247, 0x5, RZ ;  /* 0x00000005f70d1819 */ /* 0x008fe200000006ff */
[--C-:B------:R-:W-:Y:S01]  /*83e0*/  FFMA.FTZ R46, R46, c[0x0][0x2d0], -R3.reuse ;  /* 0x0000b4002e2e7a23 */ /* 0x100fe20000010803 */
[----:B------:R-:W-:Y:S01]  /*83f0*/  @P1 IADD3 R5, R9, R4, RZ ;  /* 0x0000000409051210 */ /* 0x000fe20007ffe0ff */
[----:B------:R-:W-:Y:S01]  /*8400*/  FFMA.FTZ R47, R47, c[0x0][0x2d0], -R3 ;  /* 0x0000b4002f2f7a23 */ /* 0x000fe20000010803 */
[----:B------:R3:W-:Y:S01]  /*8410*/  MUFU.EX2 R194, R10 ;  /* 0x0000000a00c27308 */ /* 0x0007e20000000800 */
[----:B------:R-:W-:Y:S01]  /*8420*/  @P1 IADD3 R4, P2, R6, R13, RZ ;  /* 0x0000000d06041210 */ /* 0x000fe20007f5e0ff */
[--C-:B------:R-:W-:Y:S01]  /*8430*/  FFMA.FTZ R56, R56, c[0x0][0x2d0], -R138.reuse ;  /* 0x0000b40038387a23 */ /* 0x100fe2000001088a */
[----:B------:R-:W-:Y:S01]  /*8440*/  @P1 LEA.HI.X R7, R8, c[0x0][0x1cc], R5, 0x1, P3 ;  /* 0x0000730008071a11 */ /* 0x000fe200018f0c05 */
[----:B------:R-:W-:Y:S01]  /*8450*/  FFMA.FTZ R57, R57, c[0x0][0x2d0], -R138 ;  /* 0x0000b40039397a23 */ /* 0x000fe2000001088a */
[----:B--2---:R-:W-:Y:S01]  /*8460*/  @P1 SHF.L.U64.HI R12, R247, 0x5, R248 ;  /* 0x00000005f70c1819 */ /* 0x004fe200000102f8 */
[--C-:B------:R-:W-:Y:S02]  /*8470*/  FFMA.FTZ R58, R58, c[0x0][0x2d0], -R3.reuse ;  /* 0x0000b4003a3a7a23 */ /* 0x100fe40000010803 */
[----:B------:R2:W-:Y:S01]  /*8480*/  @P1 LDGSTS.E.BYPASS.LTC128B.128 [R245+0x3900], [R6.64], !P0 ;  /* 0x0390000006f51fae */ /* 0x0005e2000c101d48 */
[----:B------:R-:W-:Y:S01]  /*8490*/  @P1 IADD3.X R5, R7, R12, RZ, P2, !PT ;  /* 0x0000000c07051210 */ /* 0x000fe200017fe4ff */
[----:B------:R4:W-:Y:S01]  /*84a0*/  MUFU.EX2 R200, R14 ;  /* 0x0000000e00c87308 */ /* 0x0009e20000000800 */
[--C-:B------:R-:W-:Y:S02]  /*84b0*/  FFMA.FTZ R59, R59, c[0x0][0x2d0], -R3.reuse ;  /* 0x0000b4003b3b7a23 */ /* 0x100fe40000010803 */
[--C-:B------:R-:W-:Y:S02]  /*84c0*/  FFMA.FTZ R92, R92, c[0x0][0x2d0], -R138.reuse ;  /* 0x0000b4005c5c7a23 */ /* 0x100fe4000001088a */
[C---:B-1----:R-:W-:Y:S01]  /*84d0*/  FMUL.FTZ R118, R0.reuse, R118 ;  /* 0x0000007600767220 */ /* 0x042fe20000410000 */
[----:B------:R1:W-:Y:S01]  /*84e0*/  @P1 LDGSTS.E.BYPASS.LTC128B.128 [R245+0x4100], [R4.64], !P0 ;  /* 0x0410000004f51fae */ /* 0x0003e2000c101d48 */
[C---:B------:R-:W-:Y:S02]  /*84f0*/  FMUL.FTZ R119, R0.reuse, R119 ;  /* 0x0000007700777220 */ /* 0x040fe40000410000 */
[C---:B------:R-:W-:Y:S01]  /*8500*/  FMUL.FTZ R126, R0.reuse, R126 ;  /* 0x0000007e007e7220 */ /* 0x040fe20000410000 */
[----:B------:R1:W1:Y:S01]  /*8510*/  MUFU.EX2 R195, R11 ;  /* 0x0000000b00c37308 */ /* 0x0002620000000800 */
[C---:B------:R-:W-:Y:S02]  /*8520*/  FMUL.FTZ R127, R0.reuse, R127 ;  /* 0x0000007f007f7220 */ /* 0x040fe40000410000 */
[----:B------:R-:W-:Y:S01]  /*8530*/  FMUL.FTZ R130, R0, R130 ;  /* 0x0000008200827220 */ /* 0x000fe20000410000 */
[----:B---3--:R-:W-:Y:S01]  /*8540*/  @P1 IADD3 R10, P4, R4, R13, RZ ;  /* 0x0000000d040a1210 */ /* 0x008fe20007f9e0ff */
[----:B------:R-:W-:Y:S02]  /*8550*/  FMUL.FTZ R131, R0, R131 ;  /* 0x0000008300837220 */ /* 0x000fe40000410000 */
[--C-:B------:R-:W-:Y:S01]  /*8560*/  FFMA.FTZ R93, R93, c[0x0][0x2d0], -R138.reuse ;  /* 0x0000b4005d5d7a23 */ /* 0x100fe2000001088a */
[-C--:B------:R-:W-:Y:S01]  /*8570*/  @P1 IADD3 R8, P3, R10, R13.reuse, RZ ;  /* 0x0000000d0a081210 */ /* 0x080fe20007f7e0ff */
[--C-:B------:R-:W-:Y:S01]  /*8580*/  FFMA.FTZ R90, R90, c[0x0][0x2d0], -R3.reuse ;  /* 0x0000b4005a5a7a23 */ /* 0x100fe20000010803 */
[----:B------:R3:W3:Y:S01]  /*8590*/  MUFU.EX2 R201, R15 ;  /* 0x0000000f00c97308 */ /* 0x0006e20000000800 */
[--C-:B------:R-:W-:Y:S02]  /*85a0*/  FFMA.FTZ R25, R25, c[0x0][0x2d0], -R138.reuse ;  /* 0x0000b40019197a23 */ /* 0x100fe4000001088a */
[--C-:B------:R-:W-:Y:S01]  /*85b0*/  FFMA.FTZ R26, R26, c[0x0][0x2d0], -R3.reuse ;  /* 0x0000b4001a1a7a23 */ /* 0x100fe20000010803 */
[-C--:B--2---:R-:W-:Y:S01]  /*85c0*/  @P1 IADD3 R6, P2, R8, R13.reuse, RZ ;  /* 0x0000000d08061210 */ /* 0x084fe20007f5e0ff */
[----:B----4-:R-:W-:Y:S02]  /*85d0*/  FMUL.FTZ R14, R0, R150 ;  /* 0x00000096000e7220 */ /* 0x010fe40000410000 */
[--C-:B------:R-:W-:Y:S03]  /*85e0*/  FFMA.FTZ R27, R27, c[0x0][0x2d0], -R3.reuse ;  /* 0x0000b4001b1b7a23 */ /* 0x100fe60000010803 */
[----:B------:R2:W-:Y:S01]  /*85f0*/  MUFU.EX2 R202, R24 ;  /* 0x0000001800ca7308 */ /* 0x0005e20000000800 */
[--C-:B------:R-:W-:Y:S02]  /*8600*/  FFMA.FTZ R91, R91, c[0x0][0x2d0], -R3.reuse ;  /* 0x0000b4005b5b7a23 */ /* 0x100fe40000010803 */
[--C-:B------:R-:W-:Y:S01]  /*8610*/  FFMA.FTZ R94, R94, c[0x0][0x2d0], -R3.reuse ;  /* 0x0000b4005e5e7a23 */ /* 0x100fe20000010803 */
[-C--:B-1----:R-:W-:Y:S01]  /*8620*/  @P1 IADD3.X R11, R5, R12.reuse, RZ, P4, !PT ;  /* 0x0000000c050b1210 */ /* 0x082fe200027fe4ff */
[--C-:B------:R-:W-:Y:S02]  /*8630*/  FFMA.FTZ R95, R95, c[0x0][0x2d0], -R3.reuse ;  /* 0x0000b4005f5f7a23 */ /* 0x100fe40000010803 */
[--C-:B------:R-:W-:Y:S01]  /*8640*/  FFMA.FTZ R31, R31, c[0x0][0x2d0], -R3.reuse ;  /* 0x0000b4001f1f7a23 */ /* 0x100fe20000010803 */
[-C--:B------:R-:W-:Y:S01]  /*8650*/  @P1 IADD3.X R9, R11, R12.reuse, RZ, P3, !PT ;  /* 0x0000000c0b091210 */ /* 0x080fe20001ffe4ff */
[----:B------:R1:W-:Y:S01]  /*8660*/  @P1 LDGSTS.E.BYPASS.LTC128B.128 [R245+0x4900], [R10.64], !P0 ;  /* 0x049000000af51fae */ /* 0x0003e2000c101d48 */
[----:B------:R4:W-:Y:S01]  /*8670*/  MUFU.EX2 R203, R25 ;  /* 0x0000001900cb7308 */ /* 0x0009e20000000800 */
[----:B------:R-:W-:Y:S01]  /*8680*/  @P1 IADD3 R4, P3, R6, R13, RZ ;  /* 0x0000000d06041210 */ /* 0x000fe20007f7e0ff */
[--C-:B------:R-:W-:Y:S01]  /*8690*/  FFMA.FTZ R28, R28, c[0x0][0x2d0], -R138.reuse ;  /* 0x0000b4001c1c7a23 */ /* 0x100fe2000001088a */
[-C--:B------:R-:W-:Y:S01]  /*86a0*/  @P1 IADD3.X R7, R9, R12.reuse, RZ, P2, !PT ;  /* 0x0000000c09071210 */ /* 0x080fe200017fe4ff */
[----:B---3--:R-:W-:Y:S02]  /*86b0*/  FMUL.FTZ R15, R0, R151 ;  /* 0x00000097000f7220 */ /* 0x008fe40000410000 */
[--C-:B------:R-:W-:Y:S01]  /*86c0*/  FFMA.FTZ R29, R29, c[0x0][0x2d0], -R138.reuse ;  /* 0x0000b4001d1d7a23 */ /* 0x100fe2000001088a */
[----:B------:R3:W-:Y:S01]  /*86d0*/  @P1 LDGSTS.E.BYPASS.LTC128B.128 [R245+0x5100], [R8.64], !P0 ;  /* 0x0510000008f51fae */ /* 0x0007e2000c101d48 */
[----:B------:R-:W-:Y:S01]  /*86e0*/  @P1 IADD3.X R5, R7, R12, RZ, P3, !PT ;  /* 0x0000000c07051210 */ /* 0x000fe20001ffe4ff */
[--C-:B------:R-:W-:Y:S01]  /*86f0*/  FFMA.FTZ R30, R30, c[0x0][0x2d0], -R3.reuse ;  /* 0x0000b4001e1e7a23 */ /* 0x100fe20000010803 */
[----:B------:R3:W-:Y:S01]  /*8700*/  MUFU.EX2 R197, R26 ;  /* 0x0000001a00c57308 */ /* 0x0007e20000000800 */
[--C-:B------:R-:W-:Y:S02]  /*8710*/  FFMA.FTZ R44, R44, c[0x0][0x2d0], -R138.reuse ;  /* 0x0000b4002c2c7a23 */ /* 0x100fe4000001088a */
[--C-:B------:R-:W-:Y:S02]  /*8720*/  FFMA.FTZ R78, R78, c[0x0][0x2d0], -R3.reuse ;  /* 0x0000b4004e4e7a23 */ /* 0x100fe40000010803 */
[----:B------:R3:W-:Y:S01]  /*8730*/  @P1 LDGSTS.E.BYPASS.LTC128B.128 [R245+0x5900], [R6.64], !P0 ;  /* 0x0590000006f51fae */ /* 0x0007e2000c101d48 */
[----:B--2---:R-:W-:Y:S02]  /*8740*/  FMUL.FTZ R24, R133, R160 ;  /* 0x000000a085187220 */ /* 0x004fe40000410000 */
[----:B------:R-:W-:Y:S02]  /*8750*/  FFMA.FTZ R79, R79, c[0x0][0x2d0], -R3 ;  /* 0x0000b4004f4f7a23 */ /* 0x000fe40000010803 */
[----:B------:R2:W-:Y:S01]  /*8760*/  MUFU.EX2 R196, R27 ;  /* 0x0000001b00c47308 */ /* 0x0005e20000000800 */
[--C-:B------:R-:W-:Y:S02]  /*8770*/  FFMA.FTZ R76, R76, c[0x0][0x2d0], -R138.reuse ;  /* 0x0000b4004c4c7a23 */ /* 0x100fe4000001088a */
[----:B------:R2:W-:Y:S01]  /*8780*/  @P1 LDGSTS.E.BYPASS.LTC128B.128 [R245+0x6100], [R4.64], !P0 ;  /* 0x0610000004f51fae */ /* 0x0005e2000c101d48 */
[C---:B----4-:R-:W-:Y:S01]  /*8790*/  FMUL.FTZ R25, R133.reuse, R161 ;  /* 0x000000a185197220 */ /* 0x050fe20000410000 */
[----:B-1----:R-:W-:Y:S01]  /*87a0*/  @P1 IADD3 R10, P2, R4, R13, RZ ;  /* 0x0000000d040a1210 */ /* 0x002fe20007f5e0ff */
[----:B------:R-:W-:Y:S02]  /*87b0*/  FMUL.FTZ R13, R133, R149 ;  /* 0x00000095850d7220 */ /* 0x000fe40000410000 */
[--C-:B------:R-:W-:Y:S01]  /*87c0*/  FFMA.FTZ R88, R88, c[0x0][0x2d0], -R138.reuse ;  /* 0x0000b40058587a23 */ /* 0x100fe2000001088a */
[----:B------:R-:W-:Y:S01]  /*87d0*/  @P1 IADD3.X R11, R5, R12, RZ, P2, !PT ;  /* 0x0000000c050b1210 */ /* 0x000fe200017fe4ff */
[----:B------:R-:W-:Y:S01]  /*87e0*/  FMUL.FTZ R12, R133, R148 ;  /* 0x00000094850c7220 */ /* 0x000fe20000410000 */
[----:B------:R1:W-:Y:S01]  /*87f0*/  MUFU.EX2 R199, R31 ;  /* 0x0000001f00c77308 */ /* 0x0003e20000000800 */
[--C-:B------:R-:W-:Y:S02]  /*8800*/  FFMA.FTZ R89, R89, c[0x0][0x2d0], -R138.reuse ;  /* 0x0000b40059597a23 */ /* 0x100fe4000001088a */
[----:B------:R4:W-:Y:S01]  /*8810*/  @P1 LDGSTS.E.BYPASS.LTC128B.128 [R245+0x6900], [R10.64], !P0 ;  /* 0x069000000af51fae */ /* 0x0009e2000c101d48 */
[----:B---3--:R-:W-:Y:S01]  /*8820*/  FMUL.FTZ R8, R133, R140 ;  /* 0x0000008c85087220 */ /* 0x008fe20000410000 */
[----:B------:R-:W-:Y:S01]  /*8830*/  F2FP.PACK_AB R140, R217, R214 ;  /* 0x000000d6d98c723e */ /* 0x000fe200000000ff */
[----:B------:R-:W-:Y:S01]  /*8840*/  FMUL.FTZ R9, R133, R141 ;  /* 0x0000008d85097220 */ /* 0x000fe20000410000 */
[----:B------:R-:W-:Y:S01]  /*8850*/  F2FP.PACK_AB R141, R195, R194 ;  /* 0x000000c2c38d723e */ /* 0x000fe200000000ff */
[----:B------:R-:W-:Y:S02]  /*8860*/  FMUL.FTZ R26, R0, R162 ;  /* 0x000000a2001a7220 */ /* 0x000fe40000410000 */
[----:B------:R-:W-:Y:S01]  /*8870*/  FMUL.FTZ R6, R136, R146 ;  /* 0x0000009288067220 */ /* 0x000fe20000410000 */
[----:B------:R-:W3:Y:S01]  /*8880*/  LDSM.16.MT88.4 R20, [R228+0x100] ;  /* 0x00010000e414783b */ /* 0x000ee20000004200 */
[----:B------:R-:W-:Y:S01]  /*8890*/  F2FP.PACK_AB R146, R210, R224 ;  /* 0x000000e0d292723e */ /* 0x000fe200000000ff */
[----:B------:R-:W-:Y:S01]  /*88a0*/  FMUL.FTZ R7, R136, R147 ;  /* 0x0000009388077220 */ /* 0x000fe20000410000 */
[----:B------:R-:W-:Y:S01]  /*88b0*/  F2FP.PACK_AB R147, R211, R225 ;  /* 0x000000e1d393723e */ /* 0x000fe200000000ff */
[----:B------:R-:W4:Y:S01]  /*88c0*/  MUFU.EX2 R218, R33 ;  /* 0x0000002100da7308 */ /* 0x000f220000000800 */
[C---:B--2---:R-:W-:Y:S02]  /*88d0*/  FMUL.FTZ R27, R0.reuse, R163 ;  /* 0x000000a3001b7220 */ /* 0x044fe40000410000 */
[----:B------:R-:W-:Y:S01]  /*88e0*/  FMUL.FTZ R4, R137, R144 ;  /* 0x0000009089047220 */ /* 0x000fe20000410000 */
[----:B------:R-:W-:Y:S01]  /*88f0*/  F2FP.PACK_AB R144, R223, R220 ;  /* 0x000000dcdf90723e */ /* 0x000fe200000000ff */
[----:B------:R-:W-:Y:S01]  /*8900*/  FMUL.FTZ R5, R137, R145 ;  /* 0x0000009189057220 */ /* 0x000fe20000410000 */
[----:B------:R-:W-:Y:S01]  /*8910*/  F2FP.PACK_AB R145, R221, R219 ;  /* 0x000000dbdd91723e */ /* 0x000fe200000000ff */
[----:B------:R-:W2:Y:S01]  /*8920*/  LDSM.16.MT88.4 R188, [R231+0x100] ;  /* 0x00010000e7bc783b */ /* 0x000ea20000004200 */
[--C-:B------:R-:W-:Y:S02]  /*8930*/  FFMA.FTZ R103, R103, c[0x0][0x2d0], -R193.reuse ;  /* 0x0000b40067677a23 */ /* 0x100fe400000108c1 */
[----:B------:R-:W-:Y:S01]  /*8940*/  MUFU.EX2 R207, R67 ;  /* 0x0000004300cf7308 */ /* 0x000fe20000000800 */
[----:B-1----:R-:W-:Y:S01]  /*8950*/  FMUL.FTZ R31, R0, R167 ;  /* 0x000000a7001f7220 */ /* 0x002fe20000410000 */
[----:B------:R-:W-:Y:S01]  /*8960*/  MOV R167, R226 ;  /* 0x000000e200a77202 */ /* 0x000fe20000000f00 */
[--C-:B------:R-:W-:Y:S02]  /*8970*/  FFMA.FTZ R114, R114, c[0x0][0x2d0], -R193.reuse ;  /* 0x0000b40072727a23 */ /* 0x100fe400000108c1 */
[----:B------:R-:W1:Y:S01]  /*8980*/  LDSM.16.MT88.4 R148, [R229+0x100] ;  /* 0x00010000e594783b */ /* 0x000e620000004200 */
[----:B----4-:R-:W-:Y:S01]  /*8990*/  FMUL.FTZ R10, R0, R142 ;  /* 0x0000008e000a7220 */ /* 0x010fe20000410000 */
[----:B------:R-:W-:Y:S01]  /*89a0*/  F2FP.PACK_AB R142, R208, R222 ;  /* 0x000000ded08e723e */ /* 0x000fe200000000ff */
[----:B------:R-:W-:Y:S01]  /*89b0*/  FMUL.FTZ R11, R0, R143 ;  /* 0x0000008f000b7220 */ /* 0x000fe20000410000 */
[----:B------:R-:W-:Y:S01]  /*89c0*/  F2FP.PACK_AB R143, R201, R200 ;  /* 0x000000c8c98f723e */ /* 0x000fe200000000ff */
[----:B------:R-:W-:Y:S01]  /*89d0*/  MUFU.EX2 R206, R60 ;  /* 0x0000003c00ce7308 */ /* 0x000fe20000000800 */
[----:B------:R-:W-:Y:S02]  /*89e0*/  FFMA.FTZ R193, R115, c[0x0][0x2d0], -R193 ;  /* 0x0000b40073c17a23 */ /* 0x000fe400000108c1 */
[----:B------:R-:W4:Y:S01]  /*89f0*/  LDSM.16.MT88.4 R152, [R230+0x100] ;  /* 0x00010000e698783b */ /* 0x000f220000004200 */
[----:B------:R-:W-:Y:S01]  /*8a00*/  MOV R161, R218 ;  /* 0x000000da00a17202 */ /* 0x000fe20000000f00 */
[--C-:B------:R-:W-:Y:S02]  /*8a10*/  FFMA.FTZ R104, R104, c[0x0][0x2d0], -R138.reuse ;  /* 0x0000b40068687a23 */ /* 0x100fe4000001088a */
[--C-:B------:R-:W-:Y:S02]  /*8a20*/  FFMA.FTZ R105, R105, c[0x0][0x2d0], -R138.reuse ;  /* 0x0000b40069697a23 */ /* 0x100fe4000001088a */
[--C-:B------:R-:W-:Y:S01]  /*8a30*/  FFMA.FTZ R108, R108, c[0x0][0x2d0], -R138.reuse ;  /* 0x0000b4006c6c7a23 */ /* 0x100fe2000001088a */
[----:B------:R-:W-:Y:S01]  /*8a40*/  MUFU.EX2 R204, R69 ;  /* 0x0000004500cc7308 */ /* 0x000fe20000000800 */
[----:B------:R-:W0:Y:S01]  /*8a50*/  LDGDEPBAR ;  /* 0x00000000000079af */ /* 0x000e220000000000 */
[----:B------:R-:W-:Y:S02]  /*8a60*/  FFMA.FTZ R138, R109, c[0x0][0x2d0], -R138 ;  /* 0x0000b4006d8a7a23 */ /* 0x000fe4000001088a */
[--C-:B------:R-:W-:Y:S01]  /*8a70*/  FFMA.FTZ R106, R106, c[0x0][0x2d0], -R3.reuse ;  /* 0x0000b4006a6a7a23 */ /* 0x100fe20000010803 */
[-C--:B---3--:R-:W-:Y:S05]  /*8a80*/  HMMA.16816.F32 R4, R144, R20.reuse, R4 ;  /* 0x000000149004723c */ /* 0x088fea0000001804 */
[----:B------:R3:W1:Y:S01]  /*8a90*/  MUFU.EX2 R205, R35 ;  /* 0x0000002300cd7308 */ /* 0x0006620000000800 */
[--C-:B------:R-:W-:Y:S02]  /*8aa0*/  FFMA.FTZ R107, R107, c[0x0][0x2d0], -R3.reuse ;  /* 0x0000b4006b6b7a23 */ /* 0x100fe40000010803 */
[--C-:B------:R-:W-:Y:S01]  /*8ab0*/  FFMA.FTZ R110, R110, c[0x0][0x2d0], -R3.reuse ;  /* 0x0000b4006e6e7a23 */ /* 0x100fe20000010803 */
[C---:B------:R-:W-:Y:S04]  /*8ac0*/  HMMA.16816.F32 R8, R140.reuse, R20, R8 ;  /* 0x000000148c08723c */ /* 0x040fe80000001808 */
[--C-:B------:R-:W-:Y:S02]  /*8ad0*/  FFMA.FTZ R84, R84, c[0x0][0x2d0], -R192.reuse ;  /* 0x0000b40054547a23 */ /* 0x100fe400000108c0 */
[----:B------:R2:W-:Y:S01]  /*8ae0*/  MUFU.EX2 R252, R37 ;  /* 0x0000002500fc7308 */ /* 0x0005e20000000800 */
[C---:B------:R-:W-:Y:S01]  /*8af0*/  FMUL.FTZ R20, R137.reuse, R156 ;  /* 0x0000009c89147220 */ /* 0x040fe20000410000 */
[-C--:B------:R-:W-:Y:S04]  /*8b00*/  HMMA.16816.F32 R12, R140, R22.reuse, R12 ;  /* 0x000000168c0c723c */ /* 0x080fe8000000180c */
[----:B------:R-:W-:Y:S02]  /*8b10*/  FMUL.FTZ R21, R137, R157 ;  /* 0x0000009d89157220 */ /* 0x000fe40000410000 */
[--C-:B------:R-:W-:Y:S02]  /*8b20*/  FFMA.FTZ R85, R85, c[0x0][0x2d0], -R192.reuse ;  /* 0x0000b40055557a23 */ /* 0x100fe400000108c0 */
[C---:B------:R-:W-:Y:S01]  /*8b30*/  HMMA.16816.F32 R16, R144.reuse, R22, R16 ;  /* 0x000000169010723c */ /* 0x040fe20000001810 */
[----:B------:R-:W4:Y:S03]  /*8b40*/  MUFU.EX2 R32, R28 ;  /* 0x0000001c00207308 */ /* 0x000f260000000800 */
[----:B---3--:R-:W-:Y:S01]  /*8b50*/  FMUL.FTZ R35, R136, R171 ;  /* 0x000000ab88237220 */ /* 0x008fe20000410000 */
[----:B------:R-:W-:Y:S01]  /*8b60*/  MOV R171, R215 ;  /* 0x000000d700ab7202 */ /* 0x000fe20000000f00 */
[--C-:B------:R-:W-:Y:S01]  /*8b70*/  FFMA.FTZ R96, R96, c[0x0][0x2d0], -R192.reuse ;  /* 0x0000b40060607a23 */ /* 0x100fe200000108c0 */
[----:B-1----:R-:W-:Y:S01]  /*8b80*/  MOV R160, R205 ;  /* 0x000000cd00a07202 */ /* 0x002fe20000000f00 */
[C---:B------:R-:W-:Y:S03]  /*8b90*/  FMUL.FTZ R22, R136.reuse, R158 ;  /* 0x0000009e88167220 */ /* 0x040fe60000410000 */
[----:B------:R1:W3:Y:S01]  /*8ba0*/  MUFU.EX2 R33, R29 ;  /* 0x0000001d00217308 */ /* 0x0002e20000000800 */
[----:B------:R-:W-:Y:S02]  /*8bb0*/  FMUL.FTZ R23, R136, R159 ;  /* 0x0000009f88177220 */ /* 0x000fe40000410000 */
[----:B------:R-:W-:Y:S01]  /*8bc0*/  LDSM.16.MT88.4 R156, [R229+0x900] ;  /* 0x00090000e59c783b */ /* 0x000fe20000004200 */
[----:B--2---:R-:W-:Y:S02]  /*8bd0*/  FMUL.FTZ R37, R137, R173 ;  /* 0x000000ad89257220 */ /* 0x004fe40000410000 */
[--C-:B------:R-:W-:Y:S02]  /*8be0*/  FFMA.FTZ R97, R97, c[0x0][0x2d0], -R192.reuse ;  /* 0x0000b40061617a23 */ /* 0x100fe400000108c0 */
[-C--:B------:R-:W-:Y:S02]  /*8bf0*/  HMMA.16816.F32 R20, R144, R188.reuse, R20 ;  /* 0x000000bc9014723c */ /* 0x080fe40000001814 */
[----:B------:R2:W-:Y:S01]  /*8c00*/  MUFU.EX2 R198, R30 ;  /* 0x0000001e00c67308 */ /* 0x0005e20000000800 */
[--C-:B------:R-:W-:Y:S02]  /*8c10*/  FFMA.FTZ R100, R100, c[0x0][0x2d0], -R192.reuse ;  /* 0x0000b40064647a23 */ /* 0x100fe400000108c0 */
[----:B------:R-:W-:Y:S01]  /*8c20*/  FFMA.FTZ R101, R101, c[0x0][0x2d0], -R192 ;  /* 0x0000b40065657a23 */ /* 0x000fe200000108c0 */
[----:B----4-:R-:W-:Y:S01]  /*8c30*/  MOV R162, R32 ;  /* 0x0000002000a27202 */ /* 0x010fe20000000f00 */
[----:B------:R-:W-:Y:S01]  /*8c40*/  FMUL.FTZ R32, R137, R168 ;  /* 0x000000a889207220 */ /* 0x000fe20000410000 */
[C---:B------:R-:W-:Y:S04]  /*8c50*/  HMMA.16816.F32 R24, R140.reuse, R188, R24 ;  /* 0x000000bc8c18723c */ /* 0x040fe80000001818 */
[----:B------:R4:W4:Y:S01]  /*8c60*/  MUFU.EX2 R216, R34 ;  /* 0x0000002200d87308 */ /* 0x0009220000000800 */
[C---:B------:R-:W-:Y:S01]  /*8c70*/  FMUL.FTZ R28, R133.reuse, R164 ;  /* 0x000000a4851c7220 */ /* 0x040fe20000410000 */
[----:B------:R-:W-:Y:S01]  /*8c80*/  MOV R168, R210 ;  /* 0x000000d200a87202 */ /* 0x000fe20000000f00 */
[----:B-1----:R-:W-:Y:S07]  /*8c90*/  FMUL.FTZ R29, R133, R165 ;  /* 0x000000a5851d7220 */ /* 0x002fee0000410000 */
[----:B------:R1:W-:Y:S01]  /*8ca0*/  MUFU.EX2 R247, R39 ;  /* 0x0000002700f77308 */ /* 0x0003e20000000800 */
[----:B--2---:R-:W-:Y:S01]  /*8cb0*/  FMUL.FTZ R30, R0, R166 ;  /* 0x000000a6001e7220 */ /* 0x004fe20000410000 */
[----:B---3--:R-:W-:Y:S01]  /*8cc0*/  MOV R166, R33 ;  /* 0x0000002100a67202 */ /* 0x008fe20000000f00 */
[C---:B------:R-:W-:Y:S01]  /*8cd0*/  FMUL.FTZ R33, R137.reuse, R169 ;  /* 0x000000a989217220 */ /* 0x040fe20000410000 */
[----:B------:R-:W-:Y:S06]  /*8ce0*/  MOV R169, R211 ;  /* 0x000000d300a97202 */ /* 0x000fec0000000f00 */
[----:B------:R2:W3:Y:S01]  /*8cf0*/  MUFU.EX2 R251, R36 ;  /* 0x0000002400fb7308 */ /* 0x0004e20000000800 */
[-C--:B------:R-:W-:Y:S03]  /*8d00*/  HMMA.16816.F32 R28, R140, R190.reuse, R28 ;  /* 0x000000be8c1c723c */ /* 0x080fe6000000181c */
[C---:B----4-:R-:W-:Y:S01]  /*8d10*/  FMUL.FTZ R34, R136.reuse, R170 ;  /* 0x000000aa88227220 */ /* 0x050fe20000410000 */
[----:B------:R-:W-:Y:S02]  /*8d20*/  MOV R170, R208 ;  /* 0x000000d000aa7202 */ /* 0x000fe40000000f00 */
[----:B------:R-:W-:Y:S03]  /*8d30*/  MOV R163, R216 ;  /* 0x000000d800a37202 */ /* 0x000fe60000000f00 */
[----:B------:R4:W3:Y:S01]  /*8d40*/  MUFU.EX2 R248, R38 ;  /* 0x0000002600f87308 */ /* 0x0008e20000000800 */
[C---:B------:R-:W-:Y:S04]  /*8d50*/  HMMA.16816.F32 R32, R144.reuse, R190, R32 ;  /* 0x000000be9020723c */ /* 0x040fe80000001820 */
[C---:B-1----:R-:W-:Y:S05]  /*8d60*/  FMUL.FTZ R39, R136.reuse, R175 ;  /* 0x000000af88277220 */ /* 0x042fea0000410000 */
[----:B------:R1:W-:Y:S03]  /*8d70*/  MUFU.EX2 R250, R48 ;  /* 0x0000003000fa7308 */ /* 0x0003e60000000800 */
[----:B--2---:R-:W-:Y:S07]  /*8d80*/  FMUL.FTZ R36, R137, R172 ;  /* 0x000000ac89247220 */ /* 0x004fee0000410000 */
[----:B------:R2:W-:Y:S01]  /*8d90*/  MUFU.EX2 R227, R50 ;  /* 0x0000003200e37308 */ /* 0x0005e20000000800 */
[----:B----4-:R-:W-:Y:S09]  /*8da0*/  FMUL.FTZ R38, R136, R174 ;  /* 0x000000ae88267220 */ /* 0x010ff20000410000 */
[----:B------:R4:W3:Y:S01]  /*8db0*/  MUFU.EX2 R249, R49 ;  /* 0x0000003100f97308 */ /* 0x0008e20000000800 */
[-C--:B------:R-:W-:Y:S03]  /*8dc0*/  HMMA.16816.F32 R36, R144, R148.reuse, R36 ;  /* 0x000000949024723c */ /* 0x080fe60000001824 */
[C---:B-1----:R-:W-:Y:S06]  /*8dd0*/  FMUL.FTZ R48, R133.reuse, R176 ;  /* 0x000000b085307220 */ /* 0x042fec0000410000 */
[----:B------:R1:W1:Y:S03]  /*8de0*/  MUFU.EX2 R226, R51 ;  /* 0x0000003300e27308 */ /* 0x0002660000000800 */
[C---:B--2---:R-:W-:Y:S07]  /*8df0*/  FMUL.FTZ R50, R0.reuse, R178 ;  /* 0x000000b200327220 */ /* 0x044fee0000410000 */
[----:B------:R2:W-:Y:S01]  /*8e00*/  MUFU.EX2 R216, R44 ;  /* 0x0000002c00d87308 */ /* 0x0005e20000000800 */
[----:B----4-:R-:W-:Y:S09]  /*8e10*/  FMUL.FTZ R49, R133, R177 ;  /* 0x000000b185317220 */ /* 0x010ff20000410000 */
[----:B------:R4:W-:Y:S01]  /*8e20*/  MUFU.EX2 R165, R40 ;  /* 0x0000002800a57308 */ /* 0x0009e20000000800 */
[----:B-1----:R-:W-:Y:S09]  /*8e30*/  FMUL.FTZ R51, R0, R179 ;  /* 0x000000b300337220 */ /* 0x002ff20000410000 */
[----:B------:R1:W1:Y:S01]  /*8e40*/  MUFU.EX2 R218, R41 ;  /* 0x0000002900da7308 */ /* 0x0002620000000800 */
[C---:B------:R-:W-:Y:S04]  /*8e50*/  HMMA.16816.F32 R48, R140.reuse, R148, R48 ;  /* 0x000000948c30723c */ /* 0x040fe80000001830 */
[--C-:B--2---:R-:W-:Y:S02]  /*8e60*/  FFMA.FTZ R44, R43, c[0x0][0x2d0], -R3.reuse ;  /* 0x0000b4002b2c7a23 */ /* 0x104fe40000010803 */
[C---:B------:R-:W-:Y:S02]  /*8e70*/  FMUL.FTZ R43, R136.reuse, R183 ;  /* 0x000000b7882b7220 */ /* 0x040fe40000410000 */
[-C--:B------:R-:W-:Y:S01]  /*8e80*/  HMMA.16816.F32 R116, R140, R150.reuse, R116 ;  /* 0x000000968c74723c */ /* 0x080fe20000001874 */
[----:B------:R2:W-:Y:S03]  /*8e90*/  MUFU.EX2 R164, R42 ;  /* 0x0000002a00a47308 */ /* 0x0005e60000000800 */
[----:B------:R-:W-:Y:S02]  /*8ea0*/  FFMA.FTZ R3, R111, c[0x0][0x2d0], -R3 ;  /* 0x0000b4006f037a23 */ /* 0x000fe40000010803 */
[C---:B----4-:R-:W-:Y:S02]  /*8eb0*/  FMUL.FTZ R40, R137.reuse, R180 ;  /* 0x000000b489287220 */ /* 0x050fe40000410000 */
[C---:B------:R-:W-:Y:S01]  /*8ec0*/  HMMA.16816.F32 R120, R144.reuse, R150, R120 ;  /* 0x000000969078723c */ /* 0x040fe20000001878 */
[----:B------:R-:W4:Y:S02]  /*8ed0*/  LDSM.16.MT88.4 R148, [R228+0x900] ;  /* 0x00090000e494783b */ /* 0x000f240000004200 */
[----:B------:R3:W3:Y:S01]  /*8ee0*/  MUFU.EX2 R174, R44 ;  /* 0x0000002c00ae7308 */ /* 0x0006e20000000800 */
[C---:B-1----:R-:W-:Y:S09]  /*8ef0*/  FMUL.FTZ R41, R137.reuse, R181 ;  /* 0x000000b589297220 */ /* 0x042ff20000410000 */
[----:B------:R1:W1:Y:S01]  /*8f00*/  MUFU.EX2 R215, R45 ;  /* 0x0000002d00d77308 */ /* 0x0002620000000800 */
[C---:B--2---:R-:W-:Y:S09]  /*8f10*/  FMUL.FTZ R42, R136.reuse, R182 ;  /* 0x000000b6882a7220 */ /* 0x044ff20000410000 */
[----:B------:R2:W-:Y:S01]  /*8f20*/  MUFU.EX2 R173, R46 ;  /* 0x0000002e00ad7308 */ /* 0x0005e20000000800 */
[-C--:B------:R-:W-:Y:S03]  /*8f30*/  HMMA.16816.F32 R40, R144, R152.reuse, R40 ;  /* 0x000000989028723c */ /* 0x080fe60000001828 */
[C---:B---3--:R-:W-:Y:S01]  /*8f40*/  FMUL.FTZ R44, R137.reuse, R184 ;  /* 0x000000b8892c7220 */ /* 0x048fe20000410000 */
[----:B------:R-:W-:Y:S04]  /*8f50*/  MOV R184, R203 ;  /* 0x000000cb00b87202 */ /* 0x000fe80000000f00 */
[C---:B------:R-:W-:Y:S01]  /*8f60*/  HMMA.16816.F32 R124, R140.reuse, R152, R124 ;  /* 0x000000988c7c723c */ /* 0x040fe2000000187c */
[----:B------:R3:W3:Y:S03]  /*8f70*/  MUFU.EX2 R172, R47 ;  /* 0x0000002f00ac7308 */ /* 0x0006e60000000800 */
[----:B-1----:R-:W-:Y:S01]  /*8f80*/  FMUL.FTZ R45, R137, R185 ;  /* 0x000000b9892d7220 */ /* 0x002fe20000410000 */
[----:B------:R-:W-:Y:S03]  /*8f90*/  MOV R185, R212 ;  /* 0x000000d400b97202 */ /* 0x000fe60000000f00 */
[-C--:B------:R-:W-:Y:S03]  /*8fa0*/  HMMA.16816.F32 R128, R140, R154.reuse, R128 ;  /* 0x0000009a8c80723c */ /* 0x080fe60000001880 */
[----:B------:R-:W-:Y:S01]  /*8fb0*/  MUFU.EX2 R212, R53 ;  /* 0x0000003500d47308 */ /* 0x000fe20000000800 */
[----:B--2---:R-:W-:Y:S01]  /*8fc0*/  FMUL.FTZ R46, R136, R186 ;  /* 0x000000ba882e7220 */ /* 0x004fe20000410000 */
[----:B------:R-:W-:Y:S04]  /*8fd0*/  MOV R186, R213 ;  /* 0x000000d500ba7202 */ /* 0x000fe80000000f00 */
[----:B------:R-:W-:Y:S04]  /*8fe0*/  F2FP.PACK_AB R140, R186, R171 ;  /* 0x000000abba8c723e */ /* 0x000fe800000000ff */
[----:B------:R-:W-:Y:S01]  /*8ff0*/  MUFU.EX2 R213, R52 ;  /* 0x0000003400d57308 */ /* 0x000fe20000000800 */
[----:B------:R-:W-:Y:S02]  /*9000*/  F2FP.PACK_AB R142, R161, R167 ;  /* 0x000000a7a18e723e */ /* 0x000fe400000000ff */
[----:B------:R-:W-:Y:S01]  /*9010*/  F2FP.PACK_AB R141, R185, R209 ;  /* 0x000000d1b98d723e */ /* 0x000fe200000000ff */
[----:B---3--:R-:W-:Y:S01]  /*9020*/  FMUL.FTZ R47, R136, R187 ;  /* 0x000000bb882f7220 */ /* 0x008fe20000410000 */
[----:B------:R-:W-:Y:S02]  /*9030*/  F2FP.PACK_AB R143, R160, R163 ;  /* 0x000000a3a08f723e */ /* 0x000fe400000000ff */
[----:B------:R-:W-:Y:S03]  /*9040*/  MOV R187, R202 ;  /* 0x000000ca00bb7202 */ /* 0x000fe60000000f00 */
[----:B------:R-:W-:Y:S01]  /*9050*/  MUFU.EX2 R208, R55 ;  /* 0x0000003700d07308 */ /* 0x000fe20000000800 */
[----:B------:R-:W-:Y:S01]  /*9060*/  HMMA.16816.F32 R44, R144, R154, R44 ;  /* 0x0000009a902c723c */ /* 0x000fe2000000182c */
[----:B------:R-:W1:Y:S06]  /*9070*/  LDSM.16.MT88.4 R152, [R231+0x900] ;  /* 0x00090000e798783b */ /* 0x000e6c0000004200 */
[----:B------:R-:W-:Y:S01]  /*9080*/  F2FP.PACK_AB R144, R184, R187 ;  /* 0x000000bbb890723e */ /* 0x000fe200000000ff */
[-C--:B----4-:R-:W-:Y:S01]  /*9090*/  HMMA.16816.F32 R4, R140, R148.reuse, R4 ;  /* 0x000000948c04723c */ /* 0x090fe20000001804 */
[----:B------:R-:W-:Y:S04]  /*90a0*/  MUFU.EX2 R211, R64 ;  /* 0x0000004000d37308 */ /* 0x000fe80000000800 */
[----:B------:R-:W-:Y:S02]  /*90b0*/  F2FP.PACK_AB R146, R166, R162 ;  /* 0x000000a2a692723e */ /* 0x000fe400000000ff */
[----:B------:R-:W-:Y:S02]  /*90c0*/  F2FP.PACK_AB R145, R196, R197 ;  /* 0x000000c5c491723e */ /* 0x000fe400000000ff */
[----:B------:R-:W-:Y:S02]  /*90d0*/  F2FP.PACK_AB R147, R199, R198 ;  /* 0x000000c6c793723e */ /* 0x000fe400000000ff */
[----:B------:R-:W-:Y:S05]  /*90e0*/  MUFU.EX2 R210, R65 ;  /* 0x0000004100d27308 */ /* 0x000fea0000000800 */
[C---:B------:R-:W-:Y:S01]  /*90f0*/  HMMA.16816.F32 R8, R144.reuse, R148, R8 ;  /* 0x000000949008723c */ /* 0x040fe20000001808 */
[----:B------:R-:W2:Y:S04]  /*9100*/  LDL.LU R148, [R1+0xc] ;  /* 0x00000c0001947983 */ /* 0x000ea80000300800 */
[----:B------:R3:W-:Y:S02]  /*9110*/  MUFU.EX2 R179, R66 ;  /* 0x0000004200b37308 */ /* 0x0007e40000000800 */
[----:B------:R-:W-:Y:S01]  /*9120*/  MOV R149, R209 ;  /* 0x000000d100957202 */ /* 0x000fe20000000f00 */
[-C--:B------:R-:W-:Y:S07]  /*9130*/  HMMA.16816.F32 R12, R144, R150.reuse, R12 ;  /* 0x00000096900c723c */ /* 0x080fee000000180c */
[----:B------:R4:W-:Y:S01]  /*9140*/  MUFU.EX2 R209, R54 ;  /* 0x0000003600d17308 */ /* 0x0009e20000000800 */
[C---:B------:R-:W-:Y:S01]  /*9150*/  HMMA.16816.F32 R16, R140.reuse, R150, R16 ;  /* 0x000000968c10723c */ /* 0x040fe20000001810 */
[----:B------:R-:W2:Y:S04]  /*9160*/  LDL.LU R150, [R1] ;  /* 0x0000000001967983 */ /* 0x000ea80000300800 */
[----:B------:R-:W2:Y:S03]  /*9170*/  LDL.LU R151, [R1+0x8] ;  /* 0x0000080001977983 */ /* 0x000ea60000300800 */
[-C--:B-1----:R-:W-:Y:S01]  /*9180*/  HMMA.16816.F32 R20, R140, R152.reuse, R20 ;  /* 0x000000988c14723c */ /* 0x082fe20000001814 */
[----:B------:R-:W-:Y:S01]  /*9190*/  MUFU.EX2 R205, R61 ;  /* 0x0000003d00cd7308 */ /* 0x000fe20000000800 */
[----:B---3--:R-:W-:Y:S06]  /*91a0*/  LDSM.16.MT88.4 R64, [R228+0x1100] ;  /* 0x00110000e440783b */ /* 0x008fec0000004200 */
[C---:B------:R-:W-:Y:S03]  /*91b0*/  HMMA.16816.F32 R24, R144.reuse, R152, R24 ;  /* 0x000000989018723c */ /* 0x040fe60000001818 */
[----:B------:R-:W-:Y:S01]  /*91c0*/  MUFU.EX2 R181, R62 ;  /* 0x0000003e00b57308 */ /* 0x000fe20000000800 */
[----:B------:R-:W3:Y:S04]  /*91d0*/  LDL.LU R153, [R1+0x4] ;  /* 0x0000040001997983 */ /* 0x000ee80000300800 */
[-C--:B------:R-:W-:Y:S01]  /*91e0*/  HMMA.16816.F32 R28, R144, R154.reuse, R28 ;  /* 0x0000009a901c723c */ /* 0x080fe2000000181c */
[----:B----4-:R-:W1:Y:S04]  /*91f0*/  LDSM.16.MT88.4 R52, [R230+0x900] ;  /* 0x00090000e634783b */ /* 0x010e680000004200 */
[----:B------:R4:W-:Y:S03]  /*9200*/  MUFU.EX2 R180, R63 ;  /* 0x0000003f00b47308 */ /* 0x0009e60000000800 */
[C---:B------:R-:W-:Y:S07]  /*9210*/  HMMA.16816.F32 R32, R140.reuse, R154, R32 ;  /* 0x0000009a8c20723c */ /* 0x040fee0000001820 */
[----:B------:R-:W-:Y:S01]  /*9220*/  MUFU.EX2 R202, R68 ;  /* 0x0000004400ca7308 */ /* 0x000fe20000000800 */
[-C--:B------:R-:W-:Y:S08]  /*9230*/  HMMA.16816.F32 R36, R140, R156.reuse, R36 ;  /* 0x0000009c8c24723c */ /* 0x080ff00000001824 */
[C---:B------:R-:W-:Y:S01]  /*9240*/  HMMA.16816.F32 R48, R144.reuse, R156, R48 ;  /* 0x0000009c9030723c */ /* 0x040fe20000001830 */
[----:B------:R-:W-:Y:S01]  /*9250*/  MUFU.EX2 R190, R70 ;  /* 0x0000004600be7308 */ /* 0x000fe20000000800 */
[----:B----4-:R-:W4:Y:S05]  /*9260*/  LDSM.16.MT88.4 R60, [R231+0x1100] ;  /* 0x00110000e73c783b */ /* 0x010f2a0000004200 */
[----:B------:R-:W-:Y:S01]  /*9270*/  MOV R157, R168 ;  /* 0x000000a8009d7202 */ /* 0x000fe20000000f00 */
[-C--:B------:R-:W-:Y:S03]  /*9280*/  HMMA.16816.F32 R116, R144, R158.reuse, R116 ;  /* 0x0000009e9074723c */ /* 0x080fe60000001874 */
[----:B------:R4:W-:Y:S05]  /*9290*/  MUFU.EX2 R189, R71 ;  /* 0x0000004700bd7308 */ /* 0x0009ea0000000800 */
[C---:B------:R-:W-:Y:S05]  /*92a0*/  HMMA.16816.F32 R120, R140.reuse, R158, R120 ;  /* 0x0000009e8c78723c */ /* 0x040fea0000001878 */
[----:B------:R-:W-:Y:S03]  /*92b0*/  MUFU.EX2 R182, R72 ;  /* 0x0000004800b67308 */ /* 0x000fe60000000800 */
[-C--:B-1----:R-:W-:Y:S07]  /*92c0*/  HMMA.16816.F32 R40, R140, R52.reuse, R40 ;  /* 0x000000348c28723c */ /* 0x082fee0000001828 */
[----:B------:R-:W-:Y:S01]  /*92d0*/  MUFU.EX2 R203, R80 ;  /* 0x0000005000cb7308 */ /* 0x000fe20000000800 */
[C---:B------:R-:W-:Y:S01]  /*92e0*/  HMMA.16816.F32 R124, R144.reuse, R52, R124 ;  /* 0x00000034907c723c */ /* 0x040fe2000000187c */
[----:B----4-:R-:W-:Y:S06]  /*92f0*/  LDSM.16.MT88.4 R68, [R231+0x1900] ;  /* 0x00190000e744783b */ /* 0x010fec0000004200 */
[----:B------:R-:W-:Y:S01]  /*9300*/  F2FP.PACK_AB R52, R252, R251 ;  /* 0x000000fbfc34723e */ /* 0x000fe200000000ff */
[-C--:B------:R-:W-:Y:S01]  /*9310*/  HMMA.16816.F32 R128, R144, R54.reuse, R128 ;  /* 0x000000369080723c */ /* 0x080fe20000001880 */
[----:B------:R1:W-:Y:S03]  /*9320*/  MUFU.EX2 R175, R56 ;  /* 0x0000003800af7308 */ /* 0x0003e60000000800 */
[----:B------:R-:W-:Y:S04]  /*9330*/  F2FP.PACK_AB R53, R247, R248 ;  /* 0x000000f8f735723e */ /* 0x000fe800000000ff */
[----:B------:R-:W-:Y:S01]  /*9340*/  HMMA.16816.F32 R44, R140, R54, R44 ;  /* 0x000000368c2c723c */ /* 0x000fe2000000182c */
[----:B------:R-:W4:Y:S02]  /*9350*/  LDSM.16.MT88.4 R140, [R229+0x1100] ;  /* 0x00110000e58c783b */ /* 0x000f240000004200 */
[----:B------:R1:W1:Y:S04]  /*9360*/  MUFU.EX2 R178, R57 ;  /* 0x0000003900b27308 */ /* 0x0002680000000800 */
[----:B------:R-:W-:Y:S02]  /*9370*/  F2FP.PACK_AB R54, R249, R250 ;  /* 0x000000faf936723e */ /* 0x000fe400000000ff */
[----:B------:R-:W-:Y:S04]  /*9380*/  F2FP.PACK_AB R55, R226, R227 ;  /* 0x000000e3e237723e */ /* 0x000fe800000000ff */
[----:B------:R4:W-:Y:S03]  /*9390*/  MUFU.EX2 R177, R58 ;  /* 0x0000003a00b17308 */ /* 0x0009e60000000800 */
[-C--:B------:R-:W-:Y:S05]  /*93a0*/  HMMA.16816.F32 R4, R52, R64.reuse, R4 ;  /* 0x000000403404723c */ /* 0x080fea0000001804 */
[----:B-1----:R-:W-:Y:S02]  /*93b0*/  F2FP.PACK_AB R56, R218, R165 ;  /* 0x000000a5da38723e */ /* 0x002fe400000000ff */
[----:B------:R1:W1:Y:S01]  /*93c0*/  MUFU.EX2 R176, R59 ;  /* 0x0000003b00b07308 */ /* 0x0002620000000800 */
[----:B------:R-:W-:Y:S09]  /*93d0*/  F2FP.PACK_AB R57, R174, R164 ;  /* 0x000000a4ae39723e */ /* 0x000ff200000000ff */
[----:B------:R-:W-:Y:S01]  /*93e0*/  MUFU.EX2 R80, R74 ;  /* 0x0000004a00507308 */ /* 0x000fe20000000800 */
[----:B----4-:R-:W-:Y:S09]  /*93f0*/  F2FP.PACK_AB R58, R215, R216 ;  /* 0x000000d8d73a723e */ /* 0x010ff200000000ff */
[----:B------:R-:W-:Y:S01]  /*9400*/  MUFU.EX2 R183, R83 ;  /* 0x0000005300b77308 */ /* 0x000fe20000000800 */
[----:B-1----:R-:W-:Y:S09]  /*9410*/  F2FP.PACK_AB R59, R172, R173 ;  /* 0x000000adac3b723e */ /* 0x002ff200000000ff */
[----:B------:R-:W1:Y:S01]  /*9420*/  MUFU.EX2 R83, R73 ;  /* 0x0000004900537308 */ /* 0x000e620000000800 */
[C---:B------:R-:W-:Y:S08]  /*9430*/  HMMA.16816.F32 R8, R56.reuse, R64, R8 ;  /* 0x000000403808723c */ /* 0x040ff00000001808 */
[-C--:B------:R-:W-:Y:S01]  /*9440*/  HMMA.16816.F32 R12, R56, R66.reuse, R12 ;  /* 0x00000042380c723c */ /* 0x080fe2000000180c */
[----:B------:R-:W-:Y:S07]  /*9450*/  MUFU.EX2 R92, R92 ;  /* 0x0000005c005c7308 */ /* 0x000fee0000000800 */
[C---:B------:R-:W-:Y:S01]  /*9460*/  HMMA.16816.F32 R16, R52.reuse, R66, R16 ;  /* 0x000000423410723c */ /* 0x040fe20000001810 */
[----:B------:R-:W4:Y:S02]  /*9470*/  LDSM.16.MT88.4 R64, [R230+0x1100] ;  /* 0x00110000e640783b */ /* 0x000f240000004200 */
[----:B------:R-:W-:Y:S05]  /*9480*/  MUFU.EX2 R93, R93 ;  /* 0x0000005d005d7308 */ /* 0x000fea0000000800 */
[-C--:B------:R-:W-:Y:S05]  /*9490*/  HMMA.16816.F32 R20, R52, R60.reuse, R20 ;  /* 0x0000003c3414723c */ /* 0x080fea0000001814 */
[----:B------:R-:W-:Y:S03]  /*94a0*/  MUFU.EX2 R90, R90 ;  /* 0x0000005a005a7308 */ /* 0x000fe60000000800 */
[C---:B------:R-:W-:Y:S07]  /*94b0*/  HMMA.16816.F32 R24, R56.reuse, R60, R24 ;  /* 0x0000003c3818723c */ /* 0x040fee0000001818 */
[----:B------:R-:W-:Y:S01]  /*94c0*/  MUFU.EX2 R91, R91 ;  /* 0x0000005b005b7308 */ /* 0x000fe20000000800 */
[-C--:B------:R-:W-:Y:S08]  /*94d0*/  HMMA.16816.F32 R28, R56, R62.reuse, R28 ;  /* 0x0000003e381c723c */ /* 0x080ff0000000181c */
[C---:B------:R-:W-:Y:S01]  /*94e0*/  HMMA.16816.F32 R32, R52.reuse, R62, R32 ;  /* 0x0000003e3420723c */ /* 0x040fe20000001820 */
[----:B------:R-:W1:Y:S01]  /*94f0*/  LDSM.16.MT88.4 R60, [R228+0x1900] ;  /* 0x00190000e43c783b */ /* 0x000e620000004200 */
[----:B------:R-:W-:Y:S06]  /*9500*/  MUFU.EX2 R94, R94 ;  /* 0x0000005e005e7308 */ /* 0x000fec0000000800 */
[-C--:B------:R-:W-:Y:S04]  /*9510*/  HMMA.16816.F32 R36, R52, R140.reuse, R36 ;  /* 0x0000008c3424723c */ /* 0x080fe80000001824 */
[----:B------:R-:W-:Y:S04]  /*9520*/  MUFU.EX2 R95, R95 ;  /* 0x0000005f005f7308 */ /* 0x000fe80000000800 */
[C---:B------:R-:W-:Y:S06]  /*9530*/  HMMA.16816.F32 R48, R56.reuse, R140, R48 ;  /* 0x0000008c3830723c */ /* 0x040fec0000001830 */
[----:B------:R-:W-:Y:S02]  /*9540*/  MUFU.EX2 R113, R113 ;  /* 0x0000007100717308 */ /* 0x000fe40000000800 */
[-C--:B------:R-:W-:Y:S08]  /*9550*/  HMMA.16816.F32 R116, R56, R142.reuse, R116 ;  /* 0x0000008e3874723c */ /* 0x080ff00000001874 */
[C---:B------:R-:W-:Y:S01]  /*9560*/  HMMA.16816.F32 R120, R52.reuse, R142, R120 ;  /* 0x0000008e3478723c */ /* 0x040fe20000001878 */
[----:B------:R-:W-:Y:S07]  /*9570*/  MUFU.EX2 R193, R193 ;  /* 0x000000c100c17308 */ /* 0x000fee0000000800 */
[-C--:B----4-:R-:W-:Y:S03]  /*9580*/  HMMA.16816.F32 R40, R52, R64.reuse, R40 ;  /* 0x000000403428723c */ /* 0x090fe60000001828 */
[----:B------:R-:W-:Y:S05]  /*9590*/  MUFU.EX2 R138, R138 ;  /* 0x0000008a008a7308 */ /* 0x000fea0000000800 */
[C---:B------:R-:W-:Y:S05]  /*95a0*/  HMMA.16816.F32 R124, R56.reuse, R64, R124 ;  /* 0x00000040387c723c */ /* 0x040fea000000187c */
[----:B------:R-:W-:Y:S03]  /*95b0*/  MUFU.EX2 R191, R81 ;  /* 0x0000005100bf7308 */ /* 0x000fe60000000800 */
[-C--:B------:R-:W-:Y:S07]  /*95c0*/  HMMA.16816.F32 R128, R56, R66.reuse, R128 ;  /* 0x000000423880723c */ /* 0x080fee0000001880 */
[----:B------:R-:W-:Y:S01]  /*95d0*/  F2FP.PACK_AB R56, R178, R175 ;  /* 0x000000afb238723e */ /* 0x000fe200000000ff */
[----:B------:R-:W-:Y:S01]  /*95e0*/  HMMA.16816.F32 R44, R52, R66, R44 ;  /* 0x00000042342c723c */ /* 0x000fe2000000182c */
[----:B------:R-:W4:Y:S01]  /*95f0*/  LDSM.16.MT88.4 R64, [R229+0x1900] ;  /* 0x00190000e540783b */ /* 0x000f220000004200 */
[----:B------:R-:W-:Y:S02]  /*9600*/  MUFU.EX2 R81, R77 ;  /* 0x0000004d00517308 */ /* 0x000fe40000000800 */
[----:B------:R-:W-:Y:S02]  /*9610*/  F2FP.PACK_AB R58, R205, R206 ;  /* 0x000000cecd3a723e */ /* 0x000fe400000000ff */
[----:B------:R-:W-:Y:S02]  /*9620*/  F2FP.PACK_AB R57, R176, R177 ;  /* 0x000000b1b039723e */ /* 0x000fe400000000ff */
[----:B------:R-:W-:Y:S04]  /*9630*/  F2FP.PACK_AB R52, R212, R213 ;  /* 0x000000d5d434723e */ /* 0x000fe800000000ff */
[----:B------:R-:W-:Y:S01]  /*9640*/  F2FP.PACK_AB R54, R210, R211 ;  /* 0x000000d3d236723e */ /* 0x000fe200000000ff */
[----:B------:R2:W-:Y:S01]  /*9650*/  MUFU.EX2 R77, R75 ;  /* 0x0000004b004d7308 */ /* 0x0005e20000000800 */
[----:B------:R-:W-:Y:S02]  /*9660*/  F2FP.PACK_AB R53, R208, R209 ;  /* 0x000000d1d035723e */ /* 0x000fe400000000ff */
[----:B------:R-:W-:Y:S02]  /*9670*/  F2FP.PACK_AB R55, R207, R179 ;  /* 0x000000b3cf37723e */ /* 0x000fe400000000ff */
[----:B------:R-:W-:Y:S05]  /*9680*/  F2FP.PACK_AB R59, R180, R181 ;  /* 0x000000b5b43b723e */ /* 0x000fea00000000ff */
[-C--:B-1----:R-:W-:Y:S01]  /*9690*/  HMMA.16816.F32 R4, R52, R60.reuse, R4 ;  /* 0x0000003c3404723c */ /* 0x082fe20000001804 */
[----:B------:R-:W-:Y:S02]  /*96a0*/  MUFU.EX2 R188, R82 ;  /* 0x0000005200bc7308 */ /* 0x000fe40000000800 */
[----:B--2---:R-:W-:Y:S01]  /*96b0*/  FFMA.FTZ R0, R0, R148, R194 ;  /* 0x0000009400007223 */ /* 0x004fe200000100c2 */
[----:B------:R-:W-:Y:S04]  /*96c0*/  MOV R148, R171 ;  /* 0x000000ab00947202 */ /* 0x000fe80000000f00 */
[C---:B------:R-:W-:Y:S03]  /*96d0*/  HMMA.16816.F32 R8, R56.reuse, R60, R8 ;  /* 0x0000003c3808723c */ /* 0x040fe60000001808 */
[----:B------:R1:W2:Y:S01]  /*96e0*/  MUFU.EX2 R82, R76 ;  /* 0x0000004c00527308 */ /* 0x0002a20000000800 */
[----:B------:R-:W-:Y:S04]  /*96f0*/  LDSM.16.MT88.4 R72, [R229+0x2100] ;  /* 0x00210000e548783b */ /* 0x000fe80000004200 */
[-C--:B------:R-:W-:Y:S04]  /*9700*/  HMMA.16816.F32 R12, R56, R62.reuse, R12 ;  /* 0x0000003e380c723c */ /* 0x080fe8000000180c */
[----:B------:R-:W-:Y:S01]  /*9710*/  FFMA.FTZ R136, R136, R150, R219 ;  /* 0x0000009688887223 */ /* 0x000fe200000100db */
[----:B------:R-:W-:Y:S01]  /*9720*/  MOV R150, R169 ;  /* 0x000000a900967202 */ /* 0x000fe20000000f00 */
[----:B------:R-:W-:Y:S01]  /*9730*/  FFMA.FTZ R133, R133, R151, R214 ;  /* 0x0000009785857223 */ /* 0x000fe200000100d6 */
[----:B------:R-:W-:Y:S01]  /*9740*/  MOV R151, R170 ;  /* 0x000000aa00977202 */ /* 0x000fe20000000f00 */
[C---:B------:R-:W-:Y:S01]  /*9750*/  HMMA.16816.F32 R16, R52.reuse, R62, R16 ;  /* 0x0000003e3410723c */ /* 0x040fe20000001810 */
[----:B------:R-:W2:Y:S01]  /*9760*/  LDSM.16.MT88.4 R60, [R230+0x1900] ;  /* 0x00190000e63c783b */ /* 0x000ea20000004200 */
[----:B------:R-:W-:Y:S02]  /*9770*/  MUFU.EX2 R78, R78 ;  /* 0x0000004e004e7308 */ /* 0x000fe40000000800 */
[----:B------:R-:W-:Y:S02]  /*9780*/  FADD.FTZ R136, R221, R136 ;  /* 0x00000088dd887221 */ /* 0x000fe40000010000 */
[----:B------:R-:W-:Y:S02]  /*9790*/  FADD.FTZ R133, R217, R133 ;  /* 0x00000085d9857221 */ /* 0x000fe40000010000 */
[-C--:B------:R-:W-:Y:S01]  /*97a0*/  HMMA.16816.F32 R20, R52, R68.reuse, R20 ;  /* 0x000000443414723c */ /* 0x080fe20000001814 */
[----:B------:R-:W-:Y:S03]  /*97b0*/  LDSM.16.MT88.4 R168, [R231+0x3100] ;  /* 0x00310000e7a8783b */ /* 0x000fe60000004200 */
[----:B---3--:R-:W-:Y:S01]  /*97c0*/  FFMA.FTZ R137, R137, R153, R220 ;  /* 0x0000009989897223 */ /* 0x008fe200000100dc */
[----:B------:R-:W3:Y:S01]  /*97d0*/  MUFU.EX2 R79, R79 ;  /* 0x0000004f004f7308 */ /* 0x000ee20000000800 */
[----:B------:R-:W-:Y:S02]  /*97e0*/  FADD.FTZ R133, R222, R133 ;  /* 0x00000085de857221 */ /* 0x000fe40000010000 */
[C---:B------:R-:W-:Y:S01]  /*97f0*/  HMMA.16816.F32 R24, R56.reuse, R68, R24 ;  /* 0x000000443818723c */ /* 0x040fe20000001818 */
[----:B------:R-:W-:Y:S03]  /*9800*/  LDSM.16.MT88.4 R152, [R228+0x3100] ;  /* 0x00310000e498783b */ /* 0x000fe60000004200 */
[----:B------:R-:W-:Y:S02]  /*9810*/  FADD.FTZ R137, R223, R137 ;  /* 0x00000089df897221 */ /* 0x000fe40000010000 */
[----:B-1----:R-:W-:Y:S01]  /*9820*/  FADD.FTZ R76, R195, R0 ;  /* 0x00000000c34c7221 */ /* 0x002fe20000010000 */
[----:B------:R-:W-:Y:S01]  /*9830*/  MUFU.EX2 R88, R88 ;  /* 0x0000005800587308 */ /* 0x000fe20000000800 */
[-C--:B------:R-:W-:Y:S04]  /*9840*/  HMMA.16816.F32 R28, R56, R70.reuse, R28 ;  /* 0x00000046381c723c */ /* 0x080fe8000000181c */
[----:B------:R-:W-:Y:S02]  /*9850*/  FADD.FTZ R137, R224, R137 ;  /* 0x00000089e0897221 */ /* 0x000fe40000010000 */
[----:B------:R-:W-:Y:S02]  /*9860*/  FADD.FTZ R0, R225, R136 ;  /* 0x00000088e1007221 */ /* 0x000fe40000010000 */
[C---:B------:R-:W-:Y:S01]  /*9870*/  HMMA.16816.F32 R32, R52.reuse, R70, R32 ;  /* 0x000000463420723c */ /* 0x040fe20000001820 */
[----:B------:R-:W-:Y:S01]  /*9880*/  LDSM.16.MT88.4 R68, [R231+0x2100] ;  /* 0x00210000e744783b */ /* 0x000fe20000004200 */
[----:B------:R-:W-:Y:S02]  /*9890*/  MUFU.EX2 R89, R89 ;  /* 0x0000005900597308 */ /* 0x000fe40000000800 */
[----:B------:R-:W-:Y:S04]  /*98a0*/  FADD.FTZ R0, R150, R0 ;  /* 0x0000000096007221 */ /* 0x000fe80000010000 */
[-C--:B----4-:R-:W-:Y:S04]  /*98b0*/  HMMA.16816.F32 R36, R52, R64.reuse, R36 ;  /* 0x000000403424723c */ /* 0x090fe80000001824 */
[----:B------:R-:W-:Y:S04]  /*98c0*/  MUFU.EX2 R112, R112 ;  /* 0x0000007000707308 */ /* 0x000fe80000000800 */
[C---:B------:R-:W-:Y:S06]  /*98d0*/  HMMA.16816.F32 R48, R56.reuse, R64, R48 ;  /* 0x000000403830723c */ /* 0x040fec0000001830 */
[----:B------:R-:W-:Y:S02]  /*98e0*/  MUFU.EX2 R114, R114 ;  /* 0x0000007200727308 */ /* 0x000fe40000000800 */
[-C--:B------:R-:W-:Y:S08]  /*98f0*/  HMMA.16816.F32 R116, R56, R66.reuse, R116 ;  /* 0x000000423874723c */ /* 0x080ff00000001874 */
[C---:B------:R-:W-:Y:S01]  /*9900*/  HMMA.16816.F32 R120, R52.reuse, R66, R120 ;  /* 0x000000423478723c */ /* 0x040fe20000001878 */
[----:B------:R-:W1:Y:S01]  /*9910*/  LDSM.16.MT88.4 R64, [R228+0x2100] ;  /* 0x00210000e440783b */ /* 0x000e620000004200 */
[----:B------:R-:W-:Y:S06]  /*9920*/  MUFU.EX2 R105, R105 ;  /* 0x0000006900697308 */ /* 0x000fec0000000800 */
[-C--:B--2---:R-:W-:Y:S04]  /*9930*/  HMMA.16816.F32 R40, R52, R60.reuse, R40 ;  /* 0x0000003c3428723c */ /* 0x084fe80000001828 */
[----:B------:R-:W-:Y:S04]  /*9940*/  MUFU.EX2 R108, R108 ;  /* 0x0000006c006c7308 */ /* 0x000fe80000000800 */
[C---:B------:R-:W-:Y:S06]  /*9950*/  HMMA.16816.F32 R124, R56.reuse, R60, R124 ;  /* 0x0000003c387c723c */ /* 0x040fec000000187c */
[----:B------:R-:W-:Y:S02]  /*9960*/  MUFU.EX2 R84, R84 ;  /* 0x0000005400547308 */ /* 0x000fe40000000800 */
[-C--:B------:R-:W-:Y:S07]  /*9970*/  HMMA.16816.F32 R128, R56, R62.reuse, R128 ;  /* 0x0000003e3880723c */ /* 0x080fee0000001880 */
[----:B------:R-:W-:Y:S01]  /*9980*/  F2FP.PACK_AB R56, R83, R182 ;  /* 0x000000b65338723e */ /* 0x000fe200000000ff */
[----:B------:R-:W-:Y:S01]  /*9990*/  HMMA.16816.F32 R44, R52, R62, R44 ;  /* 0x0000003e342c723c */ /* 0x000fe2000000182c */
[----:B------:R-:W2:Y:S01]  /*99a0*/  LDSM.16.MT88.4 R60, [R230+0x2100] ;  /* 0x00210000e63c783b */ /* 0x000ea20000004200 */
[----:B------:R-:W4:Y:S02]  /*99b0*/  MUFU.EX2 R85, R85 ;  /* 0x0000005500557308 */ /* 0x000f240000000800 */
[----:B------:R-:W-:Y:S02]  /*99c0*/  F2FP.PACK_AB R58, R81, R82 ;  /* 0x00000052513a723e */ /* 0x000fe400000000ff */
[----:B------:R-:W-:Y:S02]  /*99d0*/  F2FP.PACK_AB R57, R77, R80 ;  /* 0x000000504d39723e */ /* 0x000fe400000000ff */
[----:B------:R-:W-:Y:S04]  /*99e0*/  F2FP.PACK_AB R52, R204, R202 ;  /* 0x000000cacc34723e */ /* 0x000fe800000000ff */
[----:B------:R-:W-:Y:S01]  /*99f0*/  F2FP.PACK_AB R54, R191, R203 ;  /* 0x000000cbbf36723e */ /* 0x000fe200000000ff */
[----:B------:R-:W-:Y:S01]  /*9a00*/  MUFU.EX2 R96, R96 ;  /* 0x0000006000607308 */ /* 0x000fe20000000800 */
[----:B------:R-:W-:Y:S02]  /*9a10*/  F2FP.PACK_AB R53, R189, R190 ;  /* 0x000000bebd35723e */ /* 0x000fe400000000ff */
[----:B------:R-:W-:Y:S02]  /*9a20*/  F2FP.PACK_AB R55, R183, R188 ;  /* 0x000000bcb737723e */ /* 0x000fe400000000ff */
[----:B---3--:R-:W-:Y:S05]  /*9a30*/  F2FP.PACK_AB R59, R79, R78 ;  /* 0x0000004e4f3b723e */ /* 0x008fea00000000ff */
[-C--:B-1----:R-:W-:Y:S01]  /*9a40*/  HMMA.16816.F32 R4, R52, R64.reuse, R4 ;  /* 0x000000403404723c */ /* 0x082fe20000001804 */
[----:B------:R-:W1:Y:S07]  /*9a50*/  MUFU.EX2 R97, R97 ;  /* 0x0000006100617308 */ /* 0x000e6e0000000800 */
[C---:B------:R-:W-:Y:S03]  /*9a60*/  HMMA.16816.F32 R8, R56.reuse, R64, R8 ;  /* 0x000000403808723c */ /* 0x040fe60000001808 */
[----:B------:R-:W-:Y:S05]  /*9a70*/  MUFU.EX2 R86, R86 ;  /* 0x0000005600567308 */ /* 0x000fea0000000800 */
[-C--:B------:R-:W-:Y:S05]  /*9a80*/  HMMA.16816.F32 R12, R56, R66.reuse, R12 ;  /* 0x00000042380c723c */ /* 0x080fea000000180c */
[----:B------:R-:W3:Y:S03]  /*9a90*/  MUFU.EX2 R87, R87 ;  /* 0x0000005700577308 */ /* 0x000ee60000000800 */
[C---:B------:R-:W-:Y:S01]  /*9aa0*/  HMMA.16816.F32 R16, R52.reuse, R66, R16 ;  /* 0x000000423410723c */ /* 0x040fe20000001810 */
[----:B------:R-:W1:Y:S06]  /*9ab0*/  LDSM.16.MT88.4 R64, [R228+0x2900] ;  /* 0x00290000e440783b */ /* 0x000e6c0000004200 */
[----:B------:R-:W-:Y:S01]  /*9ac0*/  MUFU.EX2 R98, R98 ;  /* 0x0000006200627308 */ /* 0x000fe20000000800 */
[-C--:B------:R-:W-:Y:S08]  /*9ad0*/  HMMA.16816.F32 R20, R52, R68.reuse, R20 ;  /* 0x000000443414723c */ /* 0x080ff00000001814 */
[C---:B------:R-:W-:Y:S01]  /*9ae0*/  HMMA.16816.F32 R24, R56.reuse, R68, R24 ;  /* 0x000000443818723c */ /* 0x040fe20000001818 */
[----:B------:R-:W1:Y:S07]  /*9af0*/  MUFU.EX2 R99, R99 ;  /* 0x0000006300637308 */ /* 0x000e6e0000000800 */
[-C--:B------:R-:W-:Y:S03]  /*9b00*/  HMMA.16816.F32 R28, R56, R70.reuse, R28 ;  /* 0x00000046381c723c */ /* 0x080fe6000000181c */
[----:B------:R-:W-:Y:S05]  /*9b10*/  MUFU.EX2 R100, R100 ;  /* 0x0000006400647308 */ /* 0x000fea0000000800 */
[C---:B------:R-:W-:Y:S01]  /*9b20*/  HMMA.16816.F32 R32, R52.reuse, R70, R32 ;  /* 0x000000463420723c */ /* 0x040fe20000001820 */
[----:B------:R-:W1:Y:S04]  /*9b30*/  LDSM.16.MT88.4 R68, [R231+0x2900] ;  /* 0x00290000e744783b */ /* 0x000e680000004200 */
[----:B------:R-:W-:Y:S03]  /*9b40*/  MUFU.EX2 R101, R101 ;  /* 0x0000006500657308 */ /* 0x000fe60000000800 */
[-C--:B------:R-:W-:Y:S07]  /*9b50*/  HMMA.16816.F32 R36, R52, R72.reuse, R36 ;  /* 0x000000483424723c */ /* 0x080fee0000001824 */
[----:B------:R-:W-:Y:S01]  /*9b60*/  MUFU.EX2 R102, R102 ;  /* 0x0000006600667308 */ /* 0x000fe20000000800 */
[C---:B------:R-:W-:Y:S08]  /*9b70*/  HMMA.16816.F32 R48, R56.reuse, R72, R48 ;  /* 0x000000483830723c */ /* 0x040ff00000001830 */
[-C--:B------:R-:W-:Y:S01]  /*9b80*/  HMMA.16816.F32 R116, R56, R74.reuse, R116 ;  /* 0x0000004a3874723c */ /* 0x080fe20000001874 */
[----:B------:R-:W1:Y:S07]  /*9b90*/  MUFU.EX2 R103, R103 ;  /* 0x0000006700677308 */ /* 0x000e6e0000000800 */
[C---:B------:R-:W-:Y:S01]  /*9ba0*/  HMMA.16816.F32 R120, R52.reuse, R74, R120 ;  /* 0x0000004a3478723c */ /* 0x040fe20000001878 */
[----:B------:R-:W1:Y:S02]  /*9bb0*/  LDSM.16.MT88.4 R72, [R229+0x2900] ;  /* 0x00290000e548783b */ /* 0x000e640000004200 */
[----:B------:R-:W1:Y:S05]  /*9bc0*/  MUFU.EX2 R104, R104 ;  /* 0x0000006800687308 */ /* 0x000e6a0000000800 */
[-C--:B--2---:R-:W-:Y:S05]  /*9bd0*/  HMMA.16816.F32 R40, R52, R60.reuse, R40 ;  /* 0x0000003c3428723c */ /* 0x084fea0000001828 */
[----:B------:R-:W-:Y:S03]  /*9be0*/  MUFU.EX2 R106, R106 ;  /* 0x0000006a006a7308 */ /* 0x000fe60000000800 */
[C---:B------:R-:W-:Y:S07]  /*9bf0*/  HMMA.16816.F32 R124, R56.reuse, R60, R124 ;  /* 0x0000003c387c723c */ /* 0x040fee000000187c */
[----:B------:R-:W2:Y:S01]  /*9c00*/  MUFU.EX2 R107, R107 ;  /* 0x0000006b006b7308 */ /* 0x000ea20000000800 */
[-C--:B------:R-:W-:Y:S07]  /*9c10*/  HMMA.16816.F32 R128, R56, R62.reuse, R128 ;  /* 0x0000003e3880723c */ /* 0x080fee0000001880 */
[----:B------:R-:W-:Y:S01]  /*9c20*/  F2FP.PACK_AB R58, R93, R92 ;  /* 0x0000005c5d3a723e */ /* 0x000fe200000000ff */
[----:B------:R-:W-:Y:S01]  /*9c30*/  HMMA.16816.F32 R44, R52, R62, R44 ;  /* 0x0000003e342c723c */ /* 0x000fe2000000182c */
[----:B------:R-:W2:Y:S03]  /*9c40*/  LDSM.16.MT88.4 R60, [R230+0x2900] ;  /* 0x00290000e63c783b */ /* 0x000ea60000004200 */
[----:B------:R-:W-:Y:S02]  /*9c50*/  F2FP.PACK_AB R57, R91, R90 ;  /* 0x0000005a5b39723e */ /* 0x000fe400000000ff */
[----:B------:R-:W-:Y:S02]  /*9c60*/  F2FP.PACK_AB R59, R95, R94 ;  /* 0x0000005e5f3b723e */ /* 0x000fe400000000ff */
[----:B----4-:R-:W-:Y:S04]  /*9c70*/  F2FP.PACK_AB R52, R85, R84 ;  /* 0x000000545534723e */ /* 0x010fe800000000ff */
[----:B-1----:R-:W-:Y:S02]  /*9c80*/  F2FP.PACK_AB R54, R97, R96 ;  /* 0x000000606136723e */ /* 0x002fe400000000ff */
[----:B---3--:R-:W-:Y:S02]  /*9c90*/  F2FP.PACK_AB R53, R87, R86 ;  /* 0x000000565735723e */ /* 0x008fe400000000ff */
[----:B------:R-:W-:Y:S02]  /*9ca0*/  F2FP.PACK_AB R55, R99, R98 ;  /* 0x000000626337723e */ /* 0x000fe400000000ff */
[----:B------:R-:W-:Y:S05]  /*9cb0*/  F2FP.PACK_AB R56, R89, R88 ;  /* 0x000000585938723e */ /* 0x000fea00000000ff */
[-C--:B------:R-:W-:Y:S08]  /*9cc0*/  HMMA.16816.F32 R4, R52, R64.reuse, R4 ;  /* 0x000000403404723c */ /* 0x080ff00000001804 */
[C---:B------:R-:W-:Y:S07]  /*9cd0*/  HMMA.16816.F32 R8, R56.reuse, R64, R8 ;  /* 0x000000403808723c */ /* 0x040fee0000001808 */
[----:B------:R-:W-:Y:S01]  /*9ce0*/  FADD.FTZ R65, R151, R133 ;  /* 0x0000008597417221 */ /* 0x000fe20000010000 */
[-C--:B------:R-:W-:Y:S04]  /*9cf0*/  HMMA.16816.F32 R12, R56, R66.reuse, R12 ;  /* 0x00000042380c723c */ /* 0x080fe8000000180c */
[----:B------:R-:W-:Y:S01]  /*9d00*/  FADD.FTZ R64, R200, R76 ;  /* 0x0000004cc8407221 */ /* 0x000fe20000010000 */
[----:B------:R-:W-:Y:S03]  /*9d10*/  MOV R133, R132 ;  /* 0x0000008400857202 */ /* 0x000fe60000000f00 */
[C---:B------:R-:W-:Y:S01]  /*9d20*/  HMMA.16816.F32 R16, R52.reuse, R66, R16 ;  /* 0x000000423410723c */ /* 0x040fe20000001810 */
[----:B------:R1:W-:Y:S07]  /*9d30*/  MUFU.EX2 R66, R3 ;  /* 0x0000000300427308 */ /* 0x0003ee0000000800 */
[-C--:B------:R-:W-:Y:S03]  /*9d40*/  HMMA.16816.F32 R20, R52, R68.reuse, R20 ;  /* 0x000000443414723c */ /* 0x080fe60000001814 */
[----:B------:R-:W3:Y:S05]  /*9d50*/  MUFU.EX2 R67, R110 ;  /* 0x0000006e00437308 */ /* 0x000eea0000000800 */
[C---:B------:R-:W-:Y:S08]  /*9d60*/  HMMA.16816.F32 R24, R56.reuse, R68, R24 ;  /* 0x000000443818723c */ /* 0x040ff00000001818 */
[-C--:B------:R-:W-:Y:S04]  /*9d70*/  HMMA.16816.F32 R28, R56, R70.reuse, R28 ;  /* 0x00000046381c723c */ /* 0x080fe8000000181c */
[----:B-1----:R-:W-:Y:S04]  /*9d80*/  FADD.FTZ R3, R201, R64 ;  /* 0x00000040c9037221 */ /* 0x002fe80000010000 */
[C---:B------:R-:W-:Y:S04]  /*9d90*/  HMMA.16816.F32 R32, R52.reuse, R70, R32 ;  /* 0x000000463420723c */ /* 0x040fe80000001820 */
[----:B------:R-:W-:Y:S04]  /*9da0*/  FADD.FTZ R3, R197, R3 ;  /* 0x00000003c5037221 */ /* 0x000fe80000010000 */
[-C--:B------:R-:W-:Y:S04]  /*9db0*/  HMMA.16816.F32 R36, R52, R72.reuse, R36 ;  /* 0x000000483424723c */ /* 0x080fe80000001824 */
[----:B------:R-:W-:Y:S04]  /*9dc0*/  FADD.FTZ R3, R196, R3 ;  /* 0x00000003c4037221 */ /* 0x000fe80000010000 */
[----:B------:R-:W-:Y:S01]  /*9dd0*/  FADD.FTZ R3, R198, R3 ;  /* 0x00000003c6037221 */ /* 0x000fe20000010000 */
[C---:B------:R-:W-:Y:S04]  /*9de0*/  HMMA.16816.F32 R48, R56.reuse, R72, R48 ;  /* 0x000000483830723c */ /* 0x040fe80000001830 */
[----:B------:R-:W-:Y:S04]  /*9df0*/  FADD.FTZ R3, R199, R3 ;  /* 0x00000003c7037221 */ /* 0x000fe80000010000 */
[-C--:B------:R-:W-:Y:S08]  /*9e00*/  HMMA.16816.F32 R116, R56, R74.reuse, R116 ;  /* 0x0000004a3874723c */ /* 0x080ff00000001874 */
[C---:B------:R-:W-:Y:S08]  /*9e10*/  HMMA.16816.F32 R120, R52.reuse, R74, R120 ;  /* 0x0000004a3478723c */ /* 0x040ff00000001878 */
[-C--:B--2---:R-:W-:Y:S08]  /*9e20*/  HMMA.16816.F32 R40, R52, R60.reuse, R40 ;  /* 0x0000003c3428723c */ /* 0x084ff00000001828 */
[C---:B------:R-:W-:Y:S07]  /*9e30*/  HMMA.16816.F32 R124, R56.reuse, R60, R124 ;  /* 0x0000003c387c723c */ /* 0x040fee000000187c */
[----:B------:R-:W-:Y:S01]  /*9e40*/  FADD.FTZ R60, R157, R137 ;  /* 0x000000899d3c7221 */ /* 0x000fe20000010000 */
[-C--:B------:R-:W-:Y:S04]  /*9e50*/  HMMA.16816.F32 R128, R56, R62.reuse, R128 ;  /* 0x0000003e3880723c */ /* 0x080fe80000001880 */
[----:B------:R-:W-:Y:S02]  /*9e60*/  FADD.FTZ R61, R148, R60 ;  /* 0x0000003c943d7221 */ /* 0x000fe40000010000 */
[----:B------:R-:W-:Y:S02]  /*9e70*/  FADD.FTZ R60, R149, R0 ;  /* 0x00000000953c7221 */ /* 0x000fe40000010000 */
[----:B------:R-:W-:Y:S01]  /*9e80*/  FADD.FTZ R56, R187, R65 ;  /* 0x00000041bb387221 */ /* 0x000fe20000010000 */
[----:B------:R-:W-:Y:S04]  /*9e90*/  HMMA.16816.F32 R44, R52, R62, R44 ;  /* 0x0000003e342c723c */ /* 0x000fe8000000182c */
[----:B------:R-:W-:Y:S01]  /*9ea0*/  FADD.FTZ R0, R186, R61 ;  /* 0x0000003dba007221 */ /* 0x000fe20000010000 */
[----:B------:R-:W-:Y:S01]  /*9eb0*/  F2FP.PACK_AB R186, R113, R112 ;  /* 0x0000007071ba723e */ /* 0x000fe200000000ff */
[----:B------:R-:W-:Y:S01]  /*9ec0*/  FADD.FTZ R60, R185, R60 ;  /* 0x0000003cb93c7221 */ /* 0x000fe20000010000 */
[----:B------:R-:W-:Y:S01]  /*9ed0*/  F2FP.PACK_AB R185, R103, R102 ;  /* 0x0000006667b9723e */ /* 0x000fe200000000ff */
[----:B------:R-:W-:Y:S01]  /*9ee0*/  FADD.FTZ R56, R184, R56 ;  /* 0x00000038b8387221 */ /* 0x000fe20000010000 */
[----:B------:R-:W-:Y:S03]  /*9ef0*/  F2FP.PACK_AB R184, R101, R100 ;  /* 0x0000006465b8723e */ /* 0x000fe600000000ff */
[----:B------:R-:W-:Y:S01]  /*9f00*/  FADD.FTZ R61, R162, R56 ;  /* 0x00000038a23d7221 */ /* 0x000fe20000010000 */
[----:B------:R-:W-:Y:S01]  /*9f10*/  F2FP.PACK_AB R187, R193, R114 ;  /* 0x00000072c1bb723e */ /* 0x000fe200000000ff */
[----:B------:R-:W-:Y:S01]  /*9f20*/  FADD.FTZ R0, R167, R0 ;  /* 0x00000000a7007221 */ /* 0x000fe20000010000 */
[----:B------:R-:W-:Y:S01]  /*9f30*/  F2FP.PACK_AB R52, R105, R104 ;  /* 0x000000686934723e */ /* 0x000fe200000000ff */
[----:B------:R-:W-:Y:S01]  /*9f40*/  FADD.FTZ R60, R163, R60 ;  /* 0x0000003ca33c7221 */ /* 0x000fe20000010000 */
[----:B------:R-:W-:Y:S01]  /*9f50*/  F2FP.PACK_AB R54, R138, R108 ;  /* 0x0000006c8a36723e */ /* 0x000fe200000000ff */
[----:B------:R-:W-:Y:S01]  /*9f60*/  FADD.FTZ R0, R161, R0 ;  /* 0x00000000a1007221 */ /* 0x000fe20000010000 */
[----:B------:R-:W-:Y:S01]  /*9f70*/  F2FP.PACK_AB R53, R107, R106 ;  /* 0x0000006a6b35723e */ /* 0x000fe200000000ff */
[-C--:B------:R-:W-:Y:S01]  /*9f80*/  HMMA.16816.F32 R144, R184, R152.reuse, R4 ;  /* 0x00000098b890723c */ /* 0x080fe20000001804 */
[----:B------:R-:W1:Y:S04]  /*9f90*/  LDSM.16.MT88.4 R56, [R229+0x3100] ;  /* 0x00310000e538783b */ /* 0x000e680000004200 */
[----:B------:R-:W-:Y:S01]  /*9fa0*/  FADD.FTZ R0, R251, R0 ;  /* 0x00000000fb007221 */ /* 0x000fe20000010000 */
[----:B---3--:R-:W-:Y:S01]  /*9fb0*/  F2FP.PACK_AB R55, R66, R67 ;  /* 0x000000434237723e */ /* 0x008fe200000000ff */
[----:B------:R-:W-:Y:S02]  /*9fc0*/  FADD.FTZ R4, R166, R61 ;  /* 0x0000003da6047221 */ /* 0x000fe40000010000 */
[----:B------:R-:W-:Y:S03]  /*9fd0*/  FADD.FTZ R6, R164, R3 ;  /* 0x00000003a4067221 */ /* 0x000fe60000010000 */
[----:B------:R-:W-:Y:S01]  /*9fe0*/  FADD.FTZ R7, R165, R4 ;  /* 0x00000004a5077221 */ /* 0x000fe20000010000 */
[C---:B------:R-:W-:Y:S04]  /*9ff0*/  HMMA.16816.F32 R140, R52.reuse, R152, R8 ;  /* 0x00000098348c723c */ /* 0x040fe80000001808 */
[----:B------:R-:W-:Y:S02]  /*a000*/  FADD.FTZ R5, R252, R0 ;  /* 0x00000000fc057221 */ /* 0x000fe40000010000 */
[----:B------:R-:W-:Y:S02]  /*a010*/  FADD.FTZ R3, R218, R7 ;  /* 0x00000007da037221 */ /* 0x000fe40000010000 */
[----:B------:R-:W-:Y:S01]  /*a020*/  FADD.FTZ R8, R160, R60 ;  /* 0x0000003ca0087221 */ /* 0x000fe20000010000 */
[-C--:B------:R-:W-:Y:S03]  /*a030*/  HMMA.16816.F32 R148, R52, R154.reuse, R12 ;  /* 0x0000009a3494723c */ /* 0x080fe6000000180c */
[----:B------:R-:W-:Y:S02]  /*a040*/  FADD.FTZ R8, R248, R8 ;  /* 0x00000008f8087221 */ /* 0x000fe40000010000 */
[----:B------:R-:W-:Y:S02]  /*a050*/  FADD.FTZ R0, R174, R6 ;  /* 0x00000006ae007221 */ /* 0x000fe40000010000 */
[----:B------:R-:W-:Y:S01]  /*a060*/  FADD.FTZ R4, R247, R8 ;  /* 0x00000008f7047221 */ /* 0x000fe20000010000 */
[C---:B------:R-:W-:Y:S04]  /*a070*/  HMMA.16816.F32 R152, R184.reuse, R154, R16 ;  /* 0x0000009ab898723c */ /* 0x040fe80000001810 */
[----:B------:R-:W-:Y:S02]  /*a080*/  FADD.FTZ R8, R250, R5 ;  /* 0x00000005fa087221 */ /* 0x000fe40000010000 */
[----:B------:R-:W-:Y:S02]  /*a090*/  FADD.FTZ R11, R227, R4 ;  /* 0x00000004e30b7221 */ /* 0x000fe40000010000 */
[----:B------:R-:W-:Y:S01]  /*a0a0*/  FADD.FTZ R10, R216, R3 ;  /* 0x00000003d80a7221 */ /* 0x000fe20000010000 */
[-C--:B------:R-:W-:Y:S01]  /*a0b0*/  HMMA.16816.F32 R156, R184, R168.reuse, R20 ;  /* 0x000000a8b89c723c */ /* 0x080fe20000001814 */
[----:B------:R-:W2:Y:S02]  /*a0c0*/  LDSM.16.MT88.4 R4, [R230+0x3100] ;  /* 0x00310000e604783b */ /* 0x000ea40000004200 */
[----:B------:R-:W-:Y:S02]  /*a0d0*/  FADD.FTZ R9, R173, R0 ;  /* 0x00000000ad097221 */ /* 0x000fe40000010000 */
[----:B------:R-:W-:Y:S02]  /*a0e0*/  FADD.FTZ R3, R226, R11 ;  /* 0x0000000be2037221 */ /* 0x000fe40000010000 */
        /* <DEDUP_REMOVED lines=13> */
[-C--:B-1----:R-:W-:Y:S03]  /*a1c0*/  HMMA.16816.F32 R172, R184, R56.reuse, R36 ;  /* 0x00000038b8ac723c */ /* 0x082fe60000001824 */
        /* <DEDUP_REMOVED lines=14> */
[----:B------:R-:W-:Y:S04]  /*a2b0*/  FADD.FTZ R11, R189, R8 ;  /* 0x00000008bd0b7221 */ /* 0x000fe80000010000 */
[----:B------:R-:W-:Y:S02]  /*a2c0*/  FADD.FTZ R9, R202, R0 ;  /* 0x00000000ca097221 */ /* 0x000fe40000010000 */
[----:B------:R-:W-:Y:S02]  /*a2d0*/  FADD.FTZ R0, R80, R10 ;  /* 0x0000000a50007221 */ /* 0x000fe40000010000 */
[----:B------:R-:W-:Y:S02]  /*a2e0*/  FADD.FTZ R10, R83, R3 ;  /* 0x00000003530a7221 */ /* 0x000fe40000010000 */
[----:B------:R-:W-:Y:S02]  /*a2f0*/  FADD.FTZ R3, R188, R11 ;  /* 0x0000000bbc037221 */ /* 0x000fe40000010000 */
[----:B------:R-:W-:Y:S02]  /*a300*/  FADD.FTZ R12, R204, R9 ;  /* 0x00000009cc0c7221 */ /* 0x000fe40000010000 */
[----:B------:R-:W-:Y:S02]  /*a310*/  FADD.FTZ R9, R77, R0 ;  /* 0x000000004d097221 */ /* 0x000fe40000010000 */
[----:B------:R-:W-:Y:S02]  /*a320*/  FADD.FTZ R0, R82, R10 ;  /* 0x0000000a52007221 */ /* 0x000fe40000010000 */
[----:B------:R-:W-:Y:S02]  /*a330*/  FADD.FTZ R10, R183, R3 ;  /* 0x00000003b70a7221 */ /* 0x000fe40000010000 */
[----:B------:R-:W-:Y:S01]  /*a340*/  FADD.FTZ R8, R203, R12 ;  /* 0x0000000ccb087221 */ /* 0x000fe20000010000 */
[-C--:B--2---:R-:W-:Y:S03]  /*a350*/  HMMA.16816.F32 R180, R184, R4.reuse, R40 ;  /* 0x00000004b8b4723c */ /* 0x084fe60000001828 */
        /* <DEDUP_REMOVED lines=11> */
[----:B------:R-:W-:Y:S04]  /*a410*/  HMMA.16816.F32 R184, R184, R6, R44 ;  /* 0x00000006b8b8723c */ /* 0x000fe8000000182c */
        /* <DEDUP_REMOVED lines=23> */
[----:B------:R-:W-:Y:S01]  /*a590*/  STL [R1+0x4], R5 ;  /* 0x0000040501007387 */ /* 0x000fe20000100800 */
[----:B------:R-:W-:Y:S01]  /*a5a0*/  FADD.FTZ R3, R138, R3 ;  /* 0x000000038a037221 */ /* 0x000fe20000010000 */
[----:B------:R-:W-:Y:S01]  /*a5b0*/  MOV R138, R2 ;  /* 0x00000002008a7202 */ /* 0x000fe20000000f00 */
[----:B------:R-:W-:Y:S02]  /*a5c0*/  FADD.FTZ R4, R193, R4 ;  /* 0x00000004c1047221 */ /* 0x000fe40000010000 */
[----:B------:R-:W-:Y:S03]  /*a5d0*/  FADD.FTZ R0, R67, R7 ;  /* 0x0000000743007221 */ /* 0x000fe60000010000 */
[----:B------:R-:W-:Y:S01]  /*a5e0*/  STL [R1], R4 ;  /* 0x0000000401007387 */ /* 0x000fe20000100800 */
[----:B------:R-:W-:Y:S03]  /*a5f0*/  FADD.FTZ R0, R66, R0 ;  /* 0x0000000042007221 */ /* 0x000fe60000010000 */
[----:B------:R1:W-:Y:S04]  /*a600*/  STL [R1+0x8], R3 ;  /* 0x0000080301007387 */ /* 0x0003e80000100800 */
[----:B------:R2:W-:Y:S01]  /*a610*/  STL [R1+0xc], R0 ;  /* 0x00000c0001007387 */ /* 0x0005e20000100800 */
[----:B-1----:R-:W-:Y:S02]  /*a620*/  MOV R3, R134 ;  /* 0x0000008600037202 */ /* 0x002fe40000000f00 */
[----:B--2---:R-:W-:Y:S01]  /*a630*/  MOV R0, R135 ;  /* 0x0000008700007202 */ /* 0x004fe20000000f00 */
[----:B------:R-:W-:-:S05]  /*a640*/  @P1 BRA `(.L_x_3) ;  /* 0xffffc1a000001947 */ /* 0x000fca000383ffff */
.L_x_2:
[----:B----4-:R-:W2:Y:S04]  /*a650*/  LDL.LU R10, [R1+0x4] ;  /* 0x00000400010a7983 */ /* 0x010ea80000300800 */
[----:B------:R-:W3:Y:S04]  /*a660*/  LDL.LU R8, [R1] ;  /* 0x0000000001087983 */ /* 0x000ee80000300800 */
[----:B------:R-:W4:Y:S04]  /*a670*/  LDL.LU R5, [R1+0x8] ;  /* 0x0000080001057983 */ /* 0x000f280000300800 */
[----:B------:R-:W4:Y:S04]  /*a680*/  LDL.LU R4, [R1+0xc] ;  /* 0x00000c0001047983 */ /* 0x000f280000300800 */
[----:B------:R-:W4:Y:S01]  /*a690*/  LDL.LU R13, [R1+0x50] ;  /* 0x00005000010d7983 */ /* 0x000f220000300800 */
[----:B------:R-:W-:-:S03]  /*a6a0*/  MOV R56, c[0x0][0x4e8] ;  /* 0x00013a0000387a02 */ /* 0x000fc60000000f00 */
[----:B------:R-:W4:Y:S01]  /*a6b0*/  LDL.LU R57, [R1+0x54] ;  /* 0x0000540001397983 */ /* 0x000f220000300800 */
[----:B------:R-:W-:Y:S01]  /*a6c0*/  ISETP.NE.AND P0, PT, R56, 0x1, PT ;  /* 0x000000013800780c */ /* 0x000fe20003f05270 */
[----:B------:R-:W-:Y:S01]  /*a6d0*/  IMAD.MOV.U32 R49, RZ, RZ, -0x800000 ;  /* 0xff800000ff317424 */ /* 0x000fe200078e00ff */
[----:B------:R-:W-:Y:S01]  /*a6e0*/  MOV R50, 0xff800000 ;  /* 0xff80000000327802 */ /* 0x000fe20000000f00 */
[----:B------:R-:W1:Y:S01]  /*a6f0*/  S2R R55, SR_CTAID.X ;  /* 0x0000000000377919 */ /* 0x000e620000002500 */
[----:B------:R-:W-:Y:S01]  /*a700*/  MOV R52, 0xff800000 ;  /* 0xff80000000347802 */ /* 0x000fe20000000f00 */
[----:B------:R-:W-:Y:S02]  /*a710*/  IMAD.MOV.U32 R51, RZ, RZ, -0x800000 ;  /* 0xff800000ff337424 */ /* 0x000fe400078e00ff */
[----:B------:R-:W-:Y:S06]  /*a720*/  BAR.SYNC.DEFER_BLOCKING 0x1, 0x80 ;  /* 0x0042000000007b1d */ /* 0x000fec0000010000 */
[----:B--2---:R-:W2:Y:S04]  /*a730*/  SHFL.BFLY PT, R12, R10, 0x2, 0x1f ;  /* 0x0c401f000a0c7f89 */ /* 0x004ea800000e0000 */
[----:B---3--:R-:W3:Y:S04]  /*a740*/  SHFL.BFLY PT, R9, R8, 0x2, 0x1f ;  /* 0x0c401f0008097f89 */ /* 0x008ee800000e0000 */
[----:B----4-:R-:W4:Y:S04]  /*a750*/  SHFL.BFLY PT, R7, R5, 0x2, 0x1f ;  /* 0x0c401f0005077f89 */ /* 0x010f2800000e0000 */
[----:B------:R-:W1:Y:S01]  /*a760*/  SHFL.BFLY PT, R6, R4, 0x2, 0x1f ;  /* 0x0c401f0004067f89 */ /* 0x000e6200000e0000 */
[----:B------:R-:W-:-:S02]  /*a770*/  IMAD.MOV.U32 R17, RZ, RZ, R13 ;  /* 0x000000ffff117224 */ /* 0x000fc400078e000d */
[----:B--2---:R-:W-:Y:S02]  /*a780*/  FADD.FTZ R12, R12, R10 ;  /* 0x0000000a0c0c7221 */ /* 0x004fe40000010000 */
[----:B------:R-:W2:Y:S01]  /*a790*/  S2R R10, SR_CTAID.Y ;  /* 0x00000000000a7919 */ /* 0x000ea20000002600 */
[----:B---3--:R-:W-:-:S03]  /*a7a0*/  FADD.FTZ R9, R9, R8 ;  /* 0x0000000809097221 */ /* 0x008fc60000010000 */
[----:B------:R-:W3:Y:S01]  /*a7b0*/  SHFL.BFLY PT, R0, R12, 0x1, 0x1f ;  /* 0x0c201f000c007f89 */ /* 0x000ee200000e0000 */
[----:B----4-:R-:W-:-:S03]  /*a7c0*/  FADD.FTZ R7, R7, R5 ;  /* 0x0000000507077221 */ /* 0x010fc60000010000 */
[----:B------:R-:W4:Y:S01]  /*a7d0*/  S2R R8, SR_TID.X ;  /* 0x0000000000087919 */ /* 0x000f220000002100 */
[----:B-1----:R-:W-:-:S03]  /*a7e0*/  FADD.FTZ R6, R6, R4 ;  /* 0x0000000406067221 */ /* 0x002fc60000010000 */
[----:B------:R-:W1:Y:S04]  /*a7f0*/  SHFL.BFLY PT, R3, R9, 0x1, 0x1f ;  /* 0x0c201f0009037f89 */ /* 0x000e6800000e0000 */
[----:B------:R-:W1:Y:S04]  /*a800*/  SHFL.BFLY PT, R4, R7, 0x1, 0x1f ;  /* 0x0c201f0007047f89 */ /* 0x000e6800000e0000 */
[----:B------:R-:W1:Y:S01]  /*a810*/  SHFL.BFLY PT, R5, R6, 0x1, 0x1f ;  /* 0x0c201f0006057f89 */ /* 0x000e6200000e0000 */
[----:B--2---:R-:W-:-:S04]  /*a820*/  IMAD.WIDE.U32 R20, R10, c[0x0][0x490], RZ ;  /* 0x000124000a147a25 */ /* 0x004fc800078e00ff */
[----:B---3--:R-:W-:Y:S02]  /*a830*/  FADD.FTZ R12, R12, R0 ;  /* 0x000000000c0c7221 */ /* 0x008fe40000010000 */
[----:B------:R-:W-:Y:S01]  /*a840*/  @P0 IMAD.HI.U32 R0, R13, c[0x0][0x4ec], RZ ;  /* 0x00013b000d000a27 */ /* 0x000fe200078e00ff */
[----:B----4-:R-:W-:Y:S02]  /*a850*/  SHF.R.S32.HI R54, RZ, 0x1f, R8 ;  /* 0x0000001fff367819 */ /* 0x010fe40000011408 */
[----:B------:R-:W-:Y:S01]  /*a860*/  FSETP.NE.FTZ.AND P5, PT, R12, RZ, PT ;  /* 0x000000ff0c00720b */ /* 0x000fe20003fb5000 */
[----:B-1----:R-:W-:Y:S01]  /*a870*/  FADD.FTZ R9, R9, R3 ;  /* 0x0000000309097221 */ /* 0x002fe20000010000 */
[----:B------:R-:W-:Y:S02]  /*a880*/  SHF.R.S32.HI R3, RZ, 0x1f, R10 ;  /* 0x0000001fff037819 */ /* 0x000fe4000001140a */
[-C--:B------:R-:W-:Y:S01]  /*a890*/  LEA.HI R38, R54, R8.reuse, RZ, 0x5 ;  /* 0x0000000836267211 */ /* 0x080fe200078f28ff */
[----:B------:R-:W-:Y:S01]  /*a8a0*/  FADD.FTZ R7, R7, R4 ;  /* 0x0000000407077221 */ /* 0x000fe20000010000 */
[----:B------:R-:W-:Y:S01]  /*a8b0*/  @P0 SHF.R.U32.HI R17, RZ, c[0x0][0x4f0], R0 ;  /* 0x00013c00ff110a19 */ /* 0x000fe20000011600 */
[C---:B------:R-:W-:Y:S01]  /*a8c0*/  IMAD R18, R3.reuse, c[0x0][0x490], RZ ;  /* 0x0001240003127a24 */ /* 0x040fe200078e02ff */
[----:B------:R-:W-:Y:S01]  /*a8d0*/  MOV R0, RZ ;  /* 0x000000ff00007202 */ /* 0x000fe20000000f00 */
[----:B------:R-:W-:Y:S01]  /*a8e0*/  FADD.FTZ R6, R6, R5 ;  /* 0x0000000506067221 */ /* 0x000fe20000010000 */
[-C--:B------:R-:W-:Y:S01]  /*a8f0*/  LEA.HI R5, R54, R8.reuse, RZ, 0x2 ;  /* 0x0000000836057211 */ /* 0x080fe200078f10ff */
[----:B------:R-:W-:Y:S01]  /*a900*/  IMAD R14, R3, c[0x0][0x3e8], RZ ;  /* 0x0000fa00030e7a24 */ /* 0x000fe200078e02ff */
[----:B------:R-:W-:Y:S01]  /*a910*/  LOP3.LUT R3, R38, 0xffffffe0, RZ, 0xc0, !PT ;  /* 0xffffffe026037812 */ /* 0x000fe200078ec0ff */
[----:B------:R-:W-:Y:S01]  /*a920*/  IMAD.MOV.U32 R4, RZ, RZ, RZ ;  /* 0x000000ffff047224 */ /* 0x000fe200078e00ff */
[----:B------:R-:W-:Y:S01]  /*a930*/  LOP3.LUT R24, R5, 0xfffffffc, RZ, 0xc0, !PT ;  /* 0xfffffffc05187812 */ /* 0x000fe200078ec0ff */
[----:B------:R-:W1:Y:S01]  /*a940*/  @P5 MUFU.RCP R0, R12 ;  /* 0x0000000c00005308 */ /* 0x000e620000001000 */
[----:B------:R-:W-:Y:S01]  /*a950*/  FSETP.NE.FTZ.AND P4, PT, R9, RZ, PT ;  /* 0x000000ff0900720b */ /* 0x000fe20003f95000 */
[----:B------:R-:W-:Y:S01]  /*a960*/  IMAD.IADD R3, R8, 0x1, -R3 ;  /* 0x0000000108037824 */ /* 0x000fe200078e0a03 */
[----:B------:R-:W-:Y:S01]  /*a970*/  FSETP.NE.FTZ.AND P2, PT, R7, RZ, PT ;  /* 0x000000ff0700720b */ /* 0x000fe20003f55000 */
[----:B------:R-:W-:Y:S01]  /*a980*/  IMAD R18, R10, c[0x0][0x494], R18 ;  /* 0x000125000a127a24 */ /* 0x000fe200078e0212 */
[-C--:B------:R-:W-:Y:S01]  /*a990*/  LEA.HI R54, R54, R8.reuse, RZ, 0x3 ;  /* 0x0000000836367211 */ /* 0x080fe200078f18ff */
[----:B------:R-:W-:Y:S01]  /*a9a0*/  IMAD R14, R10, c[0x0][0x3ec], R14 ;  /* 0x0000fb000a0e7a24 */ /* 0x000fe200078e020e */
[----:B------:R-:W-:Y:S01]  /*a9b0*/  IADD3 R24, -R24, R8, RZ ;  /* 0x0000000818187210 */ /* 0x000fe20007ffe1ff */
[----:B------:R-:W-:Y:S01]  /*a9c0*/  IMAD.MOV R8, RZ, RZ, -R17 ;  /* 0x000000ffff087224 */ /* 0x000fe200078e0a11 */
[----:B------:R-:W-:Y:S01]  /*a9d0*/  LOP3.LUT P3, RZ, R3, 0x3, RZ, 0xc0, !PT ;  /* 0x0000000303ff7812 */ /* 0x000fe2000786c0ff */
[----:B------:R-:W-:-:S02]  /*a9e0*/  IMAD.MOV.U32 R3, RZ, RZ, RZ ;  /* 0x000000ffff037224 */ /* 0x000fc400078e00ff */
[----:B------:R-:W-:Y:S02]  /*a9f0*/  IMAD R48, R8, c[0x0][0x4e8], R13 ;  /* 0x00013a0008307a24 */ /* 0x000fe400078e020d */
[----:B------:R-:W2:Y:S01]  /*aa00*/  S2R R8, SR_CTAID.Z ;  /* 0x0000000000087919 */ /* 0x000ea20000002700 */
[----:B------:R-:W3:Y:S01]  /*aa10*/  @P4 MUFU.RCP R4, R9 ;  /* 0x0000000900044308 */ /* 0x000ee20000001000 */
[----:B------:R-:W-:Y:S01]  /*aa20*/  FSETP.NE.FTZ.AND P1, PT, R6, RZ, PT ;  /* 0x000000ff0600720b */ /* 0x000fe20003f35000 */
[C---:B-1----:R-:W-:Y:S02]  /*aa30*/  FMUL.FTZ R145, R0.reuse, R145 ;  /* 0x0000009100917220 */ /* 0x042fe40000410000 */
[C---:B------:R-:W-:Y:S02]  /*aa40*/  FMUL.FTZ R144, R0.reuse, R144 ;  /* 0x0000009000907220 */ /* 0x040fe40000410000 */
[C---:B------:R-:W-:Y:S02]  /*aa50*/  FMUL.FTZ R153, R0.reuse, R153 ;  /* 0x0000009900997220 */ /* 0x040fe40000410000 */
[----:B------:R-:W1:Y:S01]  /*aa60*/  @P2 MUFU.RCP R3, R7 ;  /* 0x0000000700032308 */ /* 0x000e620000001000 */
[----:B------:R-:W-:-:S02]  /*aa70*/  FMUL.FTZ R13, R0, R152 ;  /* 0x00000098000d7220 */ /* 0x000fc40000410000 */
[C---:B------:R-:W-:Y:S02]  /*aa80*/  FMUL.FTZ R157, R0.reuse, R157 ;  /* 0x0000009d009d7220 */ /* 0x040fe40000410000 */
[C---:B------:R-:W-:Y:S02]  /*aa90*/  FMUL.FTZ R22, R0.reuse, R156 ;  /* 0x0000009c00167220 */ /* 0x040fe40000410000 */
[C---:B------:R-:W-:Y:S02]  /*aaa0*/  FMUL.FTZ R169, R0.reuse, R169 ;  /* 0x000000a900a97220 */ /* 0x040fe40000410000 */
[C---:B------:R-:W-:Y:S02]  /*aab0*/  FMUL.FTZ R25, R0.reuse, R168 ;  /* 0x000000a800197220 */ /* 0x040fe40000410000 */
[C---:B------:R-:W-:Y:S02]  /*aac0*/  FMUL.FTZ R173, R0.reuse, R173 ;  /* 0x000000ad00ad7220 */ /* 0x040fe40000410000 */
[----:B------:R-:W-:-:S02]  /*aad0*/  FMUL.FTZ R32, R0, R172 ;  /* 0x000000ac00207220 */ /* 0x000fc40000410000 */
[C---:B------:R-:W-:Y:S02]  /*aae0*/  FMUL.FTZ R121, R0.reuse, R121 ;  /* 0x0000007900797220 */ /* 0x040fe40000410000 */
[C---:B------:R-:W-:Y:S02]  /*aaf0*/  FMUL.FTZ R44, R0.reuse, R120 ;  /* 0x00000078002c7220 */ /* 0x040fe40000410000 */
[C---:B------:R-:W-:Y:S02]  /*ab00*/  FMUL.FTZ R181, R0.reuse, R181 ;  /* 0x000000b500b57220 */ /* 0x040fe40000410000 */
[C---:B------:R-:W-:Y:S02]  /*ab10*/  FMUL.FTZ R42, R0.reuse, R180 ;  /* 0x000000b4002a7220 */ /* 0x040fe40000410000 */
[C---:B------:R-:W-:Y:S02]  /*ab20*/  FMUL.FTZ R185, R0.reuse, R185 ;  /* 0x000000b900b97220 */ /* 0x040fe40000410000 */
[----:B------:R-:W-:Y:S01]  /*ab30*/  FMUL.FTZ R184, R0, R184 ;  /* 0x000000b800b87220 */ /* 0x000fe20000410000 */
[----:B------:R-:W-:Y:S01]  /*ab40*/  MOV R0, RZ ;  /* 0x000000ff00007202 */ /* 0x000fe20000000f00 */
[----:B------:R-:W-:Y:S01]  /*ab50*/  IMAD.IADD R19, R21, 0x1, R18 ;  /* 0x0000000115137824 */ /* 0x000fe200078e0212 */
[----:B------:R-:W-:Y:S01]  /*ab60*/  MOV R18, R20 ;  /* 0x0000001400127202 */ /* 0x000fe20000000f00 */
[----:B---3--:R-:W-:-:S02]  /*ab70*/  FMUL.FTZ R147, R4, R147 ;  /* 0x0000009304937220 */ /* 0x008fc40000410000 */
[----:B------:R-:W-:Y:S01]  /*ab80*/  IMAD.WIDE.U32 R10, R10, c[0x0][0x3e8], RZ ;  /* 0x0000fa000a0a7a25 */ /* 0x000fe200078e00ff */
[----:B------:R-:W3:Y:S03]  /*ab90*/  @P1 MUFU.RCP R0, R6 ;  /* 0x0000000600001308 */ /* 0x000ee60000001000 */
[C---:B------:R-:W-:Y:S01]  /*aba0*/  FMUL.FTZ R146, R4.reuse, R146 ;  /* 0x0000009204927220 */ /* 0x040fe20000410000 */
[----:B------:R-:W-:Y:S01]  /*abb0*/  IADD3 R15, R11, R14, RZ ;  /* 0x0000000e0b0f7210 */ /* 0x000fe20007ffe0ff */
[C---:B------:R-:W-:Y:S01]  /*abc0*/  FMUL.FTZ R155, R4.reuse, R155 ;  /* 0x0000009b049b7220 */ /* 0x040fe20000410000 */
[----:B------:R-:W-:Y:S01]  /*abd0*/  MOV R14, R10 ;  /* 0x0000000a000e7202 */ /* 0x000fe20000000f00 */
[C---:B------:R-:W-:Y:S02]  /*abe0*/  FMUL.FTZ R16, R4.reuse, R154 ;  /* 0x0000009a04107220 */ /* 0x040fe40000410000 */
        /* <DEDUP_REMOVED lines=11> */
[----:B------:R-:W-:Y:S01]  /*aca0*/  FMUL.FTZ R37, R4, R186 ;  /* 0x000000ba04257220 */ /* 0x000fe20000410000 */
[----:B------:R-:W-:Y:S01]  /*acb0*/  SHF.R.S32.HI R4, RZ, 0x2, R5 ;  /* 0x00000002ff047819 */ /* 0x000fe20000011405 */
[----:B-1----:R-:W-:-:S02]  /*acc0*/  FMUL.FTZ R141, R3, R141 ;  /* 0x0000008d038d7220 */ /* 0x002fc40000410000 */
        /* <DEDUP_REMOVED lines=14> */
[----:B------:R-:W-:Y:S01]  /*adb0*/  FMUL.FTZ R36, R3, R128 ;  /* 0x0000008003247220 */ /* 0x000fe20000410000 */
[----:B------:R-:W-:Y:S01]  /*adc0*/  SHF.R.S32.HI R3, RZ, 0x1f, R5 ;  /* 0x0000001fff037819 */ /* 0x000fe20000011405 */
[----:B------:R-:W1:Y:S01]  /*add0*/  @P1 MUFU.LG2 R6, R6 ;  /* 0x0000000600061308 */ /* 0x000e620000000c00 */
[----:B--2---:R-:W-:Y:S02]  /*ade0*/  SHF.R.S32.HI R5, RZ, 0x1f, R8 ;  /* 0x0000001fff057819 */ /* 0x004fe40000011408 */
[----:B------:R-:W-:-:S04]  /*adf0*/  LEA.HI R3, R3, R4, RZ, 0x3 ;  /* 0x0000000403037211 */ /* 0x000fc800078f18ff */
[----:B------:R-:W-:Y:S01]  /*ae00*/  LOP3.LUT R3, R3, 0xfffffff8, RZ, 0xc0, !PT ;  /* 0xfffffff803037812 */ /* 0x000fe200078ec0ff */
[C---:B------:R-:W-:Y:S02]  /*ae10*/  IMAD R53, R5.reuse, c[0x0][0x498], RZ ;  /* 0x0001260005357a24 */ /* 0x040fe400078e02ff */
[----:B------:R-:W-:Y:S02]  /*ae20*/  IMAD R47, R5, c[0x0][0x3f0], RZ ;  /* 0x0000fc00052f7a24 */ /* 0x000fe400078e02ff */
[C---:B---3--:R-:W-:Y:S02]  /*ae30*/  FMUL.FTZ R143, R0.reuse, R143 ;  /* 0x0000008f008f7220 */ /* 0x048fe40000410000 */
        /* <DEDUP_REMOVED lines=15> */
[----:B------:R-:W-:Y:S01]  /*af30*/  @P2 MOV R0, 0x3f317218 ;  /* 0x3f31721800002802 */ /* 0x000fe20000000f00 */
[----:B------:R-:W-:Y:S01]  /*af40*/  IMAD.IADD R11, R4, 0x1, -R3 ;  /* 0x00000001040b7824 */ /* 0x000fe200078e0a03 */
[----:B------:R-:W-:Y:S01]  /*af50*/  @P5 MOV R4, 0x3f317218 ;  /* 0x3f31721800045802 */ /* 0x000fe20000000f00 */
[----:B------:R-:W-:-:S02]  /*af60*/  IMAD R53, R8, c[0x0][0x49c], R53 ;  /* 0x0001270008357a24 */ /* 0x000fc400078e0235 */
[C---:B------:R-:W-:Y:S02]  /*af70*/  IMAD R47, R8.reuse, c[0x0][0x3f4], R47 ;  /* 0x0000fd00082f7a24 */ /* 0x040fe400078e022f */
[C---:B------:R-:W-:Y:S01]  /*af80*/  IMAD.WIDE.U32 R34, R8.reuse, c[0x0][0x498], R18 ;  /* 0x0001260008227a25 */ /* 0x040fe200078e0012 */
[----:B------:R-:W2:Y:S03]  /*af90*/  @P2 MUFU.LG2 R7, R7 ;  /* 0x0000000700072308 */ /* 0x000ea60000000c00 */
[----:B------:R-:W-:Y:S01]  /*afa0*/  IMAD.WIDE.U32 R14, R8, c[0x0][0x3f0], R14 ;  /* 0x0000fc00080e7a25 */ /* 0x000fe200078e000e */
[----:B------:R-:W-:-:S03]  /*afb0*/  @P1 MOV R8, 0x3f317218 ;  /* 0x3f31721800081802 */ /* 0x000fc60000000f00 */
[----:B------:R-:W-:Y:S02]  /*afc0*/  @P4 IMAD.MOV.U32 R3, RZ, RZ, 0x3f317218 ;  /* 0x3f317218ff034424 */ /* 0x000fe400078e00ff */
[----:B------:R-:W-:Y:S02]  /*afd0*/  @P5 FMUL.FTZ R10, R4, c[0x0][0x2d0] ;  /* 0x0000b400040a5a20 */ /* 0x000fe40000410000 */
[----:B------:R-:W-:Y:S02]  /*afe0*/  @P4 FMUL.FTZ R5, R3, c[0x0][0x2d0] ;  /* 0x0000b40003054a20 */ /* 0x000fe40000410000 */
[----:B------:R-:W-:Y:S02]  /*aff0*/  @P2 FMUL.FTZ R3, R0, c[0x0][0x2d0] ;  /* 0x0000b40000032a20 */ /* 0x000fe40000410000 */
[----:B-1----:R-:W-:Y:S02]  /*b000*/  @P1 FMUL.FTZ R4, R6, 0.69314718246459960938 ;  /* 0x3f31721806041820 */ /* 0x002fe40000410000 */
[----:B------:R-:W-:-:S04]  /*b010*/  @P1 FMUL.FTZ R0, R8, c[0x0][0x2d0] ;  /* 0x0000b40008001a20 */ /* 0x000fc80000410000 */
[----:B------:R-:W-:Y:S01]  /*b020*/  @P1 FFMA.FTZ R49, R0, R2, R4 ;  /* 0x0000000200311223 */ /* 0x000fe20000010004 */
[----:B------:R-:W-:Y:S01]  /*b030*/  SHF.R.S32.HI R0, RZ, 0x5, R38 ;  /* 0x00000005ff007819 */ /* 0x000fe20000011426 */
[----:B--2---:R-:W-:-:S03]  /*b040*/  @P2 FMUL.FTZ R7, R7, 0.69314718246459960938 ;  /* 0x3f31721807072820 */ /* 0x004fc60000410000 */
[----:B------:R-:W-:Y:S02]  /*b050*/  SHF.R.S32.HI R2, RZ, 0x1f, R0 ;  /* 0x0000001fff027819 */ /* 0x000fe40000011400 */
[----:B------:R-:W-:Y:S02]  /*b060*/  LEA.HI R4, R24, R24, RZ, 0x1 ;  /* 0x0000001818047211 */ /* 0x000fe400078f08ff */
[----:B------:R-:W-:Y:S01]  /*b070*/  LEA.HI R2, R2, R0, RZ, 0x2 ;  /* 0x0000000002027211 */ /* 0x000fe200078f10ff */
[----:B------:R-:W-:-:S03]  /*b080*/  @P2 FFMA.FTZ R50, R3, R132, R7 ;  /* 0x0000008403322223 */ /* 0x000fc60000010007 */
[----:B------:R-:W-:Y:S02]  /*b090*/  LOP3.LUT R3, R2, 0xffffffc, RZ, 0xc0, !PT ;  /* 0x0ffffffc02037812 */ /* 0x000fe400078ec0ff */
[----:B------:R-:W-:-:S04]  /*b0a0*/  LOP3.LUT R2, R4, 0x1ffffffe, RZ, 0xc0, !PT ;  /* 0x1ffffffe04027812 */ /* 0x000fc800078ec0ff */
[----:B------:R-:W-:Y:S02]  /*b0b0*/  IADD3 R7, R24, -R2, RZ ;  /* 0x8000000218077210 */ /* 0x000fe40007ffe0ff */
[----:B------:R-:W-:Y:S02]  /*b0c0*/  SHF.R.S32.HI R2, RZ, 0x2, R57 ;  /* 0x00000002ff027819 */ /* 0x000fe40000011439 */
[----:B------:R-:W2:Y:S04]  /*b0d0*/  LDL.LU R57, [R1+0x10] ;  /* 0x0000100001397983 */ /* 0x000ea80000300800 */
[----:B------:R-:W3:Y:S01]  /*b0e0*/  LDL.64 R58, [R1+0x18] ;  /* 0x00001800013a7983 */ /* 0x000ee20000100a00 */
[----:B------:R-:W1:Y:S08]  /*b0f0*/  @P5 MUFU.LG2 R12, R12 ;  /* 0x0000000c000c5308 */ /* 0x000e700000000c00 */
[----:B------:R-:W4:Y:S01]  /*b100*/  @P4 MUFU.LG2 R9, R9 ;  /* 0x0000000900094308 */ /* 0x000f220000000c00 */
[----:B------:R-:W-:Y:S01]  /*b110*/  SHF.R.S32.HI R6, RZ, 0x1f, R17 ;  /* 0x0000001fff067819 */ /* 0x000fe20000011411 */
[----:B-1----:R-:W-:-:S04]  /*b120*/  @P5 FMUL.FTZ R12, R12, 0.69314718246459960938 ;  /* 0x3f3172180c0c5820 */ /* 0x002fc80000410000 */
[----:B------:R-:W-:Y:S02]  /*b130*/  @P5 FFMA.FTZ R52, R10, R135, R12 ;  /* 0x000000870a345223 */ /* 0x000fe4000001000c */
[----:B----4-:R-:W-:Y:S01]  /*b140*/  @P4 FMUL.FTZ R9, R9, 0.69314718246459960938 ;  /* 0x3f31721809094820 */ /* 0x010fe20000410000 */
[----:B------:R-:W-:-:S03]  /*b150*/  LEA R10, R0, R24, 0x9 ;  /* 0x00000018000a7211 */ /* 0x000fc600078e48ff */
[----:B------:R-:W-:Y:S02]  /*b160*/  @P4 FFMA.FTZ R51, R5, R134, R9 ;  /* 0x0000008605334223 */ /* 0x000fe40000010009 */
[----:B------:R-:W-:Y:S02]  /*b170*/  IMAD.IADD R5, R0, 0x1, -R3 ;  /* 0x0000000100057824 */ /* 0x000fe400078e0a03 */
[----:B------:R-:W-:-:S03]  /*b180*/  IMAD.SHL.U32 R0, R4, 0x20, RZ ;  /* 0x0000002004007824 */ /* 0x000fc600078e00ff */
[----:B------:R-:W-:Y:S01]  /*b190*/  LEA R4, R5, R2, 0x4 ;  /* 0x0000000205047211 */ /* 0x000fe200078e20ff */
[C---:B------:R-:W-:Y:S01]  /*b1a0*/  IMAD.SHL.U32 R5, R11.reuse, 0x40, RZ ;  /* 0x000000400b057824 */ /* 0x040fe200078e00ff */
[----:B------:R-:W-:Y:S01]  /*b1b0*/  LOP3.LUT R2, R0, 0xffffffc0, RZ, 0xc0, !PT ;  /* 0xffffffc000027812 */ /* 0x000fe200078ec0ff */
[----:B------:R-:W-:Y:S01]  /*b1c0*/  IMAD R0, R6, c[0x0][0x3e0], RZ ;  /* 0x0000f80006007a24 */ /* 0x000fe200078e02ff */
[----:B------:R-:W-:Y:S02]  /*b1d0*/  LOP3.LUT R3, R11, 0x1, RZ, 0xc0, !PT ;  /* 0x000000010b037812 */ /* 0x000fe400078ec0ff */
[----:B------:R-:W-:Y:S01]  /*b1e0*/  LEA R7, R7, R2, 0x3 ;  /* 0x0000000207077211 */ /* 0x000fe200078e18ff */
[----:B------:R-:W-:Y:S01]  /*b1f0*/  IMAD R8, R17, c[0x0][0x3e4], R0 ;  /* 0x0000f90011087a24 */ /* 0x000fe200078e0200 */
[----:B------:R-:W-:Y:S02]  /*b200*/  LOP3.LUT R5, R5, 0x1c0, RZ, 0xc0, !PT ;  /* 0x000001c005057812 */ /* 0x000fe400078ec0ff */
[----:B------:R-:W-:Y:S01]  /*b210*/  LEA R0, R55, R4, 0x7 ;  /* 0x0000000437007211 */ /* 0x000fe200078e38ff */
[----:B------:R-:W-:Y:S01]  /*b220*/  IMAD.IADD R7, R4, 0x1, R7 ;  /* 0x0000000104077824 */ /* 0x000fe200078e0207 */
[----:B------:R-:W-:Y:S01]  /*b230*/  ISETP.NE.U32.AND P4, PT, R3, 0x1, PT ;  /* 0x000000010300780c */ /* 0x000fe20003f85070 */
[----:B------:R-:W-:Y:S01]  /*b240*/  IMAD R56, R56, c[0x0][0x388], RZ ;  /* 0x0000e20038387a24 */ /* 0x000fe200078e02ff */
[----:B------:R-:W-:-:S02]  /*b250*/  LEA.HI R6, R5, R5, RZ, 0x1d ;  /* 0x0000000505067211 */ /* 0x000fc400078fe8ff */
[----:B------:R-:W-:Y:S02]  /*b260*/  SHF.R.S32.HI R4, RZ, 0x3, R54 ;  /* 0x00000003ff047819 */ /* 0x000fe40000011436 */
[----:B------:R-:W-:Y:S02]  /*b270*/  IADD3 R5, R0, 0x8, RZ ;  /* 0x0000000800057810 */ /* 0x000fe40007ffe0ff */
[----:B------:R-:W-:Y:S02]  /*b280*/  R2P PR, R11, 0x6 ;  /* 0x000000060b007804 */ /* 0x000fe40000000000 */
[----:B------:R-:W-:Y:S01]  /*b290*/  LEA R6, R10, R6, 0x1 ;  /* 0x000000060a067211 */ /* 0x000fe200078e08ff */
[----:B------:R-:W-:Y:S01]  /*b2a0*/  IMAD R24, R55, 0x80, R4 ;  /* 0x0000008037187824 */ /* 0x000fe200078e0204 */
[----:B------:R-:W-:Y:S02]  /*b2b0*/  IADD3 R3, R15, R47, RZ ;  /* 0x0000002f0f037210 */ /* 0x000fe40007ffe0ff */
[----:B------:R-:W-:-:S02]  /*b2c0*/  MOV R2, R14 ;  /* 0x0000000e00027202 */ /* 0x000fc40000000f00 */
[----:B------:R-:W-:Y:S02]  /*b2d0*/  LEA R10, R55, R7, 0x7 ;  /* 0x00000007370a7211 */ /* 0x000fe400078e38ff */
[----:B------:R-:W-:Y:S02]  /*b2e0*/  ISETP.GE.OR P5, PT, R5, R56, P3 ;  /* 0x000000380500720c */ /* 0x000fe40001fa6670 */
[----:B------:R-:W-:Y:S02]  /*b2f0*/  MOV R11, 0xfffffff0 ;  /* 0xfffffff0000b7802 */ /* 0x000fe40000000f00 */
[C---:B------:R-:W-:Y:S02]  /*b300*/  IADD3 R5, R0.reuse, 0x40, RZ ;  /* 0x0000004000057810 */ /* 0x040fe40007ffe0ff */
[----:B------:R-:W-:Y:S01]  /*b310*/  IADD3 R4, R0, 0x48, RZ ;  /* 0x0000004800047810 */ /* 0x000fe20007ffe0ff */
[----:B------:R-:W-:Y:S01]  /*b320*/  IMAD.WIDE.U32 R2, R17, c[0x0][0x3e0], R2 ;  /* 0x0000f80011027a25 */ /* 0x000fe200078e0002 */
[----:B------:R-:W-:-:S02]  /*b330*/  SEL R11, R11, 0x10, !P4 ;  /* 0x000000100b0b7807 */ /* 0x000fc40006000000 */
[-C--:B------:R-:W-:Y:S01]  /*b340*/  ISETP.GE.OR P6, PT, R0, R56.reuse, P3 ;  /* 0x000000380000720c */ /* 0x080fe20001fc6670 */
[----:B------:R-:W-:Y:S01]  /*b350*/  @P0 IMAD.HI.U32 R7, R10, c[0x0][0x4ec], RZ ;  /* 0x00013b000a070a27 */ /* 0x000fe200078e00ff */
[-C--:B------:R-:W-:Y:S02]  /*b360*/  ISETP.GE.OR P4, PT, R5, R56.reuse, P3 ;  /* 0x000000380500720c */ /* 0x080fe40001f86670 */
[----:B------:R-:W-:Y:S02]  /*b370*/  ISETP.GE.OR P3, PT, R4, R56, P3 ;  /* 0x000000380400720c */ /* 0x000fe40001f66670 */
[----:B------:R-:W-:Y:S01]  /*b380*/  SHF.R.S32.HI R4, RZ, 0x1f, R48 ;  /* 0x0000001fff047819 */ /* 0x000fe20000011430 */
[----:B------:R-:W-:Y:S01]  /*b390*/  IMAD.IADD R3, R3, 0x1, R8 ;  /* 0x0000000103037824 */ /* 0x000fe200078e0208 */
[----:B------:R-:W-:Y:S02]  /*b3a0*/  MOV R5, R10 ;  /* 0x0000000a00057202 */ /* 0x000fe40000000f00 */
[----:B------:R-:W-:-:S02]  /*b3b0*/  SHF.L.U32 R0, R6, 0x1, RZ ;  /* 0x0000000106007819 */ /* 0x000fc400000006ff */
[----:B------:R-:W-:Y:S01]  /*b3c0*/  @P0 SHF.R.U32.HI R5, RZ, c[0x0][0x4f0], R7 ;  /* 0x00013c00ff050a19 */ /* 0x000fe20000011607 */
[----:B------:R-:W-:Y:S01]  /*b3d0*/  IMAD R6, R4, c[0x0][0x3d8], RZ ;  /* 0x0000f60004067a24 */ /* 0x000fe200078e02ff */
[----:B------:R-:W-:Y:S01]  /*b3e0*/  F2FP.PACK_AB R12, R147, R146 ;  /* 0x00000092930c723e */ /* 0x000fe200000000ff */
[----:B------:R-:W-:Y:S01]  /*b3f0*/  IMAD.WIDE.U32 R14, R48, c[0x0][0x3d8], R2 ;  /* 0x0000f600300e7a25 */ /* 0x000fe200078e0002 */
[----:B------:R-:W-:Y:S02]  /*b400*/  IADD3 R7, R0, 0x80, RZ ;  /* 0x0000008000077810 */ /* 0x000fe40007ffe0ff */
[----:B------:R-:W-:Y:S01]  /*b410*/  IADD3 R2, -R5, RZ, RZ ;  /* 0x000000ff05027210 */ /* 0x000fe20007ffe1ff */
[----:B------:R-:W-:Y:S01]  /*b420*/  IMAD R17, R48, c[0x0][0x3dc], R6 ;  /* 0x0000f70030117a24 */ /* 0x000fe200078e0206 */
[----:B------:R-:W-:Y:S01]  /*b430*/  F2FP.PACK_AB R9, R145, R144 ;  /* 0x000000909109723e */ /* 0x000fe200000000ff */
[C---:B------:R-:W-:Y:S01]  /*b440*/  IMAD.IADD R4, R0.reuse, 0x1, R11 ;  /* 0x0000000100047824 */ /* 0x040fe200078e020b */
[----:B------:R-:W-:Y:S01]  /*b450*/  IADD3 R6, R0, 0xc0, RZ ;  /* 0x000000c000067810 */ /* 0x000fe20007ffe0ff */
[----:B------:R1:W-:Y:S01]  /*b460*/  STS [R0+0x480], R12 ;  /* 0x0004800c00007388 */ /* 0x0003e20000000800 */
[----:B------:R-:W-:-:S02]  /*b470*/  F2FP.PACK_AB R16, R155, R16 ;  /* 0x000000109b10723e */ /* 0x000fc400000000ff */
[----:B------:R-:W-:Y:S01]  /*b480*/  @P2 IADD3 R6, R7, -0x40, RZ ;  /* 0xffffffc007062810 */ /* 0x000fe20007ffe0ff */
[----:B------:R-:W-:Y:S01]  /*b490*/  IMAD R7, R2, c[0x0][0x4e8], R10 ;  /* 0x00013a0002077a24 */ /* 0x000fe200078e020a */
[----:B------:R-:W-:Y:S01]  /*b4a0*/  F2FP.PACK_AB R13, R153, R13 ;  /* 0x0000000d990d723e */ /* 0x000fe200000000ff */
[----:B------:R4:W-:Y:S01]  /*b4b0*/  STS [R0+0x80], R9 ;  /* 0x0000800900007388 */ /* 0x0009e20000000800 */
[----:B------:R-:W-:Y:S02]  /*b4c0*/  F2FP.PACK_AB R19, R141, R140 ;  /* 0x0000008c8d13723e */ /* 0x000fe400000000ff */
[----:B------:R-:W-:Y:S01]  /*b4d0*/  F2FP.PACK_AB R18, R143, R142 ;  /* 0x0000008e8f12723e */ /* 0x000fe200000000ff */
[----:B------:R4:W-:Y:S01]  /*b4e0*/  STS [R4+0x480], R16 ;  /* 0x0004801004007388 */ /* 0x0009e20000000800 */
[----:B------:R-:W-:Y:S02]  /*b4f0*/  F2FP.PACK_AB R20, R149, R20 ;  /* 0x000000149514723e */ /* 0x000fe400000000ff */
[----:B------:R-:W-:-:S02]  /*b500*/  F2FP.PACK_AB R23, R151, R23 ;  /* 0x000000179717723e */ /* 0x000fc400000000ff */
[----:B------:R-:W-:Y:S02]  /*b510*/  SHF.R.S32.HI R3, RZ, 0x1f, R5 ;  /* 0x0000001fff037819 */ /* 0x000fe40000011405 */
[----:B------:R-:W-:Y:S02]  /*b520*/  IADD3 R8, P0, R5, R34, RZ ;  /* 0x0000002205087210 */ /* 0x000fe40007f1e0ff */
[----:B------:R-:W-:Y:S02]  /*b530*/  SHF.R.S32.HI R2, RZ, 0x1f, R7 ;  /* 0x0000001fff027819 */ /* 0x000fe40000011407 */
[----:B-1----:R-:W-:Y:S01]  /*b540*/  MOV R12, 0x20 ;  /* 0x00000020000c7802 */ /* 0x002fe20000000f00 */
[----:B------:R-:W-:Y:S01]  /*b550*/  STS [R4+0x80], R13 ;  /* 0x0000800d04007388 */ /* 0x000fe20000000800 */
[----:B------:R-:W-:-:S03]  /*b560*/  F2FP.PACK_AB R22, R157, R22 ;  /* 0x000000169d16723e */ /* 0x000fc600000000ff */
[----:B------:R-:W-:Y:S01]  /*b570*/  STS [R0+0x2080], R19 ;  /* 0x0020801300007388 */ /* 0x000fe20000000800 */
[----:B----4-:R-:W-:Y:S02]  /*b580*/  IADD3.X R9, R3, R35, R53, P0, !PT ;  /* 0x0000002303097210 */ /* 0x010fe400007fe435 */
[----:B------:R-:W-:Y:S01]  /*b590*/  SEL R16, R12, 0xffffffe0, !P1 ;  /* 0xffffffe00c107807 */ /* 0x000fe20004800000 */
[----:B------:R1:W-:Y:S01]  /*b5a0*/  STS [R0+0x2480], R18 ;  /* 0x0024801200007388 */ /* 0x0003e20000000800 */
[----:B------:R-:W-:Y:S02]  /*b5b0*/  F2FP.PACK_AB R21, R159, R21 ;  /* 0x000000159f15723e */ /* 0x000fe400000000ff */
[----:B------:R-:W-:Y:S01]  /*b5c0*/  IADD3 R5, R16, R4, RZ ;  /* 0x0000000410057210 */ /* 0x000fe20007ffe0ff */
[----:B------:R-:W-:Y:S01]  /*b5d0*/  STS [R4+0x2080], R20 ;  /* 0x0020801404007388 */ /* 0x000fe20000000800 */
[----:B------:R-:W-:-:S03]  /*b5e0*/  F2FP.PACK_AB R25, R169, R25 ;  /* 0x00000019a919723e */ /* 0x000fc600000000ff */
[----:B------:R4:W-:Y:S01]  /*b5f0*/  STS [R4+0x2480], R23 ;  /* 0x0024801704007388 */ /* 0x0009e20000000800 */
[----:B------:R-:W-:Y:S02]  /*b600*/  F2FP.PACK_AB R26, R171, R26 ;  /* 0x0000001aab1a723e */ /* 0x000fe400000000ff */
[----:B------:R-:W-:Y:S02]  /*b610*/  F2FP.PACK_AB R28, R161, R28 ;  /* 0x0000001ca11c723e */ /* 0x000fe400000000ff */
[----:B------:R-:W-:Y:S01]  /*b620*/  F2FP.PACK_AB R27, R163, R27 ;  /* 0x0000001ba31b723e */ /* 0x000fe200000000ff */
[----:B-1----:R-:W-:Y:S02]  /*b630*/  IMAD.IADD R0, R0, 0x1, R16 ;  /* 0x0000000100007824 */ /* 0x002fe400078e0210 */
[----:B----4-:R-:W-:Y:S02]  /*b640*/  IMAD R4, R2, c[0x0][0x488], RZ ;  /* 0x0001220002047a24 */ /* 0x010fe400078e02ff */
[C---:B------:R-:W-:Y:S01]  /*b650*/  IMAD.WIDE.U32 R2, R7.reuse, c[0x0][0x488], R8 ;  /* 0x0001220007027a25 */ /* 0x040fe200078e0008 */
[----:B------:R-:W-:Y:S03]  /*b660*/  STS [R0+0x80], R22 ;  /* 0x0000801600007388 */ /* 0x000fe60000000800 */
[----:B------:R-:W-:Y:S01]  /*b670*/  IMAD R7, R7, c[0x0][0x48c], R4 ;  /* 0x0001230007077a24 */ /* 0x000fe200078e0204 */
[----:B------:R-:W-:Y:S01]  /*b680*/  STS [R0+0x480], R21 ;  /* 0x0004801500007388 */ /* 0x000fe20000000800 */
[----:B------:R-:W-:-:S03]  /*b690*/  LEA R4, P0, R2, c[0x0][0x450], 0x2 ;  /* 0x0001140002047a11 */ /* 0x000fc600078010ff */
[----:B------:R-:W-:Y:S04]  /*b6a0*/  STS [R5+0x80], R25 ;  /* 0x0000801905007388 */ /* 0x000fe80000000800 */
[----:B------:R-:W-:Y:S04]  /*b6b0*/  STS [R5+0x480], R26 ;  /* 0x0004801a05007388 */ /* 0x000fe80000000800 */
[----:B------:R-:W-:Y:S04]  /*b6c0*/  STS [R0+0x2080], R28 ;  /* 0x0020801c00007388 */ /* 0x000fe80000000800 */
[----:B------:R1:W-:Y:S01]  /*b6d0*/  STS [R0+0x2480], R27 ;  /* 0x0024801b00007388 */ /* 0x0003e20000000800 */
[----:B------:R-:W-:-:S02]  /*b6e0*/  F2FP.PACK_AB R30, R165, R30 ;  /* 0x0000001ea51e723e */ /* 0x000fc400000000ff */
[----:B------:R-:W-:Y:S02]  /*b6f0*/  F2FP.PACK_AB R29, R167, R29 ;  /* 0x0000001da71d723e */ /* 0x000fe400000000ff */
[----:B------:R-:W-:Y:S02]  /*b700*/  F2FP.PACK_AB R32, R173, R32 ;  /* 0x00000020ad20723e */ /* 0x000fe400000000ff */
[----:B------:R-:W-:Y:S01]  /*b710*/  F2FP.PACK_AB R31, R175, R31 ;  /* 0x0000001faf1f723e */ /* 0x000fe200000000ff */
[----:B------:R-:W-:Y:S01]  /*b720*/  STS [R5+0x2080], R30 ;  /* 0x0020801e05007388 */ /* 0x000fe20000000800 */
[----:B------:R-:W-:Y:S02]  /*b730*/  F2FP.PACK_AB R44, R121, R44 ;  /* 0x0000002c792c723e */ /* 0x000fe400000000ff */
[----:B------:R-:W-:Y:S01]  /*b740*/  F2FP.PACK_AB R43, R123, R43 ;  /* 0x0000002b7b2b723e */ /* 0x000fe200000000ff */
[----:B------:R-:W-:Y:S01]  /*b750*/  STS [R5+0x2480], R29 ;  /* 0x0024801d05007388 */ /* 0x000fe20000000800 */
[----:B------:R-:W-:-:S02]  /*b760*/  F2FP.PACK_AB R46, R177, R46 ;  /* 0x0000002eb12e723e */ /* 0x000fc400000000ff */
[----:B------:R-:W-:Y:S02]  /*b770*/  F2FP.PACK_AB R178, R179, R178 ;  /* 0x000000b2b3b2723e */ /* 0x000fe400000000ff */
[----:B-1----:R-:W-:Y:S02]  /*b780*/  IADD3 R0, R3, R7, RZ ;  /* 0x0000000703007210 */ /* 0x002fe40007ffe0ff */
[----:B------:R-:W-:Y:S02]  /*b790*/  IADD3 R3, R16, 0x400, R6 ;  /* 0x0000040010037810 */ /* 0x000fe40007ffe006 */
[----:B------:R-:W-:Y:S02]  /*b7a0*/  LEA.HI.X R2, R2, c[0x0][0x454], R0, 0x2, P0 ;  /* 0x0001150002027a11 */ /* 0x000fe400000f1400 */
[C---:B------:R-:W-:Y:S01]  /*b7b0*/  IADD3 R0, R11.reuse, R6, RZ ;  /* 0x000000060b007210 */ /* 0x040fe20007ffe0ff */
[----:B------:R-:W-:Y:S01]  /*b7c0*/  IMAD.IADD R7, R11, 0x1, R3 ;  /* 0x000000010b077824 */ /* 0x000fe200078e0203 */
[----:B------:R-:W-:Y:S01]  /*b7d0*/  F2FP.PACK_AB R45, R117, R45 ;  /* 0x0000002d752d723e */ /* 0x000fe200000000ff */
[----:B------:R-:W-:Y:S01]  /*b7e0*/  SHFL.IDX PT, R13, R2, RZ, 0x1c1f ;  /* 0x001c1fff020d7589 */ /* 0x000fe200000e0000 */
[----:B------:R-:W-:Y:S01]  /*b7f0*/  F2FP.PACK_AB R118, R119, R118 ;  /* 0x000000767776723e */ /* 0x000fe200000000ff */
[----:B------:R-:W-:Y:S01]  /*b800*/  IMAD.IADD R3, R16, 0x1, R0 ;  /* 0x0000000110037824 */ /* 0x000fe200078e0200 */
[----:B------:R-:W-:Y:S01]  /*b810*/  F2FP.PACK_AB R42, R181, R42 ;  /* 0x0000002ab52a723e */ /* 0x000fe200000000ff */
[----:B------:R-:W-:Y:S01]  /*b820*/  SHFL.IDX PT, R11, R2, 0x1, 0x1c1f ;  /* 0x003c1f00020b7f89 */ /* 0x000fe200000e0000 */
[----:B------:R-:W-:-:S03]  /*b830*/  F2FP.PACK_AB R41, R183, R41 ;  /* 0x00000029b729723e */ /* 0x000fc600000000ff */
[----:B------:R-:W-:Y:S01]  /*b840*/  SHFL.IDX PT, R9, R2, 0x2, 0x1c1f ;  /* 0x005c1f0002097f89 */ /* 0x000fe200000e0000 */
[----:B------:R-:W-:-:S03]  /*b850*/  F2FP.PACK_AB R38, R185, R184 ;  /* 0x000000b8b926723e */ /* 0x000fc600000000ff */
[----:B------:R1:W-:Y:S01]  /*b860*/  SHFL.IDX PT, R5, R2, 0x3, 0x1c1f ;  /* 0x007c1f0002057f89 */ /* 0x0003e200000e0000 */
[----:B------:R-:W-:-:S03]  /*b870*/  F2FP.PACK_AB R37, R187, R37 ;  /* 0x00000025bb25723e */ /* 0x000fc600000000ff */
[----:B------:R2:W-:Y:S01]  /*b880*/  STS [R6], R32 ;  /* 0x0000002006007388 */ /* 0x0005e20000000800 */
[----:B------:R-:W-:-:S03]  /*b890*/  F2FP.PACK_AB R40, R125, R40 ;  /* 0x000000287d28723e */ /* 0x000fc600000000ff */
[----:B------:R-:W-:Y:S01]  /*b8a0*/  STS [R6+0x400], R31 ;  /* 0x0004001f06007388 */ /* 0x000fe20000000800 */
[----:B------:R-:W-:-:S03]  /*b8b0*/  F2FP.PACK_AB R39, R127, R39 ;  /* 0x000000277f27723e */ /* 0x000fc600000000ff */
[----:B------:R-:W-:Y:S01]  /*b8c0*/  STS [R0], R44 ;  /* 0x0000002c00007388 */ /* 0x000fe20000000800 */
[----:B------:R-:W-:-:S03]  /*b8d0*/  F2FP.PACK_AB R36, R129, R36 ;  /* 0x000000248124723e */ /* 0x000fc600000000ff */
[----:B------:R-:W-:Y:S01]  /*b8e0*/  STS [R0+0x400], R43 ;  /* 0x0004002b00007388 */ /* 0x000fe20000000800 */
[----:B------:R-:W-:-:S03]  /*b8f0*/  F2FP.PACK_AB R33, R131, R33 ;  /* 0x000000218321723e */ /* 0x000fc600000000ff */
[----:B------:R-:W-:Y:S01]  /*b900*/  STS [R6+0x2000], R46 ;  /* 0x0020002e06007388 */ /* 0x000fe20000000800 */
[----:B-1----:R-:W-:-:S03]  /*b910*/  IADD3 R2, R16, R6, RZ ;  /* 0x0000000610027210 */ /* 0x002fc60007ffe0ff */
[----:B------:R-:W-:Y:S04]  /*b920*/  STS [R6+0x2400], R178 ;  /* 0x002400b206007388 */ /* 0x000fe80000000800 */
[----:B------:R-:W-:Y:S04]  /*b930*/  STS [R0+0x2000], R45 ;  /* 0x0020002d00007388 */ /* 0x000fe80000000800 */
[----:B------:R1:W-:Y:S04]  /*b940*/  STS [R0+0x2400], R118 ;  /* 0x0024007600007388 */ /* 0x0003e80000000800 */
[----:B------:R-:W-:Y:S04]  /*b950*/  STS [R2], R42 ;  /* 0x0000002a02007388 */ /* 0x000fe80000000800 */
[----:B------:R-:W-:Y:S04]  /*b960*/  STS [R2+0x400], R41 ;  /* 0x0004002902007388 */ /* 0x000fe80000000800 */
[----:B------:R-:W-:Y:S04]  /*b970*/  STS [R3], R38 ;  /* 0x0000002603007388 */ /* 0x000fe80000000800 */
[----:B------:R-:W-:Y:S04]  /*b980*/  STS [R7], R37 ;  /* 0x0000002507007388 */ /* 0x000fe80000000800 */
[----:B------:R-:W-:Y:S04]  /*b990*/  STS [R2+0x2000], R40 ;  /* 0x0020002802007388 */ /* 0x000fe80000000800 */
[----:B------:R-:W-:Y:S04]  /*b9a0*/  STS [R2+0x2400], R39 ;  /* 0x0024002702007388 */ /* 0x000fe80000000800 */
[----:B------:R-:W-:Y:S04]  /*b9b0*/  STS [R3+0x2000], R36 ;  /* 0x0020002403007388 */ /* 0x000fe80000000800 */
[----:B------:R-:W-:Y:S04]  /*b9c0*/  STS [R7+0x2000], R33 ;  /* 0x0020002107007388 */ /* 0x000fe80000000800 */
[----:B------:R-:W4:Y:S04]  /*b9d0*/  SHFL.IDX PT, R12, R4, RZ, 0x1c1f ;  /* 0x001c1fff040c7589 */ /* 0x000f2800000e0000 */
[----:B------:R-:W-:Y:S06]  /*b9e0*/  BAR.SYNC.DEFER_BLOCKING 0x1, 0x80 ;  /* 0x0042000000007b1d */ /* 0x000fec0000010000 */
[----:B------:R-:W3:Y:S04]  /*b9f0*/  SHFL.IDX PT, R10, R4, 0x1, 0x1c1f ;  /* 0x003c1f00040a7f89 */ /* 0x000ee800000e0000 */
[----:B------:R-:W3:Y:S04]  /*ba00*/  SHFL.IDX PT, R8, R4, 0x2, 0x1c1f ;  /* 0x005c1f0004087f89 */ /* 0x000ee800000e0000 */
[----:B------:R-:W3:Y:S01]  /*ba10*/  SHFL.IDX PT, R4, R4, 0x3, 0x1c1f ;  /* 0x007c1f0004047f89 */ /* 0x000ee200000e0000 */
[----:B--2---:R-:W-:-:S02]  /*ba20*/  SHF.L.U32 R32, R57, 0x1, RZ ;  /* 0x0000000139207819 */ /* 0x004fc400000006ff */
[----:B-1----:R-:W-:Y:S01]  /*ba30*/  IADD3 R0, R15, R17, RZ ;  /* 0x000000110f007210 */ /* 0x002fe20007ffe0ff */
[----:B----4-:R-:W-:Y:S01]  /*ba40*/  @!P6 ST.E [R12.64], R52 ;  /* 0x000000340c00e985 */ /* 0x010fe2000c101908 */
[----:B------:R-:W-:-:S03]  /*ba50*/  LEA R2, P0, R14, c[0x0][0x380], 0x1 ;  /* 0x0000e0000e027a11 */ /* 0x000fc600078008ff */
[----:B---3--:R-:W-:Y:S04]  /*ba60*/  @!P5 ST.E [R10.64], R51 ;  /* 0x000000330a00d985 */ /* 0x008fe8000c101908 */
[----:B------:R-:W-:Y:S04]  /*ba70*/  @!P4 ST.E [R8.64], R50 ;  /* 0x000000320800c985 */ /* 0x000fe8000c101908 */
[----:B------:R-:W-:Y:S04]  /*ba80*/  @!P3 ST.E [R4.64], R49 ;  /* 0x000000310400b985 */ /* 0x000fe8000c101908 */
[----:B------:R-:W-:Y:S01]  /*ba90*/  LDS.128 R28, [R32+0x80] ;  /* 0x00008000201c7984 */ /* 0x000fe20000000c00 */
[----:B------:R-:W-:-:S03]  /*baa0*/  LEA.HI.X R0, R14, c[0x0][0x384], R0, 0x1, P0 ;  /* 0x0000e1000e007a11 */ /* 0x000fc600000f0c00 */
[----:B------:R-:W-:Y:S04]  /*bab0*/  LDS.128 R20, [R32+0x880] ;  /* 0x0008800020147984 */ /* 0x000fe80000000c00 */
[----:B------:R-:W-:Y:S04]  /*bac0*/  SHFL.IDX PT, R10, R2, RZ, 0x181f ;  /* 0x00181fff020a7589 */ /* 0x000fe800000e0000 */
[----:B------:R-:W1:Y:S01]  /*bad0*/  SHFL.IDX PT, R11, R0, RZ, 0x181f ;  /* 0x00181fff000b7589 */ /* 0x000e6200000e0000 */
[----:B------:R-:W-:-:S03]  /*bae0*/  ISETP.GE.AND P6, PT, R58, c[0x0][0x3c8], PT ;  /* 0x0000f2003a007a0c */ /* 0x000fc60003fc6270 */
[----:B------:R-:W-:Y:S04]  /*baf0*/  LDS.128 R52, [R32+0x1080] ;  /* 0x0010800020347984 */ /* 0x000fe80000000c00 */
[----:B------:R-:W-:Y:S04]  /*bb00*/  LDS.128 R48, [R32+0x1880] ;  /* 0x0018800020307984 */ /* 0x000fe80000000c00 */
[----:B------:R-:W-:Y:S04]  /*bb10*/  LDS.128 R44, [R32+0x2080] ;  /* 0x00208000202c7984 */ /* 0x000fe80000000c00 */
[----:B------:R-:W-:Y:S01]  /*bb20*/  LDS.128 R40, [R32+0x2880] ;  /* 0x0028800020287984 */ /* 0x000fe20000000c00 */
[----:B------:R-:W-:-:S03]  /*bb30*/  ISETP.GE.OR P0, PT, R24, R56, P6 ;  /* 0x000000381800720c */ /* 0x000fc60003706670 */
[----:B------:R-:W-:Y:S04]  /*bb40*/  LDS.128 R36, [R32+0x3080] ;  /* 0x0030800020247984 */ /* 0x000fe80000000c00 */
[----:B------:R-:W-:Y:S04]  /*bb50*/  SHFL.IDX PT, R8, R2, 0x1, 0x181f ;  /* 0x00381f0002087f89 */ /* 0x000fe800000e0000 */
[----:B------:R-:W2:Y:S01]  /*bb60*/  SHFL.IDX PT, R9, R0, 0x1, 0x181f ;  /* 0x00381f0000097f89 */ /* 0x000ea200000e0000 */
[----:B------:R-:W-:-:S03]  /*bb70*/  IADD3 R3, R24, 0x10, RZ ;  /* 0x0000001018037810 */ /* 0x000fc60007ffe0ff */
[----:B------:R-:W-:Y:S04]  /*bb80*/  SHFL.IDX PT, R6, R2, 0x2, 0x181f ;  /* 0x00581f0002067f89 */ /* 0x000fe800000e0000 */
[----:B------:R-:W3:Y:S01]  /*bb90*/  SHFL.IDX PT, R7, R0, 0x2, 0x181f ;  /* 0x00581f0000077f89 */ /* 0x000ee200000e0000 */
[----:B------:R-:W-:-:S03]  /*bba0*/  ISETP.GE.OR P5, PT, R3, R56, P6 ;  /* 0x000000380300720c */ /* 0x000fc600037a6670 */
[----:B------:R-:W-:Y:S04]  /*bbb0*/  SHFL.IDX PT, R4, R2, 0x3, 0x181f ;  /* 0x00781f0002047f89 */ /* 0x000fe800000e0000 */
[----:B------:R-:W-:Y:S01]  /*bbc0*/  SHFL.IDX PT, R5, R0, 0x3, 0x181f ;  /* 0x00781f0000057f89 */ /* 0x000fe200000e0000 */
[----:B------:R-:W-:-:S03]  /*bbd0*/  IADD3 R3, R24, 0x40, RZ ;  /* 0x0000004018037810 */ /* 0x000fc60007ffe0ff */
[----:B------:R-:W-:Y:S04]  /*bbe0*/  SHFL.IDX PT, R12, R2, 0x4, 0x181f ;  /* 0x00981f00020c7f89 */ /* 0x000fe800000e0000 */
[----:B------:R-:W4:Y:S01]  /*bbf0*/  SHFL.IDX PT, R13, R0, 0x4, 0x181f ;  /* 0x00981f00000d7f89 */ /* 0x000f2200000e0000 */
[----:B------:R-:W-:-:S03]  /*bc00*/  IADD3 R14, R24, 0x30, RZ ;  /* 0x00000030180e7810 */ /* 0x000fc60007ffe0ff */
[----:B------:R-:W-:Y:S04]  /*bc10*/  SHFL.IDX PT, R16, R2, 0x5, 0x181f ;  /* 0x00b81f0002107f89 */ /* 0x000fe800000e0000 */
[----:B------:R-:W-:Y:S01]  /*bc20*/  SHFL.IDX PT, R17, R0, 0x5, 0x181f ;  /* 0x00b81f0000117f89 */ /* 0x000fe200000e0000 */
[----:B------:R-:W-:-:S03]  /*bc30*/  IADD3 R15, R24, 0x20, RZ ;  /* 0x00000020180f7810 */ /* 0x000fc60007ffe0ff */
[----:B------:R-:W-:Y:S04]  /*bc40*/  SHFL.IDX PT, R18, R2, 0x6, 0x181f ;  /* 0x00d81f0002127f89 */ /* 0x000fe800000e0000 */
[----:B------:R-:W4:Y:S01]  /*bc50*/  SHFL.IDX PT, R19, R0, 0x6, 0x181f ;  /* 0x00d81f0000137f89 */ /* 0x000f2200000e0000 */
[-C--:B------:R-:W-:Y:S01]  /*bc60*/  ISETP.GE.OR P2, PT, R3, R56.reuse, P6 ;  /* 0x000000380300720c */ /* 0x080fe20003746670 */
[----:B-1----:R-:W-:Y:S01]  /*bc70*/  @!P0 IMAD.WIDE R10, R58, 0x2, R10 ;  /* 0x000000023a0a8825 */ /* 0x002fe200078e020a */
[-C--:B------:R-:W-:Y:S01]  /*bc80*/  ISETP.GE.OR P3, PT, R14, R56.reuse, P6 ;  /* 0x000000380e00720c */ /* 0x080fe20003766670 */
[----:B------:R-:W1:Y:S01]  /*bc90*/  LDS.128 R32, [R32+0x3880] ;  /* 0x0038800020207984 */ /* 0x000e620000000c00 */
[----:B------:R-:W-:Y:S02]  /*bca0*/  IADD3 R3, R24, 0x50, RZ ;  /* 0x0000005018037810 */ /* 0x000fe40007ffe0ff */
[----:B------:R-:W-:-:S02]  /*bcb0*/  ISETP.GE.OR P4, PT, R15, R56, P6 ;  /* 0x000000380f00720c */ /* 0x000fc40003786670 */
[----:B------:R-:W-:Y:S01]  /*bcc0*/  IADD3 R14, R24, 0x60, RZ ;  /* 0x00000060180e7810 */ /* 0x000fe20007ffe0ff */
[----:B------:R-:W-:Y:S01]  /*bcd0*/  @!P0 ST.E.128 [R10.64], R28 ;  /* 0x0000001c0a008985 */ /* 0x000fe2000c101d08 */
[-C--:B------:R-:W-:Y:S02]  /*bce0*/  ISETP.GE.OR P1, PT, R3, R56.reuse, P6 ;  /* 0x000000380300720c */ /* 0x080fe40003726670 */
[----:B------:R-:W-:Y:S01]  /*bcf0*/  ISETP.GE.OR P0, PT, R14, R56, P6 ;  /* 0x000000380e00720c */ /* 0x000fe20003706670 */
[----:B------:R1:W1:Y:S01]  /*bd00*/  SHFL.IDX PT, R11, R0, 0x7, 0x181f ;  /* 0x00f81f00000b7f89 */ /* 0x00026200000e0000 */
[----:B--2---:R-:W-:-:S05]  /*bd10*/  @!P5 IMAD.WIDE R8, R58, 0x2, R8 ;  /* 0x000000023a08d825 */ /* 0x004fca00078e0208 */
[----:B------:R-:W-:Y:S01]  /*bd20*/  @!P5 ST.E.128 [R8.64], R20 ;  /* 0x000000140800d985 */ /* 0x000fe2000c101d08 */
[----:B---3--:R-:W-:-:S03]  /*bd30*/  @!P4 IMAD.WIDE R14, R58, 0x2, R6 ;  /* 0x000000023a0ec825 */ /* 0x008fc600078e0206 */
[----:B------:R2:W3:Y:S01]  /*bd40*/  SHFL.IDX PT, R10, R2, 0x7, 0x181f ;  /* 0x00f81f00020a7f89 */ /* 0x0004e200000e0000 */
[----:B----4-:R-:W-:Y:S01]  /*bd50*/  @!P2 IMAD.WIDE R6, R58, 0x2, R12 ;  /* 0x000000023a06a825 */ /* 0x010fe200078e020c */
[----:B-1----:R-:W-:-:S04]  /*bd60*/  IADD3 R0, R24, 0x70, RZ ;  /* 0x0000007018007810 */ /* 0x002fc80007ffe0ff */
[----:B------:R-:W-:Y:S01]  /*bd70*/  ISETP.GE.OR P6, PT, R0, R56, P6 ;  /* 0x000000380000720c */ /* 0x000fe200037c6670 */
[----:B------:R1:W-:Y:S01]  /*bd80*/  @!P4 ST.E.128 [R14.64], R52 ;  /* 0x000000340e00c985 */ /* 0x0003e2000c101d08 */
[----:B--2---:R-:W-:-:S04]  /*bd90*/  @!P0 IMAD.WIDE R2, R58, 0x2, R18 ;  /* 0x000000023a028825 */ /* 0x004fc800078e0212 */
[----:B------:R-:W-:-:S04]  /*bda0*/  @!P3 IMAD.WIDE R8, R58, 0x2, R4 ;  /* 0x000000023a08b825 */ /* 0x000fc800078e0204 */
[----:B------:R-:W-:Y:S01]  /*bdb0*/  @!P1 IMAD.WIDE R4, R58, 0x2, R16 ;  /* 0x000000023a049825 */ /* 0x000fe200078e0210 */
[----:B------:R1:W-:Y:S04]  /*bdc0*/  @!P3 ST.E.128 [R8.64], R48 ;  /* 0x000000300800b985 */ /* 0x0003e8000c101d08 */
[----:B------:R1:W-:Y:S04]  /*bdd0*/  @!P2 ST.E.128 [R6.64], R44 ;  /* 0x0000002c0600a985 */ /* 0x0003e8000c101d08 */
[----:B------:R1:W-:Y:S04]  /*bde0*/  @!P1 ST.E.128 [R4.64], R40 ;  /* 0x0000002804009985 */ /* 0x0003e8000c101d08 */
[----:B------:R1:W-:Y:S01]  /*bdf0*/  @!P0 ST.E.128 [R2.64], R36 ;  /* 0x0000002402008985 */ /* 0x0003e2000c101d08 */
[----:B------:R-:W-:Y:S05]  /*be00*/  @P6 EXIT ;  /* 0x000000000000694d */ /* 0x000fea0003800000 */
[----:B-1-3--:R-:W-:-:S05]  /*be10*/  IMAD.WIDE R2, R58, 0x2, R10 ;  /* 0x000000023a027825 */ /* 0x00afca00078e020a */
[----:B------:R-:W-:Y:S01]  /*be20*/  ST.E.128 [R2.64], R32 ;  /* 0x0000002002007985 */ /* 0x000fe2000c101d08 */
[----:B------:R-:W-:Y:S05]  /*be30*/  EXIT ;  /* 0x000000000000794d */ /* 0x000fea0003800000 */
.L_x_4:
[----:B------:R-:W-:-:S00]  /*be40*/  BRA `(.L_x_4) ;  /* 0xfffffff000007947 */ /* 0x000fc0000383ffff */
[----:B------:R-:W-:-:S00]  /*be50*/  NOP ;  /* 0x0000000000007918 */ /* 0x000fc00000000000 */
        /* <DEDUP_REMOVED lines=10> */
.L_x_735:


//--------------------- .text._ZN7cutlass13device_kernelIN5flash19enable_sm80_to_sm89INS1_16FlashAttnFwdSm80INS1_25CollectiveMainloopFwdSm80ILi4ELi1ELb0EN4cute5tupleIJNS5_1CILi128EEENS7_ILi112EEENS7_ILi64EEEEEELi64ENS_6half_tEfNS_4arch4Sm80ELb0ELb0ELb0ELb1ELb0ELb0ELb1ELb0EEENS1_21CollectiveEpilogueFwdINS6_IJS8_SA_S9_EEENS6_IJNS7_ILi1EEESI_SI_EEESC_SE_Li128ELb1ELb1ELb0ELb0EEENS1_19SingleTileSchedulerILb1ELb0ELb1ELi128EEEEEEEEEvNT_6ParamsE --------------------------
	.section	.text._ZN7cutlass13device_kernelIN5flash19enable_sm80_to_sm89INS1_16FlashAttnFwdSm80INS1_25CollectiveMainloopFwdSm80ILi4ELi1ELb0EN4cute5tupleIJNS5_1CILi128EEENS7_ILi112EEENS7_ILi64EEEEEELi64ENS_6half_tEfNS_4arch4Sm80ELb0ELb0ELb0ELb1ELb0ELb0ELb1ELb0EEENS1_21CollectiveEpilogueFwdINS6_IJS8_SA_S9_EEENS6_IJNS7_ILi1EEESI_SI_EEESC_SE_Li128ELb1ELb1ELb0ELb0EEENS1_19SingleTileSchedulerILb1ELb0ELb1ELi128EEEEEEEEEvNT_6ParamsE,"ax",@progbits
	.sectioninfo	@"SHI_REGISTERS=255"
	.align	128
.text._ZN7cutlass13device_kernelIN5flash19enable_sm80_to_sm89INS1_16FlashAttnFwdSm80INS1_25CollectiveMainloopFwdSm80ILi4ELi1ELb0EN4cute5tupleIJNS5_1CILi128EEENS7_ILi112EEENS7_ILi64EEEEEELi64ENS_6half_tEfNS_4arch4Sm80ELb0ELb0ELb0ELb1ELb0ELb0ELb1ELb0EEENS1_21CollectiveEpilogueFwdINS6_IJS8_SA_S9_EEENS6_IJNS7_ILi1EEESI_SI_EEESC_SE_Li128ELb1ELb1ELb0ELb0EEENS1_19SingleTileSchedulerILb1ELb0ELb1ELi128EEEEEEEEEvNT_6ParamsE:
        .type           _ZN7cutlass13device_kernelIN5flash19enable_sm80_to_sm89INS1_16FlashAttnFwdSm80INS1_25CollectiveMainloopFwdSm80ILi4ELi1ELb0EN4cute5tupleIJNS5_1CILi128EEENS7_ILi112EEENS7_ILi64EEEEEELi64ENS_6half_tEfNS_4arch4Sm80ELb0ELb0ELb0ELb1ELb0ELb0ELb1ELb0EEENS1_21CollectiveEpilogueFwdINS6_IJS8_SA_S9_EEENS6_IJNS7_ILi1EEESI_SI_EEESC_SE_Li128ELb1ELb1ELb0ELb0EEENS1_19SingleTileSchedulerILb1ELb0ELb1ELi128EEEEEEEEEvNT_6ParamsE,@function
        .size           _ZN7cutlass13device_kernelIN5flash19enable_sm80_to_sm89INS1_16FlashAttnFwdSm80INS1_25CollectiveMainloopFwdSm80ILi4ELi1ELb0EN4cute5tupleIJNS5_1CILi128EEENS7_ILi112EEENS7_ILi64EEEEEELi64ENS_6half_tEfNS_4arch4Sm80ELb0ELb0ELb0ELb1ELb0ELb0ELb1ELb0EEENS1_21CollectiveEpilogueFwdINS6_IJS8_SA_S9_EEENS6_IJNS7_ILi1EEESI_SI_EEESC_SE_Li128ELb1ELb1ELb0ELb0EEENS1_19SingleTileSchedulerILb1ELb0ELb1ELi128EEEEEEEEEvNT_6ParamsE,(.L_x_736 - _ZN7cutlass13device_kernelIN5flash19enable_sm80_to_sm89INS1_16FlashAttnFwdSm80INS1_25CollectiveMainloopFwdSm80ILi4ELi1ELb0EN4cute5tupleIJNS5_1CILi128EEENS7_ILi112EEENS7_ILi64EEEEEELi64ENS_6half_tEfNS_4arch4Sm80ELb0ELb0ELb0ELb1ELb0ELb0ELb1ELb0EEENS1_21CollectiveEpilogueFwdINS6_IJS8_SA_S9_EEENS6_IJNS7_ILi1EEESI_SI_EEESC_SE_Li128ELb1ELb1ELb0ELb0EEENS1_19SingleTileSchedulerILb1ELb0ELb1ELi128EEEEEEEEEvNT_6ParamsE)
        .other          _ZN7cutlass13device_kernelIN5flash19enable_sm80_to_sm89INS1_16FlashAttnFwdSm80INS1_25CollectiveMainloopFwdSm80ILi4ELi1ELb0EN4cute5tupleIJNS5_1CILi128EEENS7_ILi112EEENS7_ILi64EEEEEELi64ENS_6half_tEfNS_4arch4Sm80ELb0ELb0ELb0ELb1ELb0ELb0ELb1ELb0EEENS1_21CollectiveEpilogueFwdINS6_IJS8_SA_S9_EEENS6_IJNS7_ILi1EEESI_SI_EEESC_SE_Li128ELb1ELb1ELb0ELb0EEENS1_19SingleTileSchedulerILb1ELb0ELb1ELi128EEEEEEEEEvNT_6ParamsE,@"STO_CUDA_ENTRY STV_DEFAULT"
_ZN7cutlass13device_kernelIN5flash19enable_sm80_to_sm89INS1_16FlashAttnFwdSm80INS1_25CollectiveMainloopFwdSm80ILi4ELi1ELb0EN4cute5tupleIJNS5_1CILi128EEENS7_ILi112EEENS7_ILi64EEEEEELi64ENS_6half_tEfNS_4arch4Sm80ELb0ELb0ELb0ELb1ELb0ELb0ELb1ELb0EEENS1_21CollectiveEpilogueFwdINS6_IJS8_SA_S9_EEENS6_IJNS7_ILi1EEESI_SI_EEESC_SE_Li128ELb1ELb1ELb0ELb0EEENS1_19SingleTileSchedulerILb1ELb0ELb1ELi128EEEEEEEEEvNT_6ParamsE:
[----:B------:R-:W-:Y:S02]  /*0000*/  MOV R1, c[0x0][0x28] ;  /* 0x00000a0000017a02 */ /* 0x000fe40000000f00 */
[----:B------:R-:W1:Y:S01]  /*0010*/  S2R R230, SR_TID.X ;  /* 0x0000000000e67919 */ /* 0x000e620000002100 */
[----:B------:R-:W-:Y:S01]  /*0020*/  IMAD.MOV.U32 R18, RZ, RZ, 0x4 ;  /* 0x00000004ff127424 */ /* 0x000fe200078e00ff */
[----:B------:R-:W-:Y:S01]  /*0030*/  ULDC.64 UR8, c[0x0][0x118] ;  /* 0x0000460000087ab9 */ /* 0x000fe20000000a00 */
[----:B------:R-:W-:Y:S01]  /*0040*/  IADD3 R1, R1, -0x48, RZ ;  /* 0xffffffb801017810 */ /* 0x000fe20007ffe0ff */
[----:B------:R-:W2:Y:S04]  /*0050*/  S2R R5, SR_CTAID.Z ;  /* 0x0000000000057919 */ /* 0x000ea80000002700 */
[----:B------:R-:W3:Y:S01]  /*0060*/  S2R R35, SR_CTAID.X ;  /* 0x0000000000237919 */ /* 0x000ee20000002500 */
[----:B-1----:R-:W-:Y:S01]  /*0070*/  SHF.R.U32.HI R0, RZ, 0x5, R230 ;  /* 0x00000005ff007819 */ /* 0x002fe200000116e6 */
[----:B--2---:R-:W-:-:S05]  /*0080*/  IMAD.WIDE R2, R5, R18, c[0x0][0x568] ;  /* 0x00015a0005027625 */ /* 0x004fca00078e0212 */
[----:B------:R-:W1:Y:S02]  /*0090*/  SHFL.IDX PT, R0, R0, RZ, 0x1f ;  /* 0x00001fff00007589 */ /* 0x000e6400000e0000 */
[----:B-1----:R-:W-:-:S13]  /*00a0*/  ISETP.NE.AND P0, PT, R0, RZ, PT ;  /* 0x000000ff0000720c */ /* 0x002fda0003f05270 */
[----:B------:R-:W-:Y:S05]  /*00b0*/  @!P0 BRA `(.L_x_5) ;  /* 0x0000014000008947 */ /* 0x000fea0003800000 */
[----:B---3--:R-:W-:-:S04]  /*00c0*/  ISETP.NE.U32.AND P0, PT, RZ, c[0x0][0x568], PT ;  /* 0x00015a00ff007a0c */ /* 0x008fc80003f05070 */
[----:B------:R-:W-:-:S13]  /*00d0*/  ISETP.NE.AND.EX P0, PT, RZ, c[0x0][0x56c], PT, P0 ;  /* 0x00015b00ff007a0c */ /* 0x000fda0003f05300 */
[----:B------:R-:W-:Y:S05]  /*00e0*/  @!P0 BRA `(.L_x_6) ;  /* 0x0000002000008947 */ /* 0x000fea0003800000 */
[----:B------:R1:W5:Y:S01]  /*00f0*/  LDG.E R0, [R2.64] ;  /* 0x0000000802007981 */ /* 0x000362000c1e1900 */
[----:B------:R-:W-:Y:S05]  /*0100*/  BRA `(.L_x_7) ;  /* 0x0000009000007947 */ /* 0x000fea0003800000 */
.L_x_6:
[----:B------:R-:W-:-:S04]  /*0110*/  ISETP.NE.U32.AND P0, PT, RZ, c[0x0][0x560], PT ;  /* 0x00015800ff007a0c */ /* 0x000fc80003f05070 */
[----:B------:R-:W-:-:S13]  /*0120*/  ISETP.NE.AND.EX P0, PT, RZ, c[0x0][0x564], PT, P0 ;  /* 0x00015900ff007a0c */ /* 0x000fda0003f05300 */
[----:B------:R-:W-:Y:S05]  /*0130*/  @!P0 BRA `(.L_x_8) ;  /* 0x0000005000008947 */ /* 0x000fea0003800000 */
[----:B------:R-:W-:-:S05]  /*0140*/  IMAD.WIDE R2, R5, R18, c[0x0][0x560] ;  /* 0x0001580005027625 */ /* 0x000fca00078e0212 */
[----:B------:R-:W2:Y:S04]  /*0150*/  LDG.E R4, [R2.64] ;  /* 0x0000000802047981 */ /* 0x000ea8000c1e1900 */
[----:B------:R-:W2:Y:S02]  /*0160*/  LDG.E R0, [R2.64+0x4] ;  /* 0x0000040802007981 */ /* 0x000ea4000c1e1900 */
[----:B--2---:R-:W-:Y:S01]  /*0170*/  IADD3 R0, -R4, R0, RZ ;  /* 0x0000000004007210 */ /* 0x004fe20007ffe1ff */
[----:B------:R-:W-:Y:S05]  /*0180*/  BRA `(.L_x_7) ;  /* 0x0000001000007947 */ /* 0x000fea0003800000 */
.L_x_8:
[----:B------:R-:W-:-:S05]  /*0190*/  MOV R0, c[0x0][0x54c] ;  /* 0x0001530000007a02 */ /* 0x000fca0000000f00 */
.L_x_7:
[----:B-----5:R-:W-:Y:S01]  /*01a0*/  IMAD R0, R0, c[0x0][0x548], RZ ;  /* 0x0001520000007a24 */ /* 0x020fe200078e02ff */
[----:B-1----:R-:W-:-:S04]  /*01b0*/  SHF.L.U32 R2, R35, 0x7, RZ ;  /* 0x0000000723027819 */ /* 0x002fc800000006ff */
[----:B------:R-:W-:-:S04]  /*01c0*/  ISETP.GE.AND P0, PT, R2, R0, PT ;  /* 0x000000000200720c */ /* 0x000fc80003f06270 */
[----:B------:R-:W-:-:S05]  /*01d0*/  SEL R0, R5, 0xffffffff, !P0 ;  /* 0xffffffff05007807 */ /* 0x000fca0004000000 */
[----:B------:R1:W-:Y:S01]  /*01e0*/  STL [R1+0x10], R0 ;  /* 0x0000100001007387 */ /* 0x0003e20000100800 */
[----:B------:R-:W-:Y:S05]  /*01f0*/  BRA `(.L_x_9) ;  /* 0x0000013000007947 */ /* 0x000fea0003800000 */
.L_x_5:
[----:B---3--:R-:W-:-:S04]  /*0200*/  ISETP.NE.U32.AND P0, PT, RZ, c[0x0][0x568], PT ;  /* 0x00015a00ff007a0c */ /* 0x008fc80003f05070 */
[----:B------:R-:W-:-:S13]  /*0210*/  ISETP.NE.AND.EX P0, PT, RZ, c[0x0][0x56c], PT, P0 ;  /* 0x00015b00ff007a0c */ /* 0x000fda0003f05300 */
[----:B------:R-:W-:Y:S05]  /*0220*/  @!P0 BRA `(.L_x_10) ;  /* 0x0000002000008947 */ /* 0x000fea0003800000 */
[----:B------:R1:W5:Y:S01]  /*0230*/  LDG.E R0, [R2.64] ;  /* 0x0000000802007981 */ /* 0x000362000c1e1900 */
[----:B------:R-:W-:Y:S05]  /*0240*/  BRA `(.L_x_11) ;  /* 0x0000009000007947 */ /* 0x000fea0003800000 */
.L_x_10:
        /* <DEDUP_REMOVED lines=8> */
.L_x_12:
[----:B------:R-:W-:-:S05]  /*02d0*/  MOV R0, c[0x0][0x54c] ;  /* 0x0001530000007a02 */ /* 0x000fca0000000f00 */
.L_x_11:
[----:B-----5:R-:W-:Y:S01]  /*02e0*/  IMAD R0, R0, c[0x0][0x548], RZ ;  /* 0x0001520000007a24 */ /* 0x020fe200078e02ff */
[----:B-1----:R-:W-:-:S04]  /*02f0*/  SHF.L.U32 R2, R35, 0x7, RZ ;  /* 0x0000000723027819 */ /* 0x002fc800000006ff */
[----:B------:R-:W-:-:S04]  /*0300*/  ISETP.GE.AND P0, PT, R2, R0, PT ;  /* 0x000000000200720c */ /* 0x000fc80003f06270 */
[----:B------:R-:W-:-:S05]  /*0310*/  SEL R0, R5, 0xffffffff, !P0 ;  /* 0xffffffff05007807 */ /* 0x000fca0004000000 */
[----:B------:R1:W-:Y:S04]  /*0320*/  STL [R1+0x10], R0 ;  /* 0x0000100001007387 */ /* 0x0003e80000100800 */
.L_x_9:
[----:B------:R-:W2:Y:S02]  /*0330*/  LDL R36, [R1+0x10] ;  /* 0x0000100001247983 */ /* 0x000ea40000100800 */
[----:B--2---:R-:W-:-:S13]  /*0340*/  ISETP.GE.AND P0, PT, R36, RZ, PT ;  /* 0x000000ff2400720c */ /* 0x004fda0003f06270 */
[----:B------:R-:W-:Y:S05]  /*0350*/  @!P0 EXIT ;  /* 0x000000000000894d */ /* 0x000fea0003800000 */
[----:B------:R-:W-:Y:S01]  /*0360*/  ISETP.NE.U32.AND P3, PT, RZ, c[0x0][0x370], PT ;  /* 0x0000dc00ff007a0c */ /* 0x000fe20003f65070 */
[----:B------:R-:W-:Y:S01]  /*0370*/  CS2R R10, SRZ ;  /* 0x00000000000a7805 */ /* 0x000fe2000001ff00 */
[----:B------:R-:W-:Y:S01]  /*0380*/  ISETP.NE.U32.AND P2, PT, RZ, c[0x0][0x360], PT ;  /* 0x0000d800ff007a0c */ /* 0x000fe20003f45070 */
[----:B------:R-:W-:Y:S01]  /*0390*/  IMAD.MOV.U32 R17, RZ, RZ, c[0x0][0x168] ;  /* 0x00005a00ff117624 */ /* 0x000fe200078e00ff */
[----:B------:R-:W-:Y:S01]  /*03a0*/  ISETP.NE.AND.EX P3, PT, RZ, c[0x0][0x374], PT, P3 ;  /* 0x0000dd00ff007a0c */ /* 0x000fe20003f65330 */
[----:B------:R-:W-:Y:S01]  /*03b0*/  IMAD.MOV.U32 R12, RZ, RZ, RZ ;  /* 0x000000ffff0c7224 */ /* 0x000fe200078e00ff */
[----:B------:R-:W-:Y:S01]  /*03c0*/  ISETP.NE.AND.EX P2, PT, RZ, c[0x0][0x364], PT, P2 ;  /* 0x0000d900ff007a0c */ /* 0x000fe20003f45320 */
[CC--:B------:R-:W-:Y:S01]  /*03d0*/  IMAD.WIDE R4, R36.reuse, R18.reuse, c[0x0][0x348] ;  /* 0x0000d20024047625 */ /* 0x0c0fe200078e0212 */
[----:B------:R-:W-:Y:S02]  /*03e0*/  ISETP.NE.U32.AND P1, PT, RZ, c[0x0][0x348], PT ;  /* 0x0000d200ff007a0c */ /* 0x000fe40003f25070 */
[----:B------:R-:W-:Y:S01]  /*03f0*/  ISETP.NE.U32.AND P0, PT, RZ, c[0x0][0x350], PT ;  /* 0x0000d400ff007a0c */ /* 0x000fe20003f05070 */
[----:B------:R-:W-:Y:S01]  /*0400*/  IMAD.WIDE R2, R36, R18, c[0x0][0x350] ;  /* 0x0000d40024027625 */ /* 0x000fe200078e0212 */
[----:B------:R-:W-:-:S02]  /*0410*/  ISETP.NE.AND.EX P1, PT, RZ, c[0x0][0x34c], PT, P1 ;  /* 0x0000d300ff007a0c */ /* 0x000fc40003f25310 */
[----:B------:R-:W-:-:S03]  /*0420*/  ISETP.NE.AND.EX P0, PT, RZ, c[0x0][0x354], PT, P0 ;  /* 0x0000d500ff007a0c */ /* 0x000fc60003f05300 */
[----:B------:R-:W-:-:S04]  /*0430*/  @P3 IMAD.WIDE R8, R36, R18, c[0x0][0x370] ;  /* 0x0000dc0024083625 */ /* 0x000fc800078e0212 */
[----:B------:R-:W-:Y:S01]  /*0440*/  @P2 IMAD.WIDE R6, R36, R18, c[0x0][0x360] ;  /* 0x0000d80024062625 */ /* 0x000fe200078e0212 */
[----:B------:R2:W5:Y:S04]  /*0450*/  @P3 LDG.E R10, [R8.64] ;  /* 0x00000008080a3981 */ /* 0x000568000c1e1900 */
[----:B------:R2:W5:Y:S04]  /*0460*/  @P2 LDG.E R17, [R6.64] ;  /* 0x0000000806112981 */ /* 0x000568000c1e1900 */
[----:B------:R2:W5:Y:S04]  /*0470*/  @P1 LDG.E R11, [R4.64] ;  /* 0x00000008040b1981 */ /* 0x000568000c1e1900 */
[----:B------:R2:W5:Y:S01]  /*0480*/  @P0 LDG.E R12, [R2.64] ;  /* 0x00000008020c0981 */ /* 0x000562000c1e1900 */
[----:B-1----:R-:W-:Y:S01]  /*0490*/  IMAD.MOV.U32 R0, RZ, RZ, c[0x0][0x1d0] ;  /* 0x00007400ff007624 */ /* 0x002fe200078e00ff */
[----:B------:R-:W-:Y:S05]  /*04a0*/  @P2 BRA `(.L_x_13) ;  /* 0x0000004000002947 */ /* 0x000fea0003800000 */
[----:B------:R-:W-:Y:S05]  /*04b0*/  @!P1 BRA `(.L_x_13) ;  /* 0x0000003000009947 */ /* 0x000fea0003800000 */
[----:B--2---:R1:W2:Y:S04]  /*04c0*/  LDG.E R6, [R4.64] ;  /* 0x0000000804067981 */ /* 0x0042a8000c1e1900 */
[----:B-1----:R-:W2:Y:S02]  /*04d0*/  LDG.E R4, [R4.64+0x4] ;  /* 0x0000040804047981 */ /* 0x002ea4000c1e1900 */
[----:B--2--5:R-:W-:-:S02]  /*04e0*/  IADD3 R17, -R6, R4, RZ ;  /* 0x0000000406117210 */ /* 0x024fc40007ffe1ff */
.L_x_13:
[----:B------:R-:W-:-:S04]  /*04f0*/  ISETP.NE.U32.AND P2, PT, RZ, c[0x0][0x368], PT ;  /* 0x0000da00ff007a0c */ /* 0x000fc80003f45070 */
[----:B------:R-:W-:-:S13]  /*0500*/  ISETP.NE.AND.EX P2, PT, RZ, c[0x0][0x36c], PT, P2 ;  /* 0x0000db00ff007a0c */ /* 0x000fda0003f45320 */
[----:B------:R-:W-:Y:S05]  /*0510*/  @!P2 BRA `(.L_x_14) ;  /* 0x000000300000a947 */ /* 0x000fea0003800000 */
[----:B--2---:R-:W-:-:S05]  /*0520*/  IMAD.WIDE R2, R36, R18, c[0x0][0x368] ;  /* 0x0000da0024027625 */ /* 0x004fca00078e0212 */
[----:B------:R1:W5:Y:S01]  /*0530*/  LDG.E R0, [R2.64] ;  /* 0x0000000802007981 */ /* 0x000362000c1e1900 */
[----:B------:R-:W-:Y:S05]  /*0540*/  BRA `(.L_x_15) ;  /* 0x0000004000007947 */ /* 0x000fea0003800000 */
.L_x_14:
[----:B------:R-:W-:Y:S05]  /*0550*/  @!P0 BRA `(.L_x_15) ;  /* 0x0000003000008947 */ /* 0x000fea0003800000 */
[----:B------:R1:W3:Y:S04]  /*0560*/  LDG.E R0, [R2.64] ;  /* 0x0000000802007981 */ /* 0x0002e8000c1e1900 */
[----:B-12---:R-:W3:Y:S02]  /*0570*/  LDG.E R2, [R2.64+0x4] ;  /* 0x0000040802027981 */ /* 0x006ee4000c1e1900 */
[----:B---3--:R-:W-:-:S05]  /*0580*/  IADD3 R0, -R0, R2, RZ ;  /* 0x0000000200007210 */ /* 0x008fca0007ffe1ff */
.L_x_15:
[----:B-----5:R-:W-:Y:S01]  /*0590*/  IMAD.IADD R140, R0, 0x1, -R10 ;  /* 0x00000001008c7824 */ /* 0x020fe200078e0a0a */
[----:B------:R-:W-:Y:S01]  /*05a0*/  IADD3 R10, R12, R10, RZ ;  /* 0x0000000a0c0a7210 */ /* 0x000fe20007ffe0ff */
[----:B-12---:R-:W-:Y:S01]  /*05b0*/  IMAD.MOV.U32 R2, RZ, RZ, RZ ;  /* 0x000000ffff027224 */ /* 0x006fe200078e00ff */
[----:B------:R-:W-:Y:S01]  /*05c0*/  PLOP3.LUT P4, PT, PT, PT, PT, 0x80, 0x0 ;  /* 0x000000000000781c */ /* 0x000fe20003f8f070 */
[----:B------:R-:W-:Y:S01]  /*05d0*/  CS2R R134, SRZ ;  /* 0x0000000000867805 */ /* 0x000fe2000001ff00 */
[C---:B------:R-:W-:Y:S01]  /*05e0*/  IADD3 R3, R140.reuse, 0x6f, RZ ;  /* 0x0000006f8c037810 */ /* 0x040fe20007ffe0ff */
[----:B------:R-:W-:Y:S01]  /*05f0*/  CS2R R132, SRZ ;  /* 0x0000000000847805 */ /* 0x000fe2000001ff00 */
[----:B------:R-:W-:Y:S01]  /*0600*/  ISETP.GE.AND P2, PT, R140, 0x1, PT ;  /* 0x000000018c00780c */ /* 0x000fe20003f46270 */
[----:B------:R-:W-:Y:S01]  /*0610*/  CS2R R186, SRZ ;  /* 0x0000000000ba7805 */ /* 0x000fe2000001ff00 */
[----:B------:R-:W-:Y:S01]  /*0620*/  CS2R R12, SRZ ;  /* 0x00000000000c7805 */ /* 0x000fe2000001ff00 */
[----:B------:R-:W-:Y:S01]  /*0630*/  IMAD.HI R2, R3, -0x6db6db6d, R2 ;  /* 0x9249249303027827 */ /* 0x000fe200078e0202 */
[----:B------:R-:W-:Y:S01]  /*0640*/  CS2R R14, SRZ ;  /* 0x00000000000e7805 */ /* 0x000fe2000001ff00 */
[----:B------:R-:W-:Y:S01]  /*0650*/  MOV R130, RZ ;  /* 0x000000ff00827202 */ /* 0x000fe20000000f00 */
[----:B------:R-:W-:Y:S01]  /*0660*/  CS2R R26, SRZ ;  /* 0x00000000001a7805 */ /* 0x000fe2000001ff00 */
[----:B------:R-:W-:Y:S01]  /*0670*/  IMAD.MOV.U32 R184, RZ, RZ, RZ ;  /* 0x000000ffffb87224 */ /* 0x000fe200078e00ff */
[----:B------:R-:W-:Y:S01]  /*0680*/  SHF.R.U32.HI R0, RZ, 0x1f, R2 ;  /* 0x0000001fff007819 */ /* 0x000fe20000011602 */
[----:B------:R-:W-:Y:S01]  /*0690*/  IMAD.MOV.U32 R128, RZ, RZ, RZ ;  /* 0x000000ffff807224 */ /* 0x000fe200078e00ff */
[----:B------:R-:W-:Y:S01]  /*06a0*/  MOV R16, RZ ;  /* 0x000000ff00107202 */ /* 0x000fe20000000f00 */
[----:B------:R-:W-:Y:S01]  /*06b0*/  IMAD.MOV.U32 R126, RZ, RZ, RZ ;  /* 0x000000ffff7e7224 */ /* 0x000fe200078e00ff */
[----:B------:R-:W-:Y:S01]  /*06c0*/  LEA.HI.SX32 R247, R2, R0, 0x1a ;  /* 0x0000000002f77211 */ /* 0x000fe200078fd2ff */
[----:B------:R-:W-:Y:S01]  /*06d0*/  IMAD.MOV.U32 R124, RZ, RZ, RZ ;  /* 0x000000ffff7c7224 */ /* 0x000fe200078e00ff */
[----:B------:R-:W-:Y:S01]  /*06e0*/  MOV R19, RZ ;  /* 0x000000ff00137202 */ /* 0x000fe20000000f00 */
[----:B------:R-:W-:Y:S01]  /*06f0*/  CS2R R20, SRZ ;  /* 0x0000000000147805 */ /* 0x000fe2000001ff00 */
[----:B------:R-:W-:Y:S01]  /*0700*/  MOV R118, RZ ;  /* 0x000000ff00767202 */ /* 0x000fe20000000f00 */
[----:B------:R1:W-:Y:S01]  /*0710*/  STL [R1+0x38], R247 ;  /* 0x000038f701007387 */ /* 0x0003e20000100800 */
[----:B------:R-:W-:Y:S01]  /*0720*/  IMAD.MOV.U32 R116, RZ, RZ, RZ ;  /* 0x000000ffff747224 */ /* 0x000fe200078e00ff */
[----:B------:R-:W-:Y:S01]  /*0730*/  CS2R R122, SRZ ;  /* 0x00000000007a7805 */ /* 0x000fe2000001ff00 */
[----:B------:R-:W-:Y:S01]  /*0740*/  MOV R120, RZ ;  /* 0x000000ff00787202 */ /* 0x000fe20000000f00 */
[----:B------:R-:W-:Y:S01]  /*0750*/  CS2R R22, SRZ ;  /* 0x0000000000167805 */ /* 0x000fe2000001ff00 */
[----:B------:R-:W-:Y:S01]  /*0760*/  IMAD.MOV.U32 R182, RZ, RZ, RZ ;  /* 0x000000ffffb67224 */ /* 0x000fe200078e00ff */
[----:B------:R-:W-:Y:S01]  /*0770*/  MOV R180, RZ ;  /* 0x000000ff00b47202 */ /* 0x000fe20000000f00 */
[----:B------:R-:W-:Y:S01]  /*0780*/  CS2R R24, SRZ ;  /* 0x0000000000187805 */ /* 0x000fe2000001ff00 */
[----:B------:R-:W-:Y:S01]  /*0790*/  IMAD.MOV.U32 R178, RZ, RZ, RZ ;  /* 0x000000ffffb27224 */ /* 0x000fe200078e00ff */
[----:B------:R-:W-:Y:S01]  /*07a0*/  MOV R176, RZ ;  /* 0x000000ff00b07202 */ /* 0x000fe20000000f00 */
[----:B------:R-:W-:Y:S01]  /*07b0*/  CS2R R170, SRZ ;  /* 0x0000000000aa7805 */ /* 0x000fe2000001ff00 */
[----:B------:R-:W-:Y:S01]  /*07c0*/  CS2R R30, SRZ ;  /* 0x00000000001e7805 */ /* 0x000fe2000001ff00 */
[----:B------:R-:W-:Y:S01]  /*07d0*/  IMAD.MOV.U32 R168, RZ, RZ, RZ ;  /* 0x000000ffffa87224 */ /* 0x000fe200078e00ff */
[----:B------:R-:W-:Y:S01]  /*07e0*/  MOV R174, RZ ;  /* 0x000000ff00ae7202 */ /* 0x000fe20000000f00 */
[----:B------:R-:W-:Y:S01]  /*07f0*/  IMAD.MOV.U32 R172, RZ, RZ, RZ ;  /* 0x000000ffffac7224 */ /* 0x000fe200078e00ff */
[----:B------:R-:W-:Y:S01]  /*0800*/  CS2R R166, SRZ ;  /* 0x0000000000a67805 */ /* 0x000fe2000001ff00 */
        /* <DEDUP_REMOVED lines=12> */
[----:B------:R-:W-:Y:S01]  /*08d0*/  CS2R R150, SRZ ;  /* 0x0000000000967805 */ /* 0x000fe2000001ff00 */
[----:B------:R-:W-:Y:S01]  /*08e0*/  CS2R R148, SRZ ;  /* 0x0000000000947805 */ /* 0x000fe2000001ff00 */
[----:B------:R-:W-:Y:S01]  /*08f0*/  IMAD.MOV.U32 R40, RZ, RZ, RZ ;  /* 0x000000ffff287224 */ /* 0x000fe200078e00ff */
[----:B------:R-:W-:Y:S01]  /*0900*/  CS2R R38, SRZ ;  /* 0x0000000000267805 */ /* 0x000fe2000001ff00 */
[----:B------:R-:W-:Y:S01]  /*0910*/  MOV R37, RZ ;  /* 0x000000ff00257202 */ /* 0x000fe20000000f00 */
[----:B------:R-:W-:Y:S05]  /*0920*/  @!P2 BRA `(.L_x_16) ;  /* 0x0000a1100000a947 */ /* 0x000fea0003800000 */
[----:B-1----:R-:W-:-:S04]  /*0930*/  ISETP.NE.U32.AND P4, PT, RZ, c[0x0][0x340], PT ;  /* 0x0000d000ff007a0c */ /* 0x002fc80003f85070 */
[----:B------:R-:W-:-:S13]  /*0940*/  ISETP.NE.AND.EX P4, PT, RZ, c[0x0][0x344], PT, P4 ;  /* 0x0000d100ff007a0c */ /* 0x000fda0003f85340 */
[----:B------:R-:W-:-:S05]  /*0950*/  @P4 IMAD.WIDE R2, R36, R18, c[0x0][0x340] ;  /* 0x0000d00024024625 */ /* 0x000fca00078e0212 */
[----:B------:R1:W2:Y:S01]  /*0960*/  @P4 LDG.E R16, [R2.64] ;  /* 0x0000000802104981 */ /* 0x0002a2000c1e1900 */
[----:B------:R-:W-:Y:S01]  /*0970*/  SHF.R.S32.HI R26, RZ, 0x1f, R230 ;  /* 0x0000001fff1a7819 */ /* 0x000fe200000114e6 */
[----:B------:R-:W-:Y:S01]  /*0980*/  IMAD.MOV.U32 R6, RZ, RZ, c[0x0][0x2c4] ;  /* 0x0000b100ff067624 */ /* 0x000fe200078e00ff */
[----:B------:R-:W-:Y:S01]  /*0990*/  SHF.R.S32.HI R0, RZ, 0x1f, R11 ;  /* 0x0000001fff007819 */ /* 0x000fe2000001140b */
[----:B------:R-:W3:Y:S01]  /*09a0*/  S2R R22, SR_CTAID.Y ;  /* 0x0000000000167919 */ /* 0x000ee20000002600 */
[-C--:B------:R-:W-:Y:S01]  /*09b0*/  LEA.HI R4, R26, R230.reuse, RZ, 0x3 ;  /* 0x000000e61a047211 */ /* 0x080fe200078f18ff */
[----:B------:R-:W-:Y:S01]  /*09c0*/  BSSY B0, `(.L_x_17) ;  /* 0x000006f000007945 */ /* 0x000fe20003800000 */
[----:B------:R-:W-:Y:S01]  /*09d0*/  ISETP.NE.AND P3, PT, R6, 0x1, PT ;  /* 0x000000010600780c */ /* 0x000fe20003f65270 */
[----:B------:R-:W-:Y:S01]  /*09e0*/  IMAD R0, R0, c[0x0][0x178], RZ ;  /* 0x00005e0000007a24 */ /* 0x000fe200078e02ff */
[----:B------:R-:W-:Y:S02]  /*09f0*/  SHF.R.S32.HI R19, RZ, 0x3, R4 ;  /* 0x00000003ff137819 */ /* 0x000fe40000011404 */
[----:B------:R-:W-:Y:S01]  /*0a00*/  LOP3.LUT R4, R4, 0xfffffff8, RZ, 0xc0, !PT ;  /* 0xfffffff804047812 */ /* 0x000fe200078ec0ff */
[----:B------:R-:W-:Y:S01]  /*0a10*/  IMAD R5, R11, c[0x0][0x17c], R0 ;  /* 0x00005f000b057a24 */ /* 0x000fe200078e0200 */
[----:B------:R-:W-:Y:S01]  /*0a20*/  SHF.R.S32.HI R7, RZ, 0x1f, R10 ;  /* 0x0000001fff077819 */ /* 0x000fe2000001140a */
[----:B------:R-:W-:Y:S01]  /*0a30*/  IMAD.SHL.U32 R0, R19, 0x40, RZ ;  /* 0x0000004013007824 */ /* 0x000fe200078e00ff */
[----:B------:R-:W-:-:S02]  /*0a40*/  IADD3 R68, -R4, R230, RZ ;  /* 0x000000e604447210 */ /* 0x000fc40007ffe1ff */
[----:B------:R-:W-:Y:S02]  /*0a50*/  IADD3 R4, P2, R10, R19, RZ ;  /* 0x000000130a047210 */ /* 0x000fe40007f5e0ff */
[----:B------:R-:W-:Y:S01]  /*0a60*/  LOP3.LUT R0, R0, 0x1c0, RZ, 0xc0, !PT ;  /* 0x000001c000007812 */ /* 0x000fe200078ec0ff */
[----:B------:R-:W-:Y:S01]  /*0a70*/  IMAD.SHL.U32 R20, R68, 0x8, RZ ;  /* 0x0000000844147824 */ /* 0x000fe200078e00ff */
[----:B------:R-:W-:Y:S02]  /*0a80*/  SHF.R.S32.HI R15, RZ, 0x1f, R36 ;  /* 0x0000001fff0f7819 */ /* 0x000fe40000011424 */
[----:B------:R-:W-:Y:S01]  /*0a90*/  LEA.HI R25, R26, R230, RZ, 0x4 ;  /* 0x000000e61a197211 */ /* 0x000fe200078f20ff */
[----:B-1----:R-:W-:Y:S01]  /*0aa0*/  IMAD.WIDE.U32 R2, R11, c[0x0][0x178], RZ ;  /* 0x00005e000b027a25 */ /* 0x002fe200078e00ff */
[----:B------:R-:W-:Y:S02]  /*0ab0*/  LOP3.LUT R6, R0, 0x38, R20, 0xf8, !PT ;  /* 0x0000003800067812 */ /* 0x000fe400078ef814 */
[----:B---3--:R-:W-:-:S02]  /*0ac0*/  SHF.R.S32.HI R14, RZ, 0x1f, R22 ;  /* 0x0000001fff0e7819 */ /* 0x008fc40000011416 */
[----:B------:R-:W-:Y:S02]  /*0ad0*/  IADD3 R3, R3, R5, RZ ;  /* 0x0000000503037210 */ /* 0x000fe40007ffe0ff */
[----:B------:R-:W-:Y:S01]  /*0ae0*/  SHF.R.U32.HI R5, RZ, 0x3, R0 ;  /* 0x00000003ff057819 */ /* 0x000fe20000011600 */
[----:B------:R-:W-:Y:S01]  /*0af0*/  IMAD R8, R14, c[0x0][0x1b8], RZ ;  /* 0x00006e000e087a24 */ /* 0x000fe200078e02ff */
[----:B------:R-:W-:Y:S01]  /*0b00*/  LEA.HI.X.SX32 R0, R19, R7, 0x1, P2 ;  /* 0x0000000713007211 */ /* 0x000fe200010f0eff */
[----:B------:R-:W-:Y:S01]  /*0b10*/  IMAD.WIDE.U32 R2, R22, c[0x0][0x1b8], R2 ;  /* 0x00006e0016027a25 */ /* 0x000fe200078e0002 */
[----:B------:R-:W-:Y:S02]  /*0b20*/  LOP3.LUT R18, R6, R5, RZ, 0x3c, !PT ;  /* 0x0000000506127212 */ /* 0x000fe400078e3cff */
[----:B------:R-:W-:Y:S01]  /*0b30*/  SEL R10, R15, RZ, !P1 ;  /* 0x000000ff0f0a7207 */ /* 0x000fe20004800000 */
[----:B------:R-:W-:Y:S01]  /*0b40*/  IMAD R5, R68, 0x10, R19 ;  /* 0x0000001044057824 */ /* 0x000fe200078e0213 */
[----:B------:R-:W-:Y:S01]  /*0b50*/  SHF.R.S32.HI R21, RZ, 0x1f, R20 ;  /* 0x0000001fff157819 */ /* 0x000fe20000011414 */
[----:B------:R-:W-:-:S02]  /*0b60*/  IMAD R6, R0, c[0x0][0x1e0], RZ ;  /* 0x0000780000067a24 */ /* 0x000fc400078e02ff */
[----:B------:R-:W-:Y:S01]  /*0b70*/  IMAD R8, R22, c[0x0][0x1bc], R8 ;  /* 0x00006f0016087a24 */ /* 0x000fe200078e0208 */
[----:B------:R-:W-:Y:S01]  /*0b80*/  LEA R9, R35, R5, 0x7 ;  /* 0x0000000523097211 */ /* 0x000fe200078e38ff */
[----:B------:R-:W-:Y:S02]  /*0b90*/  IMAD R0, R0, c[0x0][0x208], RZ ;  /* 0x0000820000007a24 */ /* 0x000fe400078e02ff */
[----:B------:R-:W-:Y:S01]  /*0ba0*/  IMAD.IADD R3, R3, 0x1, R8 ;  /* 0x0000000103037824 */ /* 0x000fe200078e0208 */
[----:B------:R-:W-:Y:S01]  /*0bb0*/  SEL R8, R36, RZ, !P1 ;  /* 0x000000ff24087207 */ /* 0x000fe20004800000 */
[----:B------:R-:W-:-:S04]  /*0bc0*/  @P3 IMAD.HI.U32 R11, R9, c[0x0][0x2c8], RZ ;  /* 0x0000b200090b3a27 */ /* 0x000fc800078e00ff */
[----:B------:R-:W-:Y:S01]  /*0bd0*/  IMAD R13, R4, c[0x0][0x20c], R0 ;  /* 0x00008300040d7a24 */ /* 0x000fe200078e0200 */
[----:B------:R-:W-:Y:S01]  /*0be0*/  MOV R0, R9 ;  /* 0x0000000900007202 */ /* 0x000fe20000000f00 */
[----:B------:R-:W-:Y:S01]  /*0bf0*/  IMAD R10, R10, c[0x0][0x1c0], RZ ;  /* 0x000070000a0a7a24 */ /* 0x000fe200078e02ff */
[----:B------:R-:W-:Y:S01]  /*0c00*/  @P3 SHF.R.U32.HI R0, RZ, c[0x0][0x2cc], R11 ;  /* 0x0000b300ff003a19 */ /* 0x000fe2000001160b */
[----:B------:R-:W-:Y:S01]  /*0c10*/  IMAD.WIDE.U32 R2, R8, c[0x0][0x1c0], R2 ;  /* 0x0000700008027a25 */ /* 0x000fe200078e0002 */
[----:B------:R-:W-:-:S03]  /*0c20*/  ISETP.GE.AND P3, PT, R20, c[0x0][0x198], PT ;  /* 0x0000660014007a0c */ /* 0x000fc60003f66270 */
[----:B------:R-:W-:Y:S01]  /*0c30*/  IMAD R11, R8, c[0x0][0x1c4], R10 ;  /* 0x00007100080b7a24 */ /* 0x000fe200078e020a */
[--C-:B------:R-:W-:Y:S01]  /*0c40*/  SHF.R.S32.HI R8, RZ, 0x1f, R0.reuse ;  /* 0x0000001fff087819 */ /* 0x100fe20000011400 */
[----:B------:R-:W-:Y:S02]  /*0c50*/  IMAD.MOV R10, RZ, RZ, -R0 ;  /* 0x000000ffff0a7224 */ /* 0x000fe400078e0a00 */
[----:B------:R-:W-:Y:S01]  /*0c60*/  IMAD R12, R4, c[0x0][0x1e4], R6 ;  /* 0x00007900040c7a24 */ /* 0x000fe200078e0206 */
[----:B------:R-:W-:Y:S01]  /*0c70*/  IADD3 R3, R3, R11, RZ ;  /* 0x0000000b03037210 */ /* 0x000fe20007ffe0ff */
[----:B------:R-:W-:Y:S01]  /*0c80*/  IMAD R10, R10, c[0x0][0x2c4], R9 ;  /* 0x0000b1000a0a7a24 */ /* 0x000fe200078e0209 */
[----:B------:R-:W-:Y:S01]  /*0c90*/  LOP3.LUT R9, R25, 0xfffffff0, RZ, 0xc0, !PT ;  /* 0xfffffff019097812 */ /* 0x000fe200078ec0ff */
[----:B------:R-:W-:Y:S02]  /*0ca0*/  IMAD R8, R8, c[0x0][0x1b0], RZ ;  /* 0x00006c0008087a24 */ /* 0x000fe400078e02ff */
[----:B------:R-:W-:Y:S01]  /*0cb0*/  IMAD.WIDE.U32 R6, R4, c[0x0][0x1e0], R20 ;  /* 0x0000780004067a25 */ /* 0x000fe200078e0014 */
[----:B------:R-:W-:-:S03]  /*0cc0*/  SHF.R.S32.HI R11, RZ, 0x1f, R10 ;  /* 0x0000001fff0b7819 */ /* 0x000fc6000001140a */
[----:B------:R-:W-:-:S04]  /*0cd0*/  IMAD.WIDE.U32 R4, R4, c[0x0][0x208], R20 ;  /* 0x0000820004047a25 */ /* 0x000fc800078e0014 */
[C---:B------:R-:W-:Y:S01]  /*0ce0*/  IMAD R8, R0.reuse, c[0x0][0x1b4], R8 ;  /* 0x00006d0000087a24 */ /* 0x040fe200078e0208 */
[----:B------:R-:W-:Y:S01]  /*0cf0*/  IADD3 R5, R5, R13, RZ ;  /* 0x0000000d05057210 */ /* 0x000fe20007ffe0ff */
[----:B------:R-:W-:-:S04]  /*0d00*/  IMAD.WIDE.U32 R2, R0, c[0x0][0x1b0], R2 ;  /* 0x00006c0000027a25 */ /* 0x000fc800078e0002 */
[----:B------:R-:W-:Y:S01]  /*0d10*/  IMAD.IADD R0, R230, 0x1, -R9 ;  /* 0x00000001e6007824 */ /* 0x000fe200078e0a09 */
[----:B------:R-:W-:Y:S01]  /*0d20*/  IADD3 R3, R3, R8, RZ ;  /* 0x0000000803037210 */ /* 0x000fe20007ffe0ff */
[----:B------:R-:W-:Y:S02]  /*0d30*/  IMAD.IADD R7, R7, 0x1, R12 ;  /* 0x0000000107077824 */ /* 0x000fe400078e020c */
[C---:B------:R-:W-:Y:S02]  /*0d40*/  IMAD R12, R14.reuse, c[0x0][0x1e8], RZ ;  /* 0x00007a000e0c7a24 */ /* 0x040fe400078e02ff */
[----:B------:R-:W-:Y:S01]  /*0d50*/  IMAD R13, R14, c[0x0][0x210], RZ ;  /* 0x000084000e0d7a24 */ /* 0x000fe200078e02ff */
[----:B------:R-:W-:Y:S01]  /*0d60*/  SHF.R.S32.HI R14, RZ, 0x1f, R0 ;  /* 0x0000001fff0e7819 */ /* 0x000fe20000011400 */
[----:B------:R-:W-:-:S03]  /*0d70*/  IMAD.WIDE.U32 R8, R22, c[0x0][0x1e8], R6 ;  /* 0x00007a0016087a25 */ /* 0x000fc600078e0006 */
[----:B------:R-:W-:Y:S01]  /*0d80*/  LEA.HI R24, R14, R0, RZ, 0x3 ;  /* 0x000000000e187211 */ /* 0x000fe200078f18ff */
[----:B------:R-:W-:-:S04]  /*0d90*/  IMAD.WIDE.U32 R6, R22, c[0x0][0x210], R4 ;  /* 0x0000840016067a25 */ /* 0x000fc800078e0004 */
[----:B------:R-:W-:Y:S01]  /*0da0*/  IMAD.WIDE.U32 R4, R10, c[0x0][0x1a8], R2 ;  /* 0x00006a000a047a25 */ /* 0x000fe200078e0002 */
[----:B------:R-:W-:-:S03]  /*0db0*/  LOP3.LUT R2, R24, 0xfffffff8, RZ, 0xc0, !PT ;  /* 0xfffffff818027812 */ /* 0x000fc600078ec0ff */
[----:B------:R-:W-:Y:S01]  /*0dc0*/  IMAD R13, R22, c[0x0][0x214], R13 ;  /* 0x00008500160d7a24 */ /* 0x000fe200078e020d */
[----:B------:R-:W-:Y:S01]  /*0dd0*/  IADD3 R23, R0, -R2, RZ ;  /* 0x8000000200177210 */ /* 0x000fe20007ffe0ff */
[----:B------:R-:W-:Y:S02]  /*0de0*/  IMAD R12, R22, c[0x0][0x1ec], R12 ;  /* 0x00007b00160c7a24 */ /* 0x000fe400078e020c */
[----:B------:R-:W-:Y:S01]  /*0df0*/  IMAD R11, R11, c[0x0][0x1a8], RZ ;  /* 0x00006a000b0b7a24 */ /* 0x000fe200078e02ff */
[----:B------:R-:W-:Y:S01]  /*0e00*/  IADD3 R7, R7, R13, RZ ;  /* 0x0000000d07077210 */ /* 0x000fe20007ffe0ff */
[----:B------:R-:W-:Y:S02]  /*0e10*/  IMAD.IADD R9, R9, 0x1, R12 ;  /* 0x0000000109097824 */ /* 0x000fe400078e020c */
[----:B------:R-:W-:-:S04]  /*0e20*/  IMAD R11, R10, c[0x0][0x1ac], R11 ;  /* 0x00006b000a0b7a24 */ /* 0x000fc800078e020b */
[----:B------:R-:W-:Y:S01]  /*0e30*/  IMAD.IADD R10, R5, 0x1, R11 ;  /* 0x00000001050a7824 */ /* 0x000fe200078e020b */
[C---:B------:R-:W-:Y:S01]  /*0e40*/  LEA R11, P1, R4.reuse, c[0x0][0x160], 0x1 ;  /* 0x00005800040b7a11 */ /* 0x040fe200078208ff */
[----:B------:R-:W-:Y:S01]  /*0e50*/  IMAD R5, R17, c[0x0][0x2c4], RZ ;  /* 0x0000b10011057a24 */ /* 0x000fe200078e02ff */
[----:B------:R-:W-:Y:S02]  /*0e60*/  MOV R17, 0x20 ;  /* 0x0000002000117802 */ /* 0x000fe40000000f00 */
[----:B------:R-:W-:Y:S01]  /*0e70*/  LEA.HI.X R10, R4, c[0x0][0x164], R10, 0x1, P1 ;  /* 0x00005900040a7a11 */ /* 0x000fe200008f0c0a */
[----:B------:R1:W3:Y:S01]  /*0e80*/  SHFL.IDX PT, R13, R11, RZ, 0x181f ;  /* 0x00181fff0b0d7589 */ /* 0x0002e200000e0000 */
[----:B------:R-:W-:-:S03]  /*0e90*/  LEA.HI R4, R26, R230, RZ, 0x6 ;  /* 0x000000e61a047211 */ /* 0x000fc600078f30ff */
[----:B------:R1:W4:Y:S02]  /*0ea0*/  SHFL.IDX PT, R14, R10, RZ, 0x181f ;  /* 0x00181fff0a0e7589 */ /* 0x00032400000e0000 */
[----:B------:R-:W-:Y:S01]  /*0eb0*/  IMAD.SHL.U32 R4, R4, 0x8, RZ ;  /* 0x0000000804047824 */ /* 0x000fe200078e00ff */
[--C-:B--2---:R-:W-:Y:S01]  /*0ec0*/  @P4 SHF.R.S32.HI R3, RZ, 0x1f, R16.reuse ;  /* 0x0000001fff034819 */ /* 0x104fe20000011410 */
[----:B------:R-:W-:Y:S01]  /*0ed0*/  @P4 IMAD.MOV.U32 R2, RZ, RZ, R16 ;  /* 0x000000ffff024224 */ /* 0x000fe200078e0010 */
[----:B------:R-:W-:Y:S01]  /*0ee0*/  @!P4 MOV R2, R36 ;  /* 0x000000240002c202 */ /* 0x000fe20000000f00 */
[----:B------:R-:W-:Y:S01]  /*0ef0*/  @!P4 IMAD.MOV.U32 R3, RZ, RZ, R15 ;  /* 0x000000ffff03c224 */ /* 0x000fe200078e000f */
[----:B------:R-:W-:Y:S01]  /*0f00*/  LEA R15, R35, R19, 0x7 ;  /* 0x00000013230f7211 */ /* 0x000fe200078e38ff */
[----:B------:R-:W-:Y:S01]  /*0f10*/  IMAD.MOV.U32 R16, RZ, RZ, 0x10 ;  /* 0x00000010ff107424 */ /* 0x000fe200078e00ff */
[----:B------:R-:W-:Y:S02]  /*0f20*/  SEL R0, R2, RZ, !P0 ;  /* 0x000000ff02007207 */ /* 0x000fe40004000000 */
[----:B------:R-:W-:-:S02]  /*0f30*/  SEL R2, R3, RZ, !P0 ;  /* 0x000000ff03027207 */ /* 0x000fc40004000000 */
[----:B------:R-:W-:Y:S01]  /*0f40*/  ISETP.GE.AND P0, PT, R15, R5, PT ;  /* 0x000000050f00720c */ /* 0x000fe20003f06270 */
[----:B------:R-:W-:-:S03]  /*0f50*/  IMAD.WIDE.U32 R30, R0, c[0x0][0x1f0], R8 ;  /* 0x00007c00001e7a25 */ /* 0x000fc600078e0008 */
[----:B------:R-:W-:Y:S01]  /*0f60*/  R2P PR, R23, 0x6 ;  /* 0x0000000617007804 */ /* 0x000fe20000000000 */
[C---:B------:R-:W-:Y:S01]  /*0f70*/  IMAD R3, R2.reuse, c[0x0][0x1f0], RZ ;  /* 0x00007c0002037a24 */ /* 0x040fe200078e02ff */
[----:B------:R1:W-:Y:S01]  /*0f80*/  STL.64 [R1+0x28], R30 ;  /* 0x0000281e01007387 */ /* 0x0003e20000100a00 */
[----:B------:R-:W-:Y:S02]  /*0f90*/  IMAD R2, R2, c[0x0][0x218], RZ ;  /* 0x0000860002027a24 */ /* 0x000fe400078e02ff */
[----:B------:R-:W-:Y:S01]  /*0fa0*/  IMAD R12, R0, c[0x0][0x1f4], R3 ;  /* 0x00007d00000c7a24 */ /* 0x000fe200078e0203 */
[----:B------:R-:W-:Y:S01]  /*0fb0*/  SEL R3, R16, 0xfffffff0, !P1 ;  /* 0xfffffff010037807 */ /* 0x000fe20004800000 */
[C---:B------:R-:W-:Y:S02]  /*0fc0*/  IMAD R2, R0.reuse, c[0x0][0x21c], R2 ;  /* 0x0000870000027a24 */ /* 0x040fe400078e0202 */
[----:B------:R-:W-:Y:S01]  /*0fd0*/  IMAD.WIDE.U32 R92, R0, c[0x0][0x218], R6 ;  /* 0x00008600005c7a25 */ /* 0x000fe200078e0006 */
[----:B------:R-:W-:-:S02]  /*0fe0*/  IADD3 R33, R31, R12, RZ ;  /* 0x0000000c1f217210 */ /* 0x000fc40007ffe0ff */
[----:B------:R-:W-:Y:S01]  /*0ff0*/  LOP3.LUT R0, R18, 0xfffffe00, R4, 0xf8, !PT ;  /* 0xfffffe0012007812 */ /* 0x000fe200078ef804 */
[----:B------:R-:W-:Y:S01]  /*1000*/  IMAD.IADD R29, R93, 0x1, R2 ;  /* 0x000000015d1d7824 */ /* 0x000fe200078e0202 */
[----:B------:R1:W-:Y:S01]  /*1010*/  STL.64 [R1+0x40], R92 ;  /* 0x0000405c01007387 */ /* 0x0003e20000100a00 */
[----:B------:R-:W-:-:S03]  /*1020*/  SEL R4, R17, 0xffffffe0, !P2 ;  /* 0xffffffe011047807 */ /* 0x000fc60005000000 */
[----:B------:R1:W-:Y:S04]  /*1030*/  STL [R1+0x34], R29 ;  /* 0x0000341d01007387 */ /* 0x0003e80000100800 */
[----:B------:R1:W-:Y:S01]  /*1040*/  STL [R1+0x24], R33 ;  /* 0x0000242101007387 */ /* 0x0003e20000100800 */
[----:B------:R-:W-:Y:S05]  /*1050*/  @P0 BRA `(.L_x_18) ;  /* 0x0000005000000947 */ /* 0x000fea0003800000 */
[----:B---34-:R-:W-:Y:S01]  /*1060*/  LEA R6, P0, R20, R13, 0x1 ;  /* 0x0000000d14067211 */ /* 0x018fe200078008ff */
[----:B------:R-:W-:-:S03]  /*1070*/  IMAD.SHL.U32 R2, R0, 0x2, RZ ;  /* 0x0000000200027824 */ /* 0x000fc600078e00ff */
[----:B------:R-:W-:-:S05]  /*1080*/  LEA.HI.X R7, R20, R14, R21, 0x1, P0 ;  /* 0x0000000e14077211 */ /* 0x000fca00000f0c15 */
[----:B------:R-:W-:Y:S01]  /*1090*/  @!PT LDS RZ, [RZ] ;  /* 0x00000000fffff984 */ /* 0x000fe20000000800 */
[----:B------:R2:W-:Y:S04]  /*10a0*/  LDGSTS.E.BYPASS.LTC128B.128 [R2+0x7100], [R6.64], !P3 ;  /* 0x0710000006027fae */ /* 0x0005e8000d901d48 */
.L_x_18:
[----:B---34-:R-:W-:Y:S05]  /*10b0*/  BSYNC B0 ;  /* 0x0000000000007941 */ /* 0x018fea0003800000 */
.L_x_17:
[----:B--2---:R-:W-:Y:S01]  /*10c0*/  IADD3 R7, R15, 0x10, RZ ;  /* 0x000000100f077810 */ /* 0x004fe20007ffe0ff */
[----:B------:R2:W3:Y:S01]  /*10d0*/  SHFL.IDX PT, R2, R10, 0x1, 0x181f ;  /* 0x00381f000a027f89 */ /* 0x0004e200000e0000 */
[----:B------:R-:W-:Y:S02]  /*10e0*/  BSSY B0, `(.L_x_19) ;  /* 0x0000009000007945 */ /* 0x000fe40003800000 */
[----:B------:R-:W-:Y:S01]  /*10f0*/  ISETP.GE.AND P0, PT, R7, R5, PT ;  /* 0x000000050700720c */ /* 0x000fe20003f06270 */
[----:B------:R2:W4:-:S12]  /*1100*/  SHFL.IDX PT, R6, R11, 0x1, 0x181f ;  /* 0x00381f000b067f89 */ /* 0x00051800000e0000 */
[----:B------:R-:W-:Y:S05]  /*1110*/  @P0 BRA `(.L_x_20) ;  /* 0x0000005000000947 */ /* 0x000fea0003800000 */
[----:B----4-:R-:W-:-:S04]  /*1120*/  LEA R6, P0, R20, R6, 0x1 ;  /* 0x0000000614067211 */ /* 0x010fc800078008ff */
[----:B---3--:R-:W-:Y:S01]  /*1130*/  LEA.HI.X R7, R20, R2, R21, 0x1, P0 ;  /* 0x0000000214077211 */ /* 0x008fe200000f0c15 */
[----:B------:R-:W-:-:S05]  /*1140*/  IMAD.SHL.U32 R2, R0, 0x2, RZ ;  /* 0x0000000200027824 */ /* 0x000fca00078e00ff */
[----:B------:R-:W-:Y:S01]  /*1150*/  @!PT LDS RZ, [RZ] ;  /* 0x00000000fffff984 */ /* 0x000fe20000000800 */
[----:B------:R3:W-:Y:S03]  /*1160*/  LDGSTS.E.BYPASS.LTC128B.128 [R2+0x7900], [R6.64], !P3 ;  /* 0x0790000006027fae */ /* 0x0007e6000d901d48 */
.L_x_20:
[----:B------:R-:W-:Y:S05]  /*1170*/  BSYNC B0 ;  /* 0x0000000000007941 */ /* 0x000fea0003800000 */
.L_x_19:
[----:B---3--:R-:W-:Y:S01]  /*1180*/  IADD3 R7, R15, 0x20, RZ ;  /* 0x000000200f077810 */ /* 0x008fe20007ffe0ff */
[----:B------:R3:W1:Y:S01]  /*1190*/  SHFL.IDX PT, R2, R10, 0x2, 0x181f ;  /* 0x00581f000a027f89 */ /* 0x00066200000e0000 */
[----:B------:R-:W-:Y:S02]  /*11a0*/  BSSY B0, `(.L_x_21) ;  /* 0x0000009000007945 */ /* 0x000fe40003800000 */
[----:B------:R-:W-:Y:S01]  /*11b0*/  ISETP.GE.AND P0, PT, R7, R5, PT ;  /* 0x000000050700720c */ /* 0x000fe20003f06270 */
[----:B----4-:R3:W4:-:S12]  /*11c0*/  SHFL.IDX PT, R6, R11, 0x2, 0x181f ;  /* 0x00581f000b067f89 */ /* 0x01071800000e0000 */
[----:B------:R-:W-:Y:S05]  /*11d0*/  @P0 BRA `(.L_x_22) ;  /* 0x0000005000000947 */ /* 0x000fea0003800000 */
[----:B----4-:R-:W-:-:S04]  /*11e0*/  LEA R6, P0, R20, R6, 0x1 ;  /* 0x0000000614067211 */ /* 0x010fc800078008ff */
[----:B-1----:R-:W-:Y:S01]  /*11f0*/  LEA.HI.X R7, R20, R2, R21, 0x1, P0 ;  /* 0x0000000214077211 */ /* 0x002fe200000f0c15 */
[----:B------:R-:W-:-:S05]  /*1200*/  IMAD.SHL.U32 R2, R0, 0x2, RZ ;  /* 0x0000000200027824 */ /* 0x000fca00078e00ff */
[----:B------:R-:W-:Y:S01]  /*1210*/  @!PT LDS RZ, [RZ] ;  /* 0x00000000fffff984 */ /* 0x000fe20000000800 */
[----:B------:R1:W-:Y:S03]  /*1220*/  LDGSTS.E.BYPASS.LTC128B.128 [R2+0x8100], [R6.64], !P3 ;  /* 0x0810000006027fae */ /* 0x0003e6000d901d48 */
.L_x_22:
[----:B------:R-:W-:Y:S05]  /*1230*/  BSYNC B0 ;  /* 0x0000000000007941 */ /* 0x000fea0003800000 */
.L_x_21:
[----:B-1----:R-:W-:Y:S01]  /*1240*/  IADD3 R7, R15, 0x30, RZ ;  /* 0x000000300f077810 */ /* 0x002fe20007ffe0ff */
[----:B------:R1:W2:Y:S01]  /*1250*/  SHFL.IDX PT, R2, R10, 0x3, 0x181f ;  /* 0x00781f000a027f89 */ /* 0x0002a200000e0000 */
[----:B------:R-:W-:Y:S02]  /*1260*/  BSSY B0, `(.L_x_23) ;  /* 0x0000009000007945 */ /* 0x000fe40003800000 */
[----:B------:R-:W-:Y:S01]  /*1270*/  ISETP.GE.AND P0, PT, R7, R5, PT ;  /* 0x000000050700720c */ /* 0x000fe20003f06270 */
[----:B----4-:R1:W4:-:S12]  /*1280*/  SHFL.IDX PT, R6, R11, 0x3, 0x181f ;  /* 0x00781f000b067f89 */ /* 0x01031800000e0000 */
[----:B------:R-:W-:Y:S05]  /*1290*/  @P0 BRA `(.L_x_24) ;  /* 0x0000005000000947 */ /* 0x000fea0003800000 */
[----:B----4-:R-:W-:-:S04]  /*12a0*/  LEA R6, P0, R20, R6, 0x1 ;  /* 0x0000000614067211 */ /* 0x010fc800078008ff */
[----:B--2---:R-:W-:Y:S01]  /*12b0*/  LEA.HI.X R7, R20, R2, R21, 0x1, P0 ;  /* 0x0000000214077211 */ /* 0x004fe200000f0c15 */
[----:B------:R-:W-:-:S05]  /*12c0*/  IMAD.SHL.U32 R2, R0, 0x2, RZ ;  /* 0x0000000200027824 */ /* 0x000fca00078e00ff */
[----:B------:R-:W-:Y:S01]  /*12d0*/  @!PT LDS RZ, [RZ] ;  /* 0x00000000fffff984 */ /* 0x000fe20000000800 */
[----:B------:R2:W-:Y:S03]  /*12e0*/  LDGSTS.E.BYPASS.LTC128B.128 [R2+0x8900], [R6.64], !P3 ;  /* 0x0890000006027fae */ /* 0x0005e6000d901d48 */
.L_x_24:
[----:B------:R-:W-:Y:S05]  /*12f0*/  BSYNC B0 ;  /* 0x0000000000007941 */ /* 0x000fea0003800000 */
.L_x_23:
[----:B--2---:R-:W-:Y:S01]  /*1300*/  IADD3 R7, R15, 0x40, RZ ;  /* 0x000000400f077810 */ /* 0x004fe20007ffe0ff */
        /* <DEDUP_REMOVED lines=10> */
.L_x_26:
[----:B------:R-:W-:Y:S05]  /*13b0*/  BSYNC B0 ;  /* 0x0000000000007941 */ /* 0x000fea0003800000 */
.L_x_25:
        /* <DEDUP_REMOVED lines=11> */
.L_x_28:
[----:B------:R-:W-:Y:S05]  /*1470*/  BSYNC B0 ;  /* 0x0000000000007941 */ /* 0x000fea0003800000 */
.L_x_27:
        /* <DEDUP_REMOVED lines=11> */
.L_x_30:
[----:B------:R-:W-:Y:S05]  /*1530*/  BSYNC B0 ;  /* 0x0000000000007941 */ /* 0x000fea0003800000 */
.L_x_29:
[----:B------:R-:W5:Y:S01]  /*1540*/  SHFL.IDX PT, R8, R11, 0x7, 0x181f ;  /* 0x00f81f000b087f89 */ /* 0x000f6200000e0000 */
[----:B-1--4-:R-:W-:Y:S01]  /*1550*/  IADD3 R6, R15, 0x70, RZ ;  /* 0x000000700f067810 */ /* 0x012fe20007ffe0ff */
[----:B------:R-:W-:Y:S01]  /*1560*/  IMAD.SHL.U32 R245, R0, 0x2, RZ ;  /* 0x0000000200f57824 */ /* 0x000fe200078e00ff */
[----:B------:R-:W-:Y:S01]  /*1570*/  ISETP.GE.AND P2, PT, R20, c[0x0][0x1d4], PT ;  /* 0x0000750014007a0c */ /* 0x000fe20003f46270 */
[----:B------:R-:W1:Y:S01]  /*1580*/  SHFL.IDX PT, R2, R10, 0x7, 0x181f ;  /* 0x00f81f000a027f89 */ /* 0x000e6200000e0000 */
[----:B------:R-:W-:Y:S01]  /*1590*/  ISETP.GE.AND P1, PT, R6, R5, PT ;  /* 0x000000050600720c */ /* 0x000fe20003f26270 */
[----:B------:R-:W-:Y:S01]  /*15a0*/  IMAD.MOV.U32 R5, RZ, RZ, 0x70 ;  /* 0x00000070ff057424 */ /* 0x000fe200078e00ff */
[----:B------:R-:W-:Y:S01]  /*15b0*/  SHF.R.S32.HI R18, RZ, 0x4, R25 ;  /* 0x00000004ff127819 */ /* 0x000fe20000011419 */
[----:B------:R-:W-:Y:S01]  /*15c0*/  IMAD.MOV.U32 R250, RZ, RZ, R32 ;  /* 0x000000fffffa7224 */ /* 0x000fe200078e0020 */
[----:B------:R-:W-:Y:S01]  /*15d0*/  LEA.HI R228, R26, R230, RZ, 0x5 ;  /* 0x000000e61ae47211 */ /* 0x000fe200078f28ff */
[----:B------:R-:W-:Y:S01]  /*15e0*/  IMAD R142, R247, -0x70, R5 ;  /* 0xffffff90f78e7824 */ /* 0x000fe200078e0205 */
[----:B------:R-:W-:Y:S01]  /*15f0*/  ULDC.64 UR4, c[0x0][0x208] ;  /* 0x0000820000047ab9 */ /* 0x000fe20000000a00 */
[C---:B------:R-:W-:Y:S01]  /*1600*/  IMAD R6, R5.reuse, c[0x0][0x1e4], RZ ;  /* 0x0000790005067a24 */ /* 0x040fe200078e02ff */
[----:B------:R-:W-:Y:S01]  /*1610*/  USHF.L.U32 UR7, UR4, 0x5, URZ ;  /* 0x0000000504077899 */ /* 0x000fe2000800063f */
[----:B------:R-:W-:Y:S01]  /*1620*/  IMAD.WIDE.U32 R248, R5, c[0x0][0x1e0], RZ ;  /* 0x0000780005f87a25 */ /* 0x000fe200078e00ff */
[----:B------:R-:W-:Y:S01]  /*1630*/  IADD3 R22, R142, R140, -R19 ;  /* 0x0000008c8e167210 */ /* 0x000fe20007ffe813 */
[----:B------:R-:W-:-:S02]  /*1640*/  UMOV UR6, 0x5 ;  /* 0x0000000500067882 */ /* 0x000fc40000000000 */
[----:B------:R-:W-:Y:S01]  /*1650*/  IMAD.IADD R229, R249, 0x1, R6 ;  /* 0x00000001f9e57824 */ /* 0x000fe200078e0206 */
[C---:B------:R-:W-:Y:S01]  /*1660*/  ISETP.GE.AND P6, PT, R22.reuse, 0x21, PT ;  /* 0x000000211600780c */ /* 0x040fe20003fc6270 */
[----:B------:R-:W-:Y:S01]  /*1670*/  IMAD.MOV.U32 R251, RZ, RZ, R33 ;  /* 0x000000fffffb7224 */ /* 0x000fe200078e0021 */
[----:B------:R-:W-:Y:S01]  /*1680*/  ISETP.GE.AND P4, PT, R22, 0x1, PT ;  /* 0x000000011600780c */ /* 0x000fe20003f86270 */
[----:B------:R-:W-:Y:S01]  /*1690*/  IMAD.MOV.U32 R250, RZ, RZ, R30 ;  /* 0x000000fffffa7224 */ /* 0x000fe200078e001e */
[----:B------:R-:W-:Y:S01]  /*16a0*/  USHF.L.U64.HI UR5, UR4, UR6, UR5 ;  /* 0x0000000604057299 */ /* 0x000fe20008010205 */
[C---:B-----5:R-:W-:Y:S01]  /*16b0*/  @!P1 LEA R8, P0, R20.reuse, R8, 0x1 ;  /* 0x0000000814089211 */ /* 0x060fe200078008ff */
[----:B------:R-:W-:Y:S02]  /*16c0*/  IMAD.MOV.U32 R231, RZ, RZ, c[0x0][0x1e0] ;  /* 0x00007800ffe77624 */ /* 0x000fe400078e00ff */
[----:B------:R-:W-:Y:S01]  /*16d0*/  IMAD.MOV.U32 R246, RZ, RZ, c[0x0][0x1e4] ;  /* 0x00007900fff67624 */ /* 0x000fe200078e00ff */
[----:B-1----:R-:W-:Y:S01]  /*16e0*/  @!P1 LEA.HI.X R9, R20, R2, R21, 0x1, P0 ;  /* 0x0000000214099211 */ /* 0x002fe200000f0c15 */
[----:B------:R-:W-:Y:S01]  /*16f0*/  IMAD.MOV.U32 R70, RZ, RZ, R28 ;  /* 0x000000ffff467224 */ /* 0x000fe200078e001c */
[----:B------:R-:W-:Y:S01]  /*1700*/  IADD3 R21, R247, -0x1, RZ ;  /* 0xfffffffff7157810 */ /* 0x000fe20007ffe0ff */
[----:B------:R-:W-:Y:S01]  /*1710*/  IMAD.SHL.U32 R12, R246, 0x20, RZ ;  /* 0x00000020f60c7824 */ /* 0x000fe200078e00ff */
[----:B------:R-:W-:Y:S01]  /*1720*/  ISETP.GE.AND P0, PT, R22, 0x11, PT ;  /* 0x000000111600780c */ /* 0x000fe20003f06270 */
[----:B------:R-:W-:Y:S01]  /*1730*/  @!PT LDS RZ, [RZ] ;  /* 0x00000000fffff984 */ /* 0x000fe20000000800 */
[----:B------:R1:W-:Y:S01]  /*1740*/  @!P1 LDGSTS.E.BYPASS.LTC128B.128 [R245+0xa900], [R8.64], !P3 ;  /* 0x0a90000008f59fae */ /* 0x0003e2000d901d48 */
[----:B------:R-:W-:Y:S01]  /*1750*/  SHF.R.S32.HI R69, RZ, 0x1f, R21 ;  /* 0x0000001fff457819 */ /* 0x000fe20000011415 */
[----:B------:R-:W-:-:S02]  /*1760*/  IMAD R0, R229, R21, RZ ;  /* 0x00000015e5007224 */ /* 0x000fc400078e02ff */
[----:B------:R-:W0:Y:S01]  /*1770*/  LDGDEPBAR ;  /* 0x00000000000079af */ /* 0x000e220000000000 */
[----:B------:R-:W-:-:S03]  /*1780*/  IMAD.WIDE.U32 R6, R21, R248, R250 ;  /* 0x000000f815067225 */ /* 0x000fc600078e00fa */
[----:B------:R-:W-:Y:S01]  /*1790*/  STL.64 [R1+0x20], R250 ;  /* 0x000020fa01007387 */ /* 0x000fe20000100a00 */
[----:B------:R-:W-:Y:S02]  /*17a0*/  IMAD R0, R69, R248, R0 ;  /* 0x000000f845007224 */ /* 0x000fe400078e0200 */
[----:B------:R-:W-:Y:S01]  /*17b0*/  IMAD.MOV.U32 R71, RZ, RZ, R29 ;  /* 0x000000ffff477224 */ /* 0x000fe200078e001d */
[----:B------:R-:W-:Y:S01]  /*17c0*/  BAR.SYNC.DEFER_BLOCKING 0x0 ;  /* 0x0000000000007b1d */ /* 0x000fe20000010000 */
[----:B------:R-:W-:Y:S01]  /*17d0*/  IMAD.IADD R7, R7, 0x1, R0 ;  /* 0x0000000107077824 */ /* 0x000fe200078e0200 */
[----:B------:R-:W-:Y:S01]  /*17e0*/  @P0 LEA R2, P1, R231, R6, 0x4 ;  /* 0x00000006e7020211 */ /* 0x000fe200078220ff */
[----:B------:R-:W-:-:S03]  /*17f0*/  IMAD.MOV.U32 R70, RZ, RZ, R92 ;  /* 0x000000ffff467224 */ /* 0x000fc600078e005c */
[C---:B--23--:R-:W-:Y:S02]  /*1800*/  @P0 LEA R10, P5, R2.reuse, c[0x0][0x1c8], 0x1 ;  /* 0x00007200020a0a11 */ /* 0x04cfe400078a08ff */
[C---:B------:R-:W-:Y:S01]  /*1810*/  @P0 LEA.HI.X R5, R231.reuse, R7, R246, 0x4, P1 ;  /* 0x00000007e7050211 */ /* 0x040fe200008f24f6 */
[----:B------:R-:W-:Y:S03]  /*1820*/  STL.64 [R1+0x30], R70 ;  /* 0x0000304601007387 */ /* 0x000fe60000100a00 */
[----:B------:R-:W-:Y:S02]  /*1830*/  @P0 LEA.HI.X R11, R2, c[0x0][0x1cc], R5, 0x1, P5 ;  /* 0x00007300020b0a11 */ /* 0x000fe400028f0c05 */
[----:B------:R-:W-:Y:S01]  /*1840*/  ISETP.GE.AND P5, PT, R22, 0x31, PT ;  /* 0x000000311600780c */ /* 0x000fe20003fa6270 */
[----:B-1----:R-:W-:-:S05]  /*1850*/  IMAD.WIDE.U32 R8, R231, 0x20, RZ ;  /* 0x00000020e7087825 */ /* 0x002fca00078e00ff */
[C---:B------:R-:W-:Y:S02]  /*1860*/  @P6 IADD3 R0, P1, R6.reuse, R8, RZ ;  /* 0x0000000806006210 */ /* 0x040fe40007f3e0ff */
[C---:B------:R-:W-:Y:S02]  /*1870*/  @P4 LEA R8, P3, R6.reuse, c[0x0][0x1c8], 0x1 ;  /* 0x0000720006084a11 */ /* 0x040fe400078608ff */
[----:B------:R-:W-:Y:S02]  /*1880*/  @P6 IADD3.X R2, R7, R9, R12, P1, !PT ;  /* 0x0000000907026210 */ /* 0x000fe40000ffe40c */
[----:B------:R-:W-:Y:S02]  /*1890*/  @P4 LEA.HI.X R9, R6, c[0x0][0x1cc], R7, 0x1, P3 ;  /* 0x0000730006094a11 */ /* 0x000fe400018f0c07 */
[----:B------:R-:W-:Y:S02]  /*18a0*/  @P6 LEA R16, P1, R0, c[0x0][0x1c8], 0x1 ;  /* 0x0000720000106a11 */ /* 0x000fe400078208ff */
[C---:B------:R-:W-:Y:S01]  /*18b0*/  ISETP.GE.AND P3, PT, R22.reuse, 0x51, PT ;  /* 0x000000511600780c */ /* 0x040fe20003f66270 */
[----:B------:R-:W-:Y:S01]  /*18c0*/  @!PT LDS RZ, [RZ] ;  /* 0x00000000fffff984 */ /* 0x000fe20000000800 */
[----:B------:R-:W-:Y:S01]  /*18d0*/  @!PT LDS RZ, [RZ] ;  /* 0x00000000fffff984 */ /* 0x000fe20000000800 */
[----:B------:R-:W-:Y:S01]  /*18e0*/  @!PT LDS RZ, [RZ] ;  /* 0x00000000fffff984 */ /* 0x000fe20000000800 */
[----:B------:R1:W-:Y:S01]  /*18f0*/  @P4 LDGSTS.E.BYPASS.LTC128B.128 [R245+0x3900], [R8.64], !P2 ;  /* 0x0390000008f54fae */ /* 0x0003e2000d101d48 */
[----:B------:R-:W-:-:S02]  /*1900*/  ISETP.GE.AND P4, PT, R22, 0x41, PT ;  /* 0x000000411600780c */ /* 0x000fc40003f86270 */
[----:B------:R-:W-:Y:S01]  /*1910*/  @P6 LEA.HI.X R17, R0, c[0x0][0x1cc], R2, 0x1, P1 ;  /* 0x0000730000116a11 */ /* 0x000fe200008f0c02 */
[----:B------:R-:W-:Y:S01]  /*1920*/  @P5 IMAD R0, R246, 0x30, RZ ;  /* 0x00000030f6005824 */ /* 0x000fe200078e02ff */
[----:B------:R2:W-:Y:S01]  /*1930*/  @P0 LDGSTS.E.BYPASS.LTC128B.128 [R245+0x4100], [R10.64], !P2 ;  /* 0x041000000af50fae */ /* 0x0005e2000d101d48 */
[----:B------:R-:W-:-:S03]  /*1940*/  ISETP.GE.AND P1, PT, R22, 0x61, PT ;  /* 0x000000611600780c */ /* 0x000fc60003f26270 */
[----:B------:R3:W-:Y:S10]  /*1950*/  @P6 LDGSTS.E.BYPASS.LTC128B.128 [R245+0x4900], [R16.64], !P2 ;  /* 0x0490000010f56fae */ /* 0x0007f4000d101d48 */
[----:B------:R-:W-:-:S02]  /*1960*/  @P1 IMAD R5, R246, 0x60, RZ ;  /* 0x00000060f6051824 */ /* 0x000fc400078e02ff */
[----:B-1----:R-:W-:-:S04]  /*1970*/  @P5 IMAD.WIDE.U32 R8, R231, 0x30, R6 ;  /* 0x00000030e7085825 */ /* 0x002fc800078e0006 */
[----:B------:R-:W-:Y:S01]  /*1980*/  @P5 IMAD.IADD R0, R9, 0x1, R0 ;  /* 0x0000000109005824 */ /* 0x000fe200078e0200 */
[----:B------:R-:W-:Y:S01]  /*1990*/  @P5 LEA R14, P0, R8, c[0x0][0x1c8], 0x1 ;  /* 0x00007200080e5a11 */ /* 0x000fe200078008ff */
[----:B--2---:R-:W-:-:S03]  /*19a0*/  @P3 IMAD R10, R246, 0x50, RZ ;  /* 0x00000050f60a3824 */ /* 0x004fc600078e02ff */
[----:B------:R-:W-:Y:S01]  /*19b0*/  @P5 LEA.HI.X R15, R8, c[0x0][0x1cc], R0, 0x1, P0 ;  /* 0x00007300080f5a11 */ /* 0x000fe200000f0c00 */
[C---:B------:R-:W-:Y:S01]  /*19c0*/  @P3 IMAD.WIDE.U32 R8, R231.reuse, 0x50, R6 ;  /* 0x00000050e7083825 */ /* 0x040fe200078e0006 */
[----:B------:R-:W-:-:S03]  /*19d0*/  @P4 LEA R0, P0, R231, R6, 0x6 ;  /* 0x00000006e7004211 */ /* 0x000fc600078030ff */
[----:B------:R1:W-:Y:S01]  /*19e0*/  @P5 LDGSTS.E.BYPASS.LTC128B.128 [R245+0x5100], [R14.64], !P2 ;  /* 0x051000000ef55fae */ /* 0x0003e2000d101d48 */
[C---:B------:R-:W-:Y:S01]  /*19f0*/  @P4 LEA.HI.X R2, R231.reuse, R7, R246, 0x6, P0 ;  /* 0x00000007e7024211 */ /* 0x040fe200000f34f6 */
[----:B------:R-:W-:Y:S01]  /*1a00*/  @P1 IMAD.WIDE.U32 R6, R231, 0x60, R6 ;  /* 0x00000060e7061825 */ /* 0x000fe200078e0006 */
[----:B------:R-:W-:-:S04]  /*1a10*/  @P4 LEA R12, P0, R0, c[0x0][0x1c8], 0x1 ;  /* 0x00007200000c4a11 */ /* 0x000fc800078008ff */
[----:B------:R-:W-:Y:S01]  /*1a20*/  @P4 LEA.HI.X R13, R0, c[0x0][0x1cc], R2, 0x1, P0 ;  /* 0x00007300000d4a11 */ /* 0x000fe200000f0c02 */
[----:B------:R-:W-:Y:S01]  /*1a30*/  @P3 IMAD.IADD R0, R9, 0x1, R10 ;  /* 0x0000000109003824 */ /* 0x000fe200078e020a */
[C---:B------:R-:W-:Y:S02]  /*1a40*/  @P3 LEA R10, P0, R8.reuse, c[0x0][0x1c8], 0x1 ;  /* 0x00007200080a3a11 */ /* 0x040fe400078008ff */
[----:B------:R-:W-:Y:S01]  /*1a50*/  LEA.HI R2, R25, R18, RZ, 0x1 ;  /* 0x0000001219027211 */ /* 0x000fe200078f08ff */
[----:B------:R1:W-:Y:S01]  /*1a60*/  @P4 LDGSTS.E.BYPASS.LTC128B.128 [R245+0x5900], [R12.64], !P2 ;  /* 0x059000000cf54fae */ /* 0x0003e2000d101d48 */
[----:B------:R-:W-:Y:S01]  /*1a70*/  @P3 LEA.HI.X R11, R8, c[0x0][0x1cc], R0, 0x1, P0 ;  /* 0x00007300080b3a11 */ /* 0x000fe200000f0c00 */
[----:B------:R-:W-:Y:S01]  /*1a80*/  @P1 IMAD.IADD R0, R7, 0x1, R5 ;  /* 0x0000000107001824 */ /* 0x000fe200078e0205 */
[----:B------:R-:W-:Y:S02]  /*1a90*/  @P1 LEA R8, P0, R6, c[0x0][0x1c8], 0x1 ;  /* 0x0000720006081a11 */ /* 0x000fe400078008ff */
[----:B------:R-:W-:Y:S01]  /*1aa0*/  LOP3.LUT R2, R2, 0xfffffffe, RZ, 0xc0, !PT ;  /* 0xfffffffe02027812 */ /* 0x000fe200078ec0ff */
[----:B------:R2:W-:Y:S01]  /*1ab0*/  @P3 LDGSTS.E.BYPASS.LTC128B.128 [R245+0x6100], [R10.64], !P2 ;  /* 0x061000000af53fae */ /* 0x0005e2000d101d48 */
[----:B------:R-:W-:Y:S01]  /*1ac0*/  @P1 LEA.HI.X R9, R6, c[0x0][0x1cc], R0, 0x1, P0 ;  /* 0x0000730006091a11 */ /* 0x000fe200000f0c00 */
[C---:B------:R-:W-:Y:S01]  /*1ad0*/  IMAD.SHL.U32 R0, R68.reuse, 0x40, RZ ;  /* 0x0000004044007824 */ /* 0x040fe200078e00ff */
[----:B------:R-:W-:Y:S01]  /*1ae0*/  LOP3.LUT P0, RZ, R68, 0x2, RZ, 0xc0, !PT ;  /* 0x0000000244ff7812 */ /* 0x000fe2000780c0ff */
[----:B------:R-:W-:Y:S01]  /*1af0*/  IMAD.IADD R18, R18, 0x1, -R2 ;  /* 0x0000000112127824 */ /* 0x000fe200078e0a02 */
[----:B------:R-:W-:Y:S01]  /*1b00*/  ISETP.GE.AND P3, PT, R20, c[0x0][0x1d4], PT ;  /* 0x0000750014007a0c */ /* 0x000fe20003f66270 */
[----:B------:R4:W-:Y:S01]  /*1b10*/  @P1 LDGSTS.E.BYPASS.LTC128B.128 [R245+0x6900], [R8.64], !P2 ;  /* 0x0690000008f51fae */ /* 0x0009e2000d101d48 */
[----:B------:R-:W-:Y:S01]  /*1b20*/  IMAD.SHL.U32 R2, R23, 0x40, RZ ;  /* 0x0000004017027824 */ /* 0x000fe200078e00ff */
[----:B------:R-:W-:Y:S01]  /*1b30*/  LOP3.LUT R0, R0, 0x1c0, RZ, 0xc0, !PT ;  /* 0x000001c000007812 */ /* 0x000fe200078ec0ff */
[----:B------:R-:W-:Y:S01]  /*1b40*/  IMAD.SHL.U32 R5, R18, 0x8, RZ ;  /* 0x0000000812057824 */ /* 0x000fe200078e00ff */
[----:B------:R-:W0:Y:S01]  /*1b50*/  LDGDEPBAR ;  /* 0x00000000000079af */ /* 0x000e220000000000 */
[----:B------:R-:W-:-:S02]  /*1b60*/  ISETP.LT.OR P6, PT, R22, 0x1, P3 ;  /* 0x000000011600780c */ /* 0x000fc40001fc1670 */
[----:B------:R-:W-:Y:S02]  /*1b70*/  LOP3.LUT R2, R2, 0x1c0, RZ, 0xc0, !PT ;  /* 0x000001c002027812 */ /* 0x000fe400078ec0ff */
[----:B------:R-:W-:Y:S02]  /*1b80*/  SHF.R.U32.HI R6, RZ, 0x3, R0 ;  /* 0x00000003ff067819 */ /* 0x000fe40000011600 */
[----:B------:R-:W-:Y:S01]  /*1b90*/  LOP3.LUT R7, R2, 0x8, R5, 0xf8, !PT ;  /* 0x0000000802077812 */ /* 0x000fe200078ef805 */
[----:B------:R-:W-:Y:S01]  /*1ba0*/  IMAD.SHL.U32 R5, R24, 0x40, RZ ;  /* 0x0000004018057824 */ /* 0x000fe200078e00ff */
[----:B------:R-:W-:Y:S02]  /*1bb0*/  SHF.R.U32.HI R2, RZ, 0x3, R2 ;  /* 0x00000003ff027819 */ /* 0x000fe40000011602 */
[----:B------:R-:W-:Y:S02]  /*1bc0*/  ISETP.LT.OR P5, PT, R22, 0x11, P3 ;  /* 0x000000111600780c */ /* 0x000fe40001fa1670 */
[----:B------:R-:W-:-:S02]  /*1bd0*/  LOP3.LUT R141, R7, R2, RZ, 0x3c, !PT ;  /* 0x00000002078d7212 */ /* 0x000fc400078e3cff */
[----:B------:R-:W-:Y:S01]  /*1be0*/  LOP3.LUT R5, R5, 0xfffffe00, RZ, 0xc0, !PT ;  /* 0xfffffe0005057812 */ /* 0x000fe200078ec0ff */
[----:B----4-:R-:W-:Y:S01]  /*1bf0*/  IMAD.SHL.U32 R8, R19, 0x8, RZ ;  /* 0x0000000813087824 */ /* 0x010fe200078e00ff */
[----:B------:R-:W-:-:S04]  /*1c00*/  DEPBAR.LE SB0, 0x1 ;  /* 0x000080400000791a */ /* 0x000fc80000000000 */
[----:B------:R-:W-:-:S04]  /*1c10*/  DEPBAR.LE SB0, 0x0 ;  /* 0x000080000000791a */ /* 0x000fc80000000000 */
[----:B------:R-:W-:Y:S01]  /*1c20*/  LOP3.LUT R8, R0, 0x8, R8, 0xf8, !PT ;  /* 0x0000000800087812 */ /* 0x000fe200078ef808 */
[----:B------:R-:W-:-:S03]  /*1c30*/  IMAD.SHL.U32 R0, R228, 0x20, RZ ;  /* 0x00000020e4007824 */ /* 0x000fc600078e00ff */
[----:B------:R-:W-:Y:S02]  /*1c40*/  LOP3.LUT R6, R8, R6, RZ, 0x3c, !PT ;  /* 0x0000000608067212 */ /* 0x000fe400078e3cff */
[----:B------:R-:W-:-:S03]  /*1c50*/  LOP3.LUT R2, R0, 0x7ffffc00, RZ, 0xc0, !PT ;  /* 0x7ffffc0000027812 */ /* 0x000fc600078ec0ff */
[----:B------:R-:W-:Y:S01]  /*1c60*/  IMAD R0, R18, 0x200, R6 ;  /* 0x0000020012007824 */ /* 0x000fe200078e0206 */
[----:B------:R-:W-:Y:S01]  /*1c70*/  IADD3 R2, R141, R5, R2 ;  /* 0x000000058d027210 */ /* 0x000fe20007ffe002 */
[----:B------:R-:W-:-:S04]  /*1c80*/  IMAD.WIDE.U32 R6, R21, c[0x0][0x208], RZ ;  /* 0x0000820015067a25 */ /* 0x000fc800078e00ff */
[----:B------:R-:W-:Y:S01]  /*1c90*/  IMAD.SHL.U32 R143, R0, 0x2, RZ ;  /* 0x00000002008f7824 */ /* 0x000fe200078e00ff */
[----:B------:R-:W-:Y:S01]  /*1ca0*/  BAR.SYNC.DEFER_BLOCKING 0x0 ;  /* 0x0000000000007b1d */ /* 0x000fe20000010000 */
[----:B------:R-:W-:-:S03]  /*1cb0*/  IMAD.SHL.U32 R234, R2, 0x2, RZ ;  /* 0x0000000202ea7824 */ /* 0x000fc600078e00ff */
[----:B------:R-:W-:Y:S01]  /*1cc0*/  IADD3 R0, R143, 0x3900, RZ ;  /* 0x000039008f007810 */ /* 0x000fe20007ffe0ff */
[--C-:B------:R-:W-:Y:S01]  /*1cd0*/  IMAD R237, R3, 0x2, R234.reuse ;  /* 0x0000000203ed7824 */ /* 0x100fe200078e02ea */
[----:B------:R-:W-:Y:S01]  /*1ce0*/  IADD3 R238, R143, 0x3920, RZ ;  /* 0x000039208fee7810 */ /* 0x000fe20007ffe0ff */
[----:B------:R-:W-:Y:S01]  /*1cf0*/  IMAD R235, R4, 0x2, R234 ;  /* 0x0000000204eb7824 */ /* 0x000fe200078e02ea */
[----:B------:R-:W-:Y:S01]  /*1d00*/  @P0 IADD3 R238, R0, -0x20, RZ ;  /* 0xffffffe000ee0810 */ /* 0x000fe20007ffe0ff */
[----:B------:R-:W-:Y:S02]  /*1d10*/  IMAD R0, R69, c[0x0][0x208], RZ ;  /* 0x0000820045007a24 */ /* 0x000fe400078e02ff */
[----:B------:R-:W-:Y:S01]  /*1d20*/  IMAD R236, R3, 0x2, R235 ;  /* 0x0000000203ec7824 */ /* 0x000fe200078e02eb */
[C---:B------:R-:W-:Y:S01]  /*1d30*/  IADD3 R244, R238.reuse, 0x800, RZ ;  /* 0x00000800eef47810 */ /* 0x040fe20007ffe0ff */
[----:B------:R-:W-:Y:S01]  /*1d40*/  IMAD R0, R21, c[0x0][0x20c], R0 ;  /* 0x0000830015007a24 */ /* 0x000fe200078e0200 */
[----:B------:R-:W-:-:S02]  /*1d50*/  IADD3 R243, R238, 0x1000, RZ ;  /* 0x00001000eef37810 */ /* 0x000fc40007ffe0ff */
[C---:B------:R-:W-:Y:S01]  /*1d60*/  IADD3 R242, R238.reuse, 0x1800, RZ ;  /* 0x00001800eef27810 */ /* 0x040fe20007ffe0ff */
[----:B------:R-:W-:Y:S01]  /*1d70*/  IMAD.IADD R0, R7, 0x1, R0 ;  /* 0x0000000107007824 */ /* 0x000fe200078e0200 */
[C---:B------:R-:W-:Y:S02]  /*1d80*/  IADD3 R241, R238.reuse, 0x2000, RZ ;  /* 0x00002000eef17810 */ /* 0x040fe40007ffe0ff */
[----:B------:R-:W-:Y:S01]  /*1d90*/  IADD3 R240, R238, 0x2800, RZ ;  /* 0x00002800eef07810 */ /* 0x000fe20007ffe0ff */
[----:B------:R-:W-:Y:S01]  /*1da0*/  IMAD R0, R0, 0x70, RZ ;  /* 0x0000007000007824 */ /* 0x000fe200078e02ff */
[----:B------:R-:W-:Y:S01]  /*1db0*/  IADD3 R239, R238, 0x3000, RZ ;  /* 0x00003000eeef7810 */ /* 0x000fe20007ffe0ff */
[----:B--2---:R-:W-:Y:S04]  /*1dc0*/  LDSM.16.M88.4 R8, [R234+0x9100] ;  /* 0x00910000ea08783b */ /* 0x004fe80000000200 */
[----:B------:R-:W2:Y:S04]  /*1dd0*/  LDSM.16.M88.4 R28, [R143+0x3900] ;  /* 0x003900008f1c783b */ /* 0x000ea80000000200 */
[----:B------:R-:W4:Y:S04]  /*1de0*/  LDSM.16.M88.4 R24, [R143+0x4100] ;  /* 0x004100008f18783b */ /* 0x000f280000000200 */
[----:B---3--:R-:W3:Y:S04]  /*1df0*/  LDSM.16.M88.4 R16, [R143+0x4900] ;  /* 0x004900008f10783b */ /* 0x008ee80000000200 */
[----:B------:R-:W5:Y:S04]  /*1e00*/  LDSM.16.M88.4 R32, [R143+0x5100] ;  /* 0x005100008f20783b */ /* 0x000f680000000200 */
[----:B------:R-:W3:Y:S04]  /*1e10*/  LDSM.16.M88.4 R36, [R143+0x5900] ;  /* 0x005900008f24783b */ /* 0x000ee80000000200 */
[----:B------:R-:W5:Y:S04]  /*1e20*/  LDSM.16.M88.4 R44, [R143+0x6100] ;  /* 0x006100008f2c783b */ /* 0x000f680000000200 */
[----:B------:R-:W5:Y:S04]  /*1e30*/  LDSM.16.M88.4 R40, [R143+0x6900] ;  /* 0x006900008f28783b */ /* 0x000f680000000200 */
[----:B-1----:R-:W1:Y:S04]  /*1e40*/  LDSM.16.M88.4 R12, [R234+0x7100] ;  /* 0x00710000ea0c783b */ /* 0x002e680000000200 */
[----:B------:R-:W-:Y:S04]  /*1e50*/  LDSM.16.M88.4 R52, [R238+0x800] ;  /* 0x00080000ee34783b */ /* 0x000fe80000000200 */
[----:B------:R-:W-:Y:S01]  /*1e60*/  LDSM.16.M88.4 R48, [R238+0x1000] ;  /* 0x00100000ee30783b */ /* 0x000fe20000000200 */
[C---:B--2---:R-:W-:Y:S03]  /*1e70*/  HMMA.16816.F32 R60, R8.reuse, R28, RZ ;  /* 0x0000001c083c723c */ /* 0x044fe600000018ff */
[----:B------:R-:W-:Y:S05]  /*1e80*/  LDSM.16.M88.4 R56, [R238] ;  /* 0x00000000ee38783b */ /* 0x000fea0000000200 */
[C---:B----4-:R-:W-:Y:S08]  /*1e90*/  HMMA.16816.F32 R64, R8.reuse, R24, RZ ;  /* 0x000000180840723c */ /* 0x050ff000000018ff */
[C---:B---3--:R-:W-:Y:S08]  /*1ea0*/  HMMA.16816.F32 R72, R8.reuse, R16, RZ ;  /* 0x000000100848723c */ /* 0x048ff000000018ff */
[C---:B-----5:R-:W-:Y:S08]  /*1eb0*/  HMMA.16816.F32 R76, R8.reuse, R32, RZ ;  /* 0x00000020084c723c */ /* 0x060ff000000018ff */
        /* <DEDUP_REMOVED lines=9> */
[----:B------:R-:W-:Y:S07]  /*1f50*/  HMMA.16816.F32 R188, R8, R42, RZ ;  /* 0x0000002a08bc723c */ /* 0x000fee00000018ff */
[----:B------:R-:W-:Y:S01]  /*1f60*/  IMAD.WIDE.U32 R8, R6, 0x70, R70 ;  /* 0x0000007006087825 */ /* 0x000fe200078e0046 */
[----:B-1----:R-:W-:Y:S03]  /*1f70*/  HMMA.16816.F32 R184, R12, R28, RZ ;  /* 0x0000001c0cb8723c */ /* 0x002fe600000018ff */
[----:B------:R-:W-:Y:S01]  /*1f80*/  IMAD.IADD R0, R9, 0x1, R0 ;  /* 0x0000000109007824 */ /* 0x000fe200078e0200 */
[----:B------:R-:W-:-:S04]  /*1f90*/  LEA R6, P1, R8, c[0x0][0x1f8], 0x1 ;  /* 0x00007e0008067a11 */ /* 0x000fc800078208ff */
[C---:B------:R-:W-:Y:S01]  /*1fa0*/  HMMA.16816.F32 R180, R12.reuse, R30, RZ ;  /* 0x0000001e0cb4723c */ /* 0x040fe200000018ff */
[----:B------:R-:W-:Y:S01]  /*1fb0*/  LDSM.16.M88.4 R28, [R238+0x2800] ;  /* 0x00280000ee1c783b */ /* 0x000fe20000000200 */
[----:B------:R-:W-:Y:S02]  /*1fc0*/  IADD3 R20, P0, R6, UR7, RZ ;  /* 0x0000000706147c10 */ /* 0x000fe4000ff1e0ff */
[----:B------:R-:W-:Y:S01]  /*1fd0*/  LEA.HI.X R7, R8, c[0x0][0x1fc], R0, 0x1, P1 ;  /* 0x00007f0008077a11 */ /* 0x000fe200008f0c00 */
[----:B------:R-:W-:Y:S01]  /*1fe0*/  IMAD.MOV.U32 R0, RZ, RZ, 0x40 ;  /* 0x00000040ff007424 */ /* 0x000fe200078e00ff */
[----:B------:R-:W-:Y:S01]  /*1ff0*/  LDSM.16.M88.4 R8, [R237+0x7100] ;  /* 0x00710000ed08783b */ /* 0x000fe20000000200 */
[----:B------:R-:W-:Y:S01]  /*2000*/  LOP3.LUT P1, RZ, R68, 0x4, RZ, 0xc0, !PT ;  /* 0x0000000444ff7812 */ /* 0x000fe2000782c0ff */
[----:B------:R-:W-:Y:S01]  /*2010*/  HMMA.16816.F32 R148, R12, R16, RZ ;  /* 0x000000100c94723c */ /* 0x000fe200000018ff */
[----:B------:R-:W-:Y:S02]  /*2020*/  IADD3.X R21, R7, UR5, RZ, P0, !PT ;  /* 0x0000000507157c10 */ /* 0x000fe400087fe4ff */
[----:B------:R-:W-:-:S02]  /*2030*/  ISETP.LT.OR P0, PT, R22, 0x21, P3 ;  /* 0x000000211600780c */ /* 0x000fc40001f01670 */
[----:B------:R-:W-:-:S03]  /*2040*/  SEL R0, R0, 0xffffffc0, !P1 ;  /* 0xffffffc000007807 */ /* 0x000fc60004800000 */
[----:B------:R-:W-:Y:S01]  /*2050*/  HMMA.16816.F32 R172, R12, R18, RZ ;  /* 0x000000120cac723c */ /* 0x000fe200000018ff */
[----:B------:R-:W1:Y:S01]  /*2060*/  LDSM.16.M88.4 R16, [R237+0x9100] ;  /* 0x00910000ed10783b */ /* 0x000e620000000200 */
[----:B------:R-:W-:Y:S02]  /*2070*/  IMAD.IADD R233, R143, 0x1, R0 ;  /* 0x000000018fe97824 */ /* 0x000fe400078e0200 */
[----:B------:R-:W-:Y:S01]  /*2080*/  IMAD.IADD R232, R0, 0x1, R238 ;  /* 0x0000000100e87824 */ /* 0x000fe200078e02ee */
[----:B------:R-:W-:-:S03]  /*2090*/  LOP3.LUT R0, R141, R5, RZ, 0xfc, !PT ;  /* 0x000000058d007212 */ /* 0x000fc600078efcff */
[C---:B------:R-:W-:Y:S08]  /*20a0*/  HMMA.16816.F32 R144, R12.reuse, R32, RZ ;  /* 0x000000200c90723c */ /* 0x040ff000000018ff */
[C---:B------:R-:W-:Y:S01]  /*20b0*/  HMMA.16816.F32 R168, R12.reuse, R34, RZ ;  /* 0x000000220ca8723c */ /* 0x040fe200000018ff */
[----:B------:R-:W2:Y:S07]  /*20c0*/  LDSM.16.M88.4 R32, [R238+0x2000] ;  /* 0x00200000ee20783b */ /* 0x000eae0000000200 */
[C---:B------:R-:W-:Y:S08]  /*20d0*/  HMMA.16816.F32 R156, R12.reuse, R24, RZ ;  /* 0x000000180c9c723c */ /* 0x040ff000000018ff */
[C---:B------:R-:W-:Y:S01]  /*20e0*/  HMMA.16816.F32 R176, R12.reuse, R26, RZ ;  /* 0x0000001a0cb0723c */ /* 0x040fe200000018ff */
[----:B------:R-:W-:Y:S07]  /*20f0*/  LDSM.16.M88.4 R24, [R238+0x3000] ;  /* 0x00300000ee18783b */ /* 0x000fee0000000200 */
[C---:B------:R-:W-:Y:S08]  /*2100*/  HMMA.16816.F32 R136, R12.reuse, R36, RZ ;  /* 0x000000240c88723c */ /* 0x040ff000000018ff */
[----:B------:R-:W-:Y:S01]  /*2110*/  HMMA.16816.F32 R160, R12, R38, RZ ;  /* 0x000000260ca0723c */ /* 0x000fe200000018ff */
[----:B------:R-:W3:Y:S04]  /*2120*/  LDSM.16.M88.4 R36, [R238+0x1800] ;  /* 0x00180000ee24783b */ /* 0x000ee80000000200 */
[----:B------:R-:W-:Y:S01]  /*2130*/  @!PT LDS RZ, [RZ] ;  /* 0x00000000fffff984 */ /* 0x000fe20000000800 */
[----:B------:R-:W-:Y:S01]  /*2140*/  @!PT LDS RZ, [RZ] ;  /* 0x00000000fffff984 */ /* 0x000fe20000000800 */
[----:B------:R-:W-:Y:S01]  /*2150*/  @!PT LDS RZ, [RZ] ;  /* 0x00000000fffff984 */ /* 0x000fe20000000800 */
[----:B------:R4:W-:Y:S01]  /*2160*/  LDGSTS.E.BYPASS.LTC128B.128 [R245+0x100], [R6.64], !P6 ;  /* 0x0010000006f57fae */ /* 0x0009e2000f101d48 */
[----:B------:R-:W-:-:S02]  /*2170*/  ISETP.LT.OR P6, PT, R22, 0x31, P3 ;  /* 0x000000311600780c */ /* 0x000fc40001fc1670 */
[----:B------:R-:W-:Y:S01]  /*2180*/  HMMA.16816.F32 R128, R12, R44, RZ ;  /* 0x0000002c0c80723c */ /* 0x000fe200000018ff */
[----:B------:R5:W-:Y:S01]  /*2190*/  LDGSTS.E.BYPASS.LTC128B.128 [R245+0x900], [R20.64], !P5 ;  /* 0x0090000014f57fae */ /* 0x000be2000e901d48 */
[----:B------:R-:W-:-:S06]  /*21a0*/  ISETP.LT.OR P5, PT, R22, 0x41, P3 ;  /* 0x000000411600780c */ /* 0x000fcc0001fa1670 */
[C---:B------:R-:W-:Y:S08]  /*21b0*/  HMMA.16816.F32 R152, R12.reuse, R46, RZ ;  /* 0x0000002e0c98723c */ /* 0x040ff000000018ff */
[C---:B------:R-:W-:Y:S08]  /*21c0*/  HMMA.16816.F32 R124, R12.reuse, R40, RZ ;  /* 0x000000280c7c723c */ /* 0x040ff000000018ff */
[----:B------:R-:W-:Y:S07]  /*21d0*/  HMMA.16816.F32 R132, R12, R42, RZ ;  /* 0x0000002a0c84723c */ /* 0x000fee00000018ff */
[----:B------:R-:W-:Y:S01]  /*21e0*/  IADD3 R12, P4, R20, UR7, RZ ;  /* 0x00000007140c7c10 */ /* 0x000fe2000ff9e0ff */
[----:B-1----:R-:W-:Y:S03]  /*21f0*/  HMMA.16816.F32 R44, R16, R28, R84 ;  /* 0x0000001c102c723c */ /* 0x002fe60000001854 */
[----:B------:R-:W-:-:S02]  /*2200*/  IADD3.X R13, R21, UR5, RZ, P4, !PT ;  /* 0x00000005150d7c10 */ /* 0x000fc4000a7fe4ff */
[----:B------:R-:W-:-:S03]  /*2210*/  IADD3 R14, P4, R12, UR7, RZ ;  /* 0x000000070c0e7c10 */ /* 0x000fc6000ff9e0ff */
[----:B------:R1:W-:Y:S01]  /*2220*/  LDGSTS.E.BYPASS.LTC128B.128 [R245+0x1100], [R12.64], !P0 ;  /* 0x011000000cf57fae */ /* 0x0003e2000c101d48 */
[----:B------:R-:W-:Y:S01]  /*2230*/  IADD3.X R15, R13, UR5, RZ, P4, !PT ;  /* 0x000000050d0f7c10 */ /* 0x000fe2000a7fe4ff */
[----:B--2---:R-:W-:Y:S01]  /*2240*/  HMMA.16816.F32 R40, R16, R32, R80 ;  /* 0x000000201028723c */ /* 0x004fe20000001850 */
[----:B----4-:R-:W-:-:S03]  /*2250*/  IADD3 R6, P4, R14, UR7, RZ ;  /* 0x000000070e067c10 */ /* 0x010fc6000ff9e0ff */
[----:B------:R2:W-:Y:S01]  /*2260*/  LDGSTS.E.BYPASS.LTC128B.128 [R245+0x1900], [R14.64], !P6 ;  /* 0x019000000ef57fae */ /* 0x0005e2000f101d48 */
[----:B------:R-:W-:Y:S02]  /*2270*/  IADD3.X R7, R15, UR5, RZ, P4, !PT ;  /* 0x000000050f077c10 */ /* 0x000fe4000a7fe4ff */
[C---:B------:R-:W-:Y:S01]  /*2280*/  ISETP.LT.OR P4, PT, R22.reuse, 0x51, P3 ;  /* 0x000000511600780c */ /* 0x040fe20001f81670 */
[C---:B------:R-:W-:Y:S01]  /*2290*/  HMMA.16816.F32 R100, R16.reuse, R48, R72 ;  /* 0x000000301064723c */ /* 0x040fe20000001848 */
[----:B------:R-:W-:Y:S01]  /*22a0*/  ISETP.LT.OR P3, PT, R22, 0x61, P3 ;  /* 0x000000611600780c */ /* 0x000fe20001f61670 */
[----:B------:R4:W-:Y:S06]  /*22b0*/  LDGSTS.E.BYPASS.LTC128B.128 [R245+0x2100], [R6.64], !P5 ;  /* 0x0210000006f57fae */ /* 0x0009ec000e901d48 */
[C---:B---3--:R-:W-:Y:S08]  /*22c0*/  HMMA.16816.F32 R92, R16.reuse, R36, R76 ;  /* 0x00000024105c723c */ /* 0x048ff0000000184c */
[----:B------:R-:W-:Y:S01]  /*22d0*/  HMMA.16816.F32 R220, R16, R54, R108 ;  /* 0x0000003610dc723c */ /* 0x000fe2000000186c */
[----:B-1----:R-:W-:-:S04]  /*22e0*/  IADD3 R12, P0, R6, UR7, RZ ;  /* 0x00000007060c7c10 */ /* 0x002fc8000ff1e0ff */
[----:B------:R-:W-:Y:S02]  /*22f0*/  IADD3.X R13, R7, UR5, RZ, P0, !PT ;  /* 0x00000005070d7c10 */ /* 0x000fe400087fe4ff */
[----:B--2---:R-:W-:Y:S01]  /*2300*/  IADD3 R14, P0, R12, UR7, RZ ;  /* 0x000000070c0e7c10 */ /* 0x004fe2000ff1e0ff */
[----:B------:R-:W-:Y:S02]  /*2310*/  HMMA.16816.F32 R116, R16, R56, R60 ;  /* 0x000000381074723c */ /* 0x000fe4000000183c */
[----:B------:R1:W-:Y:S01]  /*2320*/  LDGSTS.E.BYPASS.LTC128B.128 [R245+0x2900], [R12.64], !P4 ;  /* 0x029000000cf57fae */ /* 0x0003e2000e101d48 */
[----:B------:R-:W-:Y:S02]  /*2330*/  IADD3.X R15, R13, UR5, RZ, P0, !PT ;  /* 0x000000050d0f7c10 */ /* 0x000fe400087fe4ff */
[----:B------:R-:W-:-:S03]  /*2340*/  ISETP.GE.AND P0, PT, R140, 0x71, PT ;  /* 0x000000718c00780c */ /* 0x000fc60003f06270 */
[----:B------:R1:W-:Y:S01]  /*2350*/  LDGSTS.E.BYPASS.LTC128B.128 [R245+0x3100], [R14.64], !P3 ;  /* 0x031000000ef57fae */ /* 0x0003e2000d901d48 */
[C---:B------:R-:W-:Y:S03]  /*2360*/  HMMA.16816.F32 R104, R16.reuse, R52, R64 ;  /* 0x000000341068723c */ /* 0x040fe60000001840 */
[----:B-----5:R-:W-:Y:S04]  /*2370*/  LDSM.16.M88.4 R20, [R235+0x9100] ;  /* 0x00910000eb14783b */ /* 0x020fe80000000200 */
[----:B------:R-:W2:Y:S01]  /*2380*/  LDSM.16.M88.4 R84, [R233+0x5900] ;  /* 0x00590000e954783b */ /* 0x000ea20000000200 */
[C---:B------:R-:W-:Y:S03]  /*2390*/  HMMA.16816.F32 R88, R16.reuse, R24, R88 ;  /* 0x000000181058723c */ /* 0x040fe60000001858 */
[----:B------:R-:W3:Y:S04]  /*23a0*/  LDSM.16.M88.4 R80, [R233+0x6100] ;  /* 0x00610000e950783b */ /* 0x000ee80000000200 */
[----:B------:R-:W5:Y:S01]  /*23b0*/  LDSM.16.M88.4 R72, [R233+0x5100] ;  /* 0x00510000e948783b */ /* 0x000f620000000200 */
[C---:B------:R-:W-:Y:S03]  /*23c0*/  HMMA.16816.F32 R96, R16.reuse, R58, R96 ;  /* 0x0000003a1060723c */ /* 0x040fe60000001860 */
[----:B------:R-:W2:Y:S04]  /*23d0*/  LDSM.16.M88.4 R76, [R233+0x6900] ;  /* 0x00690000e94c783b */ /* 0x000ea80000000200 */
[----:B------:R-:W2:Y:S01]  /*23e0*/  LDSM.16.M88.4 R64, [R233+0x3900] ;  /* 0x00390000e940783b */ /* 0x000ea20000000200 */
[C---:B------:R-:W-:Y:S03]  /*23f0*/  HMMA.16816.F32 R112, R16.reuse, R50, R112 ;  /* 0x000000321070723c */ /* 0x040fe60000001870 */
[----:B------:R-:W2:Y:S04]  /*2400*/  LDSM.16.M88.4 R60, [R233+0x4100] ;  /* 0x00410000e93c783b */ /* 0x000ea80000000200 */
[----:B------:R-:W2:Y:S01]  /*2410*/  LDSM.16.M88.4 R68, [R233+0x4900] ;  /* 0x00490000e944783b */ /* 0x000ea20000000200 */
[C---:B------:R-:W-:Y:S03]  /*2420*/  HMMA.16816.F32 R108, R16.reuse, R38, R120 ;  /* 0x00000026106c723c */ /* 0x040fe60000001878 */
[----:B-1----:R-:W-:Y:S04]  /*2430*/  LDSM.16.M88.4 R12, [R236+0x7100] ;  /* 0x00710000ec0c783b */ /* 0x002fe80000000200 */
[----:B------:R-:W0:Y:S01]  /*2440*/  LDGDEPBAR ;  /* 0x00000000000079af */ /* 0x000e220000000000 */
[C---:B------:R-:W-:Y:S08]  /*2450*/  HMMA.16816.F32 R204, R16.reuse, R34, R164 ;  /* 0x0000002210cc723c */ /* 0x040ff000000018a4 */
[C---:B------:R-:W-:Y:S08]  /*2460*/  HMMA.16816.F32 R200, R16.reuse, R30, R192 ;  /* 0x0000001e10c8723c */ /* 0x040ff000000018c0 */
[----:B------:R-:W-:Y:S01]  /*2470*/  HMMA.16816.F32 R188, R16, R26, R188 ;  /* 0x0000001a10bc723c */ /* 0x000fe200000018bc */
[----:B------:R-:W1:Y:S07]  /*2480*/  LDSM.16.M88.4 R16, [R235+0x7100] ;  /* 0x00710000eb10783b */ /* 0x000e6e0000000200 */
        /* <DEDUP_REMOVED lines=8> */
[C---:B------:R-:W-:Y:S01]  /*2510*/  HMMA.16816.F32 R128, R8.reuse, R50, R172 ;  /* 0x000000320880723c */ /* 0x040fe200000018ac */
[----:B------:R-:W-:Y:S07]  /*2520*/  LDSM.16.M88.4 R48, [R232] ;  /* 0x00000000e830783b */ /* 0x000fee0000000200 */
[C---:B------:R-:W-:Y:S01]  /*2530*/  HMMA.16816.F32 R136, R8.reuse, R38, R168 ;  /* 0x000000260888723c */ /* 0x040fe200000018a8 */
[----:B------:R-:W-:Y:S07]  /*2540*/  LDSM.16.M88.4 R36, [R232+0x1800] ;  /* 0x00180000e824783b */ /* 0x000fee0000000200 */
[C---:B------:R-:W-:Y:S08]  /*2550*/  HMMA.16816.F32 R224, R8.reuse, R24, R124 ;  /* 0x0000001808e0723c */ /* 0x040ff0000000187c */
[C---:B------:R-:W-:Y:S01]  /*2560*/  HMMA.16816.F32 R168, R8.reuse, R34, R160 ;  /* 0x0000002208a8723c */ /* 0x040fe200000018a0 */
[----:B------:R-:W-:Y:S07]  /*2570*/  LDSM.16.M88.4 R32, [R232+0x2000] ;  /* 0x00200000e820783b */ /* 0x000fee0000000200 */
[C---:B------:R-:W-:Y:S01]  /*2580*/  HMMA.16816.F32 R172, R8.reuse, R30, R152 ;  /* 0x0000001e08ac723c */ /* 0x040fe20000001898 */
[----:B------:R-:W-:Y:S07]  /*2590*/  LDSM.16.M88.4 R28, [R232+0x2800] ;  /* 0x00280000e81c783b */ /* 0x000fee0000000200 */
[----:B------:R-:W-:Y:S01]  /*25a0*/  HMMA.16816.F32 R164, R8, R26, R132 ;  /* 0x0000001a08a4723c */ /* 0x000fe20000001884 */
[----:B------:R-:W1:Y:S04]  /*25b0*/  LDSM.16.M88.4 R8, [R236+0x9100] ;  /* 0x00910000ec08783b */ /* 0x000e680000000200 */
[----:B------:R-:W-:Y:S03]  /*25c0*/  LDSM.16.M88.4 R24, [R232+0x3000] ;  /* 0x00300000e818783b */ /* 0x000fe60000000200 */
[C---:B--2---:R-:W-:Y:S01]  /*25d0*/  HMMA.16816.F32 R144, R20.reuse, R84, R40 ;  /* 0x000000541490723c */ /* 0x044fe20000001828 */
[----:B------:R-:W2:Y:S07]  /*25e0*/  LDSM.16.M88.4 R40, [R232+0x1000] ;  /* 0x00100000e828783b */ /* 0x000eae0000000200 */
[----:B---3--:R-:W-:Y:S01]  /*25f0*/  HMMA.16816.F32 R132, R20, R80, R44 ;  /* 0x000000501484723c */ /* 0x008fe2000000182c */
[----:B------:R-:W3:Y:S01]  /*2600*/  LDSM.16.M88.4 R44, [R232+0x800] ;  /* 0x00080000e82c783b */ /* 0x000ee20000000200 */
[----:B------:R-:W-:-:S06]  /*2610*/  DEPBAR.LE SB0, 0x0 ;  /* 0x000080000000791a */ /* 0x000fcc0000000000 */
[C---:B-----5:R-:W-:Y:S08]  /*2620*/  HMMA.16816.F32 R148, R20.reuse, R72, R92 ;  /* 0x000000481494723c */ /* 0x060ff0000000185c */
[C---:B------:R-:W-:Y:S08]  /*2630*/  HMMA.16816.F32 R124, R20.reuse, R76, R88 ;  /* 0x0000004c147c723c */ /* 0x040ff00000001858 */
[C---:B------:R-:W-:Y:S08]  /*2640*/  HMMA.16816.F32 R160, R20.reuse, R64, R116 ;  /* 0x0000004014a0723c */ /* 0x040ff00000001874 */
[C---:B------:R-:W-:Y:S08]  /*2650*/  HMMA.16816.F32 R156, R20.reuse, R60, R104 ;  /* 0x0000003c149c723c */ /* 0x040ff00000001868 */
[C---:B------:R-:W-:Y:S08]  /*2660*/  HMMA.16816.F32 R152, R20.reuse, R68, R100 ;  /* 0x000000441498723c */ /* 0x040ff00000001864 */
[----:B------:R-:W-:Y:S08]  /*2670*/  HMMA.16816.F32 R120, R20, R66, R96 ;  /* 0x000000421478723c */ /* 0x000ff00000001860 */
[C---:B-1----:R-:W-:Y:S08]  /*2680*/  HMMA.16816.F32 R92, R16.reuse, R64, R184 ;  /* 0x00000040105c723c */ /* 0x042ff000000018b8 */
        /* <DEDUP_REMOVED lines=23> */
[C---:B--2---:R-:W-:Y:S08]  /*2800*/  HMMA.16816.F32 R152, R8.reuse, R40, R152 ;  /* 0x000000280898723c */ /* 0x044ff00000001898 */
        /* <DEDUP_REMOVED lines=8> */
[----:B------:R-:W-:Y:S08]  /*2890*/  HMMA.16816.F32 R16, R12, R32, R68 ;  /* 0x000000200c10723c */ /* 0x000ff00000001844 */
[C---:B---3--:R-:W-:Y:S08]  /*28a0*/  HMMA.16816.F32 R156, R8.reuse, R44, R156 ;  /* 0x0000002c089c723c */ /* 0x048ff0000000189c */
        /* <DEDUP_REMOVED lines=15> */
[----:B----4-:R-:W-:Y:S01]  /*29a0*/  IADD3 R2, R247, -0x2, RZ ;  /* 0xfffffffef7027810 */ /* 0x010fe20007ffe0ff */
        /* <DEDUP_REMOVED lines=9> */
[----:B------:R-:W-:Y:S02]  /*2a40*/  LEA.HI.X R7, R8, c[0x0][0x1cc], R2, 0x1, P1 ;  /* 0x0000730008077a11 */ /* 0x000fe400008f0c02 */
[----:B------:R-:W-:-:S03]  /*2a50*/  IADD3 R12, P1, R14, R24, RZ ;  /* 0x000000180e0c7210 */ /* 0x000fc60007f3e0ff */
[----:B------:R-:W-:Y:S01]  /*2a60*/  IMAD.X R15, R5, 0x1, R7, P3 ;  /* 0x00000001050f7824 */ /* 0x000fe200018e0607 */
[-C--:B------:R-:W-:Y:S01]  /*2a70*/  IADD3 R10, P3, R12, R24.reuse, RZ ;  /* 0x000000180c0a7210 */ /* 0x080fe20007f7e0ff */
[----:B------:R-:W-:Y:S01]  /*2a80*/  @!PT LDS RZ, [RZ] ;  /* 0x00000000fffff984 */ /* 0x000fe20000000800 */
[----:B------:R-:W-:Y:S01]  /*2a90*/  @!PT LDS RZ, [RZ] ;  /* 0x00000000fffff984 */ /* 0x000fe20000000800 */
[----:B------:R-:W-:Y:S01]  /*2aa0*/  @!PT LDS RZ, [RZ] ;  /* 0x00000000fffff984 */ /* 0x000fe20000000800 */
[----:B------:R1:W-:Y:S02]  /*2ab0*/  LDGSTS.E.BYPASS.LTC128B.128 [R245+0x3900], [R6.64], !P2 ;  /* 0x0390000006f57fae */ /* 0x0003e4000d101d48 */
[--C-:B------:R-:W-:Y:S01]  /*2ac0*/  IMAD.X R13, R15, 0x1, R5.reuse, P1 ;  /* 0x000000010f0d7824 */ /* 0x100fe200008e0605 */
[----:B------:R-:W-:Y:S01]  /*2ad0*/  IADD3 R8, P1, R10, R24, RZ ;  /* 0x000000180a087210 */ /* 0x000fe20007f3e0ff */
[----:B------:R2:W-:Y:S02]  /*2ae0*/  LDGSTS.E.BYPASS.LTC128B.128 [R245+0x4100], [R14.64], !P2 ;  /* 0x041000000ef57fae */ /* 0x0005e4000d101d48 */
[--C-:B------:R-:W-:Y:S02]  /*2af0*/  IMAD.X R11, R13, 0x1, R5.reuse, P3 ;  /* 0x000000010d0b7824 */ /* 0x100fe400018e0605 */
[----:B------:R3:W-:Y:S02]  /*2b00*/  LDGSTS.E.BYPASS.LTC128B.128 [R245+0x4900], [R12.64], !P2 ;  /* 0x049000000cf57fae */ /* 0x0007e4000d101d48 */
[----:B------:R-:W-:-:S02]  /*2b10*/  IMAD.X R9, R11, 0x1, R5, P1 ;  /* 0x000000010b097824 */ /* 0x000fc400008e0605 */
[----:B------:R3:W-:Y:S04]  /*2b20*/  LDGSTS.E.BYPASS.LTC128B.128 [R245+0x5100], [R10.64], !P2 ;  /* 0x051000000af57fae */ /* 0x0007e8000d101d48 */
[----:B------:R3:W-:Y:S01]  /*2b30*/  LDGSTS.E.BYPASS.LTC128B.128 [R245+0x5900], [R8.64], !P2 ;  /* 0x0590000008f57fae */ /* 0x0007e2000d101d48 */
[----:B-1----:R-:W-:-:S04]  /*2b40*/  IADD3 R6, P3, R8, R24, RZ ;  /* 0x0000001808067210 */ /* 0x002fc80007f7e0ff */
[----:B--2---:R-:W-:Y:S01]  /*2b50*/  IADD3 R14, P1, R6, R24, RZ ;  /* 0x00000018060e7210 */ /* 0x004fe20007f3e0ff */
[----:B------:R-:W-:-:S04]  /*2b60*/  IMAD.X R7, R9, 0x1, R5, P3 ;  /* 0x0000000109077824 */ /* 0x000fc800018e0605 */
[----:B------:R-:W-:Y:S01]  /*2b70*/  IMAD.X R15, R7, 0x1, R5, P1 ;  /* 0x00000001070f7824 */ /* 0x000fe200008e0605 */
[----:B------:R3:W-:Y:S04]  /*2b80*/  LDGSTS.E.BYPASS.LTC128B.128 [R245+0x6100], [R6.64], !P2 ;  /* 0x0610000006f57fae */ /* 0x0007e8000d101d48 */
[----:B------:R3:W-:Y:S03]  /*2b90*/  LDGSTS.E.BYPASS.LTC128B.128 [R245+0x6900], [R14.64], !P2 ;  /* 0x069000000ef57fae */ /* 0x0007e6000d101d48 */
.L_x_31:
[----:B----4-:R-:W-:Y:S01]  /*2ba0*/  LOP3.LUT R2, R228, 0xffffffe0, RZ, 0xc0, !PT ;  /* 0xffffffe0e4027812 */ /* 0x010fe200078ec0ff */
[----:B---3--:R-:W-:Y:S01]  /*2bb0*/  IMAD.IADD R6, R140, 0x1, R142 ;  /* 0x000000018c067824 */ /* 0x008fe200078e028e */
[----:B------:R-:W0:Y:S01]  /*2bc0*/  LDGDEPBAR ;  /* 0x00000000000079af */ /* 0x000e220000000000 */
[----:B------:R-:W-:Y:S02]  /*2bd0*/  IMAD.SHL.U32 R228, R0, 0x2, RZ ;  /* 0x0000000200e47824 */ /* 0x000fe400078e00ff */
[----:B------:R-:W-:-:S02]  /*2be0*/  IMAD.IADD R2, R230, 0x1, -R2 ;  /* 0x00000001e6027824 */ /* 0x000fc400078e0a02 */
[--C-:B------:R-:W-:Y:S02]  /*2bf0*/  IMAD R229, R4, 0x2, R228.reuse ;  /* 0x0000000204e57824 */ /* 0x100fe400078e02e4 */
[C---:B------:R-:W-:Y:S01]  /*2c00*/  IMAD R231, R3.reuse, 0x2, R228 ;  /* 0x0000000203e77824 */ /* 0x040fe200078e02e4 */
[----:B------:R-:W-:Y:S01]  /*2c10*/  SHF.R.S32.HI R5, RZ, 0x1f, R2 ;  /* 0x0000001fff057819 */ /* 0x000fe20000011402 */
[----:B------:R-:W-:-:S03]  /*2c20*/  IMAD R230, R3, 0x2, R229 ;  /* 0x0000000203e67824 */ /* 0x000fc600078e02e5 */
[----:B------:R-:W-:-:S04]  /*2c30*/  LEA.HI R5, R5, R2, RZ, 0x2 ;  /* 0x0000000205057211 */ /* 0x000fc800078f10ff */
[----:B------:R-:W-:-:S05]  /*2c40*/  LOP3.LUT R5, R5, 0x7ffffffc, RZ, 0xc0, !PT ;  /* 0x7ffffffc05057812 */ /* 0x000fca00078ec0ff */
[----:B------:R-:W-:-:S04]  /*2c50*/  IMAD.IADD R2, R2, 0x1, -R5 ;  /* 0x0000000102027824 */ /* 0x000fc800078e0a05 */
        /* <DEDUP_REMOVED lines=42> */
[----:B------:R-:W-:-:S02]  /*2f00*/  FSEL R92, R118, -INF , P5 ;  /* 0xff800000765c7808 */ /* 0x000fc40002800000 */
[----:B------:R-:W-:Y:S02]  /*2f10*/  ISETP.GT.AND P1, PT, R2, 0x21, PT ;  /* 0x000000210200780c */ /* 0x000fe40003f24270 */
[----:B------:R-:W-:Y:S02]  /*2f20*/  FSEL R118, R56, -INF , P3 ;  /* 0xff80000038767808 */ /* 0x000fe40001800000 */
[----:B------:R-:W-:Y:S02]  /*2f30*/  FMNMX.FTZ R5, R45, R5, !PT ;  /* 0x000000052d057209 */ /* 0x000fe40007810000 */
[----:B------:R-:W-:Y:S02]  /*2f40*/  FSEL R84, R116, -INF , P5 ;  /* 0xff80000074547808 */ /* 0x000fe40002800000 */
[----:B------:R-:W-:Y:S02]  /*2f50*/  FSEL R93, R119, -INF , P4 ;  /* 0xff800000775d7808 */ /* 0x000fe40002000000 */
[----:B------:R-:W-:-:S02]  /*2f60*/  FSEL R85, R117, -INF , P4 ;  /* 0xff80000075557808 */ /* 0x000fc40002000000 */
[----:B------:R-:W-:Y:S02]  /*2f70*/  FSEL R101, R63, -INF , P4 ;  /* 0xff8000003f657808 */ /* 0x000fe40002000000 */
[----:B------:R-:W-:Y:S02]  /*2f80*/  ISETP.GT.AND P4, PT, R2, 0x28, PT ;  /* 0x000000280200780c */ /* 0x000fe40003f84270 */
[----:B------:R-:W-:Y:S02]  /*2f90*/  FSEL R116, R57, -INF , P1 ;  /* 0xff80000039747808 */ /* 0x000fe40000800000 */
[----:B------:R-:W-:Y:S02]  /*2fa0*/  FMNMX.FTZ R5, R118, R5, !PT ;  /* 0x0000000576057209 */ /* 0x000fe40007810000 */
        /* <DEDUP_REMOVED lines=33> */
[----:B------:R-:W-:Y:S01]  /*31c0*/  ISETP.GT.AND P4, PT, R2, 0x40, PT ;  /* 0x000000400200780c */ /* 0x000fe20003f84270 */
[----:B------:R-:W-:Y:S01]  /*31d0*/  LDSM.16.MT88.4 R20, [R228+0x900] ;  /* 0x00090000e414783b */ /* 0x000fe20000004200 */
[----:B------:R-:W-:Y:S02]  /*31e0*/  FSEL R141, R37, -INF , P1 ;  /* 0xff800000258d7808 */ /* 0x000fe40000800000 */
[----:B------:R-:W-:Y:S02]  /*31f0*/  FMNMX.FTZ R5, R142, R5, !PT ;  /* 0x000000058e057209 */ /* 0x000fe40007810000 */
[----:B------:R-:W-:Y:S02]  /*3200*/  FSEL R126, R148, -INF , P3 ;  /* 0xff800000947e7808 */ /* 0x000fe40001800000 */
[----:B------:R-:W-:-:S02]  /*3210*/  FSEL R139, R151, -INF , P1 ;  /* 0xff800000978b7808 */ /* 0x000fc40000800000 */
[----:B------:R-:W-:Y:S02]  /*3220*/  FSEL R128, R149, -INF , P1 ;  /* 0xff80000095807808 */ /* 0x000fe40000800000 */
[----:B------:R-:W-:Y:S02]  /*3230*/  FSEL R157, R39, -INF , P1 ;  /* 0xff800000279d7808 */ /* 0x000fe40000800000 */
[----:B------:R-:W-:Y:S02]  /*3240*/  ISETP.GT.AND P1, PT, R2, 0x41, PT ;  /* 0x000000410200780c */ /* 0x000fe40003f24270 */
[----:B------:R-:W-:Y:S02]  /*3250*/  FSEL R148, R16, -INF , P4 ;  /* 0xff80000010947808 */ /* 0x000fe40002000000 */
[----:B------:R-:W-:Y:S02]  /*3260*/  FMNMX.FTZ R5, R141, R5, !PT ;  /* 0x000000058d057209 */ /* 0x000fe40007810000 */
        /* <DEDUP_REMOVED lines=15> */
[----:B------:R-:W-:Y:S02]  /*3360*/  FSEL R203, R18, -INF , P4 ;  /* 0xff80000012cb7808 */ /* 0x000fe40002000000 */
[----:B------:R-:W-:Y:S01]  /*3370*/  ISETP.GT.AND P4, PT, R2, 0x50, PT ;  /* 0x000000500200780c */ /* 0x000fe20003f84270 */
[----:B------:R-:W-:Y:S01]  /*3380*/  LDSM.16.MT88.4 R16, [R228+0x100] ;  /* 0x00010000e410783b */ /* 0x000fe20000004200 */
[----:B------:R-:W-:Y:S02]  /*3390*/  FSEL R150, R33, -INF , P1 ;  /* 0xff80000021967808 */ /* 0x000fe40000800000 */
[----:B------:R-:W-:Y:S02]  /*33a0*/  FMNMX.FTZ R5, R108, R5, !PT ;  /* 0x000000056c057209 */ /* 0x000fe40007810000 */
        /* <DEDUP_REMOVED lines=13> */
[----:B------:R-:W-:-:S02]  /*3480*/  ISETP.GT.AND P5, PT, R2, 0x59, PT ;  /* 0x000000590200780c */ /* 0x000fc40003fa4270 */
[----:B------:R-:W-:Y:S02]  /*3490*/  FSEL R251, R48, -INF , P1 ;  /* 0xff80000030fb7808 */ /* 0x000fe40000800000 */
[----:B------:R-:W-:Y:S02]  /*34a0*/  FMNMX.FTZ R5, R221, R5, !PT ;  /* 0x00000005dd057209 */ /* 0x000fe40007810000 */
[C---:B------:R-:W-:Y:S02]  /*34b0*/  ISETP.GT.AND P6, PT, R2.reuse, 0x60, PT ;  /* 0x000000600200780c */ /* 0x040fe40003fc4270 */
[----:B------:R-:W-:Y:S02]  /*34c0*/  FSEL R252, R49, -INF , P5 ;  /* 0xff80000031fc7808 */ /* 0x000fe40002800000 */
[----:B------:R-:W-:Y:S02]  /*34d0*/  FMNMX.FTZ R5, R251, R5, !PT ;  /* 0x00000005fb057209 */ /* 0x000fe40007810000 */
        /* <DEDUP_REMOVED lines=16> */
[----:B------:R-:W-:Y:S02]  /*35e0*/  FMNMX.FTZ R5, R111, R5, !PT ;  /* 0x000000056f057209 */ /* 0x000fe40007810000 */
[----:B------:R-:W-:Y:S02]  /*35f0*/  FMNMX.FTZ R8, R46, R47, !PT ;  /* 0x0000002f2e087209 */ /* 0x000fe40007810000 */
[----:B------:R-:W-:-:S02]  /*3600*/  FMNMX.FTZ R5, R152, R5, !PT ;  /* 0x0000000598057209 */ /* 0x000fc40007810000 */
[----:B------:R-:W-:Y:S02]  /*3610*/  FMNMX.FTZ R8, R80, R8, !PT ;  /* 0x0000000850087209 */ /* 0x000fe40007810000 */
[----:B------:R-:W-:Y:S01]  /*3620*/  FSEL R174, R174, -INF , P1 ;  /* 0xff800000aeae7808 */ /* 0x000fe20000800000 */
[----:B------:R-:W1:Y:S01]  /*3630*/  SHFL.BFLY PT, R6, R5, 0x2, 0x1f ;  /* 0x0c401f0005067f89 */ /* 0x000e6200000e0000 */
[----:B------:R-:W-:Y:S02]  /*3640*/  FSEL R172, R172, -INF , P1 ;  /* 0xff800000acac7808 */ /* 0x000fe40000800000 */
[----:B------:R-:W-:Y:S02]  /*3650*/  FSEL R166, R50, -INF , P1 ;  /* 0xff80000032a67808 */ /* 0x000fe40000800000 */
[----:B------:R-:W-:Y:S02]  /*3660*/  FMNMX.FTZ R8, R81, R8, !PT ;  /* 0x0000000851087209 */ /* 0x000fe40007810000 */
        /* <DEDUP_REMOVED lines=9> */
[----:B-1----:R-:W-:Y:S02]  /*3700*/  FMNMX.FTZ R5, R5, R6, !PT ;  /* 0x0000000605057209 */ /* 0x002fe40007810000 */
[----:B------:R-:W-:Y:S02]  /*3710*/  FSEL R249, R70, -INF , P6 ;  /* 0xff80000046f97808 */ /* 0x000fe40003000000 */
[----:B------:R-:W-:Y:S01]  /*3720*/  FSEL R248, R71, -INF , P5 ;  /* 0xff80000047f87808 */ /* 0x000fe20002800000 */
[----:B------:R-:W1:Y:S01]  /*3730*/  SHFL.BFLY PT, R6, R5, 0x1, 0x1f ;  /* 0x0c201f0005067f89 */ /* 0x000e6200000e0000 */
[----:B------:R-:W-:-:S02]  /*3740*/  FSEL R222, R78, -INF , P4 ;  /* 0xff8000004ede7808 */ /* 0x000fc40002000000 */
[----:B------:R-:W-:Y:S02]  /*3750*/  FSEL R219, R79, -INF , P3 ;  /* 0xff8000004fdb7808 */ /* 0x000fe40001800000 */
[----:B-1----:R-:W-:Y:S02]  /*3760*/  FMNMX.FTZ R138, R5, R6, !PT ;  /* 0x00000006058a7209 */ /* 0x002fe40007810000 */
[----:B------:R-:W-:Y:S02]  /*3770*/  FMNMX.FTZ R5, R15, R24, !PT ;  /* 0x000000180f057209 */ /* 0x000fe40007810000 */
[----:B------:R-:W-:Y:S01]  /*3780*/  FMNMX.FTZ R6, R27, R28, !PT ;  /* 0x0000001c1b067209 */ /* 0x000fe20007810000 */
[----:B------:R-:W-:Y:S01]  /*3790*/  FMUL.FTZ R7, R138, c[0x0][0x2d0] ;  /* 0x0000b4008a077a20 */ /* 0x000fe20000410000 */
        /* <DEDUP_REMOVED lines=29> */
[----:B------:R-:W-:Y:S02]  /*3970*/  FSETP.NEU.FTZ.AND P1, PT, R138, -INF , PT ;  /* 0xff8000008a00780b */ /* 0x000fe40003f3d000 */
[----:B------:R-:W-:Y:S02]  /*3980*/  FMNMX.FTZ R5, R161, R5, !PT ;  /* 0x00000005a1057209 */ /* 0x000fe40007810000 */
[----:B------:R-:W-:-:S02]  /*3990*/  FMNMX.FTZ R6, R163, R6, !PT ;  /* 0x00000006a3067209 */ /* 0x000fc40007810000 */
[----:B------:R-:W-:Y:S02]  /*39a0*/  FMNMX.FTZ R5, R160, R5, !PT ;  /* 0x00000005a0057209 */ /* 0x000fe40007810000 */
[----:B------:R-:W-:Y:S02]  /*39b0*/  FSEL R7, R7, RZ, P1 ;  /* 0x000000ff07077208 */ /* 0x000fe40000800000 */
[----:B------:R-:W-:Y:S02]  /*39c0*/  FMNMX.FTZ R5, R162, R5, !PT ;  /* 0x00000005a2057209 */ /* 0x000fe40007810000 */
[----:B------:R-:W-:Y:S02]  /*39d0*/  ISETP.GT.AND P1, PT, R2, 0x59, PT ;  /* 0x000000590200780c */ /* 0x000fe40003f24270 */
[----:B------:R-:W-:Y:S02]  /*39e0*/  FMNMX.FTZ R5, R134, R5, !PT ;  /* 0x0000000586057209 */ /* 0x000fe40007810000 */
[----:B------:R-:W-:-:S02]  /*39f0*/  FSEL R173, R173, -INF , P1 ;  /* 0xff800000adad7808 */ /* 0x000fc40000800000 */
        /* <DEDUP_REMOVED lines=17> */
[----:B------:R-:W-:-:S02]  /*3b10*/  FSEL R175, R175, -INF , P1 ;  /* 0xff800000afaf7808 */ /* 0x000fc40000800000 */
[----:B------:R-:W-:Y:S02]  /*3b20*/  FMNMX.FTZ R2, R174, R2, !PT ;  /* 0x00000002ae027209 */ /* 0x000fe40007810000 */
[----:B------:R-:W-:Y:S02]  /*3b30*/  FMNMX.FTZ R136, R218, R136, !PT ;  /* 0x00000088da887209 */ /* 0x000fe40007810000 */
[----:B------:R-:W-:Y:S02]  /*3b40*/  FMNMX.FTZ R5, R124, R5, !PT ;  /* 0x000000057c057209 */ /* 0x000fe40007810000 */
[----:B------:R-:W-:Y:S01]  /*3b50*/  FMNMX.FTZ R2, R175, R2, !PT ;  /* 0x00000002af027209 */ /* 0x000fe20007810000 */
[----:B------:R-:W1:Y:S01]  /*3b60*/  SHFL.BFLY PT, R6, R136, 0x2, 0x1f ;  /* 0x0c401f0088067f89 */ /* 0x000e6200000e0000 */
        /* <DEDUP_REMOVED lines=9> */
[----:B------:R-:W-:Y:S01]  /*3c00*/  FSEL R132, R51, -INF , P1 ;  /* 0xff80000033847808 */ /* 0x000fe20000800000 */
[----:B------:R-:W2:Y:S01]  /*3c10*/  SHFL.BFLY PT, R8, R2, 0x2, 0x1f ;  /* 0x0c401f0002087f89 */ /* 0x000ea200000e0000 */
[----:B------:R-:W-:Y:S02]  /*3c20*/  FMNMX.FTZ R5, R187, R5, !PT ;  /* 0x00000005bb057209 */ /* 0x000fe40007810000 */
[----:B-1----:R-:W-:Y:S01]  /*3c30*/  FMNMX.FTZ R136, R136, R6, !PT ;  /* 0x0000000688887209 */ /* 0x002fe20007810000 */
[----:B------:R-:W-:Y:S01]  /*3c40*/  FFMA.FTZ R6, R10, c[0x0][0x2d0], -R7 ;  /* 0x0000b4000a067a23 */ /* 0x000fe20000010807 */
[----:B------:R-:W-:-:S03]  /*3c50*/  FMNMX.FTZ R5, R202, R5, !PT ;  /* 0x00000005ca057209 */ /* 0x000fc60007810000 */
[----:B------:R-:W1:Y:S01]  /*3c60*/  SHFL.BFLY PT, R9, R136, 0x1, 0x1f ;  /* 0x0c201f0088097f89 */ /* 0x000e6200000e0000 */
[----:B------:R-:W-:Y:S01]  /*3c70*/  FMNMX.FTZ R5, R204, R5, !PT ;  /* 0x00000005cc057209 */ /* 0x000fe20007810000 */
[----:B------:R3:W-:Y:S01]  /*3c80*/  MUFU.EX2 R197, R6 ;  /* 0x0000000600c57308 */ /* 0x0007e20000000800 */
[----:B--2---:R-:W-:Y:S02]  /*3c90*/  FMNMX.FTZ R2, R2, R8, !PT ;  /* 0x0000000802027209 */ /* 0x004fe40007810000 */
[----:B---3--:R-:W-:Y:S01]  /*3ca0*/  FMNMX.FTZ R6, R167, R5, !PT ;  /* 0x00000005a7067209 */ /* 0x008fe20007810000 */
[----:B------:R-:W-:Y:S02]  /*3cb0*/  FFMA.FTZ R5, R11, c[0x0][0x2d0], -R7 ;  /* 0x0000b4000b057a23 */ /* 0x000fe40000010807 */
[----:B------:R-:W2:Y:S01]  /*3cc0*/  SHFL.BFLY PT, R11, R2, 0x1, 0x1f ;  /* 0x0c201f00020b7f89 */ /* 0x000ea200000e0000 */
[----:B------:R-:W-:Y:S01]  /*3cd0*/  FMNMX.FTZ R6, R170, R6, !PT ;  /* 0x00000006aa067209 */ /* 0x000fe20007810000 */
[----:B------:R3:W4:Y:S01]  /*3ce0*/  MUFU.EX2 R182, R5 ;  /* 0x0000000500b67308 */ /* 0x0007220000000800 */
[----:B-1----:R-:W-:-:S02]  /*3cf0*/  FMNMX.FTZ R136, R136, R9, !PT ;  /* 0x0000000988887209 */ /* 0x002fc40007810000 */
[----:B------:R-:W-:Y:S02]  /*3d00*/  FMNMX.FTZ R6, R166, R6, !PT ;  /* 0x00000006a6067209 */ /* 0x000fe40007810000 */
[C---:B------:R-:W-:Y:S01]  /*3d10*/  FSETP.NEU.FTZ.AND P1, PT, R136.reuse, -INF , PT ;  /* 0xff8000008800780b */ /* 0x040fe20003f3d000 */
[----:B------:R-:W-:Y:S01]  /*3d20*/  FMUL.FTZ R9, R136, c[0x0][0x2d0] ;  /* 0x0000b40088097a20 */ /* 0x000fe20000410000 */
[----:B------:R-:W-:Y:S01]  /*3d30*/  FMNMX.FTZ R6, R132, R6, !PT ;  /* 0x0000000684067209 */ /* 0x000fe20007810000 */
[----:B---3--:R-:W-:Y:S01]  /*3d40*/  FFMA.FTZ R5, R12, c[0x0][0x2d0], -R7 ;  /* 0x0000b4000c057a23 */ /* 0x008fe20000010807 */
[----:B----4-:R-:W-:-:S03]  /*3d50*/  F2FP.PACK_AB R12, R182, R197 ;  /* 0x000000c5b60c723e */ /* 0x010fc600000000ff */
[----:B------:R1:W-:Y:S01]  /*3d60*/  MUFU.EX2 R164, R5 ;  /* 0x0000000500a47308 */ /* 0x0003e20000000800 */
[----:B--2---:R-:W-:Y:S02]  /*3d70*/  FMNMX.FTZ R2, R2, R11, !PT ;  /* 0x0000000b02027209 */ /* 0x004fe40007810000 */
[----:B-1----:R-:W-:Y:S01]  /*3d80*/  FMNMX.FTZ R5, R249, R6, !PT ;  /* 0x00000006f9057209 */ /* 0x002fe20007810000 */
[----:B------:R-:W-:-:S03]  /*3d90*/  FFMA.FTZ R6, R13, c[0x0][0x2d0], -R7 ;  /* 0x0000b4000d067a23 */ /* 0x000fc60000010807 */
[----:B------:R-:W-:Y:S01]  /*3da0*/  FMNMX.FTZ R5, R248, R5, !PT ;  /* 0x00000005f8057209 */ /* 0x000fe20007810000 */
[----:B------:R1:W2:Y:S03]  /*3db0*/  MUFU.EX2 R195, R6 ;  /* 0x0000000600c37308 */ /* 0x0002a60000000800 */
[----:B------:R-:W-:Y:S01]  /*3dc0*/  FMNMX.FTZ R8, R222, R5, !PT ;  /* 0x00000005de087209 */ /* 0x000fe20007810000 */
[----:B------:R-:W-:-:S03]  /*3dd0*/  FFMA.FTZ R5, R14, c[0x0][0x2d0], -R7 ;  /* 0x0000b4000e057a23 */ /* 0x000fc60000010807 */
[----:B------:R-:W-:Y:S01]  /*3de0*/  FMNMX.FTZ R8, R219, R8, !PT ;  /* 0x00000008db087209 */ /* 0x000fe20007810000 */
[----:B------:R3:W-:Y:S04]  /*3df0*/  MUFU.EX2 R193, R5 ;  /* 0x0000000500c17308 */ /* 0x0007e80000000800 */
[----:B------:R-:W4:Y:S01]  /*3e00*/  SHFL.BFLY PT, R10, R8, 0x2, 0x1f ;  /* 0x0c401f00080a7f89 */ /* 0x000f2200000e0000 */
[----:B-1----:R-:W-:Y:S02]  /*3e10*/  FSEL R6, R9, RZ, P1 ;  /* 0x000000ff09067208 */ /* 0x002fe40000800000 */
[----:B------:R-:W-:Y:S02]  /*3e20*/  FSETP.NEU.FTZ.AND P1, PT, R2, -INF , PT ;  /* 0xff8000000200780b */ /* 0x000fe40003f3d000 */
[----:B--2---:R-:W-:Y:S01]  /*3e30*/  F2FP.PACK_AB R14, R195, R164 ;  /* 0x000000a4c30e723e */ /* 0x004fe200000000ff */
[----:B------:R-:W-:-:S02]  /*3e40*/  FFMA.FTZ R9, R25, c[0x0][0x2d0], -R6 ;  /* 0x0000b40019097a23 */ /* 0x000fc40000010806 */
[--C-:B---3--:R-:W-:Y:S02]  /*3e50*/  FFMA.FTZ R5, R15, c[0x0][0x2d0], -R6.reuse ;  /* 0x0000b4000f057a23 */ /* 0x108fe40000010806 */
[----:B------:R1:W-:Y:S08]  /*3e60*/  MUFU.EX2 R189, R9 ;  /* 0x0000000900bd7308 */ /* 0x0003f00000000800 */
[----:B------:R2:W-:Y:S01]  /*3e70*/  MUFU.EX2 R191, R5 ;  /* 0x0000000500bf7308 */ /* 0x0005e20000000800 */
[----:B----4-:R-:W-:Y:S01]  /*3e80*/  FMNMX.FTZ R8, R8, R10, !PT ;  /* 0x0000000a08087209 */ /* 0x010fe20007810000 */
[----:B-1----:R-:W-:-:S06]  /*3e90*/  FFMA.FTZ R9, R26, c[0x0][0x2d0], -R6 ;  /* 0x0000b4001a097a23 */ /* 0x002fcc0000010806 */
[----:B------:R-:W1:Y:S01]  /*3ea0*/  MUFU.EX2 R72, R9 ;  /* 0x0000000900487308 */ /* 0x000e620000000800 */
[----:B--2---:R-:W-:-:S07]  /*3eb0*/  FFMA.FTZ R5, R24, c[0x0][0x2d0], -R6 ;  /* 0x0000b40018057a23 */ /* 0x004fce0000010806 */
[----:B------:R2:W3:Y:S01]  /*3ec0*/  MUFU.EX2 R192, R5 ;  /* 0x0000000500c07308 */ /* 0x0004e20000000800 */
[----:B-1----:R-:W-:-:S05]  /*3ed0*/  IMAD.MOV.U32 R4, RZ, RZ, R72 ;  /* 0x000000ffff047224 */ /* 0x002fca00078e0048 */
[----:B------:R-:W-:Y:S01]  /*3ee0*/  F2FP.PACK_AB R10, R4, R189 ;  /* 0x000000bd040a723e */ /* 0x000fe200000000ff */
[----:B--2---:R-:W-:-:S05]  /*3ef0*/  FMUL.FTZ R5, R2, c[0x0][0x2d0] ;  /* 0x0000b40002057a20 */ /* 0x004fca0000410000 */
[----:B------:R-:W-:-:S05]  /*3f00*/  FSEL R5, R5, RZ, P1 ;  /* 0x000000ff05057208 */ /* 0x000fca0000800000 */
[--C-:B------:R-:W-:Y:S02]  /*3f10*/  FFMA.FTZ R9, R27, c[0x0][0x2d0], -R5.reuse ;  /* 0x0000b4001b097a23 */ /* 0x100fe40000010805 */
[--C-:B------:R-:W-:Y:S01]  /*3f20*/  FFMA.FTZ R0, R28, c[0x0][0x2d0], -R5.reuse ;  /* 0x0000b4001c007a23 */ /* 0x100fe20000010805 */
[----:B------:R-:W-:Y:S01]  /*3f30*/  LDSM.16.MT88.4 R24, [R231+0x100] ;  /* 0x00010000e718783b */ /* 0x000fe20000004200 */
[----:B------:R1:W-:Y:S08]  /*3f40*/  MUFU.EX2 R155, R9 ;  /* 0x00000009009b7308 */ /* 0x0003f00000000800 */
[----:B------:R2:W4:Y:S01]  /*3f50*/  MUFU.EX2 R154, R0 ;  /* 0x00000000009a7308 */ /* 0x0005220000000800 */
[----:B-1----:R-:W1:Y:S01]  /*3f60*/  SHFL.BFLY PT, R9, R8, 0x1, 0x1f ;  /* 0x0c201f0008097f89 */ /* 0x002e6200000e0000 */
[----:B--2---:R-:W-:-:S06]  /*3f70*/  FFMA.FTZ R0, R29, c[0x0][0x2d0], -R5 ;  /* 0x0000b4001d007a23 */ /* 0x004fcc0000010805 */
[----:B------:R2:W-:Y:S01]  /*3f80*/  MUFU.EX2 R188, R0 ;  /* 0x0000000000bc7308 */ /* 0x0005e20000000800 */
[----:B-1----:R-:W-:Y:S02]  /*3f90*/  FMNMX.FTZ R137, R8, R9, !PT ;  /* 0x0000000908897209 */ /* 0x002fe40007810000 */
[----:B---3--:R-:W-:Y:S01]  /*3fa0*/  F2FP.PACK_AB R8, R192, R191 ;  /* 0x000000bfc008723e */ /* 0x008fe200000000ff */
[----:B--2---:R-:W-:Y:S01]  /*3fb0*/  FFMA.FTZ R0, R44, c[0x0][0x2d0], -R5 ;  /* 0x0000b4002c007a23 */ /* 0x004fe20000010805 */
[C---:B------:R-:W-:Y:S01]  /*3fc0*/  FSETP.NEU.FTZ.AND P1, PT, R137.reuse, -INF , PT ;  /* 0xff8000008900780b */ /* 0x040fe20003f3d000 */
[----:B------:R-:W-:Y:S01]  /*3fd0*/  FMUL.FTZ R3, R137, c[0x0][0x2d0] ;  /* 0x0000b40089037a20 */ /* 0x000fe20000410000 */
[----:B----4-:R-:W-:Y:S01]  /*3fe0*/  F2FP.PACK_AB R9, R154, R155 ;  /* 0x0000009b9a09723e */ /* 0x010fe200000000ff */
[----:B------:R1:W2:Y:S02]  /*3ff0*/  MUFU.EX2 R109, R0 ;  /* 0x00000000006d7308 */ /* 0x0002a40000000800 */
[----:B-1----:R-:W-:Y:S01]  /*4000*/  FFMA.FTZ R0, R31, c[0x0][0x2d0], -R7 ;  /* 0x0000b4001f007a23 */ /* 0x002fe20000010807 */
[----:B--2---:R-:W-:-:S05]  /*4010*/  F2FP.PACK_AB R11, R109, R188 ;  /* 0x000000bc6d0b723e */ /* 0x004fca00000000ff */
[----:B------:R1:W-:Y:S02]  /*4020*/  MUFU.EX2 R153, R0 ;  /* 0x0000000000997308 */ /* 0x0003e40000000800 */
[C---:B------:R-:W-:Y:S08]  /*4030*/  HMMA.16816.F32 R76, R8.reuse, R16, RZ ;  /* 0x00000010084c723c */ /* 0x040ff000000018ff */
[----:B------:R-:W-:Y:S01]  /*4040*/  HMMA.16816.F32 R60, R8, R18, RZ ;  /* 0x00000012083c723c */ /* 0x000fe200000018ff */
[----:B-1----:R-:W-:-:S02]  /*4050*/  FFMA.FTZ R0, R30, c[0x0][0x2d0], -R7 ;  /* 0x0000b4001e007a23 */ /* 0x002fc40000010807 */
[----:B------:R-:W1:Y:S02]  /*4060*/  LDSM.16.MT88.4 R28, [R230+0x900] ;  /* 0x00090000e61c783b */ /* 0x000e640000004200 */
[----:B------:R2:W-:Y:S03]  /*4070*/  MUFU.EX2 R169, R0 ;  /* 0x0000000000a97308 */ /* 0x0005e60000000800 */
[C---:B------:R-:W-:Y:S08]  /*4080*/  HMMA.16816.F32 R72, R8.reuse, R24, RZ ;  /* 0x000000180848723c */ /* 0x040ff000000018ff */
[----:B------:R-:W-:Y:S01]  /*4090*/  HMMA.16816.F32 R56, R8, R26, RZ ;  /* 0x0000001a0838723c */ /* 0x000fe200000018ff */
[----:B--2---:R-:W-:Y:S01]  /*40a0*/  FSEL R0, R3, RZ, P1 ;  /* 0x000000ff03007208 */ /* 0x004fe20000800000 */
[----:B------:R-:W-:-:S06]  /*40b0*/  FFMA.FTZ R3, R45, c[0x0][0x2d0], -R7 ;  /* 0x0000b4002d037a23 */ /* 0x000fcc0000010807 */
[C---:B------:R-:W-:Y:S01]  /*40c0*/  HMMA.16816.F32 R68, R8.reuse, R32, RZ ;  /* 0x000000200844723c */ /* 0x040fe200000018ff */
[----:B------:R2:W-:Y:S07]  /*40d0*/  MUFU.EX2 R196, R3 ;  /* 0x0000000300c47308 */ /* 0x0005ee0000000800 */
[C---:B------:R-:W-:Y:S08]  /*40e0*/  HMMA.16816.F32 R64, R8.reuse, R36, RZ ;  /* 0x000000240840723c */ /* 0x040ff000000018ff */
[----:B------:R-:W-:Y:S01]  /*40f0*/  HMMA.16816.F32 R52, R8, R34, RZ ;  /* 0x000000220834723c */ /* 0x000fe200000018ff */
[----:B--2---:R-:W-:-:S04]  /*4100*/  FFMA.FTZ R3, R46, c[0x0][0x2d0], -R0 ;  /* 0x0000b4002e037a23 */ /* 0x004fc80000010800 */
[----:B------:R2:W-:Y:S03]  /*4110*/  MUFU.EX2 R176, R3 ;  /* 0x0000000300b07308 */ /* 0x0005e60000000800 */
[----:B------:R-:W-:Y:S01]  /*4120*/  HMMA.16816.F32 R48, R8, R38, RZ ;  /* 0x000000260830723c */ /* 0x000fe200000018ff */
[----:B--2---:R-:W-:-:S04]  /*4130*/  FFMA.FTZ R3, R47, c[0x0][0x2d0], -R0 ;  /* 0x0000b4002f037a23 */ /* 0x004fc80000010800 */
[----:B------:R2:W3:Y:S02]  /*4140*/  MUFU.EX2 R135, R3 ;  /* 0x0000000300877308 */ /* 0x0004e40000000800 */
[----:B--2---:R-:W-:Y:S01]  /*4150*/  FFMA.FTZ R3, R80, c[0x0][0x2d0], -R0 ;  /* 0x0000b40050037a23 */ /* 0x004fe20000010800 */
[----:B---3--:R-:W-:-:S05]  /*4160*/  F2FP.PACK_AB R13, R135, R176 ;  /* 0x000000b0870d723e */ /* 0x008fca00000000ff */
        /* <DEDUP_REMOVED lines=8> */
[----:B--2---:R-:W-:-:S04]  /*41f0*/  FFMA.FTZ R3, R83, c[0x0][0x2d0], -R6 ;  /* 0x0000b40053037a23 */ /* 0x004fc80000010806 */
[----:B------:R2:W3:Y:S03]  /*4200*/  MUFU.EX2 R110, R3 ;  /* 0x00000003006e7308 */ /* 0x0004e60000000800 */
[C---:B------:R-:W-:Y:S08]  /*4210*/  HMMA.16816.F32 R80, R12.reuse, R16, RZ ;  /* 0x000000100c50723c */ /* 0x040ff000000018ff */
[----:B------:R-:W-:Y:S01]  /*4220*/  HMMA.16816.F32 R96, R12, R34, RZ ;  /* 0x000000220c60723c */ /* 0x000fe200000018ff */
[----:B--2---:R-:W-:-:S07]  /*4230*/  FFMA.FTZ R3, R84, c[0x0][0x2d0], -R6 ;  /* 0x0000b40054037a23 */ /* 0x004fce0000010806 */
[----:B------:R-:W-:Y:S01]  /*4240*/  HMMA.16816.F32 R32, R12, R36, RZ ;  /* 0x000000240c20723c */ /* 0x000fe200000018ff */
[----:B---3--:R-:W-:Y:S01]  /*4250*/  F2FP.PACK_AB R8, R110, R171 ;  /* 0x000000ab6e08723e */ /* 0x008fe200000000ff */
[----:B------:R2:W-:Y:S02]  /*4260*/  MUFU.EX2 R194, R3 ;  /* 0x0000000300c27308 */ /* 0x0005e40000000800 */
[----:B--2---:R-:W-:-:S04]  /*4270*/  FFMA.FTZ R3, R85, c[0x0][0x2d0], -R6 ;  /* 0x0000b40055037a23 */ /* 0x004fc80000010806 */
[----:B------:R-:W-:Y:S01]  /*4280*/  HMMA.16816.F32 R84, R12, R18, RZ ;  /* 0x000000120c54723c */ /* 0x000fe200000018ff */
[----:B------:R-:W2:Y:S01]  /*4290*/  LDSM.16.MT88.4 R16, [R231+0x900] ;  /* 0x00090000e710783b */ /* 0x000ea20000004200 */
[----:B------:R3:W4:Y:S02]  /*42a0*/  MUFU.EX2 R180, R3 ;  /* 0x0000000300b47308 */ /* 0x0007240000000800 */
[----:B---3--:R-:W-:Y:S01]  /*42b0*/  FFMA.FTZ R3, R88, c[0x0][0x2d0], -R5 ;  /* 0x0000b40058037a23 */ /* 0x008fe20000010805 */
[----:B----4-:R-:W-:-:S05]  /*42c0*/  F2FP.PACK_AB R10, R180, R194 ;  /* 0x000000c2b40a723e */ /* 0x010fca00000000ff */
[----:B------:R3:W-:Y:S02]  /*42d0*/  MUFU.EX2 R165, R3 ;  /* 0x0000000300a57308 */ /* 0x0007e40000000800 */
[--C-:B---3--:R-:W-:Y:S02]  /*42e0*/  FFMA.FTZ R3, R89, c[0x0][0x2d0], -R5.reuse ;  /* 0x0000b40059037a23 */ /* 0x108fe40000010805 */
[----:B------:R-:W-:Y:S01]  /*42f0*/  HMMA.16816.F32 R88, R12, R26, RZ ;  /* 0x0000001a0c58723c */ /* 0x000fe200000018ff */
[----:B------:R-:W3:Y:S03]  /*4300*/  LDSM.16.MT88.4 R24, [R229+0x900] ;  /* 0x00090000e518783b */ /* 0x000ee60000004200 */
[----:B------:R4:W5:Y:S02]  /*4310*/  MUFU.EX2 R190, R3 ;  /* 0x0000000300be7308 */ /* 0x0009640000000800 */
[----:B----4-:R-:W-:Y:S01]  /*4320*/  FFMA.FTZ R3, R92, c[0x0][0x2d0], -R5 ;  /* 0x0000b4005c037a23 */ /* 0x010fe20000010805 */
[----:B-----5:R-:W-:-:S05]  /*4330*/  F2FP.PACK_AB R9, R190, R165 ;  /* 0x000000a5be09723e */ /* 0x020fca00000000ff */
[----:B------:R4:W-:Y:S02]  /*4340*/  MUFU.EX2 R183, R3 ;  /* 0x0000000300b77308 */ /* 0x0009e40000000800 */
[----:B----4-:R-:W-:-:S06]  /*4350*/  FFMA.FTZ R3, R93, c[0x0][0x2d0], -R5 ;  /* 0x0000b4005d037a23 */ /* 0x010fcc0000010805 */
[----:B------:R4:W5:Y:S02]  /*4360*/  MUFU.EX2 R181, R3 ;  /* 0x0000000300b57308 */ /* 0x0009640000000800 */
[----:B----4-:R-:W-:Y:S01]  /*4370*/  FFMA.FTZ R3, R94, c[0x0][0x2d0], -R0 ;  /* 0x0000b4005e037a23 */ /* 0x010fe20000010800 */
[----:B-----5:R-:W-:-:S05]  /*4380*/  F2FP.PACK_AB R11, R181, R183 ;  /* 0x000000b7b50b723e */ /* 0x020fca00000000ff */
[----:B------:R4:W-:Y:S02]  /*4390*/  MUFU.EX2 R226, R3 ;  /* 0x0000000300e27308 */ /* 0x0009e40000000800 */
[C---:B------:R-:W-:Y:S08]  /*43a0*/  HMMA.16816.F32 R144, R8.reuse, R20, R76 ;  /* 0x000000140890723c */ /* 0x040ff0000000184c */
[----:B-1----:R-:W-:Y:S01]  /*43b0*/  HMMA.16816.F32 R48, R8, R30, R48 ;  /* 0x0000001e0830723c */ /* 0x002fe20000001830 */
[----:B----4-:R-:W-:-:S04]  /*43c0*/  FFMA.FTZ R3, R95, c[0x0][0x2d0], -R0 ;  /* 0x0000b4005f037a23 */ /* 0x010fc80000010800 */
[----:B------:R1:W4:Y:S03]  /*43d0*/  MUFU.EX2 R225, R3 ;  /* 0x0000000300e17308 */ /* 0x0003260000000800 */
[----:B------:R-:W-:Y:S01]  /*43e0*/  HMMA.16816.F32 R92, R12, R38, RZ ;  /* 0x000000260c5c723c */ /* 0x000fe200000018ff */
[----:B------:R-:W-:Y:S01]  /*43f0*/  LDSM.16.MT88.4 R12, [R228+0x1100] ;  /* 0x00110000e40c783b */ /* 0x000fe20000004200 */
[----:B-1----:R-:W-:-:S04]  /*4400*/  FFMA.FTZ R3, R100, c[0x0][0x2d0], -R0 ;  /* 0x0000b40064037a23 */ /* 0x002fc80000010800 */
[----:B------:R1:W-:Y:S02]  /*4410*/  MUFU.EX2 R227, R3 ;  /* 0x0000000300e37308 */ /* 0x0003e40000000800 */
[----:B-1----:R-:W-:Y:S02]  /*4420*/  FFMA.FTZ R3, R101, c[0x0][0x2d0], -R0 ;  /* 0x0000b40065037a23 */ /* 0x002fe40000010800 */
[C---:B--2---:R-:W-:Y:S04]  /*4430*/  HMMA.16816.F32 R100, R8.reuse, R16, R72 ;  /* 0x000000100864723c */ /* 0x044fe80000001848 */
[----:B------:R1:W2:Y:S04]  /*4440*/  MUFU.EX2 R224, R3 ;  /* 0x0000000300e07308 */ /* 0x0002a80000000800 */
[C---:B---3--:R-:W-:Y:S08]  /*4450*/  HMMA.16816.F32 R72, R8.reuse, R24, R68 ;  /* 0x000000180848723c */ /* 0x048ff00000001844 */
[----:B------:R-:W-:Y:S01]  /*4460*/  HMMA.16816.F32 R68, R8, R28, R64 ;  /* 0x0000001c0844723c */ /* 0x000fe20000001840 */
[----:B-1----:R-:W-:-:S04]  /*4470*/  FFMA.FTZ R3, R104, c[0x0][0x2d0], -R6 ;  /* 0x0000b40068037a23 */ /* 0x002fc80000010806 */
[----:B------:R1:W-:Y:S03]  /*4480*/  MUFU.EX2 R215, R3 ;  /* 0x0000000300d77308 */ /* 0x0003e60000000800 */
[C---:B------:R-:W-:Y:S08]  /*4490*/  HMMA.16816.F32 R64, R8.reuse, R22, R60 ;  /* 0x000000160840723c */ /* 0x040ff0000000183c */
[----:B------:R-:W-:Y:S01]  /*44a0*/  HMMA.16816.F32 R60, R8, R18, R56 ;  /* 0x00000012083c723c */ /* 0x000fe20000001838 */
[----:B-1----:R-:W-:-:S07]  /*44b0*/  FFMA.FTZ R3, R105, c[0x0][0x2d0], -R6 ;  /* 0x0000b40069037a23 */ /* 0x002fce0000010806 */
[----:B------:R-:W-:Y:S01]  /*44c0*/  HMMA.16816.F32 R56, R8, R26, R52 ;  /* 0x0000001a0838723c */ /* 0x000fe20000001834 */
[----:B------:R1:W3:Y:S06]  /*44d0*/  MUFU.EX2 R213, R3 ;  /* 0x0000000300d57308 */ /* 0x0002ec0000000800 */
[----:B------:R-:W-:Y:S02]  /*44e0*/  F2FP.PACK_AB R8, R153, R193 ;  /* 0x000000c19908723e */ /* 0x000fe400000000ff */
[----:B----4-:R-:W-:Y:S02]  /*44f0*/  F2FP.PACK_AB R9, R225, R226 ;  /* 0x000000e2e109723e */ /* 0x010fe400000000ff */
[----:B------:R-:W-:-:S02]  /*4500*/  F2FP.PACK_AB R10, R196, R169 ;  /* 0x000000a9c40a723e */ /* 0x000fc400000000ff */
[----:B--2---:R-:W-:Y:S01]  /*4510*/  F2FP.PACK_AB R11, R224, R227 ;  /* 0x000000e3e00b723e */ /* 0x004fe200000000ff */
[----:B-1----:R-:W-:-:S06]  /*4520*/  FFMA.FTZ R3, R106, c[0x0][0x2d0], -R6 ;  /* 0x0000b4006a037a23 */ /* 0x002fcc0000010806 */
[C---:B------:R-:W-:Y:S01]  /*4530*/  HMMA.16816.F32 R76, R8.reuse, R24, R40 ;  /* 0x00000018084c723c */ /* 0x040fe20000001828 */
[----:B------:R1:W-:Y:S07]  /*4540*/  MUFU.EX2 R212, R3 ;  /* 0x0000000300d47308 */ /* 0x0003ee0000000800 */
[C---:B------:R-:W-:Y:S01]  /*4550*/  HMMA.16816.F32 R40, R8.reuse, R26, R96 ;  /* 0x0000001a0828723c */ /* 0x040fe20000001860 */
[----:B------:R-:W2:Y:S06]  /*4560*/  LDSM.16.MT88.4 R24, [R230+0x1100] ;  /* 0x00110000e618783b */ /* 0x000eac0000004200 */
[----:B------:R-:W-:Y:S01]  /*4570*/  IMAD.MOV.U32 R99, RZ, RZ, R111 ;  /* 0x000000ffff637224 */ /* 0x000fe200078e006f */
[----:B------:R-:W-:Y:S01]  /*4580*/  HMMA.16816.F32 R52, R8, R20, R80 ;  /* 0x000000140834723c */ /* 0x000fe20000001850 */
[----:B------:R-:W-:-:S02]  /*4590*/  IMAD.MOV.U32 R98, RZ, RZ, R110 ;  /* 0x000000ffff627224 */ /* 0x000fc400078e006e */
[----:B-1----:R-:W-:Y:S02]  /*45a0*/  FFMA.FTZ R3, R107, c[0x0][0x2d0], -R6 ;  /* 0x0000b4006b037a23 */ /* 0x002fe40000010806 */
[----:B------:R-:W-:Y:S02]  /*45b0*/  IMAD.MOV.U32 R97, RZ, RZ, R169 ;  /* 0x000000ffff617224 */ /* 0x000fe400078e00a9 */
[----:B------:R1:W4:Y:S01]  /*45c0*/  MUFU.EX2 R210, R3 ;  /* 0x0000000300d27308 */ /* 0x0003220000000800 */
[----:B------:R-:W-:Y:S01]  /*45d0*/  HMMA.16816.F32 R104, R8, R28, R32 ;  /* 0x0000001c0868723c */ /* 0x000fe20000001820 */
[----:B------:R-:W-:Y:S01]  /*45e0*/  LDSM.16.MT88.4 R32, [R229+0x1100] ;  /* 0x00110000e520783b */ /* 0x000fe20000004200 */
[----:B------:R-:W-:-:S05]  /*45f0*/  IMAD.MOV.U32 R96, RZ, RZ, R153 ;  /* 0x000000ffff607224 */ /* 0x000fca00078e0099 */
[----:B------:R-:W-:Y:S01]  /*4600*/  IMAD.MOV.U32 R28, RZ, RZ, R196 ;  /* 0x000000ffff1c7224 */ /* 0x000fe200078e00c4 */
[----:B------:R-:W-:Y:S01]  /*4610*/  HMMA.16816.F32 R36, R8, R22, R84 ;  /* 0x000000160824723c */ /* 0x000fe20000001854 */
[----:B------:R-:W5:Y:S01]  /*4620*/  LDSM.16.MT88.4 R20, [R231+0x1100] ;  /* 0x00110000e714783b */ /* 0x000f620000004200 */
[----:B------:R-:W-:Y:S02]  /*4630*/  IMAD.MOV.U32 R29, RZ, RZ, R183 ;  /* 0x000000ffff1d7224 */ /* 0x000fe400078e00b7 */
[----:B-1----:R-:W-:-:S04]  /*4640*/  FFMA.FTZ R3, R112, c[0x0][0x2d0], -R5 ;  /* 0x0000b40070037a23 */ /* 0x002fc80000010805 */
[C---:B------:R-:W-:Y:S01]  /*4650*/  HMMA.16816.F32 R44, R8.reuse, R16, R44 ;  /* 0x00000010082c723c */ /* 0x040fe2000000182c */
[----:B------:R-:W-:Y:S01]  /*4660*/  IMAD.MOV.U32 R112, RZ, RZ, R191 ;  /* 0x000000ffff707224 */ /* 0x000fe200078e00bf */
[----:B------:R1:W-:Y:S06]  /*4670*/  MUFU.EX2 R209, R3 ;  /* 0x0000000300d17308 */ /* 0x0003ec0000000800 */
[C---:B------:R-:W-:Y:S07]  /*4680*/  HMMA.16816.F32 R16, R8.reuse, R18, R88 ;  /* 0x000000120810723c */ /* 0x040fee0000001858 */
[----:B------:R-:W-:Y:S01]  /*4690*/  IMAD.MOV.U32 R91, RZ, RZ, R193 ;  /* 0x000000ffff5b7224 */ /* 0x000fe200078e00c1 */
[----:B------:R-:W-:Y:S01]  /*46a0*/  HMMA.16816.F32 R80, R8, R30, R92 ;  /* 0x0000001e0850723c */ /* 0x000fe2000000185c */
[----:B------:R-:W-:-:S02]  /*46b0*/  IMAD.MOV.U32 R90, RZ, RZ, R192 ;  /* 0x000000ffff5a7224 */ /* 0x000fc400078e00c0 */
[----:B-1----:R-:W-:Y:S02]  /*46c0*/  FFMA.FTZ R3, R113, c[0x0][0x2d0], -R5 ;  /* 0x0000b40071037a23 */ /* 0x002fe40000010805 */
[----:B------:R-:W-:Y:S02]  /*46d0*/  IMAD.MOV.U32 R113, RZ, RZ, R194 ;  /* 0x000000ffff717224 */ /* 0x000fe400078e00c2 */
[----:B------:R1:W1:Y:S01]  /*46e0*/  MUFU.EX2 R208, R3 ;  /* 0x0000000300d07308 */ /* 0x0002620000000800 */
[----:B------:R-:W-:Y:S01]  /*46f0*/  IMAD.MOV.U32 R89, RZ, RZ, R190 ;  /* 0x000000ffff597224 */ /* 0x000fe200078e00be */
[----:B---3--:R-:W-:Y:S01]  /*4700*/  F2FP.PACK_AB R8, R213, R215 ;  /* 0x000000d7d508723e */ /* 0x008fe200000000ff */
[----:B------:R-:W-:Y:S01]  /*4710*/  IMAD.MOV.U32 R88, RZ, RZ, R189 ;  /* 0x000000ffff587224 */ /* 0x000fe200078e00bd */
[----:B----4-:R-:W-:Y:S01]  /*4720*/  F2FP.PACK_AB R10, R210, R212 ;  /* 0x000000d4d20a723e */ /* 0x010fe200000000ff */
[----:B------:R-:W-:Y:S02]  /*4730*/  IMAD.MOV.U32 R95, RZ, RZ, R165 ;  /* 0x000000ffff5f7224 */ /* 0x000fe400078e00a5 */
[----:B-1----:R-:W-:Y:S01]  /*4740*/  FFMA.FTZ R3, R114, c[0x0][0x2d0], -R5 ;  /* 0x0000b40072037a23 */ /* 0x002fe20000010805 */
[----:B------:R-:W-:Y:S01]  /*4750*/  F2FP.PACK_AB R9, R208, R209 ;  /* 0x000000d1d009723e */ /* 0x000fe200000000ff */
[----:B------:R-:W-:-:S02]  /*4760*/  IMAD.MOV.U32 R114, RZ, RZ, R188 ;  /* 0x000000ffff727224 */ /* 0x000fc400078e00bc */
        /* <DEDUP_REMOVED lines=9> */
[----:B-1----:R-:W-:-:S02]  /*4800*/  FFMA.FTZ R3, R116, c[0x0][0x2d0], -R7 ;  /* 0x0000b40074037a23 */ /* 0x002fc40000010807 */
[----:B------:R-:W-:Y:S02]  /*4810*/  IMAD.MOV.U32 R116, RZ, RZ, R197 ;  /* 0x000000ffff747224 */ /* 0x000fe400078e00c5 */
[----:B------:R1:W2:Y:S03]  /*4820*/  MUFU.EX2 R201, R3 ;  /* 0x0000000300c97308 */ /* 0x0002a60000000800 */
[C---:B-----5:R-:W-:Y:S08]  /*4830*/  HMMA.16816.F32 R100, R8.reuse, R20, R100 ;  /* 0x000000140864723c */ /* 0x060ff00000001864 */
[----:B------:R-:W-:Y:S01]  /*4840*/  HMMA.16816.F32 R68, R8, R22, R60 ;  /* 0x000000160844723c */ /* 0x000fe2000000183c */
[----:B-1----:R-:W-:-:S02]  /*4850*/  FFMA.FTZ R3, R117, c[0x0][0x2d0], -R7 ;  /* 0x0000b40075037a23 */ /* 0x002fc40000010807 */
[----:B------:R-:W-:Y:S02]  /*4860*/  IMAD.MOV.U32 R117, RZ, RZ, R182 ;  /* 0x000000ffff757224 */ /* 0x000fe400078e00b6 */
[----:B------:R1:W-:Y:S02]  /*4870*/  MUFU.EX2 R200, R3 ;  /* 0x0000000300c87308 */ /* 0x0003e40000000800 */
[----:B-1----:R-:W-:Y:S02]  /*4880*/  FFMA.FTZ R3, R119, c[0x0][0x2d0], -R7 ;  /* 0x0000b40077037a23 */ /* 0x002fe40000010807 */
[----:B------:R-:W-:-:S04]  /*4890*/  IMAD.MOV.U32 R119, RZ, RZ, R181 ;  /* 0x000000ffff777224 */ /* 0x000fc800078e00b5 */
[----:B------:R1:W3:Y:S02]  /*48a0*/  MUFU.EX2 R199, R3 ;  /* 0x0000000300c77308 */ /* 0x0002e40000000800 */
[----:B-1----:R-:W-:Y:S02]  /*48b0*/  FFMA.FTZ R3, R122, c[0x0][0x2d0], -R0 ;  /* 0x0000b4007a037a23 */ /* 0x002fe40000010800 */
[----:B------:R-:W-:-:S04]  /*48c0*/  IMAD.MOV.U32 R122, RZ, RZ, R180 ;  /* 0x000000ffff7a7224 */ /* 0x000fc800078e00b4 */
[----:B------:R1:W-:Y:S01]  /*48d0*/  MUFU.EX2 R198, R3 ;  /* 0x0000000300c67308 */ /* 0x0003e20000000800 */
[C---:B------:R-:W-:Y:S08]  /*48e0*/  HMMA.16816.F32 R180, R8.reuse, R32, R72 ;  /* 0x0000002008b4723c */ /* 0x040ff00000001848 */
[----:B------:R-:W-:Y:S01]  /*48f0*/  HMMA.16816.F32 R72, R8, R14, R64 ;  /* 0x0000000e0848723c */ /* 0x000fe20000001840 */
[----:B-1----:R-:W-:-:S07]  /*4900*/  FFMA.FTZ R3, R125, c[0x0][0x2d0], -R0 ;  /* 0x0000b4007d037a23 */ /* 0x002fce0000010800 */
[C---:B------:R-:W-:Y:S01]  /*4910*/  HMMA.16816.F32 R64, R8.reuse, R34, R56 ;  /* 0x000000220840723c */ /* 0x040fe20000001838 */
[----:B------:R-:W-:Y:S01]  /*4920*/  IMAD.MOV.U32 R125, RZ, RZ, R97 ;  /* 0x000000ffff7d7224 */ /* 0x000fe200078e0061 */
[----:B------:R1:W4:Y:S06]  /*4930*/  MUFU.EX2 R197, R3 ;  /* 0x0000000300c57308 */ /* 0x00032c0000000800 */
[----:B------:R-:W-:Y:S07]  /*4940*/  HMMA.16816.F32 R56, R8, R26, R48 ;  /* 0x0000001a0838723c */ /* 0x000fee0000001830 */
[----:B--2---:R-:W-:-:S02]  /*4950*/  F2FP.PACK_AB R8, R201, R205 ;  /* 0x000000cdc908723e */ /* 0x004fc400000000ff */
[----:B---3--:R-:W-:Y:S01]  /*4960*/  F2FP.PACK_AB R10, R199, R200 ;  /* 0x000000c8c70a723e */ /* 0x008fe200000000ff */
[--C-:B-1----:R-:W-:Y:S01]  /*4970*/  FFMA.FTZ R3, R123, c[0x0][0x2d0], -R0.reuse ;  /* 0x0000b4007b037a23 */ /* 0x102fe20000010800 */
[----:B----4-:R-:W-:Y:S01]  /*4980*/  F2FP.PACK_AB R9, R197, R198 ;  /* 0x000000c6c509723e */ /* 0x010fe200000000ff */
[----:B------:R-:W-:Y:S02]  /*4990*/  IMAD.MOV.U32 R123, RZ, RZ, R195 ;  /* 0x000000ffff7b7224 */ /* 0x000fe400078e00c3 */
[----:B------:R1:W-:Y:S02]  /*49a0*/  MUFU.EX2 R196, R3 ;  /* 0x0000000300c47308 */ /* 0x0003e40000000800 */
[----:B-1----:R-:W-:Y:S02]  /*49b0*/  FFMA.FTZ R3, R124, c[0x0][0x2d0], -R0 ;  /* 0x0000b4007c037a23 */ /* 0x002fe40000010800 */
[----:B------:R-:W-:-:S04]  /*49c0*/  IMAD.MOV.U32 R124, RZ, RZ, R89 ;  /* 0x000000ffff7c7224 */ /* 0x000fc800078e0059 */
[----:B------:R1:W2:Y:S01]  /*49d0*/  MUFU.EX2 R195, R3 ;  /* 0x0000000300c37308 */ /* 0x0002a20000000800 */
[----:B------:R-:W-:Y:S02]  /*49e0*/  IMAD.MOV.U32 R89, RZ, RZ, R166 ;  /* 0x000000ffff597224 */ /* 0x000fe400078e00a6 */
[----:B-1----:R-:W-:Y:S01]  /*49f0*/  FFMA.FTZ R3, R120, c[0x0][0x2d0], -R7 ;  /* 0x0000b40078037a23 */ /* 0x002fe20000010807 */
[----:B--2---:R-:W-:Y:S01]  /*4a00*/  F2FP.PACK_AB R11, R195, R196 ;  /* 0x000000c4c30b723e */ /* 0x004fe200000000ff */
[----:B------:R-:W-:-:S03]  /*4a10*/  IMAD.MOV.U32 R120, RZ, RZ, R28 ;  /* 0x000000ffff787224 */ /* 0x000fc600078e001c */
[----:B------:R1:W-:Y:S03]  /*4a20*/  MUFU.EX2 R194, R3 ;  /* 0x0000000300c27308 */ /* 0x0003e60000000800 */
[C---:B------:R-:W-:Y:S08]  /*4a30*/  HMMA.16816.F32 R52, R8.reuse, R12, R52 ;  /* 0x0000000c0834723c */ /* 0x040ff00000001834 */
[----:B------:R-:W-:Y:S01]  /*4a40*/  HMMA.16816.F32 R48, R8, R14, R36 ;  /* 0x0000000e0830723c */ /* 0x000fe20000001824 */
[----:B------:R-:W-:Y:S01]  /*4a50*/  LDSM.16.MT88.4 R12, [R231+0x1900] ;  /* 0x00190000e70c783b */ /* 0x000fe20000004200 */
[----:B-1----:R-:W-:-:S02]  /*4a60*/  FFMA.FTZ R3, R121, c[0x0][0x2d0], -R7 ;  /* 0x0000b40079037a23 */ /* 0x002fc40000010807 */
[----:B------:R-:W-:Y:S02]  /*4a70*/  IMAD.MOV.U32 R121, RZ, RZ, R29 ;  /* 0x000000ffff797224 */ /* 0x000fe400078e001d */
[----:B------:R1:W-:Y:S02]  /*4a80*/  MUFU.EX2 R193, R3 ;  /* 0x0000000300c17308 */ /* 0x0003e40000000800 */
[C---:B------:R-:W-:Y:S08]  /*4a90*/  HMMA.16816.F32 R60, R8.reuse, R24, R104 ;  /* 0x00000018083c723c */ /* 0x040ff00000001868 */
[----:B------:R-:W-:Y:S01]  /*4aa0*/  HMMA.16816.F32 R44, R8, R20, R44 ;  /* 0x00000014082c723c */ /* 0x000fe2000000182c */
[----:B-1----:R-:W-:-:S07]  /*4ab0*/  FFMA.FTZ R3, R127, c[0x0][0x2d0], -R6 ;  /* 0x0000b4007f037a23 */ /* 0x002fce0000010806 */
[C---:B------:R-:W-:Y:S01]  /*4ac0*/  HMMA.16816.F32 R36, R8.reuse, R22, R16 ;  /* 0x000000160824723c */ /* 0x040fe20000001810 */
[----:B------:R-:W1:Y:S01]  /*4ad0*/  LDSM.16.MT88.4 R16, [R228+0x1900] ;  /* 0x00190000e410783b */ /* 0x000e620000004200 */
[----:B------:R-:W-:Y:S01]  /*4ae0*/  IMAD.MOV.U32 R127, RZ, RZ, R98 ;  /* 0x000000ffff7f7224 */ /* 0x000fe200078e0062 */
[----:B------:R2:W-:Y:S02]  /*4af0*/  MUFU.EX2 R192, R3 ;  /* 0x0000000300c07308 */ /* 0x0005e40000000800 */
[----:B------:R-:W3:Y:S03]  /*4b00*/  LDSM.16.MT88.4 R20, [R229+0x1900] ;  /* 0x00190000e514783b */ /* 0x000ee60000004200 */
[C---:B------:R-:W-:Y:S08]  /*4b10*/  HMMA.16816.F32 R28, R8.reuse, R32, R76 ;  /* 0x00000020081c723c */ /* 0x040ff0000000184c */
[----:B------:R-:W-:Y:S01]  /*4b20*/  HMMA.16816.F32 R40, R8, R34, R40 ;  /* 0x000000220828723c */ /* 0x000fe20000001828 */
[----:B--2---:R-:W-:-:S02]  /*4b30*/  FFMA.FTZ R3, R129, c[0x0][0x2d0], -R6 ;  /* 0x0000b40081037a23 */ /* 0x004fc40000010806 */
[----:B------:R-:W-:Y:S02]  /*4b40*/  IMAD.MOV.U32 R129, RZ, RZ, R109 ;  /* 0x000000ffff817224 */ /* 0x000fe400078e006d */
[----:B------:R2:W4:Y:S03]  /*4b50*/  MUFU.EX2 R191, R3 ;  /* 0x0000000300bf7308 */ /* 0x0005260000000800 */
[----:B------:R-:W-:Y:S01]  /*4b60*/  HMMA.16816.F32 R80, R8, R26, R80 ;  /* 0x0000001a0850723c */ /* 0x000fe20000001850 */
[----:B------:R-:W5:Y:S01]  /*4b70*/  LDSM.16.MT88.4 R24, [R230+0x1900] ;  /* 0x00190000e618783b */ /* 0x000f620000004200 */
[----:B--2---:R-:W-:-:S05]  /*4b80*/  FFMA.FTZ R3, R126, c[0x0][0x2d0], -R6 ;  /* 0x0000b4007e037a23 */ /* 0x004fca0000010806 */
[----:B----4-:R-:W-:Y:S01]  /*4b90*/  F2FP.PACK_AB R8, R191, R192 ;  /* 0x000000c0bf08723e */ /* 0x010fe200000000ff */
[----:B------:R-:W-:Y:S01]  /*4ba0*/  IMAD.MOV.U32 R126, RZ, RZ, R96 ;  /* 0x000000ffff7e7224 */ /* 0x000fe200078e0060 */
[----:B------:R2:W-:Y:S02]  /*4bb0*/  MUFU.EX2 R190, R3 ;  /* 0x0000000300be7308 */ /* 0x0005e40000000800 */
[----:B--2---:R-:W-:Y:S02]  /*4bc0*/  FFMA.FTZ R3, R128, c[0x0][0x2d0], -R6 ;  /* 0x0000b40080037a23 */ /* 0x004fe40000010806 */
[----:B------:R-:W-:-:S04]  /*4bd0*/  IMAD.MOV.U32 R128, RZ, RZ, R4 ;  /* 0x000000ffff807224 */ /* 0x000fc800078e0004 */
[----:B------:R2:W4:Y:S01]  /*4be0*/  MUFU.EX2 R189, R3 ;  /* 0x0000000300bd7308 */ /* 0x0005220000000800 */
[----:B------:R-:W-:-:S04]  /*4bf0*/  IMAD.MOV.U32 R4, RZ, RZ, R168 ;  /* 0x000000ffff047224 */ /* 0x000fc800078e00a8 */
[----:B------:R-:W-:Y:S02]  /*4c00*/  FFMA.FTZ R4, R4, c[0x0][0x2d0], -R7 ;  /* 0x0000b40004047a23 */ /* 0x000fe40000010807 */
[----:B--2---:R-:W-:Y:S01]  /*4c10*/  FFMA.FTZ R3, R131, c[0x0][0x2d0], -R5 ;  /* 0x0000b40083037a23 */ /* 0x004fe20000010805 */
[----:B----4-:R-:W-:Y:S01]  /*4c20*/  F2FP.PACK_AB R10, R189, R190 ;  /* 0x000000bebd0a723e */ /* 0x010fe200000000ff */
[----:B------:R-:W-:Y:S02]  /*4c30*/  IMAD.MOV.U32 R131, RZ, RZ, R91 ;  /* 0x000000ffff837224 */ /* 0x000fe400078e005b */
[----:B------:R2:W-:Y:S01]  /*4c40*/  MUFU.EX2 R188, R3 ;  /* 0x0000000300bc7308 */ /* 0x0005e20000000800 */
[----:B------:R-:W-:Y:S02]  /*4c50*/  IMAD.MOV.U32 R91, RZ, RZ, R167 ;  /* 0x000000ffff5b7224 */ /* 0x000fe400078e00a7 */
[----:B--2---:R-:W-:Y:S02]  /*4c60*/  FFMA.FTZ R3, R140, c[0x0][0x2d0], -R5 ;  /* 0x0000b4008c037a23 */ /* 0x004fe40000010805 */
[----:B------:R-:W-:-:S03]  /*4c70*/  IMAD.MOV.U32 R140, RZ, RZ, R113 ;  /* 0x000000ffff8c7224 */ /* 0x000fc600078e0071 */
[----:B------:R2:W4:Y:S02]  /*4c80*/  MUFU.EX2 R115, R3 ;  /* 0x0000000300737308 */ /* 0x0005240000000800 */
[----:B--2---:R-:W-:Y:S01]  /*4c90*/  FFMA.FTZ R3, R130, c[0x0][0x2d0], -R5 ;  /* 0x0000b40082037a23 */ /* 0x004fe20000010805 */
[----:B----4-:R-:W-:Y:S01]  /*4ca0*/  F2FP.PACK_AB R9, R115, R188 ;  /* 0x000000bc7309723e */ /* 0x010fe200000000ff */
[----:B------:R-:W-:-:S04]  /*4cb0*/  IMAD.MOV.U32 R130, RZ, RZ, R112 ;  /* 0x000000ffff827224 */ /* 0x000fc800078e0070 */
[----:B------:R2:W-:Y:S02]  /*4cc0*/  MUFU.EX2 R113, R3 ;  /* 0x0000000300717308 */ /* 0x0005e40000000800 */
[----:B--2---:R-:W-:Y:S02]  /*4cd0*/  FFMA.FTZ R3, R139, c[0x0][0x2d0], -R5 ;  /* 0x0000b4008b037a23 */ /* 0x004fe40000010805 */
[----:B------:R-:W-:-:S04]  /*4ce0*/  IMAD.MOV.U32 R139, RZ, RZ, R114 ;  /* 0x000000ffff8b7224 */ /* 0x000fc800078e0072 */
[----:B------:R2:W4:Y:S02]  /*4cf0*/  MUFU.EX2 R114, R3 ;  /* 0x0000000300727308 */ /* 0x0005240000000800 */
[----:B--2---:R-:W-:Y:S01]  /*4d00*/  FFMA.FTZ R3, R142, c[0x0][0x2d0], -R7 ;  /* 0x0000b4008e037a23 */ /* 0x004fe20000010807 */
[----:B----4-:R-:W-:Y:S01]  /*4d10*/  F2FP.PACK_AB R11, R114, R113 ;  /* 0x00000071720b723e */ /* 0x010fe200000000ff */
[----:B------:R-:W-:-:S04]  /*4d20*/  IMAD.MOV.U32 R142, RZ, RZ, R88 ;  /* 0x000000ffff8e7224 */ /* 0x000fc800078e0058 */
[----:B------:R2:W-:Y:S01]  /*4d30*/  MUFU.EX2 R112, R3 ;  /* 0x0000000300707308 */ /* 0x0005e20000000800 */
[----:B------:R-:W-:Y:S01]  /*4d40*/  IMAD.MOV.U32 R88, RZ, RZ, R152 ;  /* 0x000000ffff587224 */ /* 0x000fe200078e0098 */
[C---:B-1----:R-:W-:Y:S08]  /*4d50*/  HMMA.16816.F32 R144, R8.reuse, R16, R144 ;  /* 0x000000100890723c */ /* 0x042ff00000001890 */
[----:B---3--:R-:W-:Y:S01]  /*4d60*/  HMMA.16816.F32 R180, R8, R20, R180 ;  /* 0x0000001408b4723c */ /* 0x008fe200000018b4 */
[----:B--2---:R-:W-:-:S02]  /*4d70*/  FFMA.FTZ R3, R141, c[0x0][0x2d0], -R7 ;  /* 0x0000b4008d037a23 */ /* 0x004fc40000010807 */
[----:B------:R-:W-:Y:S02]  /*4d80*/  IMAD.MOV.U32 R141, RZ, RZ, R90 ;  /* 0x000000ffff8d7224 */ /* 0x000fe400078e005a */
[----:B------:R1:W-:Y:S01]  /*4d90*/  MUFU.EX2 R111, R3 ;  /* 0x00000003006f7308 */ /* 0x0003e20000000800 */
[----:B------:R-:W-:Y:S02]  /*4da0*/  IMAD.MOV.U32 R90, RZ, RZ, R170 ;  /* 0x000000ffff5a7224 */ /* 0x000fe400078e00aa */
[----:B------:R-:W-:Y:S01]  /*4db0*/  HMMA.16816.F32 R76, R8, R22, R64 ;  /* 0x00000016084c723c */ /* 0x000fe20000001840 */
[----:B-1----:R-:W-:Y:S02]  /*4dc0*/  FFMA.FTZ R3, R148, c[0x0][0x2d0], -R7 ;  /* 0x0000b40094037a23 */ /* 0x002fe40000010807 */
[----:B------:R-:W-:Y:S02]  /*4dd0*/  IMAD.MOV.U32 R148, RZ, RZ, R155 ;  /* 0x000000ffff947224 */ /* 0x000fe400078e009b */
[----:B------:R1:W-:Y:S02]  /*4de0*/  MUFU.EX2 R110, R3 ;  /* 0x00000003006e7308 */ /* 0x0003e40000000800 */
[----:B-1----:R-:W-:-:S02]  /*4df0*/  FFMA.FTZ R3, R149, c[0x0][0x2d0], -R7 ;  /* 0x0000b40095037a23 */ /* 0x002fc40000010807 */
[----:B------:R-:W-:-:S04]  /*4e00*/  IMAD.MOV.U32 R149, RZ, RZ, R154 ;  /* 0x000000ffff957224 */ /* 0x000fc800078e009a */
[----:B------:R1:W-:Y:S01]  /*4e10*/  MUFU.EX2 R109, R3 ;  /* 0x00000003006d7308 */ /* 0x0003e20000000800 */
[C---:B------:R-:W-:Y:S08]  /*4e20*/  HMMA.16816.F32 R152, R8.reuse, R18, R72 ;  /* 0x000000120898723c */ /* 0x040ff00000001848 */
[----:B-----5:R-:W-:Y:S01]  /*4e30*/  HMMA.16816.F32 R72, R8, R24, R84 ;  /* 0x000000180848723c */ /* 0x020fe20000001854 */
[----:B-1----:R-:W-:-:S02]  /*4e40*/  FFMA.FTZ R3, R156, c[0x0][0x2d0], -R0 ;  /* 0x0000b4009c037a23 */ /* 0x002fc40000010800 */
[----:B------:R-:W-:Y:S02]  /*4e50*/  IMAD.MOV.U32 R156, RZ, RZ, R164 ;  /* 0x000000ffff9c7224 */ /* 0x000fe400078e00a4 */
[----:B------:R1:W-:Y:S03]  /*4e60*/  MUFU.EX2 R107, R3 ;  /* 0x00000003006b7308 */ /* 0x0003e60000000800 */
[C---:B------:R-:W-:Y:S01]  /*4e70*/  HMMA.16816.F32 R164, R8.reuse, R12, R100 ;  /* 0x0000000c08a4723c */ /* 0x040fe20000001864 */
[--C-:B-1----:R-:W-:Y:S02]  /*4e80*/  FFMA.FTZ R3, R158, c[0x0][0x2d0], -R0.reuse ;  /* 0x0000b4009e037a23 */ /* 0x102fe40000010800 */
[----:B------:R-:W-:Y:S02]  /*4e90*/  IMAD.MOV.U32 R158, RZ, RZ, R171 ;  /* 0x000000ffff9e7224 */ /* 0x000fe400078e00ab */
[----:B------:R1:W2:Y:S03]  /*4ea0*/  MUFU.EX2 R106, R3 ;  /* 0x00000003006a7308 */ /* 0x0002a60000000800 */
[C---:B------:R-:W-:Y:S08]  /*4eb0*/  HMMA.16816.F32 R168, R8.reuse, R14, R68 ;  /* 0x0000000e08a8723c */ /* 0x040ff00000001844 */
[----:B------:R-:W-:Y:S01]  /*4ec0*/  HMMA.16816.F32 R68, R8, R26, R56 ;  /* 0x0000001a0844723c */ /* 0x000fe20000001838 */
[----:B-1----:R-:W-:-:S06]  /*4ed0*/  FFMA.FTZ R3, R151, c[0x0][0x2d0], -R0 ;  /* 0x0000b40097037a23 */ /* 0x002fcc0000010800 */
[----:B------:R-:W-:Y:S01]  /*4ee0*/  F2FP.PACK_AB R8, R193, R194 ;  /* 0x000000c2c108723e */ /* 0x000fe200000000ff */
[----:B------:R-:W-:Y:S01]  /*4ef0*/  IMAD.MOV.U32 R151, RZ, RZ, R95 ;  /* 0x000000ffff977224 */ /* 0x000fe200078e005f */
[----:B--2---:R-:W-:Y:S01]  /*4f00*/  F2FP.PACK_AB R9, R106, R107 ;  /* 0x0000006b6a09723e */ /* 0x004fe200000000ff */
[----:B------:R1:W-:Y:S01]  /*4f10*/  MUFU.EX2 R104, R3 ;  /* 0x0000000300687308 */ /* 0x0003e20000000800 */
[----:B------:R-:W-:Y:S01]  /*4f20*/  F2FP.PACK_AB R10, R111, R112 ;  /* 0x000000706f0a723e */ /* 0x000fe200000000ff */
[----:B-1----:R-:W-:Y:S02]  /*4f30*/  FFMA.FTZ R3, R157, c[0x0][0x2d0], -R0 ;  /* 0x0000b4009d037a23 */ /* 0x002fe40000010800 */
[----:B------:R-:W-:-:S04]  /*4f40*/  IMAD.MOV.U32 R157, RZ, RZ, R99 ;  /* 0x000000ffff9d7224 */ /* 0x000fc800078e0063 */
[----:B------:R1:W2:Y:S02]  /*4f50*/  MUFU.EX2 R103, R3 ;  /* 0x0000000300677308 */ /* 0x0002a40000000800 */
[----:B-1----:R-:W-:Y:S01]  /*4f60*/  FFMA.FTZ R3, R108, c[0x0][0x2d0], -R7 ;  /* 0x0000b4006c037a23 */ /* 0x002fe20000010807 */
[----:B--2---:R-:W-:-:S05]  /*4f70*/  F2FP.PACK_AB R11, R103, R104 ;  /* 0x00000068670b723e */ /* 0x004fca00000000ff */
[----:B------:R1:W-:Y:S02]  /*4f80*/  MUFU.EX2 R108, R3 ;  /* 0x00000003006c7308 */ /* 0x0003e40000000800 */
[C---:B------:R-:W-:Y:S08]  /*4f90*/  HMMA.16816.F32 R64, R8.reuse, R16, R52 ;  /* 0x000000100840723c */ /* 0x040ff00000001834 */
[----:B------:R-:W-:Y:S01]  /*4fa0*/  HMMA.16816.F32 R56, R8, R18, R48 ;  /* 0x000000120838723c */ /* 0x000fe20000001830 */
[----:B------:R-:W2:Y:S01]  /*4fb0*/  LDSM.16.MT88.4 R16, [R228+0x2100] ;  /* 0x00210000e410783b */ /* 0x000ea20000004200 */
[----:B-1----:R-:W-:-:S02]  /*4fc0*/  FFMA.FTZ R3, R150, c[0x0][0x2d0], -R7 ;  /* 0x0000b40096037a23 */ /* 0x002fc40000010807 */
[----:B------:R-:W-:Y:S02]  /*4fd0*/  IMAD.MOV.U32 R150, RZ, RZ, R88 ;  /* 0x000000ffff967224 */ /* 0x000fe400078e0058 */
[----:B------:R1:W-:Y:S02]  /*4fe0*/  MUFU.EX2 R105, R3 ;  /* 0x0000000300697308 */ /* 0x0003e40000000800 */
[C---:B------:R-:W-:Y:S08]  /*4ff0*/  HMMA.16816.F32 R52, R8.reuse, R12, R44 ;  /* 0x0000000c0834723c */ /* 0x040ff0000000182c */
[----:B------:R-:W-:Y:S01]  /*5000*/  HMMA.16816.F32 R48, R8, R14, R36 ;  /* 0x0000000e0830723c */ /* 0x000fe20000001824 */
[----:B------:R-:W3:Y:S01]  /*5010*/  LDSM.16.MT88.4 R12, [R231+0x2100] ;  /* 0x00210000e70c783b */ /* 0x000ee20000004200 */
[----:B-1----:R-:W-:-:S06]  /*5020*/  FFMA.FTZ R3, R159, c[0x0][0x2d0], -R6 ;  /* 0x0000b4009f037a23 */ /* 0x002fcc0000010806 */
[C---:B------:R-:W-:Y:S01]  /*5030*/  HMMA.16816.F32 R32, R8.reuse, R20, R28 ;  /* 0x000000140820723c */ /* 0x040fe2000000181c */
[----:B------:R-:W-:Y:S01]  /*5040*/  LDSM.16.MT88.4 R28, [R230+0x2100] ;  /* 0x00210000e61c783b */ /* 0x000fe20000004200 */
[----:B------:R-:W-:Y:S01]  /*5050*/  IMAD.MOV.U32 R159, RZ, RZ, R89 ;  /* 0x000000ffff9f7224 */ /* 0x000fe200078e0059 */
[----:B------:R1:W-:Y:S05]  /*5060*/  MUFU.EX2 R102, R3 ;  /* 0x0000000300667308 */ /* 0x0003ea0000000800 */
[C---:B------:R-:W-:Y:S01]  /*5070*/  HMMA.16816.F32 R40, R8.reuse, R22, R40 ;  /* 0x000000160828723c */ /* 0x040fe20000001828 */
[----:B------:R-:W4:Y:S07]  /*5080*/  LDSM.16.MT88.4 R20, [R229+0x2100] ;  /* 0x00210000e514783b */ /* 0x000f2e0000004200 */
[----:B------:R-:W-:Y:S01]  /*5090*/  HMMA.16816.F32 R36, R8, R26, R80 ;  /* 0x0000001a0824723c */ /* 0x000fe20000001850 */
[----:B-1----:R-:W-:-:S02]  /*50a0*/  FFMA.FTZ R3, R161, c[0x0][0x2d0], -R6 ;  /* 0x0000b400a1037a23 */ /* 0x002fc40000010806 */
[----:B------:R-:W-:Y:S02]  /*50b0*/  IMAD.MOV.U32 R161, RZ, RZ, R90 ;  /* 0x000000ffffa17224 */ /* 0x000fe400078e005a */
[----:B------:R1:W5:Y:S03]  /*50c0*/  MUFU.EX2 R101, R3 ;  /* 0x0000000300657308 */ /* 0x0003660000000800 */
[----:B------:R-:W-:Y:S01]  /*50d0*/  HMMA.16816.F32 R44, R8, R24, R60 ;  /* 0x00000018082c723c */ /* 0x000fe2000000183c */
[----:B------:R-:W2:Y:S01]  /*50e0*/  LDSM.16.MT88.4 R24, [R228+0x2900] ;  /* 0x00290000e418783b */ /* 0x000ea20000004200 */
[----:B-1----:R-:W-:-:S05]  /*50f0*/  FFMA.FTZ R3, R160, c[0x0][0x2d0], -R6 ;  /* 0x0000b400a0037a23 */ /* 0x002fca0000010806 */
[----:B-----5:R-:W-:Y:S01]  /*5100*/  F2FP.PACK_AB R8, R101, R102 ;  /* 0x000000666508723e */ /* 0x020fe200000000ff */
[----:B------:R-:W-:Y:S01]  /*5110*/  IMAD.MOV.U32 R160, RZ, RZ, R91 ;  /* 0x000000ffffa07224 */ /* 0x000fe200078e005b */
[----:B------:R1:W-:Y:S02]  /*5120*/  MUFU.EX2 R100, R3 ;  /* 0x0000000300647308 */ /* 0x0003e40000000800 */
[----:B-1----:R-:W-:Y:S02]  /*5130*/  FFMA.FTZ R3, R162, c[0x0][0x2d0], -R6 ;  /* 0x0000b400a2037a23 */ /* 0x002fe40000010806 */
[----:B------:R-:W-:-:S04]  /*5140*/  IMAD.MOV.U32 R162, RZ, RZ, R156 ;  /* 0x000000ffffa27224 */ /* 0x000fc800078e009c */
[----:B------:R1:W5:Y:S02]  /*5150*/  MUFU.EX2 R99, R3 ;  /* 0x0000000300637308 */ /* 0x0003640000000800 */
[----:B-1----:R-:W-:Y:S01]  /*5160*/  FFMA.FTZ R3, R163, c[0x0][0x2d0], -R5 ;  /* 0x0000b400a3037a23 */ /* 0x002fe20000010805 */
[----:B-----5:R-:W-:Y:S01]  /*5170*/  F2FP.PACK_AB R10, R99, R100 ;  /* 0x00000064630a723e */ /* 0x020fe200000000ff */
[----:B------:R-:W-:-:S04]  /*5180*/  IMAD.MOV.U32 R163, RZ, RZ, R148 ;  /* 0x000000ffffa37224 */ /* 0x000fc800078e0094 */
[----:B------:R1:W-:Y:S01]  /*5190*/  MUFU.EX2 R98, R3 ;  /* 0x0000000300627308 */ /* 0x0003e20000000800 */
[----:B------:R-:W-:Y:S02]  /*51a0*/  IMAD.MOV.U32 R148, RZ, RZ, R123 ;  /* 0x000000ffff947224 */ /* 0x000fe400078e007b */
[----:B-1----:R-:W-:Y:S02]  /*51b0*/  FFMA.FTZ R3, R186, c[0x0][0x2d0], -R5 ;  /* 0x0000b400ba037a23 */ /* 0x002fe40000010805 */
[----:B------:R-:W-:-:S03]  /*51c0*/  IMAD.MOV.U32 R186, RZ, RZ, R149 ;  /* 0x000000ffffba7224 */ /* 0x000fc600078e0095 */
[----:B------:R1:W5:Y:S01]  /*51d0*/  MUFU.EX2 R97, R3 ;  /* 0x0000000300617308 */ /* 0x0003620000000800 */
[----:B------:R-:W-:Y:S02]  /*51e0*/  IMAD.MOV.U32 R149, RZ, RZ, R140 ;  /* 0x000000ffff957224 */ /* 0x000fe400078e008c */
[----:B------:R-:W-:Y:S02]  /*51f0*/  IMAD.MOV.U32 R140, RZ, RZ, R119 ;  /* 0x000000ffff8c7224 */ /* 0x000fe400078e0077 */
[----:B-1----:R-:W-:Y:S01]  /*5200*/  FFMA.FTZ R3, R185, c[0x0][0x2d0], -R5 ;  /* 0x0000b400b9037a23 */ /* 0x002fe20000010805 */
[----:B-----5:R-:W-:Y:S01]  /*5210*/  F2FP.PACK_AB R9, R97, R98 ;  /* 0x000000626109723e */ /* 0x020fe200000000ff */
[----:B------:R-:W-:Y:S02]  /*5220*/  IMAD.MOV.U32 R185, RZ, RZ, R141 ;  /* 0x000000ffffb97224 */ /* 0x000fe400078e008d */
[----:B------:R1:W-:Y:S01]  /*5230*/  MUFU.EX2 R96, R3 ;  /* 0x0000000300607308 */ /* 0x0003e20000000800 */
[----:B------:R-:W-:-:S02]  /*5240*/  IMAD.MOV.U32 R141, RZ, RZ, R121 ;  /* 0x000000ffff8d7224 */ /* 0x000fc400078e0079 */
[----:B-1----:R-:W-:Y:S02]  /*5250*/  FFMA.FTZ R3, R184, c[0x0][0x2d0], -R5 ;  /* 0x0000b400b8037a23 */ /* 0x002fe40000010805 */
[----:B------:R-:W-:-:S03]  /*5260*/  IMAD.MOV.U32 R184, RZ, RZ, R116 ;  /* 0x000000ffffb87224 */ /* 0x000fc600078e0074 */
[----:B------:R1:W5:Y:S02]  /*5270*/  MUFU.EX2 R95, R3 ;  /* 0x00000003005f7308 */ /* 0x0003640000000800 */
[----:B-1----:R-:W-:Y:S01]  /*5280*/  FFMA.FTZ R3, R203, c[0x0][0x2d0], -R0 ;  /* 0x0000b400cb037a23 */ /* 0x002fe20000010800 */
[----:B-----5:R-:W-:Y:S01]  /*5290*/  F2FP.PACK_AB R11, R95, R96 ;  /* 0x000000605f0b723e */ /* 0x020fe200000000ff */
[----:B------:R-:W-:-:S04]  /*52a0*/  IMAD.MOV.U32 R203, RZ, RZ, R117 ;  /* 0x000000ffffcb7224 */ /* 0x000fc800078e0075 */
[----:B------:R1:W-:Y:S02]  /*52b0*/  MUFU.EX2 R94, R3 ;  /* 0x00000003005e7308 */ /* 0x0003e40000000800 */
[C---:B--2---:R-:W-:Y:S08]  /*52c0*/  HMMA.16816.F32 R144, R8.reuse, R16, R144 ;  /* 0x000000100890723c */ /* 0x044ff00000001890 */
[----:B------:R-:W-:Y:S01]  /*52d0*/  HMMA.16816.F32 R152, R8, R18, R152 ;  /* 0x000000120898723c */ /* 0x000fe20000001898 */
[----:B-1----:R-:W-:-:S02]  /*52e0*/  FFMA.FTZ R3, R187, c[0x0][0x2d0], -R0 ;  /* 0x0000b400bb037a23 */ /* 0x002fc40000010800 */
[----:B------:R-:W-:Y:S02]  /*52f0*/  IMAD.MOV.U32 R187, RZ, RZ, R150 ;  /* 0x000000ffffbb7224 */ /* 0x000fe400078e0096 */
[----:B------:R1:W2:Y:S03]  /*5300*/  MUFU.EX2 R93, R3 ;  /* 0x00000003005d7308 */ /* 0x0002a60000000800 */
[----:B---3--:R-:W-:Y:S01]  /*5310*/  HMMA.16816.F32 R164, R8, R12, R164 ;  /* 0x0000000c08a4723c */ /* 0x008fe200000018a4 */
[----:B------:R-:W-:Y:S02]  /*5320*/  IMAD.MOV.U32 R150, RZ, RZ, R142 ;  /* 0x000000ffff967224 */ /* 0x000fe400078e008e */
[----:B------:R-:W-:-:S05]  /*5330*/  IMAD.MOV.U32 R142, RZ, RZ, R120 ;  /* 0x000000ffff8e7224 */ /* 0x000fca00078e0078 */
[----:B------:R-:W-:Y:S01]  /*5340*/  HMMA.16816.F32 R168, R8, R14, R168 ;  /* 0x0000000e08a8723c */ /* 0x000fe200000018a8 */
[----:B-1----:R-:W-:-:S07]  /*5350*/  FFMA.FTZ R3, R202, c[0x0][0x2d0], -R0 ;  /* 0x0000b400ca037a23 */ /* 0x002fce0000010800 */
[C---:B----4-:R-:W-:Y:S01]  /*5360*/  HMMA.16816.F32 R180, R8.reuse, R20, R180 ;  /* 0x0000001408b4723c */ /* 0x050fe200000018b4 */
[----:B------:R-:W-:Y:S01]  /*5370*/  IMAD.MOV.U32 R202, RZ, RZ, R157 ;  /* 0x000000ffffca7224 */ /* 0x000fe200078e009d */
[----:B------:R1:W-:Y:S06]  /*5380*/  MUFU.EX2 R92, R3 ;  /* 0x00000003005c7308 */ /* 0x0003ec0000000800 */
[C---:B------:R-:W-:Y:S08]  /*5390*/  HMMA.16816.F32 R76, R8.reuse, R22, R76 ;  /* 0x00000016084c723c */ /* 0x040ff0000000184c */
[----:B------:R-:W-:Y:S01]  /*53a0*/  HMMA.16816.F32 R72, R8, R28, R72 ;  /* 0x0000001c0848723c */ /* 0x000fe20000001848 */
[----:B-1----:R-:W-:-:S02]  /*53b0*/  FFMA.FTZ R3, R204, c[0x0][0x2d0], -R0 ;  /* 0x0000b400cc037a23 */ /* 0x002fc40000010800 */
[----:B------:R-:W-:Y:S02]  /*53c0*/  IMAD.MOV.U32 R204, RZ, RZ, R118 ;  /* 0x000000ffffcc7224 */ /* 0x000fe400078e0076 */
[----:B------:R1:W3:Y:S03]  /*53d0*/  MUFU.EX2 R91, R3 ;  /* 0x00000003005b7308 */ /* 0x0002e60000000800 */
[----:B------:R-:W-:Y:S07]  /*53e0*/  HMMA.16816.F32 R68, R8, R30, R68 ;  /* 0x0000001e0844723c */ /* 0x000fee0000001844 */
[----:B------:R-:W-:-:S02]  /*53f0*/  F2FP.PACK_AB R8, R109, R110 ;  /* 0x0000006e6d08723e */ /* 0x000fc400000000ff */
[----:B--2---:R-:W-:Y:S02]  /*5400*/  F2FP.PACK_AB R9, R93, R94 ;  /* 0x0000005e5d09723e */ /* 0x004fe400000000ff */
[----:B------:R-:W-:Y:S01]  /*5410*/  F2FP.PACK_AB R10, R105, R108 ;  /* 0x0000006c690a723e */ /* 0x000fe200000000ff */
[----:B-1----:R-:W-:Y:S01]  /*5420*/  FFMA.FTZ R3, R134, c[0x0][0x2d0], -R6 ;  /* 0x0000b40086037a23 */ /* 0x002fe20000010806 */
[----:B---3--:R-:W-:-:S03]  /*5430*/  F2FP.PACK_AB R11, R91, R92 ;  /* 0x0000005c5b0b723e */ /* 0x008fc600000000ff */
[----:B------:R1:W-:Y:S04]  /*5440*/  MUFU.EX2 R90, R3 ;  /* 0x00000003005a7308 */ /* 0x0003e80000000800 */
[C---:B------:R-:W-:Y:S08]  /*5450*/  HMMA.16816.F32 R64, R8.reuse, R16, R64 ;  /* 0x000000100840723c */ /* 0x040ff00000001840 */
[----:B------:R-:W-:Y:S01]  /*5460*/  HMMA.16816.F32 R56, R8, R18, R56 ;  /* 0x000000120838723c */ /* 0x000fe20000001838 */
[----:B------:R-:W-:Y:S01]  /*5470*/  LDSM.16.MT88.4 R16, [R229+0x2900] ;  /* 0x00290000e510783b */ /* 0x000fe20000004200 */
[----:B-1----:R-:W-:-:S04]  /*5480*/  FFMA.FTZ R3, R133, c[0x0][0x2d0], -R6 ;  /* 0x0000b40085037a23 */ /* 0x002fc80000010806 */
[----:B------:R1:W2:Y:S02]  /*5490*/  MUFU.EX2 R89, R3 ;  /* 0x0000000300597308 */ /* 0x0002a40000000800 */
[C---:B------:R-:W-:Y:S08]  /*54a0*/  HMMA.16816.F32 R52, R8.reuse, R12, R52 ;  /* 0x0000000c0834723c */ /* 0x040ff00000001834 */
[----:B------:R-:W-:Y:S01]  /*54b0*/  HMMA.16816.F32 R48, R8, R14, R48 ;  /* 0x0000000e0830723c */ /* 0x000fe20000001830 */
[----:B------:R-:W-:Y:S01]  /*54c0*/  LDSM.16.MT88.4 R12, [R230+0x2900] ;  /* 0x00290000e60c783b */ /* 0x000fe20000004200 */
[----:B-1----:R-:W-:-:S06]  /*54d0*/  FFMA.FTZ R3, R172, c[0x0][0x2d0], -R6 ;  /* 0x0000b400ac037a23 */ /* 0x002fcc0000010806 */
[C---:B------:R-:W-:Y:S01]  /*54e0*/  HMMA.16816.F32 R32, R8.reuse, R20, R32 ;  /* 0x000000140820723c */ /* 0x040fe20000001820 */
[----:B------:R1:W-:Y:S07]  /*54f0*/  MUFU.EX2 R88, R3 ;  /* 0x0000000300587308 */ /* 0x0003ee0000000800 */
[C---:B------:R-:W-:Y:S01]  /*5500*/  HMMA.16816.F32 R40, R8.reuse, R22, R40 ;  /* 0x000000160828723c */ /* 0x040fe20000001828 */
[----:B------:R-:W3:Y:S07]  /*5510*/  LDSM.16.MT88.4 R20, [R231+0x2900] ;  /* 0x00290000e714783b */ /* 0x000eee0000004200 */
[----:B------:R-:W-:Y:S01]  /*5520*/  HMMA.16816.F32 R36, R8, R30, R36 ;  /* 0x0000001e0824723c */ /* 0x000fe20000001824 */
[----:B-1----:R-:W-:-:S04]  /*5530*/  FFMA.FTZ R3, R173, c[0x0][0x2d0], -R6 ;  /* 0x0000b400ad037a23 */ /* 0x002fc80000010806 */
[----:B------:R1:W4:Y:S03]  /*5540*/  MUFU.EX2 R87, R3 ;  /* 0x0000000300577308 */ /* 0x0003260000000800 */
[----:B------:R-:W-:Y:S07]  /*5550*/  HMMA.16816.F32 R44, R8, R28, R44 ;  /* 0x0000001c082c723c */ /* 0x000fee000000182c */
[----:B--2---:R-:W-:Y:S01]  /*5560*/  F2FP.PACK_AB R8, R89, R90 ;  /* 0x0000005a5908723e */ /* 0x004fe200000000ff */
[----:B-1----:R-:W-:Y:S01]  /*5570*/  FFMA.FTZ R3, R211, c[0x0][0x2d0], -R5 ;  /* 0x0000b400d3037a23 */ /* 0x002fe20000010805 */
[----:B----4-:R-:W-:Y:S01]  /*5580*/  F2FP.PACK_AB R10, R87, R88 ;  /* 0x00000058570a723e */ /* 0x010fe200000000ff */
[----:B------:R-:W-:-:S02]  /*5590*/  IMAD.MOV.U32 R211, RZ, RZ, R131 ;  /* 0x000000ffffd37224 */ /* 0x000fc400078e0083 */
[----:B------:R1:W-:Y:S02]  /*55a0*/  MUFU.EX2 R86, R3 ;  /* 0x0000000300567308 */ /* 0x0003e40000000800 */
[----:B-1----:R-:W-:Y:S02]  /*55b0*/  FFMA.FTZ R3, R214, c[0x0][0x2d0], -R5 ;  /* 0x0000b400d6037a23 */ /* 0x002fe40000010805 */
[----:B------:R-:W-:-:S04]  /*55c0*/  IMAD.MOV.U32 R214, RZ, RZ, R129 ;  /* 0x000000ffffd67224 */ /* 0x000fc800078e0081 */
[----:B------:R1:W2:Y:S02]  /*55d0*/  MUFU.EX2 R85, R3 ;  /* 0x0000000300557308 */ /* 0x0002a40000000800 */
[----:B-1----:R-:W-:Y:S01]  /*55e0*/  FFMA.FTZ R3, R174, c[0x0][0x2d0], -R5 ;  /* 0x0000b400ae037a23 */ /* 0x002fe20000010805 */
[----:B--2---:R-:W-:-:S05]  /*55f0*/  F2FP.PACK_AB R9, R85, R86 ;  /* 0x000000565509723e */ /* 0x004fca00000000ff */
[----:B------:R1:W-:Y:S02]  /*5600*/  MUFU.EX2 R83, R3 ;  /* 0x0000000300537308 */ /* 0x0003e40000000800 */
[----:B-1----:R-:W-:Y:S02]  /*5610*/  FFMA.FTZ R3, R175, c[0x0][0x2d0], -R5 ;  /* 0x0000b400af037a23 */ /* 0x002fe40000010805 */
[----:B------:R-:W-:Y:S04]  /*5620*/  LDSM.16.MT88.4 R172, [R231+0x3100] ;  /* 0x00310000e7ac783b */ /* 0x000fe80000004200 */
[----:B------:R1:W2:Y:S02]  /*5630*/  MUFU.EX2 R84, R3 ;  /* 0x0000000300547308 */ /* 0x0002a40000000800 */
[----:B-1----:R-:W-:Y:S01]  /*5640*/  FFMA.FTZ R3, R223, c[0x0][0x2d0], -R7 ;  /* 0x0000b400df037a23 */ /* 0x002fe20000010807 */
[----:B--2---:R-:W-:Y:S01]  /*5650*/  F2FP.PACK_AB R11, R84, R83 ;  /* 0x00000053540b723e */ /* 0x004fe200000000ff */
[----:B------:R-:W-:-:S04]  /*5660*/  IMAD.MOV.U32 R223, RZ, RZ, R128 ;  /* 0x000000ffffdf7224 */ /* 0x000fc800078e0080 */
[----:B------:R1:W-:Y:S02]  /*5670*/  MUFU.EX2 R82, R3 ;  /* 0x0000000300527308 */ /* 0x0003e40000000800 */
[C---:B------:R-:W-:Y:S08]  /*5680*/  HMMA.16816.F32 R144, R8.reuse, R24, R144 ;  /* 0x000000180890723c */ /* 0x040ff00000001890 */
[----:B------:R-:W-:Y:S01]  /*5690*/  HMMA.16816.F32 R152, R8, R26, R152 ;  /* 0x0000001a0898723c */ /* 0x000fe20000001898 */
[----:B-1----:R-:W-:-:S04]  /*56a0*/  FFMA.FTZ R3, R221, c[0x0][0x2d0], -R7 ;  /* 0x0000b400dd037a23 */ /* 0x002fc80000010807 */
[----:B------:R1:W2:Y:S03]  /*56b0*/  MUFU.EX2 R81, R3 ;  /* 0x0000000300517308 */ /* 0x0002a60000000800 */
[C---:B---3--:R-:W-:Y:S08]  /*56c0*/  HMMA.16816.F32 R164, R8.reuse, R20, R164 ;  /* 0x0000001408a4723c */ /* 0x048ff000000018a4 */
[----:B------:R-:W-:Y:S01]  /*56d0*/  HMMA.16816.F32 R168, R8, R22, R168 ;  /* 0x0000001608a8723c */ /* 0x000fe200000018a8 */
[----:B-1----:R-:W-:-:S07]  /*56e0*/  FFMA.FTZ R3, R251, c[0x0][0x2d0], -R7 ;  /* 0x0000b400fb037a23 */ /* 0x002fce0000010807 */
[C---:B------:R-:W-:Y:S01]  /*56f0*/  HMMA.16816.F32 R180, R8.reuse, R16, R180 ;  /* 0x0000001008b4723c */ /* 0x040fe200000018b4 */
[----:B------:R1:W-:Y:S07]  /*5700*/  MUFU.EX2 R80, R3 ;  /* 0x0000000300507308 */ /* 0x0003ee0000000800 */
[C---:B------:R-:W-:Y:S08]  /*5710*/  HMMA.16816.F32 R116, R8.reuse, R18, R76 ;  /* 0x000000120874723c */ /* 0x040ff0000000184c */
[----:B------:R-:W-:Y:S01]  /*5720*/  HMMA.16816.F32 R72, R8, R12, R72 ;  /* 0x0000000c0848723c */ /* 0x000fe20000001848 */
[----:B-1----:R-:W-:-:S04]  /*5730*/  FFMA.FTZ R3, R252, c[0x0][0x2d0], -R7 ;  /* 0x0000b400fc037a23 */ /* 0x002fc80000010807 */
[----:B------:R1:W3:Y:S03]  /*5740*/  MUFU.EX2 R63, R3 ;  /* 0x00000003003f7308 */ /* 0x0002e60000000800 */
[----:B------:R-:W-:Y:S07]  /*5750*/  HMMA.16816.F32 R68, R8, R14, R68 ;  /* 0x0000000e0844723c */ /* 0x000fee0000001844 */
[----:B--2---:R-:W-:Y:S01]  /*5760*/  F2FP.PACK_AB R8, R81, R82 ;  /* 0x000000525108723e */ /* 0x004fe200000000ff */
[----:B-1----:R-:W-:Y:S01]  /*5770*/  FFMA.FTZ R3, R160, c[0x0][0x2d0], -R0 ;  /* 0x0000b400a0037a23 */ /* 0x002fe20000010800 */
[----:B---3--:R-:W-:Y:S01]  /*5780*/  F2FP.PACK_AB R10, R63, R80 ;  /* 0x000000503f0a723e */ /* 0x008fe200000000ff */
[----:B------:R-:W-:-:S02]  /*5790*/  IMAD.MOV.U32 R160, RZ, RZ, R158 ;  /* 0x000000ffffa07224 */ /* 0x000fc400078e009e */
[----:B------:R1:W-:Y:S02]  /*57a0*/  MUFU.EX2 R62, R3 ;  /* 0x00000003003e7308 */ /* 0x0003e40000000800 */
[----:B-1----:R-:W-:Y:S02]  /*57b0*/  FFMA.FTZ R3, R161, c[0x0][0x2d0], -R0 ;  /* 0x0000b400a1037a23 */ /* 0x002fe40000010800 */
[----:B------:R-:W-:-:S04]  /*57c0*/  IMAD.MOV.U32 R161, RZ, RZ, R151 ;  /* 0x000000ffffa17224 */ /* 0x000fc800078e0097 */
[----:B------:R1:W2:Y:S01]  /*57d0*/  MUFU.EX2 R61, R3 ;  /* 0x00000003003d7308 */ /* 0x0002a20000000800 */
[----:B------:R-:W-:Y:S02]  /*57e0*/  IMAD.MOV.U32 R151, RZ, RZ, R139 ;  /* 0x000000ffff977224 */ /* 0x000fe400078e008b */
[----:B------:R-:W-:Y:S02]  /*57f0*/  IMAD.MOV.U32 R139, RZ, RZ, R122 ;  /* 0x000000ffff8b7224 */ /* 0x000fe400078e007a */
[----:B------:R-:W-:Y:S01]  /*5800*/  LDSM.16.MT88.4 R120, [R229+0x3100] ;  /* 0x00310000e578783b */ /* 0x000fe20000004200 */
[--C-:B-1----:R-:W-:Y:S01]  /*5810*/  FFMA.FTZ R3, R159, c[0x0][0x2d0], -R0.reuse ;  /* 0x0000b4009f037a23 */ /* 0x102fe20000010800 */
[----:B--2---:R-:W-:Y:S02]  /*5820*/  F2FP.PACK_AB R9, R61, R62 ;  /* 0x0000003e3d09723e */ /* 0x004fe400000000ff */
[----:B------:R-:W1:Y:S01]  /*5830*/  LDSM.16.MT88.4 R156, [R228+0x3100] ;  /* 0x00310000e49c783b */ /* 0x000e620000004200 */
[----:B------:R2:W-:Y:S02]  /*5840*/  MUFU.EX2 R60, R3 ;  /* 0x00000003003c7308 */ /* 0x0005e40000000800 */
[----:B--2---:R-:W-:-:S06]  /*5850*/  FFMA.FTZ R3, R132, c[0x0][0x2d0], -R0 ;  /* 0x0000b40084037a23 */ /* 0x004fcc0000010800 */
[----:B------:R2:W3:Y:S02]  /*5860*/  MUFU.EX2 R31, R3 ;  /* 0x00000003001f7308 */ /* 0x0004e40000000800 */
[----:B--2---:R-:W-:Y:S01]  /*5870*/  FFMA.FTZ R3, R216, c[0x0][0x2d0], -R6 ;  /* 0x0000b400d8037a23 */ /* 0x004fe20000010806 */
[----:B---3--:R-:W-:-:S05]  /*5880*/  F2FP.PACK_AB R11, R31, R60 ;  /* 0x0000003c1f0b723e */ /* 0x008fca00000000ff */
[----:B------:R2:W-:Y:S02]  /*5890*/  MUFU.EX2 R29, R3 ;  /* 0x00000003001d7308 */ /* 0x0005e40000000800 */
[C---:B------:R-:W-:Y:S08]  /*58a0*/  HMMA.16816.F32 R56, R8.reuse, R26, R56 ;  /* 0x0000001a0838723c */ /* 0x040ff00000001838 */
[----:B------:R-:W-:Y:S01]  /*58b0*/  HMMA.16816.F32 R64, R8, R24, R64 ;  /* 0x000000180840723c */ /* 0x000fe20000001840 */
[----:B--2---:R-:W-:-:S04]  /*58c0*/  FFMA.FTZ R3, R177, c[0x0][0x2d0], -R6 ;  /* 0x0000b400b1037a23 */ /* 0x004fc80000010806 */
[----:B------:R2:W3:Y:S03]  /*58d0*/  MUFU.EX2 R30, R3 ;  /* 0x00000003001e7308 */ /* 0x0004e60000000800 */
[C---:B------:R-:W-:Y:S05]  /*58e0*/  HMMA.16816.F32 R48, R8.reuse, R22, R48 ;  /* 0x000000160830723c */ /* 0x040fea0000001830 */
[----:B------:R4:W-:Y:S03]  /*58f0*/  MUFU.EX2 R22, R4 ;  /* 0x0000000400167308 */ /* 0x0009e60000000800 */
[----:B------:R-:W-:Y:S01]  /*5900*/  HMMA.16816.F32 R44, R8, R12, R44 ;  /* 0x0000000c082c723c */ /* 0x000fe2000000182c */
[----:B--2---:R-:W-:-:S07]  /*5910*/  FFMA.FTZ R3, R217, c[0x0][0x2d0], -R6 ;  /* 0x0000b400d9037a23 */ /* 0x004fce0000010806 */
[C---:B------:R-:W-:Y:S01]  /*5920*/  HMMA.16816.F32 R52, R8.reuse, R20, R52 ;  /* 0x000000140834723c */ /* 0x040fe20000001834 */
[--C-:B------:R-:W-:Y:S01]  /*5930*/  FFMA.FTZ R12, R222, c[0x0][0x2d0], -R0.reuse ;  /* 0x0000b400de0c7a23 */ /* 0x100fe20000010800 */
[----:B---3--:R-:W-:Y:S01]  /*5940*/  F2FP.PACK_AB R132, R30, R29 ;  /* 0x0000001d1e84723e */ /* 0x008fe200000000ff */
[----:B------:R2:W-:Y:S01]  /*5950*/  MUFU.EX2 R28, R3 ;  /* 0x00000003001c7308 */ /* 0x0005e20000000800 */
[----:B------:R-:W-:Y:S02]  /*5960*/  FADD.FTZ R13, R184, R203 ;  /* 0x000000cbb80d7221 */ /* 0x000fe40000010000 */
[----:B------:R-:W-:Y:S02]  /*5970*/  IMAD.MOV.U32 R203, RZ, RZ, R149 ;  /* 0x000000ffffcb7224 */ /* 0x000fe400078e0095 */
[----:B----4-:R-:W-:Y:S01]  /*5980*/  FFMA.FTZ R4, R249, c[0x0][0x2d0], -R0 ;  /* 0x0000b400f9047a23 */ /* 0x010fe20000010800 */
[----:B------:R-:W-:Y:S01]  /*5990*/  HMMA.16816.F32 R36, R8, R14, R36 ;  /* 0x0000000e0824723c */ /* 0x000fe20000001824 */
[----:B------:R-:W-:-:S07]  /*59a0*/  FADD.FTZ R20, R176, R135 ;  /* 0x00000087b0147221 */ /* 0x000fce0000010000 */
[C---:B------:R-:W-:Y:S01]  /*59b0*/  HMMA.16816.F32 R32, R8.reuse, R16, R32 ;  /* 0x000000100820723c */ /* 0x040fe20000001820 */
[----:B--2---:R-:W-:Y:S02]  /*59c0*/  FFMA.FTZ R3, R218, c[0x0][0x2d0], -R6 ;  /* 0x0000b400da037a23 */ /* 0x004fe40000010806 */
[--C-:B------:R-:W-:Y:S02]  /*59d0*/  FFMA.FTZ R6, R248, c[0x0][0x2d0], -R0.reuse ;  /* 0x0000b400f8067a23 */ /* 0x100fe40000010800 */
[----:B------:R2:W3:Y:S01]  /*59e0*/  MUFU.EX2 R27, R3 ;  /* 0x00000003001b7308 */ /* 0x0004e20000000800 */
[----:B------:R-:W-:Y:S02]  /*59f0*/  FFMA.FTZ R0, R219, c[0x0][0x2d0], -R0 ;  /* 0x0000b400db007a23 */ /* 0x000fe40000010800 */
[----:B------:R-:W-:Y:S01]  /*5a00*/  HMMA.16816.F32 R40, R8, R18, R40 ;  /* 0x000000120828723c */ /* 0x000fe20000001828 */
[----:B------:R-:W4:Y:S04]  /*5a10*/  LDSM.16.MT88.4 R16, [R230+0x3100] ;  /* 0x00310000e610783b */ /* 0x000f280000004200 */
[----:B------:R5:W-:Y:S01]  /*5a20*/  MUFU.EX2 R10, R4 ;  /* 0x00000004000a7308 */ /* 0x000be20000000800 */
[----:B--2---:R-:W-:-:S07]  /*5a30*/  FFMA.FTZ R3, R178, c[0x0][0x2d0], -R5 ;  /* 0x0000b400b2037a23 */ /* 0x004fce0000010805 */
[----:B------:R-:W-:Y:S01]  /*5a40*/  MUFU.EX2 R11, R12 ;  /* 0x0000000c000b7308 */ /* 0x000fe20000000800 */
[----:B---3--:R-:W-:Y:S01]  /*5a50*/  F2FP.PACK_AB R134, R27, R28 ;  /* 0x0000001c1b86723e */ /* 0x008fe200000000ff */
[----:B-----5:R-:W-:-:S06]  /*5a60*/  FADD.FTZ R4, R163, R186 ;  /* 0x000000baa3047221 */ /* 0x020fcc0000010000 */
[----:B------:R2:W-:Y:S01]  /*5a70*/  MUFU.EX2 R26, R3 ;  /* 0x00000003001a7308 */ /* 0x0005e20000000800 */
[----:B------:R-:W-:-:S07]  /*5a80*/  FADD.FTZ R4, R151, R4 ;  /* 0x0000000497047221 */ /* 0x000fce0000010000 */
[----:B------:R3:W-:Y:S01]  /*5a90*/  MUFU.EX2 R12, R0 ;  /* 0x00000000000c7308 */ /* 0x0007e20000000800 */
[----:B--2---:R-:W-:-:S07]  /*5aa0*/  FFMA.FTZ R3, R179, c[0x0][0x2d0], -R5 ;  /* 0x0000b400b3037a23 */ /* 0x004fce0000010805 */
[----:B------:R2:W-:Y:S01]  /*5ab0*/  MUFU.EX2 R9, R6 ;  /* 0x0000000600097308 */ /* 0x0005e20000000800 */
[----:B---3--:R-:W-:-:S07]  /*5ac0*/  FADD.FTZ R0, R246, R20 ;  /* 0x00000014f6007221 */ /* 0x008fce0000010000 */
[----:B------:R3:W5:Y:S01]  /*5ad0*/  MUFU.EX2 R25, R3 ;  /* 0x0000000300197308 */ /* 0x0007620000000800 */
[----:B--2---:R-:W-:-:S04]  /*5ae0*/  FADD.FTZ R6, R247, R0 ;  /* 0x00000000f7067221 */ /* 0x004fc80000010000 */
[----:B------:R-:W-:Y:S02]  /*5af0*/  FADD.FTZ R6, R226, R6 ;  /* 0x00000006e2067221 */ /* 0x000fe40000010000 */
[--C-:B---3--:R-:W-:Y:S01]  /*5b00*/  FFMA.FTZ R3, R220, c[0x0][0x2d0], -R5.reuse ;  /* 0x0000b400dc037a23 */ /* 0x108fe20000010805 */
[----:B-----5:R-:W-:Y:S01]  /*5b10*/  F2FP.PACK_AB R133, R25, R26 ;  /* 0x0000001a1985723e */ /* 0x020fe200000000ff */
[----:B------:R-:W-:Y:S02]  /*5b20*/  FADD.FTZ R8, R225, R6 ;  /* 0x00000006e1087221 */ /* 0x000fe40000010000 */
[----:B------:R2:W-:Y:S02]  /*5b30*/  MUFU.EX2 R24, R3 ;  /* 0x0000000300187308 */ /* 0x0005e40000000800 */
[----:B--2---:R-:W-:Y:S02]  /*5b40*/  FFMA.FTZ R3, R250, c[0x0][0x2d0], -R5 ;  /* 0x0000b400fa037a23 */ /* 0x004fe40000010805 */
[----:B------:R-:W-:-:S04]  /*5b50*/  FFMA.FTZ R5, R202, c[0x0][0x2d0], -R7 ;  /* 0x0000b400ca057a23 */ /* 0x000fc80000010807 */
[----:B------:R2:W3:Y:S01]  /*5b60*/  MUFU.EX2 R23, R3 ;  /* 0x0000000300177308 */ /* 0x0004e20000000800 */
[----:B------:R-:W-:-:S07]  /*5b70*/  IMAD.MOV.U32 R202, RZ, RZ, R161 ;  /* 0x000000ffffca7224 */ /* 0x000fce00078e00a1 */
[----:B------:R5:W-:Y:S01]  /*5b80*/  MUFU.EX2 R15, R5 ;  /* 0x00000005000f7308 */ /* 0x000be20000000800 */
[--C-:B--2---:R-:W-:Y:S01]  /*5b90*/  FFMA.FTZ R3, R204, c[0x0][0x2d0], -R7.reuse ;  /* 0x0000b400cc037a23 */ /* 0x104fe20000010807 */
[----:B---3--:R-:W-:Y:S01]  /*5ba0*/  F2FP.PACK_AB R135, R23, R24 ;  /* 0x000000181787723e */ /* 0x008fe200000000ff */
[----:B------:R-:W-:Y:S01]  /*5bb0*/  FFMA.FTZ R7, R187, c[0x0][0x2d0], -R7 ;  /* 0x0000b400bb077a23 */ /* 0x000fe20000010807 */
[----:B------:R-:W-:-:S04]  /*5bc0*/  F2FP.PACK_AB R187, R12, R11 ;  /* 0x0000000b0cbb723e */ /* 0x000fc800000000ff */
[----:B------:R2:W3:Y:S01]  /*5bd0*/  MUFU.EX2 R21, R3 ;  /* 0x0000000300157308 */ /* 0x0004e20000000800 */
[----:B------:R-:W-:Y:S02]  /*5be0*/  IMAD.MOV.U32 R204, RZ, RZ, R160 ;  /* 0x000000ffffcc7224 */ /* 0x000fe400078e00a0 */
[----:B-----5:R-:W-:Y:S01]  /*5bf0*/  FADD.FTZ R5, R130, R185 ;  /* 0x000000b982057221 */ /* 0x020fe20000010000 */
[----:B------:R-:W-:Y:S01]  /*5c00*/  F2FP.PACK_AB R185, R9, R10 ;  /* 0x0000000a09b9723e */ /* 0x000fe200000000ff */
[C---:B-1----:R-:W-:Y:S03]  /*5c10*/  HMMA.16816.F32 R144, R132.reuse, R156, R144 ;  /* 0x0000009c8490723c */ /* 0x042fe60000001890 */
[----:B------:R1:W5:Y:S05]  /*5c20*/  MUFU.EX2 R14, R7 ;  /* 0x00000007000e7308 */ /* 0x00036a0000000800 */
[----:B------:R-:W-:Y:S01]  /*5c30*/  HMMA.16816.F32 R152, R132, R158, R152 ;  /* 0x0000009e8498723c */ /* 0x000fe20000001898 */
[----:B--2---:R-:W-:Y:S01]  /*5c40*/  FADD.FTZ R3, R162, R13 ;  /* 0x0000000da2037221 */ /* 0x004fe20000010000 */
[----:B---3--:R-:W-:-:S06]  /*5c50*/  F2FP.PACK_AB R184, R21, R22 ;  /* 0x0000001615b8723e */ /* 0x008fcc00000000ff */
[C---:B------:R-:W-:Y:S01]  /*5c60*/  HMMA.16816.F32 R164, R132.reuse, R172, R164 ;  /* 0x000000ac84a4723c */ /* 0x040fe200000018a4 */
[----:B-1----:R-:W-:Y:S01]  /*5c70*/  FADD.FTZ R7, R150, R5 ;  /* 0x0000000596077221 */ /* 0x002fe20000010000 */
[----:B-----5:R-:W-:Y:S01]  /*5c80*/  F2FP.PACK_AB R186, R14, R15 ;  /* 0x0000000f0eba723e */ /* 0x020fe200000000ff */
[----:B------:R-:W-:Y:S02]  /*5c90*/  FADD.FTZ R5, R148, R3 ;  /* 0x0000000394057221 */ /* 0x000fe40000010000 */
[----:B------:R-:W-:Y:S02]  /*5ca0*/  FADD.FTZ R0, R223, R7 ;  /* 0x00000007df007221 */ /* 0x000fe40000010000 */
[----:B------:R-:W-:Y:S01]  /*5cb0*/  FADD.FTZ R3, R214, R4 ;  /* 0x00000004d6037221 */ /* 0x000fe20000010000 */
[----:B------:R-:W-:Y:S01]  /*5cc0*/  HMMA.16816.F32 R168, R132, R174, R168 ;  /* 0x000000ae84a8723c */ /* 0x000fe200000018a8 */
[----:B------:R-:W-:Y:S02]  /*5cd0*/  FADD.FTZ R5, R211, R5 ;  /* 0x00000005d3057221 */ /* 0x000fe40000010000 */
[----:B------:R-:W-:-:S02]  /*5ce0*/  FADD.FTZ R4, R204, R0 ;  /* 0x00000000cc047221 */ /* 0x000fc40000010000 */
[----:B------:R-:W-:Y:S02]  /*5cf0*/  FADD.FTZ R3, R202, R3 ;  /* 0x00000003ca037221 */ /* 0x000fe40000010000 */
[----:B------:R-:W-:Y:S01]  /*5d00*/  FADD.FTZ R0, R126, R5 ;  /* 0x000000057e007221 */ /* 0x000fe20000010000 */
[C---:B------:R-:W-:Y:S01]  /*5d10*/  HMMA.16816.F32 R180, R132.reuse, R120, R180 ;  /* 0x0000007884b4723c */ /* 0x040fe200000018b4 */
[----:B------:R-:W-:Y:S02]  /*5d20*/  FADD.FTZ R7, R127, R4 ;  /* 0x000000047f077221 */ /* 0x000fe40000010000 */
[----:B------:R-:W-:Y:S02]  /*5d30*/  FADD.FTZ R6, R124, R3 ;  /* 0x000000037c067221 */ /* 0x000fe40000010000 */
[----:B------:R-:W-:Y:S02]  /*5d40*/  FADD.FTZ R5, R125, R0 ;  /* 0x000000007d057221 */ /* 0x000fe40000010000 */
[----:B------:R-:W-:Y:S01]  /*5d50*/  FADD.FTZ R4, R227, R8 ;  /* 0x00000008e3047221 */ /* 0x000fe20000010000 */
[----:B------:R-:W-:Y:S01]  /*5d60*/  HMMA.16816.F32 R116, R132, R122, R116 ;  /* 0x0000007a8474723c */ /* 0x000fe20000001874 */
[----:B------:R-:W-:-:S02]  /*5d70*/  FADD.FTZ R3, R203, R7 ;  /* 0x00000007cb037221 */ /* 0x000fc40000010000 */
[----:B------:R-:W-:Y:S02]  /*5d80*/  FADD.FTZ R0, R141, R6 ;  /* 0x000000068d007221 */ /* 0x000fe40000010000 */
[----:B------:R-:W-:Y:S02]  /*5d90*/  FADD.FTZ R6, R142, R5 ;  /* 0x000000058e067221 */ /* 0x000fe40000010000 */
[----:B------:R-:W-:Y:S01]  /*5da0*/  FADD.FTZ R4, R224, R4 ;  /* 0x00000004e0047221 */ /* 0x000fe20000010000 */
[----:B------:R-:W-:Y:S01]  /*5db0*/  HMMA.16816.F32 R148, R184, R156, R64 ;  /* 0x0000009cb894723c */ /* 0x000fe20000001840 */
[----:B------:R-:W-:Y:S02]  /*5dc0*/  FADD.FTZ R5, R139, R3 ;  /* 0x000000038b057221 */ /* 0x000fe40000010000 */
[----:B------:R-:W-:Y:S02]  /*5dd0*/  FADD.FTZ R3, R140, R0 ;  /* 0x000000008c037221 */ /* 0x000fe40000010000 */
[----:B------:R-:W-:-:S02]  /*5de0*/  FADD.FTZ R0, R205, R6 ;  /* 0x00000006cd007221 */ /* 0x000fc40000010000 */
        /* <DEDUP_REMOVED lines=11> */
[----:B----4-:R-:W-:Y:S01]  /*5ea0*/  HMMA.16816.F32 R128, R132, R16, R72 ;  /* 0x000000108480723c */ /* 0x010fe20000001848 */
        /* <DEDUP_REMOVED lines=19> */
[----:B------:R-:W-:Y:S01]  /*5fe0*/  HMMA.16816.F32 R124, R184, R16, R44 ;  /* 0x00000010b87c723c */ /* 0x000fe2000000182c */
        /* <DEDUP_REMOVED lines=55> */
[----:B------:R1:W-:Y:S01]  /*6360*/  STL [R1], R6 ;  /* 0x0000000601007387 */ /* 0x0003e20000100800 */
[----:B------:R-:W-:-:S03]  /*6370*/  FADD.FTZ R0, R23, R5 ;  /* 0x0000000517007221 */ /* 0x000fc60000010000 */
[----:B------:R1:W-:Y:S04]  /*6380*/  STL [R1+0x8], R4 ;  /* 0x0000080401007387 */ /* 0x0003e80000100800 */
[----:B------:R1:W-:Y:S04]  /*6390*/  STL [R1+0xc], R0 ;  /* 0x00000c0001007387 */ /* 0x0003e80000100800 */
[----:B------:R1:W-:Y:S01]  /*63a0*/  STL [R1+0x4], R3 ;  /* 0x0000040301007387 */ /* 0x0003e20000100800 */
[----:B------:R-:W-:Y:S05]  /*63b0*/  @!P0 BRA `(.L_x_32) ;  /* 0x00003ef000008947 */ /* 0x000fea0003800000 */
[----:B------:R-:W2:Y:S01]  /*63c0*/  LDL.LU R140, [R1+0x38] ;  /* 0x00003800018c7983 */ /* 0x000ea20000300800 */
[----:B-1----:R-:W-:Y:S01]  /*63d0*/  IMAD.MOV.U32 R3, RZ, RZ, R137 ;  /* 0x000000ffff037224 */ /* 0x002fe200078e0089 */
[----:B------:R-:W-:Y:S01]  /*63e0*/  MOV R142, R2 ;  /* 0x00000002008e7202 */ /* 0x000fe20000000f00 */
[----:B------:R-:W-:Y:S01]  /*63f0*/  IMAD.MOV.U32 R0, RZ, RZ, R138 ;  /* 0x000000ffff007224 */ /* 0x000fe200078e008a */
[----:B------:R-:W3:Y:S01]  /*6400*/  LDL.LU.64 R202, [R1+0x30] ;  /* 0x0000300001ca7983 */ /* 0x000ee20000300a00 */
[----:B------:R-:W-:Y:S01]  /*6410*/  IMAD.MOV.U32 R139, RZ, RZ, R136 ;  /* 0x000000ffff8b7224 */ /* 0x000fe200078e0088 */
[----:B--2---:R-:W-:-:S02]  /*6420*/  IADD3 R246, R140, -0x2, RZ ;  /* 0xfffffffe8cf67810 */ /* 0x004fc40007ffe0ff */
[----:B------:R-:W2:Y:S01]  /*6430*/  LDL.LU.64 R140, [R1+0x40] ;  /* 0x00004000018c7983 */ /* 0x000ea20000300a00 */
[----:B---3--:R-:W-:Y:S02]  /*6440*/  MOV R5, R203 ;  /* 0x000000cb00057202 */ /* 0x008fe40000000f00 */
[----:B--2---:R-:W-:-:S05]  /*6450*/  MOV R4, R140 ;  /* 0x0000008c00047202 */ /* 0x004fca0000000f00 */
[----:B------:R1:W-:Y:S02]  /*6460*/  STL.64 [R1+0x18], R4 ;  /* 0x0000180401007387 */ /* 0x0003e40000100a00 */
.L_x_33:
        /* <DEDUP_REMOVED lines=10> */
[----:B------:R-:W-:Y:S08]  /*6510*/  LDSM.16.M88.4 R112, [R234+0x7100] ;  /* 0x00710000ea70783b */ /* 0x000ff00000000200 */
[----:B------:R-:W3:Y:S08]  /*6520*/  LDSM.16.M88.4 R16, [R143+0x3900] ;  /* 0x003900008f10783b */ /* 0x000ef00000000200 */
[----:B------:R-:W4:Y:S08]  /*6530*/  LDSM.16.M88.4 R108, [R234+0x9100] ;  /* 0x00910000ea6c783b */ /* 0x000f300000000200 */
[----:B------:R-:W5:Y:S08]  /*6540*/  LDSM.16.M88.4 R32, [R143+0x4100] ;  /* 0x004100008f20783b */ /* 0x000f700000000200 */
        /* <DEDUP_REMOVED lines=10> */
[-C--:B-----5:R-:W-:Y:S06]  /*65f0*/  HMMA.16816.F32 R20, R112, R32.reuse, RZ ;  /* 0x000000207014723c */ /* 0x0a0fec00000018ff */
[----:B------:R-:W5:Y:S02]  /*6600*/  LDSM.16.M88.4 R196, [R238] ;  /* 0x00000000eec4783b */ /* 0x000f640000000200 */
        /* <DEDUP_REMOVED lines=15> */
[----:B------:R-:W5:Y:S06]  /*6700*/  LDL.64 R250, [R1+0x20] ;  /* 0x0000200001fa7983 */ /* 0x000f6c0000100a00 */
[----:B------:R-:W5:Y:S01]  /*6710*/  LDL.64 R248, [R1+0x28] ;  /* 0x0000280001f87983 */ /* 0x000f620000100a00 */
[C---:B------:R-:W-:Y:S08]  /*6720*/  HMMA.16816.F32 R56, R108.reuse, R64, RZ ;  /* 0x000000406c38723c */ /* 0x040ff000000018ff */
[-C--:B------:R-:W-:Y:S08]  /*6730*/  HMMA.16816.F32 R60, R108, R66.reuse, RZ ;  /* 0x000000426c3c723c */ /* 0x080ff000000018ff */
[C---:B------:R-:W-:Y:S08]  /*6740*/  HMMA.16816.F32 R64, R112.reuse, R66, RZ ;  /* 0x000000427040723c */ /* 0x040ff000000018ff */
[-C--:B-1----:R-:W-:Y:S01]  /*6750*/  HMMA.16816.F32 R68, R112, R80.reuse, RZ ;  /* 0x000000507044723c */ /* 0x082fe200000018ff */
[----:B--2---:R-:W-:Y:S07]  /*6760*/  IMAD.WIDE.U32 R84, R84, 0x70, R72 ;  /* 0x0000007054547825 */ /* 0x004fee00078e0048 */
[C---:B------:R-:W-:Y:S04]  /*6770*/  HMMA.16816.F32 R72, R108.reuse, R80, RZ ;  /* 0x000000506c48723c */ /* 0x040fe800000018ff */
[----:B------:R-:W-:Y:S02]  /*6780*/  LEA R88, P0, R84, c[0x0][0x1f8], 0x1 ;  /* 0x00007e0054587a11 */ /* 0x000fe400078008ff */
[----:B------:R-:W-:Y:S02]  /*6790*/  IADD3 R2, R85, R2, RZ ;  /* 0x0000000255027210 */ /* 0x000fe40007ffe0ff */
[----:B------:R-:W-:Y:S01]  /*67a0*/  IADD3 R92, P1, R88, UR7, RZ ;  /* 0x00000007585c7c10 */ /* 0x000fe2000ff3e0ff */
[-C--:B------:R-:W-:Y:S03]  /*67b0*/  HMMA.16816.F32 R76, R108, R82.reuse, RZ ;  /* 0x000000526c4c723c */ /* 0x080fe600000018ff */
[----:B------:R-:W-:Y:S02]  /*67c0*/  LEA.HI.X R89, R84, c[0x0][0x1fc], R2, 0x1, P0 ;  /* 0x00007f0054597a11 */ /* 0x000fe400000f0c02 */
[----:B------:R-:W-:Y:S03]  /*67d0*/  IADD3 R94, P0, R92, UR7, RZ ;  /* 0x000000075c5e7c10 */ /* 0x000fe6000ff1e0ff */
[----:B------:R-:W-:Y:S01]  /*67e0*/  @!PT LDS RZ, [RZ] ;  /* 0x00000000fffff984 */ /* 0x000fe20000000800 */
[----:B------:R-:W-:Y:S01]  /*67f0*/  @!PT LDS RZ, [RZ] ;  /* 0x00000000fffff984 */ /* 0x000fe20000000800 */
[----:B------:R-:W-:Y:S01]  /*6800*/  @!PT LDS RZ, [RZ] ;  /* 0x00000000fffff984 */ /* 0x000fe20000000800 */
[----:B------:R1:W-:Y:S01]  /*6810*/  LDGSTS.E.BYPASS.LTC128B.128 [R245+0x100], [R88.64], !P2 ;  /* 0x0010000058f57fae */ /* 0x0003e2000d101d48 */
[----:B------:R-:W-:Y:S01]  /*6820*/  IADD3.X R93, R89, UR5, RZ, P1, !PT ;  /* 0x00000005595d7c10 */ /* 0x000fe20008ffe4ff */
[C---:B------:R-:W-:Y:S03]  /*6830*/  HMMA.16816.F32 R80, R112.reuse, R82, RZ ;  /* 0x000000527050723c */ /* 0x040fe600000018ff */
[----:B------:R-:W-:Y:S03]  /*6840*/  IADD3.X R95, R93, UR5, RZ, P0, !PT ;  /* 0x000000055d5f7c10 */ /* 0x000fe600087fe4ff */
[----:B------:R2:W-:Y:S01]  /*6850*/  LDGSTS.E.BYPASS.LTC128B.128 [R245+0x900], [R92.64], !P2 ;  /* 0x009000005cf57fae */ /* 0x0005e2000d101d48 */
[----:B------:R-:W-:Y:S01]  /*6860*/  IADD3 R102, P1, R94, UR7, RZ ;  /* 0x000000075e667c10 */ /* 0x000fe2000ff3e0ff */
[-C--:B---3--:R-:W-:Y:S04]  /*6870*/  HMMA.16816.F32 R84, R112, R96.reuse, RZ ;  /* 0x000000607054723c */ /* 0x088fe800000018ff */
[----:B------:R-:W-:Y:S02]  /*6880*/  IADD3.X R103, R95, UR5, RZ, P1, !PT ;  /* 0x000000055f677c10 */ /* 0x000fe40008ffe4ff */
[----:B------:R2:W-:Y:S08]  /*6890*/  LDGSTS.E.BYPASS.LTC128B.128 [R245+0x1100], [R94.64], !P2 ;  /* 0x011000005ef57fae */ /* 0x0005f0000d101d48 */
[----:B------:R3:W-:Y:S01]  /*68a0*/  LDGSTS.E.BYPASS.LTC128B.128 [R245+0x1900], [R102.64], !P2 ;  /* 0x0190000066f57fae */ /* 0x0007e2000d101d48 */
[C---:B-1----:R-:W-:Y:S07]  /*68b0*/  HMMA.16816.F32 R88, R108.reuse, R96, RZ ;  /* 0x000000606c58723c */ /* 0x042fee00000018ff */
[----:B------:R-:W-:Y:S05]  /*68c0*/  IADD3 R96, P0, R102, UR7, RZ ;  /* 0x0000000766607c10 */ /* 0x000fea000ff1e0ff */
[----:B------:R-:W-:Y:S02]  /*68d0*/  IADD3.X R97, R103, UR5, RZ, P0, !PT ;  /* 0x0000000567617c10 */ /* 0x000fe400087fe4ff */
[----:B------:R-:W-:Y:S01]  /*68e0*/  IADD3 R100, P1, R96, UR7, RZ ;  /* 0x0000000760647c10 */ /* 0x000fe2000ff3e0ff */
[-C--:B--2---:R-:W-:Y:S02]  /*68f0*/  HMMA.16816.F32 R92, R108, R98.reuse, RZ ;  /* 0x000000626c5c723c */ /* 0x084fe400000018ff */
[----:B------:R1:W-:Y:S01]  /*6900*/  LDGSTS.E.BYPASS.LTC128B.128 [R245+0x2100], [R96.64], !P2 ;  /* 0x0210000060f57fae */ /* 0x0003e2000d101d48 */
[----:B------:R-:W-:Y:S02]  /*6910*/  IADD3.X R101, R97, UR5, RZ, P1, !PT ;  /* 0x0000000561657c10 */ /* 0x000fe40008ffe4ff */
[----:B---3--:R-:W-:Y:S05]  /*6920*/  IADD3 R102, P0, R100, UR7, RZ ;  /* 0x0000000764667c10 */ /* 0x008fea000ff1e0ff */
[----:B------:R4:W-:Y:S02]  /*6930*/  LDGSTS.E.BYPASS.LTC128B.128 [R245+0x2900], [R100.64], !P2 ;  /* 0x0290000064f57fae */ /* 0x0009e4000d101d48 */
[----:B------:R-:W-:Y:S02]  /*6940*/  IADD3.X R103, R101, UR5, RZ, P0, !PT ;  /* 0x0000000565677c10 */ /* 0x000fe400087fe4ff */
[C---:B------:R-:W-:Y:S02]  /*6950*/  ISETP.GT.AND P0, PT, R246.reuse, RZ, PT ;  /* 0x000000fff600720c */ /* 0x040fe40003f04270 */
[----:B------:R-:W-:Y:S02]  /*6960*/  IADD3 R246, R246, -0x1, RZ ;  /* 0xfffffffff6f67810 */ /* 0x000fe40007ffe0ff */
[----:B------:R4:W-:Y:S08]  /*6970*/  LDGSTS.E.BYPASS.LTC128B.128 [R245+0x3100], [R102.64], !P2 ;  /* 0x0310000066f57fae */ /* 0x0009f0000d101d48 */
[----:B------:R-:W0:Y:S01]  /*6980*/  LDGDEPBAR ;  /* 0x00000000000079af */ /* 0x000e220000000000 */
[C---:B-1----:R-:W-:Y:S08]  /*6990*/  HMMA.16816.F32 R96, R112.reuse, R98, RZ ;  /* 0x000000627060723c */ /* 0x042ff000000018ff */
[-C--:B----4-:R-:W-:Y:S08]  /*69a0*/  HMMA.16816.F32 R100, R112, R188.reuse, RZ ;  /* 0x000000bc7064723c */ /* 0x090ff000000018ff */
[C---:B------:R-:W-:Y:S08]  /*69b0*/  HMMA.16816.F32 R104, R108.reuse, R188, RZ ;  /* 0x000000bc6c68723c */ /* 0x040ff000000018ff */
[-C--:B------:R-:W-:Y:S08]  /*69c0*/  HMMA.16816.F32 R108, R108, R190.reuse, RZ ;  /* 0x000000be6c6c723c */ /* 0x080ff000000018ff */
[----:B------:R-:W-:Y:S01]  /*69d0*/  HMMA.16816.F32 R112, R112, R190, RZ ;  /* 0x000000be7070723c */ /* 0x000fe200000018ff */
[----:B------:R-:W-:Y:S07]  /*69e0*/  LDSM.16.M88.4 R188, [R235+0x7100] ;  /* 0x00710000ebbc783b */ /* 0x000fee0000000200 */
[-C--:B-----5:R-:W-:Y:S08]  /*69f0*/  HMMA.16816.F32 R4, R192, R196.reuse, R4 ;  /* 0x000000c4c004723c */ /* 0x0a0ff00000001804 */
        /* <DEDUP_REMOVED lines=32> */
[----:B------:R-:W5:Y:S07]  /*6c00*/  LDSM.16.M88.4 R200, [R233+0x5100] ;  /* 0x00510000e9c8783b */ /* 0x000f6e0000000200 */
        /* <DEDUP_REMOVED lines=17> */
[-C--:B-----5:R-:W-:Y:S08]  /*6d20*/  HMMA.16816.F32 R52, R188, R200.reuse, R52 ;  /* 0x000000c8bc34723c */ /* 0x0a0ff00000001834 */
        /* <DEDUP_REMOVED lines=165> */
[----:B------:R-:W-:Y:S01]  /*7780*/  FADD.FTZ R0, -R138, R0 ;  /* 0x000000008a007221 */ /* 0x000fe20000010100 */
        /* <DEDUP_REMOVED lines=23> */
[----:B------:R-:W-:Y:S02]  /*7900*/  FFMA.FTZ R4, R4, c[0x0][0x2d0], -R192 ;  /* 0x0000b40004047a23 */ /* 0x000fe400000108c0 */
[--C-:B------:R-:W-:Y:S02]  /*7910*/  FFMA.FTZ R22, R22, c[0x0][0x2d0], -R194.reuse ;  /* 0x0000b40016167a23 */ /* 0x100fe400000108c2 */
[--C-:B------:R-:W-:Y:S01]  /*7920*/  FFMA.FTZ R23, R23, c[0x0][0x2d0], -R194.reuse ;  /* 0x0000b40017177a23 */ /* 0x100fe200000108c2 */
[----:B-1----:R-:W-:Y:S01]  /*7930*/  FMNMX.FTZ R136, R136, R189, !PT ;  /* 0x000000bd88887209 */ /* 0x002fe20007810000 */
[--C-:B------:R-:W-:Y:S02]  /*7940*/  FFMA.FTZ R54, R54, c[0x0][0x2d0], -R194.reuse ;  /* 0x0000b40036367a23 */ /* 0x100fe400000108c2 */
[--C-:B------:R-:W-:Y:S01]  /*7950*/  FFMA.FTZ R55, R55, c[0x0][0x2d0], -R194.reuse ;  /* 0x0000b40037377a23 */ /* 0x100fe200000108c2 */
[----:B------:R1:W-:Y:S01]  /*7960*/  MUFU.EX2 R221, R4 ;  /* 0x0000000400dd7308 */ /* 0x0003e20000000800 */
[--C-:B------:R-:W-:Y:S02]  /*7970*/  FFMA.FTZ R6, R6, c[0x0][0x2d0], -R194.reuse ;  /* 0x0000b40006067a23 */ /* 0x100fe400000108c2 */
[--C-:B------:R-:W-:Y:S02]  /*7980*/  FFMA.FTZ R66, R66, c[0x0][0x2d0], -R194.reuse ;  /* 0x0000b40042427a23 */ /* 0x100fe400000108c2 */
[----:B--2---:R-:W-:Y:S02]  /*7990*/  FADD.FTZ R2, -R137, R3 ;  /* 0x0000000389027221 */ /* 0x004fe40000010100 */
[----:B------:R-:W2:Y:S01]  /*79a0*/  SHFL.BFLY PT, R3, R0, 0x2, 0x1f ;  /* 0x0c401f0000037f89 */ /* 0x000ea200000e0000 */
[--C-:B------:R-:W-:Y:S02]  /*79b0*/  FFMA.FTZ R67, R67, c[0x0][0x2d0], -R194.reuse ;  /* 0x0000b40043437a23 */ /* 0x100fe400000108c2 */
[----:B------:R-:W-:Y:S01]  /*79c0*/  MUFU.EX2 R219, R6 ;  /* 0x0000000600db7308 */ /* 0x000fe20000000800 */
[----:B------:R-:W-:Y:S02]  /*79d0*/  FMUL.FTZ R2, R2, c[0x0][0x2d0] ;  /* 0x0000b40002027a20 */ /* 0x000fe40000410000 */
[--C-:B------:R-:W-:Y:S02]  /*79e0*/  FFMA.FTZ R70, R70, c[0x0][0x2d0], -R194.reuse ;  /* 0x0000b40046467a23 */ /* 0x100fe400000108c2 */
[--C-:B------:R-:W-:Y:S02]  /*79f0*/  FFMA.FTZ R71, R71, c[0x0][0x2d0], -R194.reuse ;  /* 0x0000b40047477a23 */ /* 0x100fe400000108c2 */
[----:B------:R-:W-:Y:S02]  /*7a00*/  FFMA.FTZ R7, R7, c[0x0][0x2d0], -R194 ;  /* 0x0000b40007077a23 */ /* 0x000fe400000108c2 */
[----:B------:R-:W-:Y:S01]  /*7a10*/  FMUL.FTZ R193, R136, c[0x0][0x2d0] ;  /* 0x0000b40088c17a20 */ /* 0x000fe20000410000 */
[----:B------:R4:W5:Y:S01]  /*7a20*/  MUFU.EX2 R140, R2 ;  /* 0x00000002008c7308 */ /* 0x0009620000000800 */
[----:B------:R-:W-:Y:S02]  /*7a30*/  FFMA.FTZ R5, R5, c[0x0][0x2d0], -R192 ;  /* 0x0000b40005057a23 */ /* 0x000fe400000108c0 */
[--C-:B------:R-:W-:Y:S01]  /*7a40*/  FFMA.FTZ R60, R60, c[0x0][0x2d0], -R193.reuse ;  /* 0x0000b4003c3c7a23 */ /* 0x100fe200000108c1 */
[----:B-1----:R-:W-:Y:S01]  /*7a50*/  @P0 SHF.R.S32.HI R4, RZ, 0x1f, R246 ;  /* 0x0000001fff040819 */ /* 0x002fe200000114f6 */
[--C-:B------:R-:W-:Y:S02]  /*7a60*/  FFMA.FTZ R61, R61, c[0x0][0x2d0], -R193.reuse ;  /* 0x0000b4003d3d7a23 */ /* 0x100fe400000108c1 */
[--C-:B------:R-:W-:Y:S02]  /*7a70*/  FFMA.FTZ R16, R16, c[0x0][0x2d0], -R192.reuse ;  /* 0x0000b40010107a23 */ /* 0x100fe400000108c0 */
[----:B------:R-:W-:Y:S01]  /*7a80*/  FFMA.FTZ R17, R17, c[0x0][0x2d0], -R192 ;  /* 0x0000b40011117a23 */ /* 0x000fe200000108c0 */
[----:B------:R-:W-:Y:S01]  /*7a90*/  MUFU.EX2 R220, R7 ;  /* 0x0000000700dc7308 */ /* 0x000fe20000000800 */
[----:B--2---:R-:W-:Y:S01]  /*7aa0*/  FMNMX.FTZ R0, R0, R3, !PT ;  /* 0x0000000300007209 */ /* 0x004fe20007810000 */
[--C-:B------:R-:W-:Y:S02]  /*7ab0*/  FFMA.FTZ R18, R18, c[0x0][0x2d0], -R194.reuse ;  /* 0x0000b40012127a23 */ /* 0x100fe400000108c2 */
[----:B------:R-:W-:Y:S02]  /*7ac0*/  FFMA.FTZ R19, R19, c[0x0][0x2d0], -R194 ;  /* 0x0000b40013137a23 */ /* 0x000fe400000108c2 */
[C---:B---3--:R-:W-:Y:S02]  /*7ad0*/  FMUL.FTZ R120, R141.reuse, R120 ;  /* 0x000000788d787220 */ /* 0x048fe40000410000 */
[----:B------:R-:W-:Y:S02]  /*7ae0*/  FMUL.FTZ R121, R141, R121 ;  /* 0x000000798d797220 */ /* 0x000fe40000410000 */
[----:B------:R-:W-:Y:S01]  /*7af0*/  MUFU.EX2 R224, R5 ;  /* 0x0000000500e07308 */ /* 0x000fe20000000800 */
[--C-:B------:R-:W-:Y:S02]  /*7b00*/  FFMA.FTZ R8, R8, c[0x0][0x2d0], -R193.reuse ;  /* 0x0000b40008087a23 */ /* 0x100fe400000108c1 */
[----:B------:R-:W-:Y:S02]  /*7b10*/  FFMA.FTZ R9, R9, c[0x0][0x2d0], -R193 ;  /* 0x0000b40009097a23 */ /* 0x000fe400000108c1 */
[----:B----4-:R-:W-:Y:S02]  /*7b20*/  FADD.FTZ R2, -R136, R139 ;  /* 0x0000008b88027221 */ /* 0x010fe40000010100 */
[----:B-----5:R-:W-:Y:S02]  /*7b30*/  FMUL.FTZ R122, R140, R122 ;  /* 0x0000007a8c7a7220 */ /* 0x020fe40000410000 */
[----:B------:R-:W-:Y:S01]  /*7b40*/  FMUL.FTZ R2, R2, c[0x0][0x2d0] ;  /* 0x0000b40002027a20 */ /* 0x000fe20000410000 */
[----:B------:R1:W-:Y:S01]  /*7b50*/  MUFU.EX2 R217, R8 ;  /* 0x0000000800d97308 */ /* 0x0003e20000000800 */
[C---:B------:R-:W-:Y:S02]  /*7b60*/  FMUL.FTZ R123, R140.reuse, R123 ;  /* 0x0000007b8c7b7220 */ /* 0x040fe40000410000 */
[C---:B------:R-:W-:Y:S02]  /*7b70*/  FMUL.FTZ R124, R141.reuse, R124 ;  /* 0x0000007c8d7c7220 */ /* 0x040fe40000410000 */
[----:B------:R-:W-:Y:S02]  /*7b80*/  FMUL.FTZ R125, R141, R125 ;  /* 0x0000007d8d7d7220 */ /* 0x000fe40000410000 */
[C---:B------:R-:W-:Y:S02]  /*7b90*/  FMUL.FTZ R126, R140.reuse, R126 ;  /* 0x0000007e8c7e7220 */ /* 0x040fe40000410000 */
[----:B------:R-:W-:Y:S01]  /*7ba0*/  FMUL.FTZ R127, R140, R127 ;  /* 0x0000007f8c7f7220 */ /* 0x000fe20000410000 */
[----:B------:R2:W3:Y:S01]  /*7bb0*/  MUFU.EX2 R139, R2 ;  /* 0x00000002008b7308 */ /* 0x0004e20000000800 */
[--C-:B------:R-:W-:Y:S02]  /*7bc0*/  FFMA.FTZ R56, R56, c[0x0][0x2d0], -R193.reuse ;  /* 0x0000b40038387a23 */ /* 0x100fe400000108c1 */
[--C-:B------:R-:W-:Y:S02]  /*7bd0*/  FFMA.FTZ R57, R57, c[0x0][0x2d0], -R193.reuse ;  /* 0x0000b40039397a23 */ /* 0x100fe400000108c1 */
[----:B------:R-:W-:Y:S02]  /*7be0*/  FFMA.FTZ R81, R81, c[0x0][0x2d0], -R192 ;  /* 0x0000b40051517a23 */ /* 0x000fe400000108c0 */
[--C-:B------:R-:W-:Y:S02]  /*7bf0*/  FFMA.FTZ R13, R13, c[0x0][0x2d0], -R193.reuse ;  /* 0x0000b4000d0d7a23 */ /* 0x100fe400000108c1 */
[--C-:B------:R-:W-:Y:S01]  /*7c00*/  FFMA.FTZ R25, R25, c[0x0][0x2d0], -R193.reuse ;  /* 0x0000b40019197a23 */ /* 0x100fe200000108c1 */
[----:B------:R4:W-:Y:S01]  /*7c10*/  MUFU.EX2 R218, R9 ;  /* 0x0000000900da7308 */ /* 0x0009e20000000800 */
[--C-:B------:R-:W-:Y:S02]  /*7c20*/  FFMA.FTZ R12, R12, c[0x0][0x2d0], -R193.reuse ;  /* 0x0000b4000c0c7a23 */ /* 0x100fe400000108c1 */
[--C-:B------:R-:W-:Y:S01]  /*7c30*/  FFMA.FTZ R24, R24, c[0x0][0x2d0], -R193.reuse ;  /* 0x0000b40018187a23 */ /* 0x100fe200000108c1 */
[----:B-1----:R-:W-:Y:S01]  /*7c40*/  @P0 MOV R8, R248 ;  /* 0x000000f800080202 */ /* 0x002fe20000000f00 */
[--C-:B------:R-:W-:Y:S01]  /*7c50*/  FFMA.FTZ R28, R28, c[0x0][0x2d0], -R193.reuse ;  /* 0x0000b4001c1c7a23 */ /* 0x100fe200000108c1 */
[----:B------:R-:W-:Y:S01]  /*7c60*/  MOV R248, c[0x0][0x1e4] ;  /* 0x0000790000f87a02 */ /* 0x000fe20000000f00 */
[----:B------:R-:W-:Y:S02]  /*7c70*/  FFMA.FTZ R29, R29, c[0x0][0x2d0], -R193 ;  /* 0x0000b4001d1d7a23 */ /* 0x000fe400000108c1 */
[----:B------:R-:W-:Y:S01]  /*7c80*/  FFMA.FTZ R35, R35, c[0x0][0x2d0], -R194 ;  /* 0x0000b40023237a23 */ /* 0x000fe200000108c2 */
[----:B------:R1:W-:Y:S01]  /*7c90*/  MUFU.EX2 R209, R13 ;  /* 0x0000000d00d17308 */ /* 0x0003e20000000800 */
[----:B------:R-:W-:Y:S02]  /*7ca0*/  @P0 IMAD R6, R4, c[0x0][0x1e0], RZ ;  /* 0x0000780004060a24 */ /* 0x000fe400078e02ff */
[----:B------:R-:W-:Y:S01]  /*7cb0*/  FFMA.FTZ R36, R36, c[0x0][0x2d0], -R192 ;  /* 0x0000b40024247a23 */ /* 0x000fe200000108c0 */
[----:B--2---:R-:W2:Y:S01]  /*7cc0*/  SHFL.BFLY PT, R2, R0, 0x1, 0x1f ;  /* 0x0c201f0000027f89 */ /* 0x004ea200000e0000 */
[C---:B---3--:R-:W-:Y:S02]  /*7cd0*/  FMUL.FTZ R116, R139.reuse, R116 ;  /* 0x000000748b747220 */ /* 0x048fe40000410000 */
[C---:B------:R-:W-:Y:S02]  /*7ce0*/  FMUL.FTZ R117, R139.reuse, R117 ;  /* 0x000000758b757220 */ /* 0x040fe40000410000 */
[C---:B------:R-:W-:Y:S01]  /*7cf0*/  FMUL.FTZ R128, R139.reuse, R128 ;  /* 0x000000808b807220 */ /* 0x040fe20000410000 */
[----:B------:R3:W-:Y:S01]  /*7d00*/  MUFU.EX2 R210, R12 ;  /* 0x0000000c00d27308 */ /* 0x0007e20000000800 */
[C---:B------:R-:W-:Y:S01]  /*7d10*/  @P0 IMAD.WIDE.U32 R4, R246.reuse, c[0x0][0x1e0], RZ ;  /* 0x00007800f6040a25 */ /* 0x040fe200078e00ff */
[----:B----4-:R-:W-:Y:S03]  /*7d20*/  @P0 MOV R9, R251 ;  /* 0x000000fb00090202 */ /* 0x010fe60000000f00 */
[----:B------:R-:W-:Y:S02]  /*7d30*/  @P0 IMAD R6, R246, c[0x0][0x1e4], R6 ;  /* 0x00007900f6060a24 */ /* 0x000fe400078e0206 */
[----:B------:R-:W-:Y:S02]  /*7d40*/  FMUL.FTZ R129, R139, R129 ;  /* 0x000000818b817220 */ /* 0x000fe40000410000 */
[----:B------:R-:W-:Y:S01]  /*7d50*/  @P0 IMAD.WIDE.U32 R8, R4, 0x70, R8 ;  /* 0x0000007004080825 */ /* 0x000fe200078e0008 */
[----:B------:R-:W-:Y:S01]  /*7d60*/  MUFU.EX2 R205, R22 ;  /* 0x0000001600cd7308 */ /* 0x000fe20000000800 */
[----:B------:R-:W-:Y:S02]  /*7d70*/  @P0 IADD3 R6, R5, R6, RZ ;  /* 0x0000000605060210 */ /* 0x000fe40007ffe0ff */
[----:B------:R-:W-:Y:S01]  /*7d80*/  FMUL.FTZ R132, R139, R132 ;  /* 0x000000848b847220 */ /* 0x000fe20000410000 */
[----:B-1----:R-:W-:Y:S01]  /*7d90*/  @P0 SHF.L.U32 R13, R247, 0x5, RZ ;  /* 0x00000005f70d0819 */ /* 0x002fe200000006ff */
[----:B------:R-:W-:Y:S02]  /*7da0*/  FMUL.FTZ R133, R139, R133 ;  /* 0x000000858b857220 */ /* 0x000fe40000410000 */
[----:B------:R-:W-:Y:S01]  /*7db0*/  @P0 IMAD R4, R6, 0x70, RZ ;  /* 0x0000007006040824 */ /* 0x000fe200078e02ff */
[----:B--2---:R-:W-:Y:S01]  /*7dc0*/  FMNMX.FTZ R2, R0, R2, !PT ;  /* 0x0000000200027209 */ /* 0x004fe20007810000 */
[----:B------:R-:W-:Y:S01]  /*7dd0*/  FFMA.FTZ R37, R37, c[0x0][0x2d0], -R192 ;  /* 0x0000b40025257a23 */ /* 0x000fe200000108c0 */
[----:B------:R-:W-:Y:S01]  /*7de0*/  MUFU.EX2 R207, R23 ;  /* 0x0000001700cf7308 */ /* 0x000fe20000000800 */
[----:B------:R-:W-:Y:S01]  /*7df0*/  @P0 LEA R6, P3, R8, c[0x0][0x1c8], 0x1 ;  /* 0x0000720008060a11 */ /* 0x000fe200078608ff */
[--C-:B------:R-:W-:Y:S01]  /*7e00*/  FFMA.FTZ R38, R38, c[0x0][0x2d0], -R194.reuse ;  /* 0x0000b40026267a23 */ /* 0x100fe200000108c2 */
[----:B------:R-:W-:Y:S01]  /*7e10*/  @P0 IADD3 R5, R9, R4, RZ ;  /* 0x0000000409050210 */ /* 0x000fe20007ffe0ff */
[----:B------:R-:W-:Y:S01]  /*7e20*/  FMUL.FTZ R3, R2, c[0x0][0x2d0] ;  /* 0x0000b40002037a20 */ /* 0x000fe20000410000 */
[-C--:B------:R-:W-:Y:S01]  /*7e30*/  @P0 IADD3 R4, P1, R6, R13.reuse, RZ ;  /* 0x0000000d06040210 */ /* 0x080fe20007f3e0ff */
[----:B------:R-:W-:Y:S01]  /*7e40*/  FFMA.FTZ R39, R39, c[0x0][0x2d0], -R194 ;  /* 0x0000b40027277a23 */ /* 0x000fe200000108c2 */
[----:B------:R-:W-:Y:S01]  /*7e50*/  @P0 LEA.HI.X R7, R8, c[0x0][0x1cc], R5, 0x1, P3 ;  /* 0x0000730008070a11 */ /* 0x000fe200018f0c05 */
[--C-:B------:R-:W-:Y:S01]  /*7e60*/  FFMA.FTZ R10, R10, c[0x0][0x2d0], -R3.reuse ;  /* 0x0000b4000a0a7a23 */ /* 0x100fe20000010803 */
[----:B---3--:R-:W-:Y:S01]  /*7e70*/  @P0 SHF.L.U64.HI R12, R247, 0x5, R248 ;  /* 0x00000005f70c0819 */ /* 0x008fe200000102f8 */
[----:B------:R1:W-:Y:S01]  /*7e80*/  MUFU.EX2 R227, R16 ;  /* 0x0000001000e37308 */ /* 0x0003e20000000800 */
[--C-:B------:R-:W-:Y:S01]  /*7e90*/  FFMA.FTZ R62, R62, c[0x0][0x2d0], -R3.reuse ;  /* 0x0000b4003e3e7a23 */ /* 0x100fe20000010803 */
[----:B------:R2:W-:Y:S01]  /*7ea0*/  @P0 LDGSTS.E.BYPASS.LTC128B.128 [R245+0x3900], [R6.64], !P2 ;  /* 0x0390000006f50fae */ /* 0x0005e2000d101d48 */
[----:B------:R-:W-:Y:S01]  /*7eb0*/  @P0 IADD3.X R5, R7, R12, RZ, P1, !PT ;  /* 0x0000000c07050210 */ /* 0x000fe20000ffe4ff */
[--C-:B------:R-:W-:Y:S02]  /*7ec0*/  FFMA.FTZ R63, R63, c[0x0][0x2d0], -R3.reuse ;  /* 0x0000b4003f3f7a23 */ /* 0x100fe40000010803 */
[--C-:B------:R-:W-:Y:S02]  /*7ed0*/  FFMA.FTZ R11, R11, c[0x0][0x2d0], -R3.reuse ;  /* 0x0000b4000b0b7a23 */ /* 0x100fe40000010803 */
[--C-:B------:R-:W-:Y:S02]  /*7ee0*/  FFMA.FTZ R14, R14, c[0x0][0x2d0], -R3.reuse ;  /* 0x0000b4000e0e7a23 */ /* 0x100fe40000010803 */
[----:B------:R3:W-:Y:S01]  /*7ef0*/  MUFU.EX2 R195, R10 ;  /* 0x0000000a00c37308 */ /* 0x0007e20000000800 */
[----:B------:R4:W-:Y:S01]  /*7f00*/  @P0 LDGSTS.E.BYPASS.LTC128B.128 [R245+0x4100], [R4.64], !P2 ;  /* 0x0410000004f50fae */ /* 0x0009e2000d101d48 */
[--C-:B------:R-:W-:Y:S02]  /*7f10*/  FFMA.FTZ R15, R15, c[0x0][0x2d0], -R3.reuse ;  /* 0x0000b4000f0f7a23 */ /* 0x100fe40000010803 */
[--C-:B------:R-:W-:Y:S02]  /*7f20*/  FFMA.FTZ R58, R58, c[0x0][0x2d0], -R3.reuse ;  /* 0x0000b4003a3a7a23 */ /* 0x100fe40000010803 */
[--C-:B------:R-:W-:Y:S02]  /*7f30*/  FFMA.FTZ R59, R59, c[0x0][0x2d0], -R3.reuse ;  /* 0x0000b4003b3b7a23 */ /* 0x100fe40000010803 */
[--C-:B------:R-:W-:Y:S02]  /*7f40*/  FFMA.FTZ R30, R30, c[0x0][0x2d0], -R3.reuse ;  /* 0x0000b4001e1e7a23 */ /* 0x100fe40000010803 */
[----:B------:R5:W-:Y:S01]  /*7f50*/  MUFU.EX2 R211, R17 ;  /* 0x0000001100d37308 */ /* 0x000be20000000800 */
[--C-:B------:R-:W-:Y:S02]  /*7f60*/  FFMA.FTZ R26, R26, c[0x0][0x2d0], -R3.reuse ;  /* 0x0000b4001a1a7a23 */ /* 0x100fe40000010803 */
[--C-:B------:R-:W-:Y:S02]  /*7f70*/  FFMA.FTZ R27, R27, c[0x0][0x2d0], -R3.reuse ;  /* 0x0000b4001b1b7a23 */ /* 0x100fe40000010803 */
[----:B-1----:R-:W-:Y:S02]  /*7f80*/  FMUL.FTZ R16, R141, R156 ;  /* 0x0000009c8d107220 */ /* 0x002fe40000410000 */
[----:B------:R-:W-:Y:S02]  /*7f90*/  FFMA.FTZ R31, R31, c[0x0][0x2d0], -R3 ;  /* 0x0000b4001f1f7a23 */ /* 0x000fe40000010803 */
[----:B------:R-:W-:Y:S01]  /*7fa0*/  FFMA.FTZ R48, R48, c[0x0][0x2d0], -R192 ;  /* 0x0000b40030307a23 */ /* 0x000fe200000108c0 */
[----:B------:R1:W-:Y:S01]  /*7fb0*/  MUFU.EX2 R196, R11 ;  /* 0x0000000b00c47308 */ /* 0x0003e20000000800 */
[----:B------:R-:W-:Y:S02]  /*7fc0*/  FADD.FTZ R0, -R2, R142 ;  /* 0x0000008e02007221 */ /* 0x000fe40000010100 */
[----:B------:R-:W-:Y:S01]  /*7fd0*/  FFMA.FTZ R49, R49, c[0x0][0x2d0], -R192 ;  /* 0x0000b40031317a23 */ /* 0x000fe200000108c0 */
[-C--:B---3--:R-:W-:Y:S01]  /*7fe0*/  @P0 IADD3 R10, P4, R4, R13.reuse, RZ ;  /* 0x0000000d040a0210 */ /* 0x088fe20007f9e0ff */
[----:B------:R-:W-:Y:S02]  /*7ff0*/  FMUL.FTZ R0, R0, c[0x0][0x2d0] ;  /* 0x0000b40000007a20 */ /* 0x000fe40000410000 */
[--C-:B------:R-:W-:Y:S01]  /*8000*/  FFMA.FTZ R50, R50, c[0x0][0x2d0], -R194.reuse ;  /* 0x0000b40032327a23 */ /* 0x100fe200000108c2 */
[-C--:B------:R-:W-:Y:S01]  /*8010*/  @P0 IADD3 R8, P3, R10, R13.reuse, RZ ;  /* 0x0000000d0a080210 */ /* 0x080fe20007f7e0ff */
[----:B------:R-:W-:Y:S01]  /*8020*/  FFMA.FTZ R51, R51, c[0x0][0x2d0], -R194 ;  /* 0x0000b40033337a23 */ /* 0x000fe200000108c2 */
[----:B------:R3:W-:Y:S01]  /*8030*/  MUFU.EX2 R213, R18 ;  /* 0x0000001200d57308 */ /* 0x0007e20000000800 */
[--C-:B------:R-:W-:Y:S01]  /*8040*/  FFMA.FTZ R40, R40, c[0x0][0x2d0], -R193.reuse ;  /* 0x0000b40028287a23 */ /* 0x100fe200000108c1 */
[----:B--2---:R-:W-:Y:S01]  /*8050*/  @P0 IADD3 R6, P1, R8, R13, RZ ;  /* 0x0000000d08060210 */ /* 0x004fe20007f3e0ff */
[----:B------:R-:W-:Y:S02]  /*8060*/  FFMA.FTZ R41, R41, c[0x0][0x2d0], -R193 ;  /* 0x0000b40029297a23 */ /* 0x000fe400000108c1 */
[----:B-----5:R-:W-:Y:S02]  /*8070*/  FMUL.FTZ R17, R141, R157 ;  /* 0x0000009d8d117220 */ /* 0x020fe40000410000 */
[--C-:B------:R-:W-:Y:S02]  /*8080*/  FFMA.FTZ R42, R42, c[0x0][0x2d0], -R3.reuse ;  /* 0x0000b4002a2a7a23 */ /* 0x100fe40000010803 */
[----:B------:R-:W-:Y:S01]  /*8090*/  FFMA.FTZ R43, R43, c[0x0][0x2d0], -R3 ;  /* 0x0000b4002b2b7a23 */ /* 0x000fe20000010803 */
[----:B------:R2:W-:Y:S01]  /*80a0*/  MUFU.EX2 R208, R19 ;  /* 0x0000001300d07308 */ /* 0x0005e20000000800 */
[--C-:B------:R-:W-:Y:S02]  /*80b0*/  FFMA.FTZ R44, R44, c[0x0][0x2d0], -R193.reuse ;  /* 0x0000b4002c2c7a23 */ /* 0x100fe400000108c1 */
[----:B------:R-:W-:Y:S01]  /*80c0*/  FFMA.FTZ R45, R45, c[0x0][0x2d0], -R193 ;  /* 0x0000b4002d2d7a23 */ /* 0x000fe200000108c1 */
[-C--:B-1----:R-:W-:Y:S01]  /*80d0*/  @P0 IADD3.X R11, R5, R12.reuse, RZ, P4, !PT ;  /* 0x0000000c050b0210 */ /* 0x082fe200027fe4ff */
[----:B------:R-:W-:Y:S02]  /*80e0*/  FFMA.FTZ R46, R46, c[0x0][0x2d0], -R3 ;  /* 0x0000b4002e2e7a23 */ /* 0x000fe40000010803 */
[--C-:B------:R-:W-:Y:S01]  /*80f0*/  FFMA.FTZ R72, R72, c[0x0][0x2d0], -R193.reuse ;  /* 0x0000b40048487a23 */ /* 0x100fe200000108c1 */
[-C--:B------:R-:W-:Y:S01]  /*8100*/  @P0 IADD3.X R9, R11, R12.reuse, RZ, P3, !PT ;  /* 0x0000000c0b090210 */ /* 0x080fe20001ffe4ff */
[----:B------:R1:W-:Y:S01]  /*8110*/  @P0 LDGSTS.E.BYPASS.LTC128B.128 [R245+0x4900], [R10.64], !P2 ;  /* 0x049000000af50fae */ /* 0x0003e2000d101d48 */
[----:B------:R-:W5:Y:S01]  /*8120*/  MUFU.EX2 R0, R0 ;  /* 0x0000000000007308 */ /* 0x000f620000000800 */
[----:B----4-:R-:W-:Y:S01]  /*8130*/  @P0 IADD3 R4, P3, R6, R13, RZ ;  /* 0x0000000d06040210 */ /* 0x010fe20007f7e0ff */
[----:B------:R-:W-:Y:S01]  /*8140*/  FFMA.FTZ R113, R113, c[0x0][0x2d0], -R192 ;  /* 0x0000b40071717a23 */ /* 0x000fe200000108c0 */
[----:B------:R-:W-:Y:S01]  /*8150*/  @P0 IADD3.X R7, R9, R12, RZ, P1, !PT ;  /* 0x0000000c09070210 */ /* 0x000fe20000ffe4ff */
[----:B---3--:R-:W-:Y:S02]  /*8160*/  FMUL.FTZ R18, R140, R158 ;  /* 0x0000009e8c127220 */ /* 0x008fe40000410000 */
[----:B------:R-:W-:Y:S01]  /*8170*/  FFMA.FTZ R115, R115, c[0x0][0x2d0], -R194 ;  /* 0x0000b40073737a23 */ /* 0x000fe200000108c2 */
[----:B------:R3:W-:Y:S01]  /*8180*/  @P0 LDGSTS.E.BYPASS.LTC128B.128 [R245+0x5100], [R8.64], !P2 ;  /* 0x0510000008f50fae */ /* 0x0007e2000d101d48 */
[----:B------:R-:W-:Y:S01]  /*8190*/  @P0 IADD3.X R5, R7, R12, RZ, P3, !PT ;  /* 0x0000000c07050210 */ /* 0x000fe20001ffe4ff */
[--C-:B------:R-:W-:Y:S01]  /*81a0*/  FFMA.FTZ R109, R109, c[0x0][0x2d0], -R193.reuse ;  /* 0x0000b4006d6d7a23 */ /* 0x100fe200000108c1 */
[----:B------:R4:W-:Y:S01]  /*81b0*/  MUFU.EX2 R201, R14 ;  /* 0x0000000e00c97308 */ /* 0x0009e20000000800 */
[--C-:B------:R-:W-:Y:S02]  /*81c0*/  FFMA.FTZ R32, R32, c[0x0][0x2d0], -R192.reuse ;  /* 0x0000b40020207a23 */ /* 0x100fe400000108c0 */
[----:B------:R-:W-:Y:S02]  /*81d0*/  FFMA.FTZ R33, R33, c[0x0][0x2d0], -R192 ;  /* 0x0000b40021217a23 */ /* 0x000fe400000108c0 */
[----:B------:R4:W-:Y:S01]  /*81e0*/  @P0 LDGSTS.E.BYPASS.LTC128B.128 [R245+0x5900], [R6.64], !P2 ;  /* 0x0590000006f50fae */ /* 0x0009e2000d101d48 */
[----:B--2---:R-:W-:Y:S02]  /*81f0*/  FMUL.FTZ R19, R140, R159 ;  /* 0x0000009f8c137220 */ /* 0x004fe40000410000 */
[--C-:B------:R-:W-:Y:S02]  /*8200*/  FFMA.FTZ R34, R34, c[0x0][0x2d0], -R194.reuse ;  /* 0x0000b40022227a23 */ /* 0x100fe400000108c2 */
[----:B------:R2:W2:Y:S01]  /*8210*/  MUFU.EX2 R202, R15 ;  /* 0x0000000f00ca7308 */ /* 0x0004a20000000800 */
[--C-:B------:R-:W-:Y:S02]  /*8220*/  FFMA.FTZ R82, R82, c[0x0][0x2d0], -R194.reuse ;  /* 0x0000b40052527a23 */ /* 0x100fe400000108c2 */
[----:B------:R2:W-:Y:S01]  /*8230*/  @P0 LDGSTS.E.BYPASS.LTC128B.128 [R245+0x6100], [R4.64], !P2 ;  /* 0x0610000004f50fae */ /* 0x0005e2000d101d48 */
[----:B-----5:R-:W-:Y:S01]  /*8240*/  FMUL.FTZ R118, R0, R118 ;  /* 0x0000007600767220 */ /* 0x020fe20000410000 */
[----:B-1----:R-:W-:Y:S01]  /*8250*/  @P0 IADD3 R10, P1, R4, R13, RZ ;  /* 0x0000000d040a0210 */ /* 0x002fe20007f3e0ff */
[----:B------:R-:W-:Y:S02]  /*8260*/  FMUL.FTZ R13, R139, R153 ;  /* 0x000000998b0d7220 */ /* 0x000fe40000410000 */
[----:B------:R-:W-:Y:S02]  /*8270*/  FMUL.FTZ R119, R0, R119 ;  /* 0x0000007700777220 */ /* 0x000fe40000410000 */
[----:B------:R-:W-:Y:S01]  /*8280*/  MUFU.EX2 R225, R32 ;  /* 0x0000002000e17308 */ /* 0x000fe20000000800 */
[----:B------:R-:W-:Y:S01]  /*8290*/  @P0 IADD3.X R11, R5, R12, RZ, P1, !PT ;  /* 0x0000000c050b0210 */ /* 0x000fe20000ffe4ff */
[C---:B------:R-:W-:Y:S02]  /*82a0*/  FMUL.FTZ R12, R139.reuse, R152 ;  /* 0x000000988b0c7220 */ /* 0x040fe40000410000 */
[C---:B---3--:R-:W-:Y:S01]  /*82b0*/  FMUL.FTZ R8, R139.reuse, R144 ;  /* 0x000000908b087220 */ /* 0x048fe20000410000 */
[----:B------:R-:W-:Y:S01]  /*82c0*/  F2FP.PACK_AB R144, R218, R217 ;  /* 0x000000d9da90723e */ /* 0x000fe200000000ff */
[----:B------:R1:W-:Y:S01]  /*82d0*/  @P0 LDGSTS.E.BYPASS.LTC128B.128 [R245+0x6900], [R10.64], !P2 ;  /* 0x069000000af50fae */ /* 0x0003e2000d101d48 */
[----:B------:R-:W-:Y:S01]  /*82e0*/  FMUL.FTZ R9, R139, R145 ;  /* 0x000000918b097220 */ /* 0x000fe20000410000 */
[----:B------:R-:W-:Y:S01]  /*82f0*/  F2FP.PACK_AB R145, R196, R195 ;  /* 0x000000c3c491723e */ /* 0x000fe200000000ff */
[C---:B----4-:R-:W-:Y:S01]  /*8300*/  FMUL.FTZ R14, R0.reuse, R154 ;  /* 0x0000009a000e7220 */ /* 0x050fe20000410000 */
[----:B------:R-:W3:Y:S01]  /*8310*/  MUFU.EX2 R226, R33 ;  /* 0x0000002100e27308 */ /* 0x000ee20000000800 */
[----:B------:R-:W-:Y:S02]  /*8320*/  FMUL.FTZ R130, R0, R130 ;  /* 0x0000008200827220 */ /* 0x000fe40000410000 */
[C---:B------:R-:W-:Y:S01]  /*8330*/  FMUL.FTZ R6, R140.reuse, R150 ;  /* 0x000000968c067220 */ /* 0x040fe20000410000 */
[----:B------:R-:W4:Y:S01]  /*8340*/  LDSM.16.MT88.4 R20, [R228+0x100] ;  /* 0x00010000e414783b */ /* 0x000f220000004200 */
[----:B------:R-:W-:Y:S01]  /*8350*/  F2FP.PACK_AB R150, R211, R227 ;  /* 0x000000e3d396723e */ /* 0x000fe200000000ff */
[----:B------:R-:W-:Y:S01]  /*8360*/  FMUL.FTZ R7, R140, R151 ;  /* 0x000000978c077220 */ /* 0x000fe20000410000 */
[----:B------:R-:W-:Y:S01]  /*8370*/  F2FP.PACK_AB R151, R208, R213 ;  /* 0x000000d5d097723e */ /* 0x000fe200000000ff */
[----:B--2---:R-:W-:Y:S02]  /*8380*/  FMUL.FTZ R15, R0, R155 ;  /* 0x0000009b000f7220 */ /* 0x004fe40000410000 */
[----:B------:R2:W-:Y:S01]  /*8390*/  MUFU.EX2 R32, R25 ;  /* 0x0000001900207308 */ /* 0x0005e20000000800 */
[C---:B------:R-:W-:Y:S01]  /*83a0*/  FMUL.FTZ R4, R141.reuse, R148 ;  /* 0x000000948d047220 */ /* 0x040fe20000410000 */
[----:B------:R-:W-:Y:S01]  /*83b0*/  F2FP.PACK_AB R148, R224, R221 ;  /* 0x000000dde094723e */ /* 0x000fe200000000ff */
[----:B------:R-:W-:Y:S01]  /*83c0*/  FMUL.FTZ R5, R141, R149 ;  /* 0x000000958d057220 */ /* 0x000fe20000410000 */
[----:B------:R-:W-:Y:S01]  /*83d0*/  F2FP.PACK_AB R149, R220, R219 ;  /* 0x000000dbdc95723e */ /* 0x000fe200000000ff */
[----:B------:R-:W5:Y:S01]  /*83e0*/  LDSM.16.MT88.4 R188, [R231+0x100] ;  /* 0x00010000e7bc783b */ /* 0x000f620000004200 */
[C---:B------:R-:W-:Y:S02]  /*83f0*/  FMUL.FTZ R131, R0.reuse, R131 ;  /* 0x0000008300837220 */ /* 0x040fe40000410000 */
[C---:B------:R-:W-:Y:S02]  /*8400*/  FMUL.FTZ R134, R0.reuse, R134 ;  /* 0x0000008600867220 */ /* 0x040fe40000410000 */
[----:B------:R-:W-:Y:S01]  /*8410*/  MUFU.EX2 R206, R60 ;  /* 0x0000003c00ce7308 */ /* 0x000fe20000000800 */
[C---:B------:R-:W-:Y:S02]  /*8420*/  FMUL.FTZ R135, R0.reuse, R135 ;  /* 0x0000008700877220 */ /* 0x040fe40000410000 */
[----:B------:R-:W5:Y:S01]  /*8430*/  LDSM.16.MT88.4 R152, [R229+0x100] ;  /* 0x00010000e598783b */ /* 0x000f620000004200 */
[C---:B-1----:R-:W-:Y:S01]  /*8440*/  FMUL.FTZ R10, R0.reuse, R146 ;  /* 0x00000092000a7220 */ /* 0x042fe20000410000 */
[----:B------:R-:W-:Y:S01]  /*8450*/  F2FP.PACK_AB R146, R209, R210 ;  /* 0x000000d2d192723e */ /* 0x000fe200000000ff */
[----:B------:R-:W-:Y:S01]  /*8460*/  FMUL.FTZ R11, R0, R147 ;  /* 0x00000093000b7220 */ /* 0x000fe20000410000 */
[----:B------:R-:W-:Y:S01]  /*8470*/  F2FP.PACK_AB R147, R202, R201 ;  /* 0x000000c9ca93723e */ /* 0x000fe200000000ff */
[----:B------:R-:W-:Y:S02]  /*8480*/  FFMA.FTZ R83, R83, c[0x0][0x2d0], -R194 ;  /* 0x0000b40053537a23 */ /* 0x000fe400000108c2 */
[----:B------:R1:W-:Y:S01]  /*8490*/  MUFU.EX2 R249, R37 ;  /* 0x0000002500f97308 */ /* 0x0003e20000000800 */
[----:B------:R-:W5:Y:S01]  /*84a0*/  LDSM.16.MT88.4 R156, [R230+0x100] ;  /* 0x00010000e69c783b */ /* 0x000f620000004200 */
[--C-:B------:R-:W-:Y:S02]  /*84b0*/  FFMA.FTZ R80, R80, c[0x0][0x2d0], -R192.reuse ;  /* 0x0000b40050507a23 */ /* 0x100fe400000108c0 */
[----:B--2---:R-:W-:Y:S01]  /*84c0*/  FMUL.FTZ R25, R139, R165 ;  /* 0x000000a58b197220 */ /* 0x004fe20000410000 */
[----:B---3--:R-:W-:Y:S01]  /*84d0*/  MOV R165, R226 ;  /* 0x000000e200a57202 */ /* 0x008fe20000000f00 */
[--C-:B------:R-:W-:Y:S02]  /*84e0*/  FFMA.FTZ R73, R73, c[0x0][0x2d0], -R193.reuse ;  /* 0x0000b40049497a23 */ /* 0x100fe400000108c1 */
[--C-:B------:R-:W-:Y:S01]  /*84f0*/  FFMA.FTZ R76, R76, c[0x0][0x2d0], -R193.reuse ;  /* 0x0000b4004c4c7a23 */ /* 0x100fe200000108c1 */
[----:B------:R-:W0:Y:S01]  /*8500*/  LDGDEPBAR ;  /* 0x00000000000079af */ /* 0x000e220000000000 */
[----:B------:R2:W-:Y:S01]  /*8510*/  MUFU.EX2 R248, R48 ;  /* 0x0000003000f87308 */ /* 0x0005e20000000800 */
[----:B------:R-:W-:Y:S02]  /*8520*/  FFMA.FTZ R77, R77, c[0x0][0x2d0], -R193 ;  /* 0x0000b4004d4d7a23 */ /* 0x000fe400000108c1 */
[--C-:B------:R-:W-:Y:S01]  /*8530*/  FFMA.FTZ R74, R74, c[0x0][0x2d0], -R3.reuse ;  /* 0x0000b4004a4a7a23 */ /* 0x100fe20000010803 */
[-C--:B----4-:R-:W-:Y:S05]  /*8540*/  HMMA.16816.F32 R4, R148, R20.reuse, R4 ;  /* 0x000000149404723c */ /* 0x090fea0000001804 */
[--C-:B------:R-:W-:Y:S01]  /*8550*/  FFMA.FTZ R75, R75, c[0x0][0x2d0], -R3.reuse ;  /* 0x0000b4004b4b7a23 */ /* 0x100fe20000010803 */
[----:B------:R3:W-:Y:S01]  /*8560*/  MUFU.EX2 R223, R50 ;  /* 0x0000003200df7308 */ /* 0x0007e20000000800 */
[--C-:B------:R-:W-:Y:S01]  /*8570*/  FFMA.FTZ R78, R78, c[0x0][0x2d0], -R3.reuse ;  /* 0x0000b4004e4e7a23 */ /* 0x100fe20000010803 */
[C---:B------:R-:W-:Y:S04]  /*8580*/  HMMA.16816.F32 R8, R144.reuse, R20, R8 ;  /* 0x000000149008723c */ /* 0x040fe80000001808 */
[----:B-1----:R-:W-:Y:S02]  /*8590*/  FMUL.FTZ R37, R141, R177 ;  /* 0x000000b18d257220 */ /* 0x002fe40000410000 */
[--C-:B------:R-:W-:Y:S02]  /*85a0*/  FFMA.FTZ R79, R79, c[0x0][0x2d0], -R3.reuse ;  /* 0x0000b4004f4f7a23 */ /* 0x100fe40000010803 */
[-C--:B------:R-:W-:Y:S01]  /*85b0*/  HMMA.16816.F32 R12, R144, R22.reuse, R12 ;  /* 0x00000016900c723c */ /* 0x080fe2000000180c */
[----:B------:R1:W-:Y:S03]  /*85c0*/  MUFU.EX2 R199, R30 ;  /* 0x0000001e00c77308 */ /* 0x0003e60000000800 */
[C---:B------:R-:W-:Y:S02]  /*85d0*/  FMUL.FTZ R20, R141.reuse, R160 ;  /* 0x000000a08d147220 */ /* 0x040fe40000410000 */
[----:B------:R-:W-:Y:S02]  /*85e0*/  FMUL.FTZ R21, R141, R161 ;  /* 0x000000a18d157220 */ /* 0x000fe40000410000 */
[C---:B------:R-:W-:Y:S03]  /*85f0*/  HMMA.16816.F32 R16, R148.reuse, R22, R16 ;  /* 0x000000169410723c */ /* 0x040fe60000001810 */
[----:B------:R4:W-:Y:S01]  /*8600*/  MUFU.EX2 R251, R24 ;  /* 0x0000001800fb7308 */ /* 0x0009e20000000800 */
[----:B--2---:R-:W-:Y:S02]  /*8610*/  FMUL.FTZ R48, R139, R180 ;  /* 0x000000b48b307220 */ /* 0x004fe40000410000 */
[----:B---3--:R-:W-:Y:S02]  /*8620*/  FMUL.FTZ R50, R0, R182 ;  /* 0x000000b600327220 */ /* 0x008fe40000410000 */
[C---:B------:R-:W-:Y:S04]  /*8630*/  FMUL.FTZ R22, R140.reuse, R162 ;  /* 0x000000a28c167220 */ /* 0x040fe80000410000 */
[----:B------:R-:W-:Y:S01]  /*8640*/  FMUL.FTZ R23, R140, R163 ;  /* 0x000000a38c177220 */ /* 0x000fe20000410000 */
[----:B------:R2:W-:Y:S01]  /*8650*/  MUFU.EX2 R197, R26 ;  /* 0x0000001a00c57308 */ /* 0x0005e20000000800 */
[----:B------:R-:W-:Y:S01]  /*8660*/  LDSM.16.MT88.4 R160, [R231+0x900] ;  /* 0x00090000e7a0783b */ /* 0x000fe20000004200 */
[--C-:B------:R-:W-:Y:S02]  /*8670*/  FFMA.FTZ R84, R84, c[0x0][0x2d0], -R192.reuse ;  /* 0x0000b40054547a23 */ /* 0x100fe400000108c0 */
[----:B-1----:R-:W-:Y:S01]  /*8680*/  FMUL.FTZ R30, R0, R170 ;  /* 0x000000aa001e7220 */ /* 0x002fe20000410000 */
[----:B------:R-:W-:Y:S01]  /*8690*/  MOV R170, R225 ;  /* 0x000000e100aa7202 */ /* 0x000fe20000000f00 */
[-C--:B-----5:R-:W-:Y:S03]  /*86a0*/  HMMA.16816.F32 R20, R148, R188.reuse, R20 ;  /* 0x000000bc9414723c */ /* 0x0a0fe60000001814 */
[--C-:B------:R-:W-:Y:S01]  /*86b0*/  FFMA.FTZ R85, R85, c[0x0][0x2d0], -R192.reuse ;  /* 0x0000b40055557a23 */ /* 0x100fe200000108c0 */
[----:B------:R1:W-:Y:S01]  /*86c0*/  MUFU.EX2 R198, R27 ;  /* 0x0000001b00c67308 */ /* 0x0003e20000000800 */
[--C-:B------:R-:W-:Y:S02]  /*86d0*/  FFMA.FTZ R96, R96, c[0x0][0x2d0], -R192.reuse ;  /* 0x0000b40060607a23 */ /* 0x100fe400000108c0 */
[----:B------:R-:W-:Y:S02]  /*86e0*/  FFMA.FTZ R97, R97, c[0x0][0x2d0], -R192 ;  /* 0x0000b40061617a23 */ /* 0x000fe400000108c0 */
[----:B----4-:R-:W-:Y:S03]  /*86f0*/  FMUL.FTZ R24, R139, R164 ;  /* 0x000000a48b187220 */ /* 0x010fe60000410000 */
[--C-:B------:R-:W-:Y:S02]  /*8700*/  FFMA.FTZ R86, R86, c[0x0][0x2d0], -R194.reuse ;  /* 0x0000b40056567a23 */ /* 0x100fe400000108c2 */
[----:B------:R-:W3:Y:S01]  /*8710*/  MUFU.EX2 R33, R34 ;  /* 0x0000002200217308 */ /* 0x000ee20000000800 */
[--C-:B------:R-:W-:Y:S02]  /*8720*/  FFMA.FTZ R87, R87, c[0x0][0x2d0], -R194.reuse ;  /* 0x0000b40057577a23 */ /* 0x100fe400000108c2 */
[--C-:B------:R-:W-:Y:S02]  /*8730*/  FFMA.FTZ R98, R98, c[0x0][0x2d0], -R194.reuse ;  /* 0x0000b40062627a23 */ /* 0x100fe400000108c2 */
[----:B--2---:R-:W-:Y:S02]  /*8740*/  FMUL.FTZ R26, R0, R166 ;  /* 0x000000a6001a7220 */ /* 0x004fe40000410000 */
[----:B------:R-:W-:Y:S02]  /*8750*/  FFMA.FTZ R99, R99, c[0x0][0x2d0], -R194 ;  /* 0x0000b40063637a23 */ /* 0x000fe400000108c2 */
[--C-:B------:R-:W-:Y:S01]  /*8760*/  FFMA.FTZ R90, R90, c[0x0][0x2d0], -R3.reuse ;  /* 0x0000b4005a5a7a23 */ /* 0x100fe20000010803 */
[----:B------:R2:W4:Y:S01]  /*8770*/  MUFU.EX2 R34, R28 ;  /* 0x0000001c00227308 */ /* 0x0005220000000800 */
[--C-:B------:R-:W-:Y:S02]  /*8780*/  FFMA.FTZ R91, R91, c[0x0][0x2d0], -R3.reuse ;  /* 0x0000b4005b5b7a23 */ /* 0x100fe40000010803 */
[--C-:B------:R-:W-:Y:S02]  /*8790*/  FFMA.FTZ R94, R94, c[0x0][0x2d0], -R3.reuse ;  /* 0x0000b4005e5e7a23 */ /* 0x100fe40000010803 */
[----:B-1----:R-:W-:Y:S02]  /*87a0*/  FMUL.FTZ R27, R0, R167 ;  /* 0x000000a7001b7220 */ /* 0x002fe40000410000 */
[--C-:B------:R-:W-:Y:S02]  /*87b0*/  FFMA.FTZ R95, R95, c[0x0][0x2d0], -R3.reuse ;  /* 0x0000b4005f5f7a23 */ /* 0x100fe40000010803 */
[--C-:B------:R-:W-:Y:S01]  /*87c0*/  FFMA.FTZ R106, R106, c[0x0][0x2d0], -R3.reuse ;  /* 0x0000b4006a6a7a23 */ /* 0x100fe20000010803 */
[----:B------:R1:W-:Y:S01]  /*87d0*/  MUFU.EX2 R252, R29 ;  /* 0x0000001d00fc7308 */ /* 0x0003e20000000800 */
[--C-:B------:R-:W-:Y:S01]  /*87e0*/  FFMA.FTZ R107, R107, c[0x0][0x2d0], -R3.reuse ;  /* 0x0000b4006b6b7a23 */ /* 0x100fe20000010803 */
[C---:B------:R-:W-:Y:S04]  /*87f0*/  HMMA.16816.F32 R24, R144.reuse, R188, R24 ;  /* 0x000000bc9018723c */ /* 0x040fe80000001818 */
[----:B---3--:R-:W-:Y:S01]  /*8800*/  MOV R167, R33 ;  /* 0x0000002100a77202 */ /* 0x008fe20000000f00 */
[----:B------:R-:W-:Y:S01]  /*8810*/  FMUL.FTZ R33, R141, R173 ;  /* 0x000000ad8d217220 */ /* 0x000fe20000410000 */
[----:B------:R-:W-:Y:S01]  /*8820*/  MOV R173, R210 ;  /* 0x000000d200ad7202 */ /* 0x000fe20000000f00 */
[----:B------:R-:W-:Y:S01]  /*8830*/  FFMA.FTZ R110, R110, c[0x0][0x2d0], -R3 ;  /* 0x0000b4006e6e7a23 */ /* 0x000fe20000010803 */
[----:B------:R3:W-:Y:S01]  /*8840*/  MUFU.EX2 R200, R31 ;  /* 0x0000001f00c87308 */ /* 0x0007e20000000800 */
[--C-:B------:R-:W-:Y:S03]  /*8850*/  FFMA.FTZ R100, R100, c[0x0][0x2d0], -R192.reuse ;  /* 0x0000b40064647a23 */ /* 0x100fe600000108c0 */
[----:B--2---:R-:W-:Y:S01]  /*8860*/  FMUL.FTZ R28, R139, R168 ;  /* 0x000000a88b1c7220 */ /* 0x004fe20000410000 */
[----:B----4-:R-:W-:Y:S01]  /*8870*/  MOV R166, R34 ;  /* 0x0000002200a67202 */ /* 0x010fe20000000f00 */
[----:B------:R-:W-:Y:S01]  /*8880*/  FMUL.FTZ R34, R140, R174 ;  /* 0x000000ae8c227220 */ /* 0x000fe20000410000 */
[----:B------:R-:W-:Y:S01]  /*8890*/  MOV R174, R213 ;  /* 0x000000d500ae7202 */ /* 0x000fe20000000f00 */
[--C-:B------:R-:W-:Y:S02]  /*88a0*/  FFMA.FTZ R101, R101, c[0x0][0x2d0], -R192.reuse ;  /* 0x0000b40065657a23 */ /* 0x100fe400000108c0 */
[----:B------:R2:W4:Y:S01]  /*88b0*/  MUFU.EX2 R142, R35 ;  /* 0x00000023008e7308 */ /* 0x0005220000000800 */
[----:B------:R-:W-:Y:S02]  /*88c0*/  FFMA.FTZ R112, R112, c[0x0][0x2d0], -R192 ;  /* 0x0000b40070707a23 */ /* 0x000fe400000108c0 */
[--C-:B------:R-:W-:Y:S02]  /*88d0*/  FFMA.FTZ R102, R102, c[0x0][0x2d0], -R194.reuse ;  /* 0x0000b40066667a23 */ /* 0x100fe400000108c2 */
[----:B-1----:R-:W-:Y:S02]  /*88e0*/  FMUL.FTZ R29, R139, R169 ;  /* 0x000000a98b1d7220 */ /* 0x002fe40000410000 */
[--C-:B------:R-:W-:Y:S02]  /*88f0*/  FFMA.FTZ R103, R103, c[0x0][0x2d0], -R194.reuse ;  /* 0x0000b40067677a23 */ /* 0x100fe400000108c2 */
[----:B------:R-:W-:Y:S01]  /*8900*/  FFMA.FTZ R114, R114, c[0x0][0x2d0], -R194 ;  /* 0x0000b40072727a23 */ /* 0x000fe200000108c2 */
[----:B------:R1:W-:Y:S01]  /*8910*/  MUFU.EX2 R225, R39 ;  /* 0x0000002700e17308 */ /* 0x0003e20000000800 */
[--C-:B------:R-:W-:Y:S02]  /*8920*/  FFMA.FTZ R105, R105, c[0x0][0x2d0], -R193.reuse ;  /* 0x0000b40069697a23 */ /* 0x100fe400000108c1 */
[--C-:B------:R-:W-:Y:S02]  /*8930*/  FFMA.FTZ R108, R108, c[0x0][0x2d0], -R193.reuse ;  /* 0x0000b4006c6c7a23 */ /* 0x100fe400000108c1 */
[----:B---3--:R-:W-:Y:S01]  /*8940*/  FMUL.FTZ R31, R0, R171 ;  /* 0x000000ab001f7220 */ /* 0x008fe20000410000 */
[----:B------:R-:W-:Y:S01]  /*8950*/  MOV R171, R32 ;  /* 0x0000002000ab7202 */ /* 0x000fe20000000f00 */
[----:B------:R-:W-:Y:S01]  /*8960*/  FMUL.FTZ R32, R141, R172 ;  /* 0x000000ac8d207220 */ /* 0x000fe20000410000 */
[----:B------:R-:W-:Y:S01]  /*8970*/  MOV R172, R211 ;  /* 0x000000d300ac7202 */ /* 0x000fe20000000f00 */
[--C-:B------:R-:W-:Y:S01]  /*8980*/  FFMA.FTZ R88, R88, c[0x0][0x2d0], -R193.reuse ;  /* 0x0000b40058587a23 */ /* 0x100fe200000108c1 */
[----:B------:R3:W5:Y:S01]  /*8990*/  MUFU.EX2 R250, R36 ;  /* 0x0000002400fa7308 */ /* 0x0007620000000800 */
[--C-:B------:R-:W-:Y:S01]  /*89a0*/  FFMA.FTZ R89, R89, c[0x0][0x2d0], -R193.reuse ;  /* 0x0000b40059597a23 */ /* 0x100fe200000108c1 */
[-C--:B------:R-:W-:Y:S03]  /*89b0*/  HMMA.16816.F32 R28, R144, R190.reuse, R28 ;  /* 0x000000be901c723c */ /* 0x080fe6000000181c */
[----:B--2---:R-:W-:Y:S01]  /*89c0*/  FMUL.FTZ R35, R140, R175 ;  /* 0x000000af8c237220 */ /* 0x004fe20000410000 */
[----:B------:R-:W-:Y:S01]  /*89d0*/  MOV R175, R208 ;  /* 0x000000d000af7202 */ /* 0x000fe20000000f00 */
[----:B------:R-:W-:Y:S01]  /*89e0*/  FFMA.FTZ R92, R92, c[0x0][0x2d0], -R193 ;  /* 0x0000b4005c5c7a23 */ /* 0x000fe200000108c1 */
[----:B----4-:R-:W-:Y:S01]  /*89f0*/  MOV R164, R142 ;  /* 0x0000008e00a47202 */ /* 0x010fe20000000f00 */
[--C-:B------:R-:W-:Y:S01]  /*8a00*/  FFMA.FTZ R142, R47, c[0x0][0x2d0], -R3.reuse ;  /* 0x0000b4002f8e7a23 */ /* 0x100fe20000010803 */
[----:B------:R2:W-:Y:S01]  /*8a10*/  MUFU.EX2 R226, R38 ;  /* 0x0000002600e27308 */ /* 0x0005e20000000800 */
[----:B------:R-:W-:Y:S01]  /*8a20*/  FFMA.FTZ R3, R111, c[0x0][0x2d0], -R3 ;  /* 0x0000b4006f037a23 */ /* 0x000fe20000010803 */
[C---:B------:R-:W-:Y:S04]  /*8a30*/  HMMA.16816.F32 R32, R148.reuse, R190, R32 ;  /* 0x000000be9420723c */ /* 0x040fe80000001820 */
[----:B-1----:R-:W-:Y:S01]  /*8a40*/  FMUL.FTZ R39, R140, R179 ;  /* 0x000000b38c277220 */ /* 0x002fe20000410000 */
[----:B------:R-:W-:Y:S01]  /*8a50*/  F2FP.PACK_AB R47, R164, R167 ;  /* 0x000000a7a42f723e */ /* 0x000fe200000000ff */
[--C-:B------:R-:W-:Y:S02]  /*8a60*/  FFMA.FTZ R93, R93, c[0x0][0x2d0], -R193.reuse ;  /* 0x0000b4005d5d7a23 */ /* 0x100fe400000108c1 */
[----:B------:R1:W2:Y:S01]  /*8a70*/  MUFU.EX2 R247, R49 ;  /* 0x0000003100f77308 */ /* 0x0002a20000000800 */
[----:B------:R-:W-:Y:S03]  /*8a80*/  FFMA.FTZ R104, R104, c[0x0][0x2d0], -R193 ;  /* 0x0000b40068687a23 */ /* 0x000fe600000108c1 */
[----:B---3--:R-:W-:Y:S06]  /*8a90*/  FMUL.FTZ R36, R141, R176 ;  /* 0x000000b08d247220 */ /* 0x008fec0000410000 */
[----:B------:R3:W3:Y:S01]  /*8aa0*/  MUFU.EX2 R222, R51 ;  /* 0x0000003300de7308 */ /* 0x0006e20000000800 */
[----:B--2---:R-:W-:Y:S09]  /*8ab0*/  FMUL.FTZ R38, R140, R178 ;  /* 0x000000b28c267220 */ /* 0x004ff20000410000 */
[----:B------:R-:W-:Y:S01]  /*8ac0*/  MUFU.EX2 R213, R52 ;  /* 0x0000003400d57308 */ /* 0x000fe20000000800 */
[-C--:B------:R-:W-:Y:S03]  /*8ad0*/  HMMA.16816.F32 R36, R148, R152.reuse, R36 ;  /* 0x000000989424723c */ /* 0x080fe60000001824 */
[----:B-1----:R-:W-:Y:S06]  /*8ae0*/  FMUL.FTZ R49, R139, R181 ;  /* 0x000000b58b317220 */ /* 0x002fec0000410000 */
[----:B------:R1:W-:Y:S03]  /*8af0*/  MUFU.EX2 R169, R40 ;  /* 0x0000002800a97308 */ /* 0x0003e60000000800 */
[----:B---3--:R-:W-:Y:S07]  /*8b00*/  FMUL.FTZ R51, R0, R183 ;  /* 0x000000b700337220 */ /* 0x008fee0000410000 */
[----:B------:R-:W-:Y:S01]  /*8b10*/  MUFU.EX2 R208, R55 ;  /* 0x0000003700d07308 */ /* 0x000fe20000000800 */
[C---:B------:R-:W-:Y:S08]  /*8b20*/  HMMA.16816.F32 R48, R144.reuse, R152, R48 ;  /* 0x000000989030723c */ /* 0x040ff00000001830 */
[-C--:B------:R-:W-:Y:S01]  /*8b30*/  HMMA.16816.F32 R116, R144, R154.reuse, R116 ;  /* 0x0000009a9074723c */ /* 0x080fe20000001874 */
[----:B------:R-:W-:Y:S03]  /*8b40*/  MUFU.EX2 R211, R64 ;  /* 0x0000004000d37308 */ /* 0x000fe60000000800 */
[C---:B-1----:R-:W-:Y:S01]  /*8b50*/  FMUL.FTZ R40, R141.reuse, R184 ;  /* 0x000000b88d287220 */ /* 0x042fe20000410000 */
[----:B------:R-:W-:Y:S03]  /*8b60*/  MOV R184, R207 ;  /* 0x000000cf00b87202 */ /* 0x000fe60000000f00 */
[C---:B------:R-:W-:Y:S01]  /*8b70*/  HMMA.16816.F32 R120, R148.reuse, R154, R120 ;  /* 0x0000009a9478723c */ /* 0x040fe20000001878 */
[----:B------:R-:W1:Y:S02]  /*8b80*/  LDSM.16.MT88.4 R152, [R228+0x900] ;  /* 0x00090000e498783b */ /* 0x000e640000004200 */
[----:B------:R2:W3:Y:S05]  /*8b90*/  MUFU.EX2 R216, R41 ;  /* 0x0000002900d87308 */ /* 0x0004ea0000000800 */
[-C--:B------:R-:W-:Y:S05]  /*8ba0*/  HMMA.16816.F32 R124, R148, R156.reuse, R124 ;  /* 0x0000009c947c723c */ /* 0x080fea000000187c */
[----:B------:R3:W-:Y:S03]  /*8bb0*/  MUFU.EX2 R168, R42 ;  /* 0x0000002a00a87308 */ /* 0x0007e60000000800 */
[C---:B------:R-:W-:Y:S01]  /*8bc0*/  HMMA.16816.F32 R128, R144.reuse, R156, R128 ;  /* 0x0000009c9080723c */ /* 0x040fe20000001880 */
[----:B------:R-:W4:Y:S06]  /*8bd0*/  LDL.LU R156, [R1+0xc] ;  /* 0x00000c00019c7983 */ /* 0x000f2c0000300800 */
[----:B------:R1:W1:Y:S01]  /*8be0*/  MUFU.EX2 R178, R43 ;  /* 0x0000002b00b27308 */ /* 0x0002620000000800 */
[-C--:B------:R-:W-:Y:S04]  /*8bf0*/  HMMA.16816.F32 R132, R144, R158.reuse, R132 ;  /* 0x0000009e9084723c */ /* 0x080fe80000001884 */
[----:B--2---:R-:W-:Y:S01]  /*8c00*/  FMUL.FTZ R41, R141, R185 ;  /* 0x000000b98d297220 */ /* 0x004fe20000410000 */
[----:B------:R-:W-:Y:S02]  /*8c10*/  MOV R185, R204 ;  /* 0x000000cc00b97202 */ /* 0x000fe40000000f00 */
[----:B------:R-:W-:Y:S02]  /*8c20*/  F2FP.PACK_AB R144, R171, R251 ;  /* 0x000000fbab90723e */ /* 0x000fe400000000ff */
[----:B------:R2:W-:Y:S03]  /*8c30*/  MUFU.EX2 R215, R44 ;  /* 0x0000002c00d77308 */ /* 0x0005e60000000800 */
[----:B------:R-:W-:Y:S01]  /*8c40*/  F2FP.PACK_AB R146, R252, R166 ;  /* 0x000000a6fc92723e */ /* 0x000fe200000000ff */
[----:B---3--:R-:W-:Y:S01]  /*8c50*/  FMUL.FTZ R42, R140, R186 ;  /* 0x000000ba8c2a7220 */ /* 0x008fe20000410000 */
[----:B------:R-:W-:Y:S02]  /*8c60*/  MOV R186, R205 ;  /* 0x000000cd00ba7202 */ /* 0x000fe40000000f00 */
[----:B------:R-:W-:Y:S02]  /*8c70*/  F2FP.PACK_AB R145, R198, R197 ;  /* 0x000000c5c691723e */ /* 0x000fe400000000ff */
[----:B------:R-:W-:Y:S01]  /*8c80*/  F2FP.PACK_AB R147, R200, R199 ;  /* 0x000000c7c893723e */ /* 0x000fe200000000ff */
[----:B------:R3:W3:Y:S01]  /*8c90*/  MUFU.EX2 R214, R45 ;  /* 0x0000002d00d67308 */ /* 0x0006e20000000800 */
[----:B------:R-:W-:Y:S01]  /*8ca0*/  MOV R157, R209 ;  /* 0x000000d1009d7202 */ /* 0x000fe20000000f00 */
[----:B-1----:R-:W-:Y:S01]  /*8cb0*/  FMUL.FTZ R43, R140, R187 ;  /* 0x000000bb8c2b7220 */ /* 0x002fe20000410000 */
[----:B------:R-:W-:Y:S07]  /*8cc0*/  MOV R187, R212 ;  /* 0x000000d400bb7202 */ /* 0x000fee0000000f00 */
[----:B------:R1:W-:Y:S01]  /*8cd0*/  MUFU.EX2 R177, R46 ;  /* 0x0000002e00b17308 */ /* 0x0003e20000000800 */
[----:B------:R-:W-:Y:S01]  /*8ce0*/  HMMA.16816.F32 R40, R148, R158, R40 ;  /* 0x0000009e9428723c */ /* 0x000fe20000001828 */
[----:B------:R-:W5:Y:S03]  /*8cf0*/  LDSM.16.MT88.4 R148, [R229+0x900] ;  /* 0x00090000e594783b */ /* 0x000f660000004200 */
[----:B--2---:R-:W-:Y:S05]  /*8d00*/  F2FP.PACK_AB R44, R185, R187 ;  /* 0x000000bbb92c723e */ /* 0x004fea00000000ff */
[----:B------:R-:W2:Y:S01]  /*8d10*/  LDL.LU R158, [R1+0x8] ;  /* 0x00000800019e7983 */ /* 0x000ea20000300800 */
[----:B------:R-:W-:Y:S02]  /*8d20*/  MUFU.EX2 R212, R53 ;  /* 0x0000003500d47308 */ /* 0x000fe40000000800 */
[----:B---3--:R-:W-:Y:S01]  /*8d30*/  F2FP.PACK_AB R45, R184, R186 ;  /* 0x000000bab82d723e */ /* 0x008fe200000000ff */
[----:B------:R-:W3:Y:S07]  /*8d40*/  LDL.LU R159, [R1+0x4] ;  /* 0x00000400019f7983 */ /* 0x000eee0000300800 */
[----:B------:R5:W-:Y:S01]  /*8d50*/  MUFU.EX2 R209, R54 ;  /* 0x0000003600d17308 */ /* 0x000be20000000800 */
[----:B-1----:R-:W-:Y:S07]  /*8d60*/  F2FP.PACK_AB R46, R165, R170 ;  /* 0x000000aaa52e723e */ /* 0x002fee00000000ff */
[-C--:B------:R-:W-:Y:S02]  /*8d70*/  HMMA.16816.F32 R4, R44, R152.reuse, R4 ;  /* 0x000000982c04723c */ /* 0x080fe40000001804 */
[----:B------:R-:W-:Y:S06]  /*8d80*/  MUFU.EX2 R210, R65 ;  /* 0x0000004100d27308 */ /* 0x000fec0000000800 */
[C---:B------:R-:W-:Y:S04]  /*8d90*/  HMMA.16816.F32 R8, R144.reuse, R152, R8 ;  /* 0x000000989008723c */ /* 0x040fe80000001808 */
[----:B------:R-:W-:Y:S01]  /*8da0*/  MUFU.EX2 R183, R66 ;  /* 0x0000004200b77308 */ /* 0x000fe20000000800 */
[----:B-----5:R-:W-:Y:S03]  /*8db0*/  LDSM.16.MT88.4 R52, [R228+0x1100] ;  /* 0x00110000e434783b */ /* 0x020fe60000004200 */
[-C--:B------:R-:W-:Y:S06]  /*8dc0*/  HMMA.16816.F32 R12, R144, R154.reuse, R12 ;  /* 0x0000009a900c723c */ /* 0x080fec000000180c */
[----:B------:R1:W-:Y:S02]  /*8dd0*/  MUFU.EX2 R207, R67 ;  /* 0x0000004300cf7308 */ /* 0x0003e40000000800 */
[C---:B------:R-:W-:Y:S01]  /*8de0*/  HMMA.16816.F32 R16, R44.reuse, R154, R16 ;  /* 0x0000009a2c10723c */ /* 0x040fe20000001810 */
[----:B------:R-:W5:Y:S07]  /*8df0*/  LDSM.16.MT88.4 R152, [R230+0x900] ;  /* 0x00090000e698783b */ /* 0x000f6e0000004200 */
[----:B------:R-:W-:Y:S01]  /*8e00*/  MUFU.EX2 R205, R61 ;  /* 0x0000003d00cd7308 */ /* 0x000fe20000000800 */
[-C--:B------:R-:W-:Y:S08]  /*8e10*/  HMMA.16816.F32 R20, R44, R160.reuse, R20 ;  /* 0x000000a02c14723c */ /* 0x080ff00000001814 */
[C---:B------:R-:W-:Y:S01]  /*8e20*/  HMMA.16816.F32 R24, R144.reuse, R160, R24 ;  /* 0x000000a09018723c */ /* 0x040fe20000001818 */
[----:B------:R-:W3:Y:S01]  /*8e30*/  LDL.LU R161, [R1] ;  /* 0x0000000001a17983 */ /* 0x000ee20000300800 */
[----:B------:R-:W-:Y:S03]  /*8e40*/  MUFU.EX2 R188, R62 ;  /* 0x0000003e00bc7308 */ /* 0x000fe60000000800 */
[----:B-1----:R-:W1:Y:S02]  /*8e50*/  LDSM.16.MT88.4 R64, [R231+0x1100] ;  /* 0x00110000e740783b */ /* 0x002e640000004200 */
[----:B------:R-:W-:Y:S01]  /*8e60*/  MOV R160, R175 ;  /* 0x000000af00a07202 */ /* 0x000fe20000000f00 */
[-C--:B------:R-:W-:Y:S04]  /*8e70*/  HMMA.16816.F32 R28, R144, R162.reuse, R28 ;  /* 0x000000a2901c723c */ /* 0x080fe8000000181c */
[----:B------:R-:W-:Y:S04]  /*8e80*/  MUFU.EX2 R191, R68 ;  /* 0x0000004400bf7308 */ /* 0x000fe80000000800 */
[C---:B------:R-:W-:Y:S06]  /*8e90*/  HMMA.16816.F32 R32, R44.reuse, R162, R32 ;  /* 0x000000a22c20723c */ /* 0x040fec0000001820 */
[----:B------:R-:W-:Y:S02]  /*8ea0*/  MUFU.EX2 R204, R69 ;  /* 0x0000004500cc7308 */ /* 0x000fe40000000800 */
[-C--:B------:R-:W-:Y:S08]  /*8eb0*/  HMMA.16816.F32 R36, R44, R148.reuse, R36 ;  /* 0x000000942c24723c */ /* 0x080ff00000001824 */
[C---:B------:R-:W-:Y:S01]  /*8ec0*/  HMMA.16816.F32 R48, R144.reuse, R148, R48 ;  /* 0x000000949030723c */ /* 0x040fe20000001830 */
[----:B------:R-:W-:Y:S07]  /*8ed0*/  MUFU.EX2 R189, R70 ;  /* 0x0000004600bd7308 */ /* 0x000fee0000000800 */
[-C--:B------:R-:W-:Y:S03]  /*8ee0*/  HMMA.16816.F32 R116, R144, R150.reuse, R116 ;  /* 0x000000969074723c */ /* 0x080fe60000001874 */
[----:B------:R-:W1:Y:S05]  /*8ef0*/  MUFU.EX2 R176, R142 ;  /* 0x0000008e00b07308 */ /* 0x000e6a0000000800 */
[C---:B------:R-:W-:Y:S05]  /*8f00*/  HMMA.16816.F32 R120, R44.reuse, R150, R120 ;  /* 0x000000962c78723c */ /* 0x040fea0000001878 */
[----:B------:R1:W-:Y:S03]  /*8f10*/  MUFU.EX2 R142, R63 ;  /* 0x0000003f008e7308 */ /* 0x0003e60000000800 */
[-C--:B-----5:R-:W-:Y:S07]  /*8f20*/  HMMA.16816.F32 R124, R44, R152.reuse, R124 ;  /* 0x000000982c7c723c */ /* 0x0a0fee000000187c */
[----:B------:R5:W-:Y:S01]  /*8f30*/  MUFU.EX2 R179, R56 ;  /* 0x0000003800b37308 */ /* 0x000be20000000800 */
[C---:B------:R-:W-:Y:S08]  /*8f40*/  HMMA.16816.F32 R128, R144.reuse, R152, R128 ;  /* 0x000000989080723c */ /* 0x040ff00000001880 */
[-C--:B------:R-:W-:Y:S01]  /*8f50*/  HMMA.16816.F32 R132, R144, R154.reuse, R132 ;  /* 0x0000009a9084723c */ /* 0x080fe20000001884 */
[----:B------:R5:W4:Y:S01]  /*8f60*/  MUFU.EX2 R182, R57 ;  /* 0x0000003900b67308 */ /* 0x000b220000000800 */
[----:B-1----:R-:W1:Y:S06]  /*8f70*/  LDSM.16.MT88.4 R60, [R229+0x1100] ;  /* 0x00110000e53c783b */ /* 0x002e6c0000004200 */
[----:B------:R-:W-:Y:S03]  /*8f80*/  HMMA.16816.F32 R40, R44, R154, R40 ;  /* 0x0000009a2c28723c */ /* 0x000fe60000001828 */
[----:B------:R1:W-:Y:S04]  /*8f90*/  MUFU.EX2 R181, R58 ;  /* 0x0000003a00b57308 */ /* 0x0003e80000000800 */
[----:B------:R-:W-:Y:S02]  /*8fa0*/  F2FP.PACK_AB R44, R249, R250 ;  /* 0x000000faf92c723e */ /* 0x000fe400000000ff */
[----:B------:R-:W-:Y:S03]  /*8fb0*/  F2FP.PACK_AB R46, R247, R248 ;  /* 0x000000f8f72e723e */ /* 0x000fe600000000ff */
[----:B------:R-:W-:Y:S01]  /*8fc0*/  F2FP.PACK_AB R45, R225, R226 ;  /* 0x000000e2e12d723e */ /* 0x000fe200000000ff */
[----:B------:R1:W1:Y:S01]  /*8fd0*/  MUFU.EX2 R180, R59 ;  /* 0x0000003b00b47308 */ /* 0x0002620000000800 */
[----:B------:R-:W-:Y:S02]  /*8fe0*/  F2FP.PACK_AB R47, R222, R223 ;  /* 0x000000dfde2f723e */ /* 0x000fe400000000ff */
[----:B-----5:R-:W-:Y:S02]  /*8ff0*/  F2FP.PACK_AB R56, R216, R169 ;  /* 0x000000a9d838723e */ /* 0x020fe400000000ff */
[----:B------:R-:W-:Y:S03]  /*9000*/  F2FP.PACK_AB R57, R178, R168 ;  /* 0x000000a8b239723e */ /* 0x000fe600000000ff */
[-C--:B------:R-:W-:Y:S02]  /*9010*/  HMMA.16816.F32 R4, R44, R52.reuse, R4 ;  /* 0x000000342c04723c */ /* 0x080fe40000001804 */
[----:B------:R-:W-:Y:S01]  /*9020*/  MUFU.EX2 R190, R81 ;  /* 0x0000005100be7308 */ /* 0x000fe20000000800 */
[----:B-1----:R-:W-:Y:S09]  /*9030*/  F2FP.PACK_AB R58, R214, R215 ;  /* 0x000000d7d63a723e */ /* 0x002ff200000000ff */
[----:B------:R1:W-:Y:S01]  /*9040*/  MUFU.EX2 R81, R71 ;  /* 0x0000004700517308 */ /* 0x0003e20000000800 */
[----:B------:R-:W-:Y:S09]  /*9050*/  F2FP.PACK_AB R59, R176, R177 ;  /* 0x000000b1b03b723e */ /* 0x000ff200000000ff */
[----:B------:R-:W-:Y:S01]  /*9060*/  MUFU.EX2 R113, R113 ;  /* 0x0000007100717308 */ /* 0x000fe20000000800 */
[C---:B------:R-:W-:Y:S08]  /*9070*/  HMMA.16816.F32 R8, R56.reuse, R52, R8 ;  /* 0x000000343808723c */ /* 0x040ff00000001808 */
[-C--:B------:R-:W-:Y:S01]  /*9080*/  HMMA.16816.F32 R12, R56, R54.reuse, R12 ;  /* 0x00000036380c723c */ /* 0x080fe2000000180c */
[----:B------:R-:W-:Y:S01]  /*9090*/  MUFU.EX2 R115, R115 ;  /* 0x0000007300737308 */ /* 0x000fe20000000800 */
[----:B-1----:R-:W-:Y:S06]  /*90a0*/  LDSM.16.MT88.4 R68, [R229+0x2100] ;  /* 0x00210000e544783b */ /* 0x002fec0000004200 */
[C---:B------:R-:W-:Y:S03]  /*90b0*/  HMMA.16816.F32 R16, R44.reuse, R54, R16 ;  /* 0x000000362c10723c */ /* 0x040fe60000001810 */
[----:B------:R-:W-:Y:S01]  /*90c0*/  MUFU.EX2 R109, R109 ;  /* 0x0000006d006d7308 */ /* 0x000fe20000000800 */
[----:B------:R-:W1:Y:S04]  /*90d0*/  LDSM.16.MT88.4 R52, [R230+0x1100] ;  /* 0x00110000e634783b */ /* 0x000e680000004200 */
[-C--:B------:R-:W-:Y:S05]  /*90e0*/  HMMA.16816.F32 R20, R44, R64.reuse, R20 ;  /* 0x000000402c14723c */ /* 0x080fea0000001814 */
[----:B------:R-:W-:Y:S03]  /*90f0*/  MUFU.EX2 R203, R80 ;  /* 0x0000005000cb7308 */ /* 0x000fe60000000800 */
[C---:B------:R-:W-:Y:S07]  /*9100*/  HMMA.16816.F32 R24, R56.reuse, R64, R24 ;  /* 0x000000403818723c */ /* 0x040fee0000001818 */
[----:B------:R-:W-:Y:S01]  /*9110*/  MUFU.EX2 R82, R82 ;  /* 0x0000005200527308 */ /* 0x000fe20000000800 */
[-C--:B------:R-:W-:Y:S08]  /*9120*/  HMMA.16816.F32 R28, R56, R66.reuse, R28 ;  /* 0x00000042381c723c */ /* 0x080ff0000000181c */
[C---:B------:R-:W-:Y:S01]  /*9130*/  HMMA.16816.F32 R32, R44.reuse, R66, R32 ;  /* 0x000000422c20723c */ /* 0x040fe20000001820 */
[----:B------:R-:W5:Y:S01]  /*9140*/  LDSM.16.MT88.4 R64, [R228+0x1900] ;  /* 0x00190000e440783b */ /* 0x000f620000004200 */
[----:B------:R-:W-:Y:S06]  /*9150*/  MUFU.EX2 R83, R83 ;  /* 0x0000005300537308 */ /* 0x000fec0000000800 */
[-C--:B------:R-:W-:Y:S04]  /*9160*/  HMMA.16816.F32 R36, R44, R60.reuse, R36 ;  /* 0x0000003c2c24723c */ /* 0x080fe80000001824 */
[----:B------:R1:W-:Y:S04]  /*9170*/  MUFU.EX2 R80, R72 ;  /* 0x0000004800507308 */ /* 0x0003e80000000800 */
[C---:B------:R-:W-:Y:S04]  /*9180*/  HMMA.16816.F32 R48, R56.reuse, R60, R48 ;  /* 0x0000003c3830723c */ /* 0x040fe80000001830 */
[----:B----4-:R-:W-:Y:S02]  /*9190*/  FFMA.FTZ R0, R0, R156, R195 ;  /* 0x0000009c00007223 */ /* 0x010fe400000100c3 */
[----:B------:R-:W4:Y:S02]  /*91a0*/  MUFU.EX2 R73, R73 ;  /* 0x0000004900497308 */ /* 0x000f240000000800 */
[-C--:B------:R-:W-:Y:S08]  /*91b0*/  HMMA.16816.F32 R116, R56, R62.reuse, R116 ;  /* 0x0000003e3874723c */ /* 0x080ff00000001874 */
[C---:B------:R-:W-:Y:S01]  /*91c0*/  HMMA.16816.F32 R120, R44.reuse, R62, R120 ;  /* 0x0000003e2c78723c */ /* 0x040fe20000001878 */
[----:B------:R-:W-:Y:S01]  /*91d0*/  LDSM.16.MT88.4 R60, [R229+0x1900] ;  /* 0x00190000e53c783b */ /* 0x000fe20000004200 */
[----:B------:R-:W-:Y:S02]  /*91e0*/  MUFU.EX2 R76, R76 ;  /* 0x0000004c004c7308 */ /* 0x000fe40000000800 */
[----:B-1----:R-:W-:Y:S04]  /*91f0*/  FADD.FTZ R72, R196, R0 ;  /* 0x00000000c4487221 */ /* 0x002fe80000010000 */
[-C--:B------:R-:W-:Y:S04]  /*9200*/  HMMA.16816.F32 R124, R44, R52.reuse, R124 ;  /* 0x000000342c7c723c */ /* 0x080fe8000000187c */
[----:B------:R-:W1:Y:S04]  /*9210*/  MUFU.EX2 R77, R77 ;  /* 0x0000004d004d7308 */ /* 0x000e680000000800 */
[C---:B------:R-:W-:Y:S06]  /*9220*/  HMMA.16816.F32 R128, R56.reuse, R52, R128 ;  /* 0x000000343880723c */ /* 0x040fec0000001880 */
[----:B------:R-:W-:Y:S01]  /*9230*/  MUFU.EX2 R74, R74 ;  /* 0x0000004a004a7308 */ /* 0x000fe20000000800 */
[----:B------:R-:W-:Y:S01]  /*9240*/  F2FP.PACK_AB R52, R182, R179 ;  /* 0x000000b3b634723e */ /* 0x000fe200000000ff */
[-C--:B------:R-:W-:Y:S01]  /*9250*/  HMMA.16816.F32 R132, R56, R54.reuse, R132 ;  /* 0x000000363884723c */ /* 0x080fe20000001884 */
[----:B------:R-:W1:Y:S03]  /*9260*/  LDSM.16.MT88.4 R56, [R231+0x1900] ;  /* 0x00190000e738783b */ /* 0x000e660000004200 */
[----:B------:R-:W-:Y:S04]  /*9270*/  F2FP.PACK_AB R53, R180, R181 ;  /* 0x000000b5b435723e */ /* 0x000fe800000000ff */
[----:B------:R-:W-:Y:S01]  /*9280*/  HMMA.16816.F32 R40, R44, R54, R40 ;  /* 0x000000362c28723c */ /* 0x000fe20000001828 */
[----:B------:R-:W1:Y:S03]  /*9290*/  MUFU.EX2 R75, R75 ;  /* 0x0000004b004b7308 */ /* 0x000e660000000800 */
[----:B--2---:R-:W-:Y:S03]  /*92a0*/  FFMA.FTZ R140, R140, R158, R219 ;  /* 0x0000009e8c8c7223 */ /* 0x004fe600000100db */
[----:B------:R-:W-:Y:S01]  /*92b0*/  F2FP.PACK_AB R44, R212, R213 ;  /* 0x000000d5d42c723e */ /* 0x000fe200000000ff */
[----:B---3--:R-:W-:Y:S01]  /*92c0*/  FFMA.FTZ R139, R139, R159, R217 ;  /* 0x0000009f8b8b7223 */ /* 0x008fe200000100d9 */
[----:B------:R-:W-:Y:S02]  /*92d0*/  F2FP.PACK_AB R46, R210, R211 ;  /* 0x000000d3d22e723e */ /* 0x000fe400000000ff */
[----:B------:R-:W-:Y:S01]  /*92e0*/  MUFU.EX2 R78, R78 ;  /* 0x0000004e004e7308 */ /* 0x000fe20000000800 */
[----:B------:R-:W-:Y:S01]  /*92f0*/  F2FP.PACK_AB R45, R208, R209 ;  /* 0x000000d1d02d723e */ /* 0x000fe200000000ff */
[----:B------:R-:W-:Y:S01]  /*9300*/  FADD.FTZ R140, R220, R140 ;  /* 0x0000008cdc8c7221 */ /* 0x000fe20000010000 */
[----:B------:R-:W-:Y:S01]  /*9310*/  F2FP.PACK_AB R47, R207, R183 ;  /* 0x000000b7cf2f723e */ /* 0x000fe200000000ff */
[----:B------:R-:W-:Y:S01]  /*9320*/  FADD.FTZ R139, R218, R139 ;  /* 0x0000008bda8b7221 */ /* 0x000fe20000010000 */
[----:B------:R-:W-:Y:S02]  /*9330*/  F2FP.PACK_AB R54, R205, R206 ;  /* 0x000000cecd36723e */ /* 0x000fe400000000ff */
[----:B------:R-:W-:Y:S01]  /*9340*/  F2FP.PACK_AB R55, R142, R188 ;  /* 0x000000bc8e37723e */ /* 0x000fe200000000ff */
[----:B------:R-:W-:Y:S01]  /*9350*/  FADD.FTZ R0, R173, R139 ;  /* 0x0000008bad007221 */ /* 0x000fe20000010000 */
[----:B------:R-:W-:Y:S01]  /*9360*/  MOV R139, R136 ;  /* 0x00000088008b7202 */ /* 0x000fe20000000f00 */
[-C--:B-----5:R-:W-:Y:S01]  /*9370*/  HMMA.16816.F32 R4, R44, R64.reuse, R4 ;  /* 0x000000402c04723c */ /* 0x0a0fe20000001804 */
[----:B------:R-:W2:Y:S07]  /*9380*/  MUFU.EX2 R79, R79 ;  /* 0x0000004f004f7308 */ /* 0x000eae0000000800 */
[C---:B------:R-:W-:Y:S03]  /*9390*/  HMMA.16816.F32 R8, R52.reuse, R64, R8 ;  /* 0x000000403408723c */ /* 0x040fe60000001808 */
[----:B------:R-:W-:Y:S05]  /*93a0*/  MUFU.EX2 R84, R84 ;  /* 0x0000005400547308 */ /* 0x000fea0000000800 */
[-C--:B------:R-:W-:Y:S05]  /*93b0*/  HMMA.16816.F32 R12, R52, R66.reuse, R12 ;  /* 0x00000042340c723c */ /* 0x080fea000000180c */
[----:B------:R-:W-:Y:S03]  /*93c0*/  MUFU.EX2 R85, R85 ;  /* 0x0000005500557308 */ /* 0x000fe60000000800 */
[C---:B------:R-:W-:Y:S01]  /*93d0*/  HMMA.16816.F32 R16, R44.reuse, R66, R16 ;  /* 0x000000422c10723c */ /* 0x040fe20000001810 */
[----:B------:R-:W3:Y:S06]  /*93e0*/  LDSM.16.MT88.4 R64, [R230+0x1900] ;  /* 0x00190000e640783b */ /* 0x000eec0000004200 */
[----:B------:R-:W-:Y:S01]  /*93f0*/  MUFU.EX2 R96, R96 ;  /* 0x0000006000607308 */ /* 0x000fe20000000800 */
[-C--:B-1----:R-:W-:Y:S08]  /*9400*/  HMMA.16816.F32 R20, R44, R56.reuse, R20 ;  /* 0x000000382c14723c */ /* 0x082ff00000001814 */
[C---:B------:R-:W-:Y:S01]  /*9410*/  HMMA.16816.F32 R24, R52.reuse, R56, R24 ;  /* 0x000000383418723c */ /* 0x040fe20000001818 */
[----:B------:R-:W-:Y:S03]  /*9420*/  MUFU.EX2 R97, R97 ;  /* 0x0000006100617308 */ /* 0x000fe60000000800 */
[----:B------:R-:W-:Y:S01]  /*9430*/  FFMA.FTZ R141, R141, R161, R221 ;  /* 0x000000a18d8d7223 */ /* 0x000fe200000100dd */
[----:B------:R-:W-:Y:S02]  /*9440*/  MOV R161, R157 ;  /* 0x0000009d00a17202 */ /* 0x000fe40000000f00 */
[----:B------:R-:W-:Y:S01]  /*9450*/  LDSM.16.MT88.4 R156, [R228+0x3100] ;  /* 0x00310000e49c783b */ /* 0x000fe20000004200 */
[-C--:B------:R-:W-:Y:S03]  /*9460*/  HMMA.16816.F32 R28, R52, R58.reuse, R28 ;  /* 0x0000003a341c723c */ /* 0x080fe6000000181c */
[----:B------:R-:W-:Y:S01]  /*9470*/  MUFU.EX2 R86, R86 ;  /* 0x0000005600567308 */ /* 0x000fe20000000800 */
[----:B------:R-:W-:Y:S04]  /*9480*/  FADD.FTZ R141, R224, R141 ;  /* 0x0000008de08d7221 */ /* 0x000fe80000010000 */
[C---:B------:R-:W-:Y:S01]  /*9490*/  HMMA.16816.F32 R32, R44.reuse, R58, R32 ;  /* 0x0000003a2c20723c */ /* 0x040fe20000001820 */
[----:B------:R-:W1:Y:S03]  /*94a0*/  LDSM.16.MT88.4 R56, [R228+0x2100] ;  /* 0x00210000e438783b */ /* 0x000e660000004200 */
[----:B------:R-:W-:Y:S01]  /*94b0*/  FADD.FTZ R141, R227, R141 ;  /* 0x0000008de38d7221 */ /* 0x000fe20000010000 */
[----:B------:R-:W-:Y:S03]  /*94c0*/  MUFU.EX2 R87, R87 ;  /* 0x0000005700577308 */ /* 0x000fe60000000800 */
[-C--:B------:R-:W-:Y:S07]  /*94d0*/  HMMA.16816.F32 R36, R44, R60.reuse, R36 ;  /* 0x0000003c2c24723c */ /* 0x080fee0000001824 */
[----:B------:R-:W-:Y:S01]  /*94e0*/  MUFU.EX2 R98, R98 ;  /* 0x0000006200627308 */ /* 0x000fe20000000800 */
[C---:B------:R-:W-:Y:S08]  /*94f0*/  HMMA.16816.F32 R48, R52.reuse, R60, R48 ;  /* 0x0000003c3430723c */ /* 0x040ff00000001830 */
[-C--:B------:R-:W-:Y:S01]  /*9500*/  HMMA.16816.F32 R116, R52, R62.reuse, R116 ;  /* 0x0000003e3474723c */ /* 0x080fe20000001874 */
[----:B------:R-:W-:Y:S07]  /*9510*/  MUFU.EX2 R99, R99 ;  /* 0x0000006300637308 */ /* 0x000fee0000000800 */
[C---:B------:R-:W-:Y:S01]  /*9520*/  HMMA.16816.F32 R120, R44.reuse, R62, R120 ;  /* 0x0000003e2c78723c */ /* 0x040fe20000001878 */
[----:B------:R-:W5:Y:S02]  /*9530*/  LDSM.16.MT88.4 R60, [R231+0x2100] ;  /* 0x00210000e73c783b */ /* 0x000f640000004200 */
[----:B------:R-:W-:Y:S05]  /*9540*/  MUFU.EX2 R100, R100 ;  /* 0x0000006400647308 */ /* 0x000fea0000000800 */
[-C--:B---3--:R-:W-:Y:S05]  /*9550*/  HMMA.16816.F32 R124, R44, R64.reuse, R124 ;  /* 0x000000402c7c723c */ /* 0x088fea000000187c */
[----:B------:R-:W-:Y:S03]  /*9560*/  MUFU.EX2 R101, R101 ;  /* 0x0000006500657308 */ /* 0x000fe60000000800 */
[C---:B------:R-:W-:Y:S07]  /*9570*/  HMMA.16816.F32 R128, R52.reuse, R64, R128 ;  /* 0x000000403480723c */ /* 0x040fee0000001880 */
[----:B------:R-:W-:Y:S01]  /*9580*/  MUFU.EX2 R112, R112 ;  /* 0x0000007000707308 */ /* 0x000fe20000000800 */
[-C--:B------:R-:W-:Y:S07]  /*9590*/  HMMA.16816.F32 R132, R52, R66.reuse, R132 ;  /* 0x000000423484723c */ /* 0x080fee0000001884 */
[----:B----4-:R-:W-:Y:S01]  /*95a0*/  F2FP.PACK_AB R52, R73, R80 ;  /* 0x000000504934723e */ /* 0x010fe200000000ff */
[----:B------:R-:W-:Y:S01]  /*95b0*/  HMMA.16816.F32 R40, R44, R66, R40 ;  /* 0x000000422c28723c */ /* 0x000fe20000001828 */
[----:B------:R-:W3:Y:S01]  /*95c0*/  LDSM.16.MT88.4 R64, [R230+0x2100] ;  /* 0x00210000e640783b */ /* 0x000ee20000004200 */
[----:B------:R-:W-:Y:S02]  /*95d0*/  MUFU.EX2 R102, R102 ;  /* 0x0000006600667308 */ /* 0x000fe40000000800 */
[----:B------:R-:W-:Y:S02]  /*95e0*/  F2FP.PACK_AB R54, R77, R76 ;  /* 0x0000004c4d36723e */ /* 0x000fe400000000ff */
[----:B------:R-:W-:Y:S02]  /*95f0*/  F2FP.PACK_AB R53, R75, R74 ;  /* 0x0000004a4b35723e */ /* 0x000fe400000000ff */
[----:B------:R-:W-:Y:S04]  /*9600*/  F2FP.PACK_AB R44, R204, R191 ;  /* 0x000000bfcc2c723e */ /* 0x000fe800000000ff */
[----:B------:R-:W-:Y:S01]  /*9610*/  F2FP.PACK_AB R46, R190, R203 ;  /* 0x000000cbbe2e723e */ /* 0x000fe200000000ff */
[----:B------:R-:W-:Y:S01]  /*9620*/  MUFU.EX2 R103, R103 ;  /* 0x0000006700677308 */ /* 0x000fe20000000800 */
[----:B------:R-:W-:Y:S02]  /*9630*/  F2FP.PACK_AB R45, R81, R189 ;  /* 0x000000bd512d723e */ /* 0x000fe400000000ff */
[----:B------:R-:W-:Y:S02]  /*9640*/  F2FP.PACK_AB R47, R83, R82 ;  /* 0x00000052532f723e */ /* 0x000fe400000000ff */
[----:B--2---:R-:W-:Y:S05]  /*9650*/  F2FP.PACK_AB R55, R79, R78 ;  /* 0x0000004e4f37723e */ /* 0x004fea00000000ff */
[-C--:B-1----:R-:W-:Y:S01]  /*9660*/  HMMA.16816.F32 R4, R44, R56.reuse, R4 ;  /* 0x000000382c04723c */ /* 0x082fe20000001804 */
[----:B------:R-:W-:Y:S07]  /*9670*/  MUFU.EX2 R114, R114 ;  /* 0x0000007200727308 */ /* 0x000fee0000000800 */
[C---:B------:R-:W-:Y:S03]  /*9680*/  HMMA.16816.F32 R8, R52.reuse, R56, R8 ;  /* 0x000000383408723c */ /* 0x040fe60000001808 */
[----:B------:R-:W-:Y:S05]  /*9690*/  MUFU.EX2 R105, R105 ;  /* 0x0000006900697308 */ /* 0x000fea0000000800 */
[-C--:B------:R-:W-:Y:S05]  /*96a0*/  HMMA.16816.F32 R12, R52, R58.reuse, R12 ;  /* 0x0000003a340c723c */ /* 0x080fea000000180c */
[----:B------:R-:W-:Y:S03]  /*96b0*/  MUFU.EX2 R108, R108 ;  /* 0x0000006c006c7308 */ /* 0x000fe60000000800 */
[C---:B------:R-:W-:Y:S01]  /*96c0*/  HMMA.16816.F32 R16, R44.reuse, R58, R16 ;  /* 0x0000003a2c10723c */ /* 0x040fe20000001810 */
[----:B------:R-:W1:Y:S06]  /*96d0*/  LDSM.16.MT88.4 R56, [R228+0x2900] ;  /* 0x00290000e438783b */ /* 0x000e6c0000004200 */
[----:B------:R-:W-:Y:S01]  /*96e0*/  MUFU.EX2 R88, R88 ;  /* 0x0000005800587308 */ /* 0x000fe20000000800 */
[-C--:B-----5:R-:W-:Y:S08]  /*96f0*/  HMMA.16816.F32 R20, R44, R60.reuse, R20 ;  /* 0x0000003c2c14723c */ /* 0x0a0ff00000001814 */
[C---:B------:R-:W-:Y:S01]  /*9700*/  HMMA.16816.F32 R24, R52.reuse, R60, R24 ;  /* 0x0000003c3418723c */ /* 0x040fe20000001818 */
[----:B------:R-:W2:Y:S07]  /*9710*/  MUFU.EX2 R89, R89 ;  /* 0x0000005900597308 */ /* 0x000eae0000000800 */
[-C--:B------:R-:W-:Y:S03]  /*9720*/  HMMA.16816.F32 R28, R52, R62.reuse, R28 ;  /* 0x0000003e341c723c */ /* 0x080fe6000000181c */
[----:B------:R-:W-:Y:S05]  /*9730*/  MUFU.EX2 R92, R92 ;  /* 0x0000005c005c7308 */ /* 0x000fea0000000800 */
[C---:B------:R-:W-:Y:S01]  /*9740*/  HMMA.16816.F32 R32, R44.reuse, R62, R32 ;  /* 0x0000003e2c20723c */ /* 0x040fe20000001820 */
[----:B------:R-:W4:Y:S04]  /*9750*/  LDSM.16.MT88.4 R60, [R231+0x2900] ;  /* 0x00290000e73c783b */ /* 0x000f280000004200 */
[----:B------:R-:W5:Y:S03]  /*9760*/  MUFU.EX2 R93, R93 ;  /* 0x0000005d005d7308 */ /* 0x000f660000000800 */
[-C--:B------:R-:W-:Y:S07]  /*9770*/  HMMA.16816.F32 R36, R44, R68.reuse, R36 ;  /* 0x000000442c24723c */ /* 0x080fee0000001824 */
[----:B------:R-:W-:Y:S01]  /*9780*/  MUFU.EX2 R90, R90 ;  /* 0x0000005a005a7308 */ /* 0x000fe20000000800 */
[C---:B------:R-:W-:Y:S08]  /*9790*/  HMMA.16816.F32 R48, R52.reuse, R68, R48 ;  /* 0x000000443430723c */ /* 0x040ff00000001830 */
[-C--:B------:R-:W-:Y:S01]  /*97a0*/  HMMA.16816.F32 R116, R52, R70.reuse, R116 ;  /* 0x000000463474723c */ /* 0x080fe20000001874 */
[----:B------:R-:W1:Y:S07]  /*97b0*/  MUFU.EX2 R91, R91 ;  /* 0x0000005b005b7308 */ /* 0x000e6e0000000800 */
[C---:B------:R-:W-:Y:S01]  /*97c0*/  HMMA.16816.F32 R120, R44.reuse, R70, R120 ;  /* 0x000000462c78723c */ /* 0x040fe20000001878 */
[----:B------:R-:W4:Y:S02]  /*97d0*/  LDSM.16.MT88.4 R68, [R229+0x2900] ;  /* 0x00290000e544783b */ /* 0x000f240000004200 */
[----:B------:R-:W-:Y:S05]  /*97e0*/  MUFU.EX2 R94, R94 ;  /* 0x0000005e005e7308 */ /* 0x000fea0000000800 */
[-C--:B---3--:R-:W-:Y:S05]  /*97f0*/  HMMA.16816.F32 R124, R44, R64.reuse, R124 ;  /* 0x000000402c7c723c */ /* 0x088fea000000187c */
[----:B------:R-:W3:Y:S03]  /*9800*/  MUFU.EX2 R95, R95 ;  /* 0x0000005f005f7308 */ /* 0x000ee60000000800 */
[C---:B------:R-:W-:Y:S07]  /*9810*/  HMMA.16816.F32 R128, R52.reuse, R64, R128 ;  /* 0x000000403480723c */ /* 0x040fee0000001880 */
[----:B------:R-:W3:Y:S01]  /*9820*/  MUFU.EX2 R104, R104 ;  /* 0x0000006800687308 */ /* 0x000ee20000000800 */
[-C--:B------:R-:W-:Y:S07]  /*9830*/  HMMA.16816.F32 R132, R52, R66.reuse, R132 ;  /* 0x000000423484723c */ /* 0x080fee0000001884 */
[----:B--2---:R-:W-:Y:S01]  /*9840*/  F2FP.PACK_AB R52, R89, R88 ;  /* 0x000000585934723e */ /* 0x004fe200000000ff */
[----:B------:R-:W-:Y:S01]  /*9850*/  HMMA.16816.F32 R40, R44, R66, R40 ;  /* 0x000000422c28723c */ /* 0x000fe20000001828 */
[----:B------:R-:W2:Y:S01]  /*9860*/  LDSM.16.MT88.4 R64, [R230+0x2900] ;  /* 0x00290000e640783b */ /* 0x000ea20000004200 */
[----:B------:R-:W-:Y:S02]  /*9870*/  MUFU.EX2 R106, R106 ;  /* 0x0000006a006a7308 */ /* 0x000fe40000000800 */
[----:B-----5:R-:W-:Y:S02]  /*9880*/  F2FP.PACK_AB R54, R93, R92 ;  /* 0x0000005c5d36723e */ /* 0x020fe400000000ff */
[----:B-1----:R-:W-:Y:S02]  /*9890*/  F2FP.PACK_AB R53, R91, R90 ;  /* 0x0000005a5b35723e */ /* 0x002fe400000000ff */
[----:B------:R-:W-:Y:S04]  /*98a0*/  F2FP.PACK_AB R44, R85, R84 ;  /* 0x00000054552c723e */ /* 0x000fe800000000ff */
[----:B------:R-:W-:Y:S01]  /*98b0*/  F2FP.PACK_AB R46, R97, R96 ;  /* 0x00000060612e723e */ /* 0x000fe200000000ff */
[----:B------:R-:W1:Y:S01]  /*98c0*/  MUFU.EX2 R107, R107 ;  /* 0x0000006b006b7308 */ /* 0x000e620000000800 */
[----:B------:R-:W-:Y:S02]  /*98d0*/  F2FP.PACK_AB R45, R87, R86 ;  /* 0x00000056572d723e */ /* 0x000fe400000000ff */
[----:B------:R-:W-:Y:S02]  /*98e0*/  F2FP.PACK_AB R47, R99, R98 ;  /* 0x00000062632f723e */ /* 0x000fe400000000ff */
[----:B---3--:R-:W-:Y:S05]  /*98f0*/  F2FP.PACK_AB R55, R95, R94 ;  /* 0x0000005e5f37723e */ /* 0x008fea00000000ff */
[-C--:B------:R-:W-:Y:S08]  /*9900*/  HMMA.16816.F32 R4, R44, R56.reuse, R4 ;  /* 0x000000382c04723c */ /* 0x080ff00000001804 */
[C---:B------:R-:W-:Y:S07]  /*9910*/  HMMA.16816.F32 R8, R52.reuse, R56, R8 ;  /* 0x000000383408723c */ /* 0x040fee0000001808 */
[----:B------:R-:W-:Y:S01]  /*9920*/  FADD.FTZ R57, R174, R140 ;  /* 0x0000008cae397221 */ /* 0x000fe20000010000 */
[-C--:B------:R-:W-:Y:S04]  /*9930*/  HMMA.16816.F32 R12, R52, R58.reuse, R12 ;  /* 0x0000003a340c723c */ /* 0x080fe8000000180c */
[----:B------:R-:W-:Y:S04]  /*9940*/  FADD.FTZ R56, R201, R72 ;  /* 0x00000048c9387221 */ /* 0x000fe80000010000 */
[C---:B------:R-:W-:Y:S07]  /*9950*/  HMMA.16816.F32 R16, R44.reuse, R58, R16 ;  /* 0x0000003a2c10723c */ /* 0x040fee0000001810 */
[----:B------:R-:W-:Y:S01]  /*9960*/  FADD.FTZ R59, R172, R141 ;  /* 0x0000008dac3b7221 */ /* 0x000fe20000010000 */
[-C--:B----4-:R-:W-:Y:S01]  /*9970*/  HMMA.16816.F32 R20, R44, R60.reuse, R20 ;  /* 0x0000003c2c14723c */ /* 0x090fe20000001814 */
[----:B------:R-:W3:Y:S03]  /*9980*/  LDSM.16.MT88.4 R172, [R231+0x3100] ;  /* 0x00310000e7ac783b */ /* 0x000ee60000004200 */
[----:B------:R-:W-:Y:S02]  /*9990*/  FADD.FTZ R58, R160, R57 ;  /* 0x00000039a03a7221 */ /* 0x000fe40000010000 */
[----:B------:R-:W-:Y:S02]  /*99a0*/  FADD.FTZ R57, R161, R0 ;  /* 0x00000000a1397221 */ /* 0x000fe40000010000 */
[C---:B------:R-:W-:Y:S01]  /*99b0*/  HMMA.16816.F32 R24, R52.reuse, R60, R24 ;  /* 0x0000003c3418723c */ /* 0x040fe20000001818 */
[----:B------:R4:W-:Y:S03]  /*99c0*/  MUFU.EX2 R60, R3 ;  /* 0x00000003003c7308 */ /* 0x0009e60000000800 */
[----:B------:R-:W-:Y:S01]  /*99d0*/  FADD.FTZ R0, R186, R58 ;  /* 0x0000003aba007221 */ /* 0x000fe20000010000 */
[----:B------:R-:W-:Y:S01]  /*99e0*/  F2FP.PACK_AB R186, R113, R112 ;  /* 0x0000007071ba723e */ /* 0x000fe200000000ff */
[----:B------:R-:W-:Y:S02]  /*99f0*/  FADD.FTZ R57, R251, R57 ;  /* 0x00000039fb397221 */ /* 0x000fe40000010000 */
[-C--:B------:R-:W-:Y:S03]  /*9a00*/  HMMA.16816.F32 R28, R52, R62.reuse, R28 ;  /* 0x0000003e341c723c */ /* 0x080fe6000000181c */
[----:B------:R-:W5:Y:S01]  /*9a10*/  MUFU.EX2 R61, R110 ;  /* 0x0000006e003d7308 */ /* 0x000f620000000800 */
[----:B------:R-:W-:Y:S01]  /*9a20*/  FADD.FTZ R0, R184, R0 ;  /* 0x00000000b8007221 */ /* 0x000fe20000010000 */
[----:B------:R-:W-:Y:S01]  /*9a30*/  F2FP.PACK_AB R184, R101, R100 ;  /* 0x0000006465b8723e */ /* 0x000fe200000000ff */
[----:B------:R-:W-:Y:S02]  /*9a40*/  FADD.FTZ R57, R171, R57 ;  /* 0x00000039ab397221 */ /* 0x000fe40000010000 */
[C---:B------:R-:W-:Y:S04]  /*9a50*/  HMMA.16816.F32 R32, R44.reuse, R62, R32 ;  /* 0x0000003e2c20723c */ /* 0x040fe80000001820 */
[----:B------:R-:W-:Y:S04]  /*9a60*/  FADD.FTZ R0, R167, R0 ;  /* 0x00000000a7007221 */ /* 0x000fe80000010000 */
[-C--:B------:R-:W-:Y:S04]  /*9a70*/  HMMA.16816.F32 R36, R44, R68.reuse, R36 ;  /* 0x000000442c24723c */ /* 0x080fe80000001824 */
[----:B----4-:R-:W-:Y:S01]  /*9a80*/  FADD.FTZ R3, R187, R59 ;  /* 0x0000003bbb037221 */ /* 0x010fe20000010000 */
[----:B------:R-:W-:Y:S03]  /*9a90*/  F2FP.PACK_AB R187, R115, R114 ;  /* 0x0000007273bb723e */ /* 0x000fe600000000ff */
[C---:B------:R-:W-:Y:S04]  /*9aa0*/  HMMA.16816.F32 R48, R52.reuse, R68, R48 ;  /* 0x000000443430723c */ /* 0x040fe80000001830 */
[----:B------:R-:W-:Y:S01]  /*9ab0*/  FADD.FTZ R3, R185, R3 ;  /* 0x00000003b9037221 */ /* 0x000fe20000010000 */
[----:B------:R-:W-:Y:S03]  /*9ac0*/  F2FP.PACK_AB R185, R103, R102 ;  /* 0x0000006667b9723e */ /* 0x000fe600000000ff */
[-C--:B------:R-:W-:Y:S08]  /*9ad0*/  HMMA.16816.F32 R116, R52, R70.reuse, R116 ;  /* 0x000000463474723c */ /* 0x080ff00000001874 */
[C---:B------:R-:W-:Y:S08]  /*9ae0*/  HMMA.16816.F32 R120, R44.reuse, R70, R120 ;  /* 0x000000462c78723c */ /* 0x040ff00000001878 */
[-C--:B--2---:R-:W-:Y:S08]  /*9af0*/  HMMA.16816.F32 R124, R44, R64.reuse, R124 ;  /* 0x000000402c7c723c */ /* 0x084ff0000000187c */
[C---:B------:R-:W-:Y:S08]  /*9b00*/  HMMA.16816.F32 R128, R52.reuse, R64, R128 ;  /* 0x000000403480723c */ /* 0x040ff00000001880 */
[-C--:B------:R-:W-:Y:S07]  /*9b10*/  HMMA.16816.F32 R132, R52, R66.reuse, R132 ;  /* 0x000000423484723c */ /* 0x080fee0000001884 */
[----:B------:R-:W-:Y:S01]  /*9b20*/  FADD.FTZ R52, R202, R56 ;  /* 0x00000038ca347221 */ /* 0x000fe20000010000 */
[----:B------:R-:W-:Y:S04]  /*9b30*/  HMMA.16816.F32 R40, R44, R66, R40 ;  /* 0x000000422c28723c */ /* 0x000fe80000001828 */
[----:B------:R-:W-:Y:S03]  /*9b40*/  FADD.FTZ R52, R197, R52 ;  /* 0x00000034c5347221 */ /* 0x000fe60000010000 */
[----:B------:R-:W-:Y:S01]  /*9b50*/  F2FP.PACK_AB R44, R105, R104 ;  /* 0x00000068692c723e */ /* 0x000fe200000000ff */
[----:B------:R-:W-:Y:S01]  /*9b60*/  FADD.FTZ R53, R198, R52 ;  /* 0x00000034c6357221 */ /* 0x000fe20000010000 */
[-C--:B------:R-:W-:Y:S01]  /*9b70*/  HMMA.16816.F32 R148, R184, R156.reuse, R4 ;  /* 0x0000009cb894723c */ /* 0x080fe20000001804 */
[----:B------:R-:W2:Y:S04]  /*9b80*/  LDSM.16.MT88.4 R4, [R229+0x3100] ;  /* 0x00310000e504783b */ /* 0x000ea80000004200 */
[----:B------:R-:W-:Y:S01]  /*9b90*/  FADD.FTZ R52, R170, R3 ;  /* 0x00000003aa347221 */ /* 0x000fe20000010000 */
[----:B------:R-:W-:Y:S01]  /*9ba0*/  F2FP.PACK_AB R46, R109, R108 ;  /* 0x0000006c6d2e723e */ /* 0x000fe200000000ff */
[----:B------:R-:W-:Y:S01]  /*9bb0*/  FADD.FTZ R3, R199, R53 ;  /* 0x00000035c7037221 */ /* 0x000fe20000010000 */
[----:B-1----:R-:W-:Y:S04]  /*9bc0*/  F2FP.PACK_AB R45, R107, R106 ;  /* 0x0000006a6b2d723e */ /* 0x002fe800000000ff */
[----:B------:R-:W-:Y:S01]  /*9bd0*/  FADD.FTZ R3, R200, R3 ;  /* 0x00000003c8037221 */ /* 0x000fe20000010000 */
[----:B-----5:R-:W-:Y:S07]  /*9be0*/  F2FP.PACK_AB R47, R60, R61 ;  /* 0x0000003d3c2f723e */ /* 0x020fee00000000ff */
[C---:B------:R-:W-:Y:S07]  /*9bf0*/  HMMA.16816.F32 R144, R44.reuse, R156, R8 ;  /* 0x0000009c2c90723c */ /* 0x040fee0000001808 */
[----:B------:R-:W-:Y:S01]  /*9c00*/  FADD.FTZ R8, R166, R57 ;  /* 0x00000039a6087221 */ /* 0x000fe20000010000 */
[-C--:B------:R-:W-:Y:S04]  /*9c10*/  HMMA.16816.F32 R152, R44, R158.reuse, R12 ;  /* 0x0000009e2c98723c */ /* 0x080fe8000000180c */
[----:B------:R-:W-:Y:S02]  /*9c20*/  FADD.FTZ R9, R165, R52 ;  /* 0x00000034a5097221 */ /* 0x000fe40000010000 */
[----:B------:R-:W-:Y:S02]  /*9c30*/  FADD.FTZ R8, R252, R8 ;  /* 0x00000008fc087221 */ /* 0x000fe40000010000 */
[----:B------:R-:W-:Y:S01]  /*9c40*/  FADD.FTZ R12, R164, R0 ;  /* 0x00000000a40c7221 */ /* 0x000fe20000010000 */
[C---:B------:R-:W-:Y:S04]  /*9c50*/  HMMA.16816.F32 R156, R184.reuse, R158, R16 ;  /* 0x0000009eb89c723c */ /* 0x040fe80000001810 */
[----:B------:R-:W-:Y:S02]  /*9c60*/  FADD.FTZ R0, R250, R9 ;  /* 0x00000009fa007221 */ /* 0x000fe40000010000 */
[----:B------:R-:W-:Y:S02]  /*9c70*/  FADD.FTZ R12, R226, R12 ;  /* 0x0000000ce20c7221 */ /* 0x000fe40000010000 */
[----:B------:R-:W-:Y:S01]  /*9c80*/  FADD.FTZ R11, R169, R8 ;  /* 0x00000008a90b7221 */ /* 0x000fe20000010000 */
[-C--:B---3--:R-:W-:Y:S03]  /*9c90*/  HMMA.16816.F32 R160, R184, R172.reuse, R20 ;  /* 0x000000acb8a0723c */ /* 0x088fe60000001814 */
        /* <DEDUP_REMOVED lines=9> */
[----:B------:R-:W-:Y:S01]  /*9d30*/  FADD.FTZ R14, R215, R3 ;  /* 0x00000003d70e7221 */ /* 0x000fe20000010000 */
[----:B------:R-:W1:Y:S01]  /*9d40*/  LDSM.16.MT88.4 R8, [R230+0x3100] ;  /* 0x00310000e608783b */ /* 0x000e620000004200 */
        /* <DEDUP_REMOVED lines=8> */
[----:B------:R-:W-:Y:S01]  /*9dd0*/  FADD.FTZ R15, R213, R12 ;  /* 0x0000000cd50f7221 */ /* 0x000fe20000010000 */
[-C--:B--2---:R-:W-:Y:S03]  /*9de0*/  HMMA.16816.F32 R176, R184, R4.reuse, R36 ;  /* 0x00000004b8b0723c */ /* 0x084fe60000001824 */
[----:B------:R-:W-:Y:S02]  /*9df0*/  FADD.FTZ R12, R181, R16 ;  /* 0x00000010b50c7221 */ /* 0x000fe40000010000 */
[----:B------:R-:W-:Y:S02]  /*9e00*/  FADD.FTZ R0, R208, R14 ;  /* 0x0000000ed0007221 */ /* 0x000fe40000010000 */
[----:B------:R-:W-:Y:S02]  /*9e10*/  FADD.FTZ R3, R212, R15 ;  /* 0x0000000fd4037221 */ /* 0x000fe40000010000 */
[----:B------:R-:W-:Y:S03]  /*9e20*/  FADD.FTZ R15, R182, R13 ;  /* 0x0000000db60f7221 */ /* 0x000fe60000010000 */
        /* <DEDUP_REMOVED lines=12> */
[----:B------:R-:W-:Y:S01]  /*9ef0*/  FADD.FTZ R12, R142, R3 ;  /* 0x000000038e0c7221 */ /* 0x000fe20000010000 */
[----:B------:R-:W-:Y:S01]  /*9f00*/  MOV R142, R2 ;  /* 0x00000002008e7202 */ /* 0x000fe20000000f00 */
        /* <DEDUP_REMOVED lines=48> */
[----:B------:R-:W-:Y:S01]  /*a210*/  STL [R1], R5 ;  /* 0x0000000501007387 */ /* 0x000fe20000100800 */
[----:B------:R-:W-:Y:S02]  /*a220*/  FADD.FTZ R3, R109, R3 ;  /* 0x000000036d037221 */ /* 0x000fe40000010000 */
[----:B------:R-:W-:Y:S01]  /*a230*/  FADD.FTZ R0, R61, R7 ;  /* 0x000000073d007221 */ /* 0x000fe20000010000 */
[----:B------:R-:W-:Y:S03]  /*a240*/  STL [R1+0x8], R4 ;  /* 0x0000080401007387 */ /* 0x000fe60000100800 */
[----:B------:R-:W-:Y:S01]  /*a250*/  FADD.FTZ R0, R60, R0 ;  /* 0x000000003c007221 */ /* 0x000fe20000010000 */
[----:B------:R1:W-:Y:S04]  /*a260*/  STL [R1+0x4], R3 ;  /* 0x0000040301007387 */ /* 0x0003e80000100800 */
[----:B------:R2:W-:Y:S01]  /*a270*/  STL [R1+0xc], R0 ;  /* 0x00000c0001007387 */ /* 0x0005e20000100800 */
[----:B-1----:R-:W-:Y:S02]  /*a280*/  MOV R3, R137 ;  /* 0x0000008900037202 */ /* 0x002fe40000000f00 */
[----:B--2---:R-:W-:Y:S01]  /*a290*/  MOV R0, R138 ;  /* 0x0000008a00007202 */ /* 0x004fe20000000f00 */
[----:B------:R-:W-:-:S05]  /*a2a0*/  @P0 BRA `(.L_x_33) ;  /* 0xffffc1c000000947 */ /* 0x000fca000383ffff */
.L_x_32:
[----:B------:R-:W2:Y:S04]  /*a2b0*/  LDL.LU R7, [R1] ;  /* 0x0000000001077983 */ /* 0x000ea80000300800 */
[----:B-1----:R-:W3:Y:S04]  /*a2c0*/  LDL.LU R4, [R1+0x8] ;  /* 0x0000080001047983 */ /* 0x002ee80000300800 */
[----:B------:R-:W4:Y:S04]  /*a2d0*/  LDL.LU R10, [R1+0x4] ;  /* 0x00000400010a7983 */ /* 0x000f280000300800 */
[----:B------:R-:W5:Y:S01]  /*a2e0*/  LDL.LU R9, [R1+0xc] ;  /* 0x00000c0001097983 */ /* 0x000f620000300800 */
[----:B------:R-:W-:-:S02]  /*a2f0*/  MOV R37, 0xff800000 ;  /* 0xff80000000257802 */ /* 0x000fc40000000f00 */
[----:B------:R-:W-:Y:S02]  /*a300*/  MOV R38, 0xff800000 ;  /* 0xff80000000267802 */ /* 0x000fe40000000f00 */
[----:B------:R-:W-:Y:S02]  /*a310*/  MOV R39, 0xff800000 ;  /* 0xff80000000277802 */ /* 0x000fe40000000f00 */
[----:B------:R-:W-:Y:S02]  /*a320*/  MOV R40, 0xff800000 ;  /* 0xff80000000287802 */ /* 0x000fe40000000f00 */
[----:B------:R-:W-:Y:S01]  /*a330*/  PLOP3.LUT P4, PT, PT, PT, PT, 0x8, 0x0 ;  /* 0x000000000000781c */ /* 0x000fe20003f8e170 */
[----:B--2---:R-:W1:Y:S04]  /*a340*/  SHFL.BFLY PT, R5, R7, 0x2, 0x1f ;  /* 0x0c401f0007057f89 */ /* 0x004e6800000e0000 */
[----:B---3--:R-:W2:Y:S04]  /*a350*/  SHFL.BFLY PT, R6, R4, 0x2, 0x1f ;  /* 0x0c401f0004067f89 */ /* 0x008ea800000e0000 */
[----:B-----5:R-:W3:Y:S01]  /*a360*/  SHFL.BFLY PT, R8, R9, 0x2, 0x1f ;  /* 0x0c401f0009087f89 */ /* 0x020ee200000e0000 */
[----:B-1----:R-:W-:-:S03]  /*a370*/  FADD.FTZ R5, R5, R7 ;  /* 0x0000000705057221 */ /* 0x002fc60000010000 */
[----:B----4-:R-:W1:Y:S01]  /*a380*/  SHFL.BFLY PT, R7, R10, 0x2, 0x1f ;  /* 0x0c401f000a077f89 */ /* 0x010e6200000e0000 */
[----:B--2---:R-:W-:-:S03]  /*a390*/  FADD.FTZ R6, R6, R4 ;  /* 0x0000000406067221 */ /* 0x004fc60000010000 */
[----:B------:R-:W2:Y:S04]  /*a3a0*/  SHFL.BFLY PT, R0, R5, 0x1, 0x1f ;  /* 0x0c201f0005007f89 */ /* 0x000ea800000e0000 */
[----:B------:R-:W4:Y:S01]  /*a3b0*/  SHFL.BFLY PT, R4, R6, 0x1, 0x1f ;  /* 0x0c201f0006047f89 */ /* 0x000f2200000e0000 */
[----:B---3--:R-:W-:-:S05]  /*a3c0*/  FADD.FTZ R8, R8, R9 ;  /* 0x0000000908087221 */ /* 0x008fca0000010000 */
[----:B------:R-:W3:Y:S01]  /*a3d0*/  SHFL.BFLY PT, R9, R8, 0x1, 0x1f ;  /* 0x0c201f0008097f89 */ /* 0x000ee200000e0000 */
[----:B-1----:R-:W-:Y:S02]  /*a3e0*/  FADD.FTZ R7, R7, R10 ;  /* 0x0000000a07077221 */ /* 0x002fe40000010000 */
[----:B--2---:R-:W-:-:S03]  /*a3f0*/  FADD.FTZ R5, R5, R0 ;  /* 0x0000000005057221 */ /* 0x004fc60000010000 */
[----:B------:R-:W1:Y:S01]  /*a400*/  SHFL.BFLY PT, R3, R7, 0x1, 0x1f ;  /* 0x0c201f0007037f89 */ /* 0x000e6200000e0000 */
[----:B------:R-:W-:Y:S01]  /*a410*/  MOV R0, RZ ;  /* 0x000000ff00007202 */ /* 0x000fe20000000f00 */
[----:B----4-:R-:W-:Y:S01]  /*a420*/  FADD.FTZ R6, R6, R4 ;  /* 0x0000000406067221 */ /* 0x010fe20000010000 */
[----:B------:R-:W-:Y:S02]  /*a430*/  FSETP.NE.FTZ.AND P3, PT, R5, RZ, PT ;  /* 0x000000ff0500720b */ /* 0x000fe40003f75000 */
[----:B------:R-:W-:Y:S02]  /*a440*/  MOV R4, RZ ;  /* 0x000000ff00047202 */ /* 0x000fe40000000f00 */
[----:B------:R-:W-:Y:S01]  /*a450*/  FSETP.NE.FTZ.AND P2, PT, R6, RZ, PT ;  /* 0x000000ff0600720b */ /* 0x000fe20003f55000 */
[----:B---3--:R-:W-:-:S05]  /*a460*/  FADD.FTZ R8, R9, R8 ;  /* 0x0000000809087221 */ /* 0x008fca0000010000 */
[----:B------:R-:W-:-:S03]  /*a470*/  FSETP.NE.FTZ.AND P0, PT, R8, RZ, PT ;  /* 0x000000ff0800720b */ /* 0x000fc60003f15000 */
[----:B------:R-:W2:Y:S01]  /*a480*/  @P3 MUFU.RCP R0, R5 ;  /* 0x0000000500003308 */ /* 0x000ea20000001000 */
[----:B-1----:R-:W-:Y:S01]  /*a490*/  FADD.FTZ R7, R7, R3 ;  /* 0x0000000307077221 */ /* 0x002fe20000010000 */
[----:B------:R-:W-:-:S06]  /*a4a0*/  MOV R3, RZ ;  /* 0x000000ff00037202 */ /* 0x000fcc0000000f00 */
[----:B------:R-:W-:Y:S01]  /*a4b0*/  @P2 MUFU.RCP R4, R6 ;  /* 0x0000000600042308 */ /* 0x000fe20000001000 */
[----:B------:R-:W-:Y:S01]  /*a4c0*/  FSETP.NE.FTZ.AND P1, PT, R7, RZ, PT ;  /* 0x000000ff0700720b */ /* 0x000fe20003f35000 */
[----:B--2---:R-:W-:-:S06]  /*a4d0*/  FMUL.FTZ R148, R0, R148 ;  /* 0x0000009400947220 */ /* 0x004fcc0000410000 */
[----:B------:R-:W-:Y:S01]  /*a4e0*/  @P2 MUFU.LG2 R9, R6 ;  /* 0x0000000600092308 */ /* 0x000fe20000000c00 */
[C---:B------:R-:W-:Y:S02]  /*a4f0*/  FMUL.FTZ R149, R0.reuse, R149 ;  /* 0x0000009500957220 */ /* 0x040fe40000410000 */
[C---:B------:R-:W-:Y:S02]  /*a500*/  FMUL.FTZ R156, R0.reuse, R156 ;  /* 0x0000009c009c7220 */ /* 0x040fe40000410000 */
[C---:B------:R-:W-:Y:S02]  /*a510*/  FMUL.FTZ R157, R0.reuse, R157 ;  /* 0x0000009d009d7220 */ /* 0x040fe40000410000 */
[C---:B------:R-:W-:Y:S01]  /*a520*/  FMUL.FTZ R160, R0.reuse, R160 ;  /* 0x000000a000a07220 */ /* 0x040fe20000410000 */
[----:B------:R-:W1:Y:S01]  /*a530*/  @P1 MUFU.RCP R3, R7 ;  /* 0x0000000700031308 */ /* 0x000e620000001000 */
[C---:B------:R-:W-:Y:S02]  /*a540*/  FMUL.FTZ R29, R0.reuse, R161 ;  /* 0x000000a1001d7220 */ /* 0x040fe40000410000 */
[----:B------:R-:W-:-:S02]  /*a550*/  FMUL.FTZ R172, R0, R172 ;  /* 0x000000ac00ac7220 */ /* 0x000fc40000410000 */
[C---:B------:R-:W-:Y:S02]  /*a560*/  FMUL.FTZ R14, R0.reuse, R173 ;  /* 0x000000ad000e7220 */ /* 0x040fe40000410000 */
[C---:B------:R-:W-:Y:S01]  /*a570*/  FMUL.FTZ R176, R0.reuse, R176 ;  /* 0x000000b000b07220 */ /* 0x040fe20000410000 */
[----:B------:R-:W-:Y:S01]  /*a580*/  @P3 MUFU.LG2 R11, R5 ;  /* 0x00000005000b3308 */ /* 0x000fe20000000c00 */
[C---:B------:R-:W-:Y:S02]  /*a590*/  FMUL.FTZ R25, R0.reuse, R177 ;  /* 0x000000b100197220 */ /* 0x040fe40000410000 */
[C---:B------:R-:W-:Y:S02]  /*a5a0*/  FMUL.FTZ R120, R0.reuse, R120 ;  /* 0x0000007800787220 */ /* 0x040fe40000410000 */
[C---:B------:R-:W-:Y:S02]  /*a5b0*/  FMUL.FTZ R21, R0.reuse, R121 ;  /* 0x0000007900157220 */ /* 0x040fe40000410000 */
[C---:B------:R-:W-:Y:S01]  /*a5c0*/  FMUL.FTZ R124, R0.reuse, R124 ;  /* 0x0000007c007c7220 */ /* 0x040fe20000410000 */
[----:B------:R-:W-:Y:S01]  /*a5d0*/  @P1 MUFU.LG2 R7, R7 ;  /* 0x0000000700071308 */ /* 0x000fe20000000c00 */
[----:B------:R-:W-:-:S02]  /*a5e0*/  FMUL.FTZ R19, R0, R125 ;  /* 0x0000007d00137220 */ /* 0x000fc40000410000 */
[C---:B------:R-:W-:Y:S02]  /*a5f0*/  FMUL.FTZ R184, R0.reuse, R184 ;  /* 0x000000b800b87220 */ /* 0x040fe40000410000 */
[----:B------:R-:W-:Y:S01]  /*a600*/  FMUL.FTZ R12, R0, R185 ;  /* 0x000000b9000c7220 */ /* 0x000fe20000410000 */
[----:B------:R-:W-:Y:S01]  /*a610*/  MOV R0, RZ ;  /* 0x000000ff00007202 */ /* 0x000fe20000000f00 */
[C---:B-1----:R-:W-:Y:S01]  /*a620*/  FMUL.FTZ R144, R3.reuse, R144 ;  /* 0x0000009003907220 */ /* 0x042fe20000410000 */
[----:B------:R-:W-:Y:S01]  /*a630*/  @P0 MUFU.LG2 R6, R8 ;  /* 0x0000000800060308 */ /* 0x000fe20000000c00 */
[C---:B------:R-:W-:Y:S02]  /*a640*/  FMUL.FTZ R34, R3.reuse, R145 ;  /* 0x0000009103227220 */ /* 0x040fe40000410000 */
[C---:B------:R-:W-:Y:S02]  /*a650*/  FMUL.FTZ R152, R3.reuse, R152 ;  /* 0x0000009803987220 */ /* 0x040fe40000410000 */
[----:B------:R-:W-:-:S02]  /*a660*/  FMUL.FTZ R33, R3, R153 ;  /* 0x0000009903217220 */ /* 0x000fc40000410000 */
[C---:B------:R-:W-:Y:S01]  /*a670*/  FMUL.FTZ R164, R3.reuse, R164 ;  /* 0x000000a403a47220 */ /* 0x040fe20000410000 */
[----:B------:R1:W2:Y:S01]  /*a680*/  @P0 MUFU.RCP R0, R8 ;  /* 0x0000000800000308 */ /* 0x0002a20000001000 */
[C---:B------:R-:W-:Y:S02]  /*a690*/  FMUL.FTZ R32, R3.reuse, R165 ;  /* 0x000000a503207220 */ /* 0x040fe40000410000 */
[C---:B------:R-:W-:Y:S02]  /*a6a0*/  FMUL.FTZ R168, R3.reuse, R168 ;  /* 0x000000a803a87220 */ /* 0x040fe40000410000 */
[C---:B------:R-:W-:Y:S02]  /*a6b0*/  FMUL.FTZ R31, R3.reuse, R169 ;  /* 0x000000a9031f7220 */ /* 0x040fe40000410000 */
[C---:B------:R-:W-:Y:S02]  /*a6c0*/  FMUL.FTZ R180, R3.reuse, R180 ;  /* 0x000000b403b47220 */ /* 0x040fe40000410000 */
[----:B------:R-:W-:-:S02]  /*a6d0*/  FMUL.FTZ R23, R3, R181 ;  /* 0x000000b503177220 */ /* 0x000fc40000410000 */
[C---:B------:R-:W-:Y:S02]  /*a6e0*/  FMUL.FTZ R116, R3.reuse, R116 ;  /* 0x0000007403747220 */ /* 0x040fe40000410000 */
[C---:B------:R-:W-:Y:S02]  /*a6f0*/  FMUL.FTZ R20, R3.reuse, R117 ;  /* 0x0000007503147220 */ /* 0x040fe40000410000 */
[C---:B------:R-:W-:Y:S01]  /*a700*/  FMUL.FTZ R128, R3.reuse, R128 ;  /* 0x0000008003807220 */ /* 0x040fe20000410000 */
[----:B-1----:R-:W-:Y:S01]  /*a710*/  @P0 MOV R8, 0x3f317218 ;  /* 0x3f31721800080802 */ /* 0x002fe20000000f00 */
[C---:B------:R-:W-:Y:S02]  /*a720*/  FMUL.FTZ R13, R3.reuse, R129 ;  /* 0x00000081030d7220 */ /* 0x040fe40000410000 */
[C---:B------:R-:W-:Y:S02]  /*a730*/  FMUL.FTZ R132, R3.reuse, R132 ;  /* 0x0000008403847220 */ /* 0x040fe40000410000 */
[----:B------:R-:W-:Y:S01]  /*a740*/  FMUL.FTZ R133, R3, R133 ;  /* 0x0000008503857220 */ /* 0x000fe20000410000 */
[----:B------:R-:W-:Y:S01]  /*a750*/  @P2 MOV R3, 0x3f317218 ;  /* 0x3f31721800032802 */ /* 0x000fe20000000f00 */
        /* <DEDUP_REMOVED lines=16> */
[----:B------:R-:W-:Y:S01]  /*a860*/  @P3 MOV R4, 0x3f317218 ;  /* 0x3f31721800043802 */ /* 0x000fe20000000f00 */
[C---:B--2---:R-:W-:Y:S02]  /*a870*/  FMUL.FTZ R146, R0.reuse, R146 ;  /* 0x0000009200927220 */ /* 0x044fe40000410000 */
        /* <DEDUP_REMOVED lines=14> */
[----:B------:R-:W-:Y:S01]  /*a960*/  FMUL.FTZ R135, R0, R135 ;  /* 0x0000008700877220 */ /* 0x000fe20000410000 */
[----:B------:R-:W-:Y:S01]  /*a970*/  @P1 MOV R0, 0x3f317218 ;  /* 0x3f31721800001802 */ /* 0x000fe20000000f00 */
[----:B------:R-:W-:Y:S02]  /*a980*/  @P2 FMUL.FTZ R5, R3, c[0x0][0x2d0] ;  /* 0x0000b40003052a20 */ /* 0x000fe40000410000 */
[----:B------:R-:W-:Y:S02]  /*a990*/  @P3 FMUL.FTZ R10, R4, c[0x0][0x2d0] ;  /* 0x0000b400040a3a20 */ /* 0x000fe40000410000 */
[----:B------:R-:W-:Y:S02]  /*a9a0*/  @P1 FMUL.FTZ R3, R0, c[0x0][0x2d0] ;  /* 0x0000b40000031a20 */ /* 0x000fe40000410000 */
[----:B------:R-:W-:Y:S02]  /*a9b0*/  @P3 FMUL.FTZ R11, R11, 0.69314718246459960938 ;  /* 0x3f3172180b0b3820 */ /* 0x000fe40000410000 */
[----:B------:R-:W-:-:S02]  /*a9c0*/  @P2 FMUL.FTZ R9, R9, 0.69314718246459960938 ;  /* 0x3f31721809092820 */ /* 0x000fc40000410000 */
[----:B------:R-:W-:Y:S02]  /*a9d0*/  @P1 FMUL.FTZ R7, R7, 0.69314718246459960938 ;  /* 0x3f31721807071820 */ /* 0x000fe40000410000 */
[----:B------:R-:W-:Y:S02]  /*a9e0*/  @P0 FMUL.FTZ R4, R6, 0.69314718246459960938 ;  /* 0x3f31721806040820 */ /* 0x000fe40000410000 */
[----:B------:R-:W-:Y:S02]  /*a9f0*/  @P0 FMUL.FTZ R0, R8, c[0x0][0x2d0] ;  /* 0x0000b40008000a20 */ /* 0x000fe40000410000 */
[----:B------:R-:W-:Y:S02]  /*aa00*/  @P3 FFMA.FTZ R37, R10, R138, R11 ;  /* 0x0000008a0a253223 */ /* 0x000fe4000001000b */
[----:B------:R-:W-:Y:S02]  /*aa10*/  @P2 FFMA.FTZ R38, R5, R137, R9 ;  /* 0x0000008905262223 */ /* 0x000fe40000010009 */
[----:B------:R-:W-:-:S02]  /*aa20*/  @P1 FFMA.FTZ R39, R3, R136, R7 ;  /* 0x0000008803271223 */ /* 0x000fc40000010007 */
[----:B------:R-:W-:Y:S02]  /*aa30*/  @P0 FFMA.FTZ R40, R0, R2, R4 ;  /* 0x0000000200280223 */ /* 0x000fe40000010004 */
.L_x_16:
[----:B-1----:R-:W-:Y:S05]  /*aa40*/  @P4 BRA `(.L_x_34) ;  /* 0x0000131000004947 */ /* 0x002fea0003800000 */
[----:B------:R-:W2:Y:S01]  /*aa50*/  LDL R43, [R1+0x10] ;  /* 0x00001000012b7983 */ /* 0x000ea20000100800 */
[----:B------:R-:W-:Y:S01]  /*aa60*/  IMAD.MOV.U32 R6, RZ, RZ, -0x10 ;  /* 0xfffffff0ff067424 */ /* 0x000fe200078e00ff */
[----:B------:R-:W-:Y:S02]  /*aa70*/  F2FP.PACK_AB R5, R149, R148 ;  /* 0x000000949505723e */ /* 0x000fe400000000ff */
[----:B------:R-:W1:Y:S01]  /*aa80*/  S2R R41, SR_TID.X ;  /* 0x0000000000297919 */ /* 0x000e620000002100 */
[----:B------:R-:W-:Y:S02]  /*aa90*/  F2FP.PACK_AB R7, R151, R150 ;  /* 0x000000969707723e */ /* 0x000fe400000000ff */
[----:B------:R-:W-:Y:S02]  /*aaa0*/  F2FP.PACK_AB R8, R157, R156 ;  /* 0x0000009c9d08723e */ /* 0x000fe400000000ff */
[----:B------:R-:W-:Y:S02]  /*aab0*/  F2FP.PACK_AB R30, R30, R158 ;  /* 0x0000009e1e1e723e */ /* 0x000fe400000000ff */
[----:B------:R-:W-:-:S02]  /*aac0*/  F2FP.PACK_AB R34, R34, R144 ;  /* 0x000000902222723e */ /* 0x000fc400000000ff */
[----:B------:R-:W-:Y:S02]  /*aad0*/  F2FP.PACK_AB R146, R147, R146 ;  /* 0x000000929392723e */ /* 0x000fe400000000ff */
[----:B------:R-:W-:Y:S02]  /*aae0*/  F2FP.PACK_AB R33, R33, R152 ;  /* 0x000000982121723e */ /* 0x000fe400000000ff */
[----:B------:R-:W-:Y:S02]  /*aaf0*/  F2FP.PACK_AB R154, R155, R154 ;  /* 0x0000009a9b9a723e */ /* 0x000fe400000000ff */
[----:B------:R-:W-:Y:S02]  /*ab00*/  F2FP.PACK_AB R29, R29, R160 ;  /* 0x000000a01d1d723e */ /* 0x000fe400000000ff */
[----:B------:R-:W-:Y:S02]  /*ab10*/  F2FP.PACK_AB R28, R28, R162 ;  /* 0x000000a21c1c723e */ /* 0x000fe400000000ff */
[----:B------:R-:W-:-:S02]  /*ab20*/  F2FP.PACK_AB R14, R14, R172 ;  /* 0x000000ac0e0e723e */ /* 0x000fc400000000ff */
[----:B------:R-:W-:Y:S02]  /*ab30*/  F2FP.PACK_AB R26, R26, R174 ;  /* 0x000000ae1a1a723e */ /* 0x000fe400000000ff */
[----:B------:R-:W-:Y:S02]  /*ab40*/  F2FP.PACK_AB R32, R32, R164 ;  /* 0x000000a42020723e */ /* 0x000fe400000000ff */
[----:B-1----:R-:W-:Y:S02]  /*ab50*/  SHF.R.S32.HI R42, RZ, 0x1f, R41 ;  /* 0x0000001fff2a7819 */ /* 0x002fe40000011429 */
[----:B------:R-:W-:Y:S02]  /*ab60*/  F2FP.PACK_AB R166, R167, R166 ;  /* 0x000000a6a7a6723e */ /* 0x000fe400000000ff */
[CC--:B------:R-:W-:Y:S02]  /*ab70*/  LEA.HI R2, R42.reuse, R41.reuse, RZ, 0x2 ;  /* 0x000000292a027211 */ /* 0x0c0fe400078f10ff */
[----:B------:R-:W-:-:S02]  /*ab80*/  LEA.HI R36, R42, R41, RZ, 0x5 ;  /* 0x000000292a247211 */ /* 0x000fc400078f28ff */
[--C-:B------:R-:W-:Y:S02]  /*ab90*/  SHF.R.S32.HI R4, RZ, 0x2, R2.reuse ;  /* 0x00000002ff047819 */ /* 0x100fe40000011402 */
[----:B------:R-:W-:Y:S02]  /*aba0*/  SHF.R.S32.HI R0, RZ, 0x1f, R2 ;  /* 0x0000001fff007819 */ /* 0x000fe40000011402 */
[----:B------:R-:W-:Y:S02]  /*abb0*/  SHF.R.S32.HI R35, RZ, 0x5, R36 ;  /* 0x00000005ff237819 */ /* 0x000fe40000011424 */
[----:B------:R-:W-:Y:S02]  /*abc0*/  LEA.HI R0, R0, R4, RZ, 0x3 ;  /* 0x0000000400007211 */ /* 0x000fe400078f18ff */
[----:B------:R-:W-:Y:S02]  /*abd0*/  F2FP.PACK_AB R31, R31, R168 ;  /* 0x000000a81f1f723e */ /* 0x000fe400000000ff */
[----:B------:R-:W-:-:S02]  /*abe0*/  LOP3.LUT R0, R0, 0xfffffff8, RZ, 0xc0, !PT ;  /* 0xfffffff800007812 */ /* 0x000fc400078ec0ff */
[----:B------:R-:W-:Y:S02]  /*abf0*/  F2FP.PACK_AB R170, R171, R170 ;  /* 0x000000aaabaa723e */ /* 0x000fe400000000ff */
[----:B------:R-:W-:Y:S01]  /*ac00*/  F2FP.PACK_AB R25, R25, R176 ;  /* 0x000000b01919723e */ /* 0x000fe200000000ff */
[----:B------:R-:W-:Y:S01]  /*ac10*/  IMAD.IADD R4, R4, 0x1, -R0 ;  /* 0x0000000104047824 */ /* 0x000fe200078e0a00 */
[----:B------:R-:W-:Y:S02]  /*ac20*/  LOP3.LUT R0, R2, 0xfffffffc, RZ, 0xc0, !PT ;  /* 0xfffffffc02007812 */ /* 0x000fe400078ec0ff */
[----:B------:R-:W-:Y:S01]  /*ac30*/  F2FP.PACK_AB R24, R24, R178 ;  /* 0x000000b21818723e */ /* 0x000fe200000000ff */
[C---:B------:R-:W-:Y:S01]  /*ac40*/  IMAD.SHL.U32 R2, R4.reuse, 0x40, RZ ;  /* 0x0000004004027824 */ /* 0x040fe200078e00ff */
[----:B------:R-:W-:Y:S01]  /*ac50*/  LOP3.LUT R3, R4, 0x1, RZ, 0xc0, !PT ;  /* 0x0000000104037812 */ /* 0x000fe200078ec0ff */
[----:B------:R-:W-:Y:S01]  /*ac60*/  IMAD.IADD R18, R41, 0x1, -R0 ;  /* 0x0000000129127824 */ /* 0x000fe200078e0a00 */
[----:B------:R-:W-:-:S02]  /*ac70*/  F2FP.PACK_AB R21, R21, R120 ;  /* 0x000000781515723e */ /* 0x000fc400000000ff */
[----:B------:R-:W-:Y:S01]  /*ac80*/  LOP3.LUT R2, R2, 0x1c0, RZ, 0xc0, !PT ;  /* 0x000001c002027812 */ /* 0x000fe200078ec0ff */
[----:B------:R-:W-:Y:S01]  /*ac90*/  IMAD R0, R35, 0x200, R18 ;  /* 0x0000020023007824 */ /* 0x000fe200078e0212 */
[----:B------:R-:W-:Y:S02]  /*aca0*/  ISETP.NE.U32.AND P0, PT, R3, 0x1, PT ;  /* 0x000000010300780c */ /* 0x000fe40003f05070 */
[----:B------:R-:W-:Y:S02]  /*acb0*/  LEA.HI R2, R2, R2, RZ, 0x1d ;  /* 0x0000000202027211 */ /* 0x000fe400078fe8ff */
[----:B------:R-:W-:Y:S02]  /*acc0*/  R2P PR, R4, 0x6 ;  /* 0x0000000604007804 */ /* 0x000fe40000000000 */
[----:B------:R-:W-:Y:S01]  /*acd0*/  SEL R6, R6, 0x10, !P0 ;  /* 0x0000001006067807 */ /* 0x000fe20004000000 */
[----:B------:R-:W-:Y:S01]  /*ace0*/  IMAD.U32 R2, R0, 0x2, R2 ;  /* 0x0000000200027824 */ /* 0x000fe200078e0002 */
[----:B------:R-:W-:-:S02]  /*acf0*/  F2FP.PACK_AB R17, R123, R122 ;  /* 0x0000007a7b11723e */ /* 0x000fc400000000ff */
[----:B------:R-:W-:Y:S01]  /*ad00*/  F2FP.PACK_AB R23, R23, R180 ;  /* 0x000000b41717723e */ /* 0x000fe200000000ff */
[----:B------:R-:W-:Y:S01]  /*ad10*/  IMAD.SHL.U32 R2, R2, 0x2, RZ ;  /* 0x0000000202027824 */ /* 0x000fe200078e00ff */
[----:B------:R-:W-:Y:S01]  /*ad20*/  BAR.SYNC.DEFER_BLOCKING 0x1, 0x80 ;  /* 0x0042000000007b1d */ /* 0x000fe20000010000 */
[----:B------:R-:W-:Y:S02]  /*ad30*/  F2FP.PACK_AB R22, R22, R182 ;  /* 0x000000b61616723e */ /* 0x000fe400000000ff */
[C---:B------:R-:W-:Y:S01]  /*ad40*/  IMAD.IADD R3, R2.reuse, 0x1, R6 ;  /* 0x0000000102037824 */ /* 0x040fe200078e0206 */
[C---:B------:R-:W-:Y:S02]  /*ad50*/  IADD3 R4, R2.reuse, 0x80, RZ ;  /* 0x0000008002047810 */ /* 0x040fe40007ffe0ff */
[----:B------:R-:W-:Y:S02]  /*ad60*/  IADD3 R0, R2, 0xc0, RZ ;  /* 0x000000c002007810 */ /* 0x000fe40007ffe0ff */
[----:B------:R-:W-:-:S02]  /*ad70*/  @P2 IADD3 R0, R4, -0x40, RZ ;  /* 0xffffffc004002810 */ /* 0x000fc40007ffe0ff */
[----:B------:R-:W-:Y:S02]  /*ad80*/  F2FP.PACK_AB R20, R20, R116 ;  /* 0x000000741414723e */ /* 0x000fe400000000ff */
[----:B------:R-:W-:Y:S02]  /*ad90*/  F2FP.PACK_AB R27, R27, R118 ;  /* 0x000000761b1b723e */ /* 0x000fe400000000ff */
[----:B------:R-:W-:Y:S02]  /*ada0*/  F2FP.PACK_AB R19, R19, R124 ;  /* 0x0000007c1313723e */ /* 0x000fe400000000ff */
[----:B------:R-:W-:Y:S02]  /*adb0*/  F2FP.PACK_AB R16, R16, R126 ;  /* 0x0000007e1010723e */ /* 0x000fe400000000ff */
[----:B------:R-:W-:Y:S02]  /*adc0*/  F2FP.PACK_AB R12, R12, R184 ;  /* 0x000000b80c0c723e */ /* 0x000fe400000000ff */
[----:B------:R-:W-:-:S02]  /*add0*/  F2FP.PACK_AB R11, R187, R186 ;  /* 0x000000babb0b723e */ /* 0x000fc400000000ff */
[----:B------:R-:W-:Y:S01]  /*ade0*/  F2FP.PACK_AB R13, R13, R128 ;  /* 0x000000800d0d723e */ /* 0x000fe200000000ff */
[----:B------:R1:W-:Y:S01]  /*adf0*/  STS [R2+0x80], R5 ;  /* 0x0000800502007388 */ /* 0x0003e20000000800 */
[----:B------:R-:W-:Y:S02]  /*ae00*/  F2FP.PACK_AB R15, R15, R130 ;  /* 0x000000820f0f723e */ /* 0x000fe400000000ff */
[----:B------:R-:W-:Y:S01]  /*ae10*/  F2FP.PACK_AB R10, R133, R132 ;  /* 0x00000084850a723e */ /* 0x000fe200000000ff */
[----:B------:R-:W-:Y:S01]  /*ae20*/  STS [R2+0x480], R7 ;  /* 0x0004800702007388 */ /* 0x000fe20000000800 */
[----:B------:R-:W-:Y:S02]  /*ae30*/  F2FP.PACK_AB R9, R135, R134 ;  /* 0x000000868709723e */ /* 0x000fe400000000ff */
[----:B------:R-:W-:Y:S01]  /*ae40*/  ISETP.NE.U32.AND P0, PT, RZ, c[0x0][0x500], PT ;  /* 0x00014000ff007a0c */ /* 0x000fe20003f05070 */
[----:B------:R3:W-:Y:S03]  /*ae50*/  STS [R3+0x80], R8 ;  /* 0x0000800803007388 */ /* 0x0007e60000000800 */
[----:B------:R-:W-:Y:S01]  /*ae60*/  ISETP.NE.AND.EX P0, PT, RZ, c[0x0][0x504], PT, P0 ;  /* 0x00014100ff007a0c */ /* 0x000fe20003f05300 */
[----:B------:R-:W-:Y:S04]  /*ae70*/  STS [R3+0x480], R30 ;  /* 0x0004801e03007388 */ /* 0x000fe80000000800 */
[----:B------:R-:W-:Y:S04]  /*ae80*/  STS [R2+0x2080], R34 ;  /* 0x0020802202007388 */ /* 0x000fe80000000800 */
[----:B------:R4:W-:Y:S04]  /*ae90*/  STS [R2+0x2480], R146 ;  /* 0x0024809202007388 */ /* 0x0009e80000000800 */
[----:B------:R-:W-:Y:S01]  /*aea0*/  STS [R3+0x2080], R33 ;  /* 0x0020802103007388 */ /* 0x000fe20000000800 */
[----:B-1----:R-:W-:-:S03]  /*aeb0*/  IMAD.MOV.U32 R5, RZ, RZ, 0x20 ;  /* 0x00000020ff057424 */ /* 0x002fc600078e00ff */
[----:B------:R1:W-:Y:S02]  /*aec0*/  STS [R3+0x2480], R154 ;  /* 0x0024809a03007388 */ /* 0x0003e40000000800 */
[----:B---3--:R-:W-:Y:S02]  /*aed0*/  SEL R8, R5, 0xffffffe0, !P1 ;  /* 0xffffffe005087807 */ /* 0x008fe40004800000 */
[----:B------:R-:W-:-:S03]  /*aee0*/  ISETP.NE.U32.AND P1, PT, RZ, c[0x0][0x508], PT ;  /* 0x00014200ff007a0c */ /* 0x000fc60003f25070 */
[----:B------:R-:W-:Y:S01]  /*aef0*/  IMAD.IADD R5, R2, 0x1, R8 ;  /* 0x0000000102057824 */ /* 0x000fe200078e0208 */
[----:B------:R-:W-:Y:S01]  /*af00*/  ISETP.NE.AND.EX P1, PT, RZ, c[0x0][0x50c], PT, P1 ;  /* 0x00014300ff007a0c */ /* 0x000fe20003f25310 */
[----:B------:R-:W-:-:S03]  /*af10*/  IMAD.IADD R4, R8, 0x1, R3 ;  /* 0x0000000108047824 */ /* 0x000fc600078e0203 */
[----:B------:R-:W-:Y:S01]  /*af20*/  STS [R5+0x80], R29 ;  /* 0x0000801d05007388 */ /* 0x000fe20000000800 */
[----:B----4-:R-:W-:-:S03]  /*af30*/  IADD3 R2, R8, 0x400, R0 ;  /* 0x0000040008027810 */ /* 0x010fc60007ffe000 */
[----:B------:R-:W-:Y:S02]  /*af40*/  STS [R5+0x480], R28 ;  /* 0x0004801c05007388 */ /* 0x000fe40000000800 */
[C---:B------:R-:W-:Y:S02]  /*af50*/  IMAD.IADD R7, R6.reuse, 0x1, R2 ;  /* 0x0000000106077824 */ /* 0x040fe400078e0202 */
[----:B------:R-:W-:Y:S01]  /*af60*/  STS [R4+0x80], R14 ;  /* 0x0000800e04007388 */ /* 0x000fe20000000800 */
[----:B------:R-:W-:-:S03]  /*af70*/  IMAD.IADD R2, R6, 0x1, R0 ;  /* 0x0000000106027824 */ /* 0x000fc600078e0200 */
[----:B------:R-:W-:Y:S01]  /*af80*/  STS [R4+0x480], R26 ;  /* 0x0004801a04007388 */ /* 0x000fe20000000800 */
[----:B-1----:R-:W-:-:S03]  /*af90*/  IMAD.IADD R3, R8, 0x1, R2 ;  /* 0x0000000108037824 */ /* 0x002fc600078e0202 */
[----:B------:R-:W-:Y:S04]  /*afa0*/  STS [R5+0x2080], R32 ;  /* 0x0020802005007388 */ /* 0x000fe80000000800 */
[----:B------:R-:W-:Y:S04]  /*afb0*/  STS [R5+0x2480], R166 ;  /* 0x002480a605007388 */ /* 0x000fe80000000800 */
[----:B------:R-:W-:Y:S04]  /*afc0*/  STS [R4+0x2080], R31 ;  /* 0x0020801f04007388 */ /* 0x000fe80000000800 */
[----:B------:R-:W-:Y:S04]  /*afd0*/  STS [R4+0x2480], R170 ;  /* 0x002480aa04007388 */ /* 0x000fe80000000800 */
[----:B------:R-:W-:Y:S04]  /*afe0*/  STS [R0], R25 ;  /* 0x0000001900007388 */ /* 0x000fe80000000800 */
[----:B------:R-:W-:Y:S04]  /*aff0*/  STS [R0+0x400], R24 ;  /* 0x0004001800007388 */ /* 0x000fe80000000800 */
[----:B------:R-:W-:Y:S04]  /*b000*/  STS [R2], R21 ;  /* 0x0000001502007388 */ /* 0x000fe80000000800 */
[----:B------:R-:W-:Y:S04]  /*b010*/  STS [R2+0x400], R17 ;  /* 0x0004001102007388 */ /* 0x000fe80000000800 */
[----:B------:R-:W-:Y:S04]  /*b020*/  STS [R0+0x2000], R23 ;  /* 0x0020001700007388 */ /* 0x000fe80000000800 */
[----:B------:R1:W-:Y:S04]  /*b030*/  STS [R0+0x2400], R22 ;  /* 0x0024001600007388 */ /* 0x0003e80000000800 */
[----:B------:R-:W-:Y:S04]  /*b040*/  STS [R2+0x2000], R20 ;  /* 0x0020001402007388 */ /* 0x000fe80000000800 */
[----:B------:R3:W-:Y:S01]  /*b050*/  STS [R2+0x2400], R27 ;  /* 0x0024001b02007388 */ /* 0x0007e20000000800 */
[----:B-1----:R-:W-:-:S05]  /*b060*/  IMAD.IADD R0, R8, 0x1, R0 ;  /* 0x0000000108007824 */ /* 0x002fca00078e0200 */
[----:B------:R-:W-:Y:S01]  /*b070*/  STS [R0], R19 ;  /* 0x0000001300007388 */ /* 0x000fe20000000800 */
[----:B---3--:R-:W-:-:S03]  /*b080*/  IMAD.MOV.U32 R2, RZ, RZ, 0x4 ;  /* 0x00000004ff027424 */ /* 0x008fc600078e00ff */
[----:B------:R-:W-:Y:S04]  /*b090*/  STS [R0+0x400], R16 ;  /* 0x0004001000007388 */ /* 0x000fe80000000800 */
[----:B------:R-:W-:Y:S04]  /*b0a0*/  STS [R3], R12 ;  /* 0x0000000c03007388 */ /* 0x000fe80000000800 */
[----:B------:R-:W-:Y:S04]  /*b0b0*/  STS [R7], R11 ;  /* 0x0000000b07007388 */ /* 0x000fe80000000800 */
[----:B------:R-:W-:Y:S04]  /*b0c0*/  STS [R0+0x2000], R13 ;  /* 0x0020000d00007388 */ /* 0x000fe80000000800 */
[----:B------:R1:W-:Y:S04]  /*b0d0*/  STS [R0+0x2400], R15 ;  /* 0x0024000f00007388 */ /* 0x0003e80000000800 */
[----:B------:R3:W-:Y:S04]  /*b0e0*/  STS [R3+0x2000], R10 ;  /* 0x0020000a03007388 */ /* 0x0007e80000000800 */
[----:B------:R4:W-:Y:S01]  /*b0f0*/  STS [R7+0x2000], R9 ;  /* 0x0020000907007388 */ /* 0x0009e20000000800 */
[----:B--2---:R-:W-:-:S03]  /*b100*/  IMAD.WIDE R4, R43, R2, c[0x0][0x500] ;  /* 0x000140002b047625 */ /* 0x004fc600078e0202 */
[----:B------:R-:W-:Y:S06]  /*b110*/  BAR.SYNC.DEFER_BLOCKING 0x1, 0x80 ;  /* 0x0042000000007b1d */ /* 0x000fec0000010000 */
[----:B-1----:R-:W2:Y:S01]  /*b120*/  @P0 LDG.E R0, [R4.64] ;  /* 0x0000000804000981 */ /* 0x002ea2000c1e1900 */
[----:B------:R-:W-:Y:S02]  /*b130*/  IMAD.MOV.U32 R17, RZ, RZ, c[0x0][0x388] ;  /* 0x0000e200ff117624 */ /* 0x000fe400078e00ff */
[----:B---3--:R-:W-:-:S05]  /*b140*/  @P1 IMAD.WIDE R2, R43, R2, c[0x0][0x508] ;  /* 0x000142002b021625 */ /* 0x008fca00078e0202 */
[----:B------:R1:W5:Y:S02]  /*b150*/  @P1 LDG.E R17, [R2.64] ;  /* 0x0000000802111981 */ /* 0x000364000c1e1900 */
[----:B-1----:R-:W-:Y:S02]  /*b160*/  CS2R R2, SRZ ;  /* 0x0000000000027805 */ /* 0x002fe4000001ff00 */
[--C-:B--2---:R-:W-:Y:S01]  /*b170*/  @P0 SHF.R.S32.HI R3, RZ, 0x1f, R0.reuse ;  /* 0x0000001fff030819 */ /* 0x104fe20000011400 */
[----:B------:R-:W-:Y:S01]  /*b180*/  @P0 IMAD.MOV.U32 R2, RZ, RZ, R0 ;  /* 0x000000ffff020224 */ /* 0x000fe200078e0000 */
[----:B------:R-:W-:Y:S05]  /*b190*/  @P1 BRA `(.L_x_35) ;  /* 0x0000004000001947 */ /* 0x000fea0003800000 */
[----:B----4-:R-:W-:Y:S05]  /*b1a0*/  @!P0 BRA `(.L_x_35) ;  /* 0x0000003000008947 */ /* 0x010fea0003800000 */
[----:B------:R-:W2:Y:S04]  /*b1b0*/  LDG.E R6, [R4.64] ;  /* 0x0000000804067981 */ /* 0x000ea8000c1e1900 */
[----:B------:R-:W2:Y:S02]  /*b1c0*/  LDG.E R0, [R4.64+0x4] ;  /* 0x0000040804007981 */ /* 0x000ea4000c1e1900 */
[----:B--2--5:R-:W-:-:S02]  /*b1d0*/  IADD3 R17, -R6, R0, RZ ;  /* 0x0000000006117210 */ /* 0x024fc40007ffe1ff */
.L_x_35:
[----:B----4-:R-:W-:Y:S01]  /*b1e0*/  IMAD.MOV.U32 R4, RZ, RZ, c[0x0][0x4e8] ;  /* 0x00013a00ff047624 */ /* 0x010fe200078e00ff */
[----:B------:R-:W-:Y:S01]  /*b1f0*/  LEA.HI R6, R18, R18, RZ, 0x1 ;  /* 0x0000001212067211 */ /* 0x000fe200078f08ff */
[----:B------:R-:W1:Y:S01]  /*b200*/  S2R R19, SR_CTAID.Y ;  /* 0x0000000000137919 */ /* 0x000e620000002600 */
[----:B------:R-:W-:Y:S01]  /*b210*/  LEA.HI R20, R42, R41, RZ, 0x3 ;  /* 0x000000292a147211 */ /* 0x000fe200078f18ff */
[----:B------:R-:W-:Y:S01]  /*b220*/  IMAD R7, R3, c[0x0][0x3a0], RZ ;  /* 0x0000e80003077a24 */ /* 0x000fe200078e02ff */
[----:B------:R-:W-:Y:S01]  /*b230*/  LOP3.LUT R0, R6, 0x1ffffffe, RZ, 0xc0, !PT ;  /* 0x1ffffffe06007812 */ /* 0x000fe200078ec0ff */
[----:B------:R-:W2:Y:S01]  /*b240*/  S2R R23, SR_CTAID.X ;  /* 0x0000000000177919 */ /* 0x000ea20000002500 */
[----:B------:R-:W-:Y:S01]  /*b250*/  ISETP.NE.AND P2, PT, R4, 0x1, PT ;  /* 0x000000010400780c */ /* 0x000fe20003f45270 */
[----:B------:R-:W-:Y:S01]  /*b260*/  IMAD.SHL.U32 R8, R6, 0x20, RZ ;  /* 0x0000002006087824 */ /* 0x000fe200078e00ff */
[----:B------:R-:W-:Y:S01]  /*b270*/  LOP3.LUT R4, R36, 0xffffffe0, RZ, 0xc0, !PT ;  /* 0xffffffe024047812 */ /* 0x000fe200078ec0ff */
[----:B------:R-:W-:Y:S01]  /*b280*/  IMAD.IADD R10, R18, 0x1, -R0 ;  /* 0x00000001120a7824 */ /* 0x000fe200078e0a00 */
[----:B------:R-:W-:Y:S01]  /*b290*/  SHF.R.S32.HI R9, RZ, 0x1f, R35 ;  /* 0x0000001fff097819 */ /* 0x000fe20000011423 */
[----:B------:R-:W-:Y:S01]  /*b2a0*/  IMAD R6, R2, c[0x0][0x3a4], R7 ;  /* 0x0000e90002067a24 */ /* 0x000fe200078e0207 */
[----:B------:R-:W-:Y:S01]  /*b2b0*/  LOP3.LUT R5, R20, 0xfffffff8, RZ, 0xc0, !PT ;  /* 0xfffffff814057812 */ /* 0x000fe200078ec0ff */
[----:B------:R-:W-:Y:S01]  /*b2c0*/  IMAD.IADD R0, R41, 0x1, -R4 ;  /* 0x0000000129007824 */ /* 0x000fe200078e0a04 */
[----:B------:R-:W-:-:S02]  /*b2d0*/  LEA.HI R9, R9, R35, RZ, 0x2 ;  /* 0x0000002309097211 */ /* 0x000fc400078f10ff */
[----:B------:R-:W-:Y:S01]  /*b2e0*/  LOP3.LUT R8, R8, 0xffffffc0, RZ, 0xc0, !PT ;  /* 0xffffffc008087812 */ /* 0x000fe200078ec0ff */
[----:B------:R-:W-:Y:S01]  /*b2f0*/  IMAD.IADD R13, R41, 0x1, -R5 ;  /* 0x00000001290d7824 */ /* 0x000fe200078e0a05 */
[----:B------:R-:W-:Y:S01]  /*b300*/  SHF.R.S32.HI R11, RZ, 0x1f, R0 ;  /* 0x0000001fff0b7819 */ /* 0x000fe20000011400 */
[----:B------:R-:W-:Y:S01]  /*b310*/  IMAD.WIDE.U32 R4, R2, c[0x0][0x3a0], RZ ;  /* 0x0000e80002047a25 */ /* 0x000fe200078e00ff */
[----:B------:R-:W-:Y:S02]  /*b320*/  LOP3.LUT R9, R9, 0xffffffc, RZ, 0xc0, !PT ;  /* 0x0ffffffc09097812 */ /* 0x000fe400078ec0ff */
[----:B------:R-:W-:Y:S01]  /*b330*/  LEA.HI R7, R11, R0, RZ, 0x2 ;  /* 0x000000000b077211 */ /* 0x000fe200078f10ff */
[----:B------:R-:W-:Y:S01]  /*b340*/  IMAD.IADD R5, R5, 0x1, R6 ;  /* 0x0000000105057824 */ /* 0x000fe200078e0206 */
[----:B------:R-:W-:Y:S01]  /*b350*/  LOP3.LUT P1, RZ, R0, 0x3, RZ, 0xc0, !PT ;  /* 0x0000000300ff7812 */ /* 0x000fe2000782c0ff */
[----:B------:R-:W-:Y:S01]  /*b360*/  IMAD.IADD R0, R35, 0x1, -R9 ;  /* 0x0000000123007824 */ /* 0x000fe200078e0a09 */
[----:B------:R-:W-:Y:S01]  /*b370*/  SHF.R.S32.HI R6, RZ, 0x2, R7 ;  /* 0x00000002ff067819 */ /* 0x000fe20000011407 */
[----:B------:R-:W-:Y:S01]  /*b380*/  IMAD R8, R10, 0x8, R8 ;  /* 0x000000080a087824 */ /* 0x000fe200078e0208 */
[----:B-1----:R-:W-:Y:S01]  /*b390*/  SHF.R.S32.HI R7, RZ, 0x1f, R19 ;  /* 0x0000001fff077819 */ /* 0x002fe20000011413 */
[----:B------:R-:W-:Y:S01]  /*b3a0*/  IMAD.WIDE.U32 R14, R19, c[0x0][0x490], R2 ;  /* 0x00012400130e7a25 */ /* 0x000fe200078e0002 */
[----:B------:R-:W-:-:S02]  /*b3b0*/  SHF.R.S32.HI R20, RZ, 0x3, R20 ;  /* 0x00000003ff147819 */ /* 0x000fc40000011414 */
[----:B------:R-:W-:Y:S01]  /*b3c0*/  LEA.HI R22, R42, R41, RZ, 0x6 ;  /* 0x000000292a167211 */ /* 0x000fe200078f30ff */
[----:B------:R-:W-:Y:S02]  /*b3d0*/  IMAD R16, R0, 0x10, R6 ;  /* 0x0000001000107824 */ /* 0x000fe400078e0206 */
[C---:B------:R-:W-:Y:S02]  /*b3e0*/  IMAD R9, R7.reuse, c[0x0][0x490], RZ ;  /* 0x0001240007097a24 */ /* 0x040fe400078e02ff */
[----:B------:R-:W-:Y:S02]  /*b3f0*/  IMAD.IADD R0, R16, 0x1, R8 ;  /* 0x0000000110007824 */ /* 0x000fe400078e0208 */
[----:B------:R-:W-:Y:S02]  /*b400*/  IMAD R12, R7, c[0x0][0x3e8], RZ ;  /* 0x0000fa00070c7a24 */ /* 0x000fe400078e02ff */
[----:B------:R-:W-:Y:S02]  /*b410*/  IMAD.SHL.U32 R7, R20, 0x40, RZ ;  /* 0x0000004014077824 */ /* 0x000fe400078e00ff */
[----:B--2---:R-:W-:-:S02]  /*b420*/  IMAD R6, R23, 0x80, R0 ;  /* 0x0000008017067824 */ /* 0x004fc400078e0200 */
[----:B------:R-:W-:Y:S01]  /*b430*/  IMAD R9, R19, c[0x0][0x494], R9 ;  /* 0x0001250013097a24 */ /* 0x000fe200078e0209 */
[----:B------:R-:W-:Y:S01]  /*b440*/  LOP3.LUT R7, R7, 0x1c0, RZ, 0xc0, !PT ;  /* 0x000001c007077812 */ /* 0x000fe200078ec0ff */
[----:B------:R-:W-:Y:S02]  /*b450*/  IMAD.SHL.U32 R8, R13, 0x8, RZ ;  /* 0x000000080d087824 */ /* 0x000fe400078e00ff */
[----:B------:R-:W-:-:S03]  /*b460*/  @P2 IMAD.HI.U32 R10, R6, c[0x0][0x4ec], RZ ;  /* 0x00013b00060a2a27 */ /* 0x000fc600078e00ff */
[----:B------:R-:W-:Y:S01]  /*b470*/  LOP3.LUT R11, R7, 0x38, R8, 0xf8, !PT ;  /* 0x00000038070b7812 */ /* 0x000fe200078ef808 */
[----:B------:R-:W-:Y:S01]  /*b480*/  IMAD.WIDE.U32 R2, R19, c[0x0][0x3e8], R4 ;  /* 0x0000fa0013027a25 */ /* 0x000fe200078e0004 */
[----:B------:R-:W-:Y:S02]  /*b490*/  SHF.R.U32.HI R7, RZ, 0x3, R7 ;  /* 0x00000003ff077819 */ /* 0x000fe40000011607 */
[----:B------:R-:W-:Y:S01]  /*b4a0*/  ISETP.GE.AND P6, PT, R8, c[0x0][0x3c8], PT ;  /* 0x0000f20008007a0c */ /* 0x000fe20003fc6270 */
[----:B------:R-:W-:Y:S01]  /*b4b0*/  IMAD.IADD R5, R15, 0x1, R9 ;  /* 0x000000010f057824 */ /* 0x000fe200078e0209 */
[----:B------:R-:W-:Y:S01]  /*b4c0*/  SHF.R.S32.HI R9, RZ, 0x1f, R43 ;  /* 0x0000001fff097819 */ /* 0x000fe2000001142b */
[----:B------:R-:W-:Y:S01]  /*b4d0*/  IMAD.MOV.U32 R0, RZ, RZ, R6 ;  /* 0x000000ffff007224 */ /* 0x000fe200078e0006 */
[----:B------:R-:W-:Y:S01]  /*b4e0*/  @P2 SHF.R.U32.HI R0, RZ, c[0x0][0x4f0], R10 ;  /* 0x00013c00ff002a19 */ /* 0x000fe2000001160a */
[----:B------:R-:W-:Y:S01]  /*b4f0*/  IMAD R12, R19, c[0x0][0x3ec], R12 ;  /* 0x0000fb00130c7a24 */ /* 0x000fe200078e020c */
[----:B------:R-:W-:Y:S01]  /*b500*/  SEL R9, R9, RZ, !P0 ;  /* 0x000000ff09097207 */ /* 0x000fe20004000000 */
[----:B------:R-:W-:Y:S01]  /*b510*/  IMAD.MOV.U32 R4, RZ, RZ, R14 ;  /* 0x000000ffff047224 */ /* 0x000fe200078e000e */
[----:B------:R-:W-:Y:S01]  /*b520*/  SEL R10, R43, RZ, !P0 ;  /* 0x000000ff2b0a7207 */ /* 0x000fe20004000000 */
[----:B------:R-:W-:Y:S01]  /*b530*/  IMAD.IADD R3, R3, 0x1, R12 ;  /* 0x0000000103037824 */ /* 0x000fe200078e020c */
[----:B------:R-:W-:Y:S01]  /*b540*/  LOP3.LUT R21, R11, R7, RZ, 0x3c, !PT ;  /* 0x000000070b157212 */ /* 0x000fe200078e3cff */
[----:B------:R-:W-:Y:S01]  /*b550*/  IMAD R7, R13, 0x10, R20 ;  /* 0x000000100d077824 */ /* 0x000fe200078e0214 */
[----:B------:R-:W-:Y:S01]  /*b560*/  SHF.R.S32.HI R53, RZ, 0x1f, R8 ;  /* 0x0000001fff357819 */ /* 0x000fe20000011408 */
[----:B------:R-:W-:-:S02]  /*b570*/  IMAD.MOV R12, RZ, RZ, -R0 ;  /* 0x000000ffff0c7224 */ /* 0x000fc400078e0a00 */
[----:B------:R-:W-:Y:S02]  /*b580*/  IMAD R13, R9, c[0x0][0x498], RZ ;  /* 0x00012600090d7a24 */ /* 0x000fe400078e02ff */
[----:B------:R-:W-:-:S04]  /*b590*/  IMAD.WIDE.U32 R4, R10, c[0x0][0x498], R4 ;  /* 0x000126000a047a25 */ /* 0x000fc800078e0004 */
[----:B------:R-:W-:Y:S01]  /*b5a0*/  IMAD R11, R23, 0x80, R7 ;  /* 0x00000080170b7824 */ /* 0x000fe200078e0207 */
[----:B------:R-:W-:Y:S01]  /*b5b0*/  IADD3 R4, P0, R0, R4, RZ ;  /* 0x0000000400047210 */ /* 0x000fe20007f1e0ff */
[----:B------:R-:W-:Y:S02]  /*b5c0*/  IMAD R7, R12, c[0x0][0x4e8], R6 ;  /* 0x00013a000c077a24 */ /* 0x000fe400078e0206 */
[----:B------:R-:W-:Y:S01]  /*b5d0*/  IMAD R12, R10, c[0x0][0x49c], R13 ;  /* 0x000127000a0c7a24 */ /* 0x000fe200078e020d */
[----:B------:R-:W-:Y:S01]  /*b5e0*/  SHF.R.S32.HI R13, RZ, 0x1f, R0 ;  /* 0x0000001fff0d7819 */ /* 0x000fe20000011400 */
[----:B------:R-:W-:Y:S01]  /*b5f0*/  IMAD R0, R9, c[0x0][0x3f0], RZ ;  /* 0x0000fc0009007a24 */ /* 0x000fe200078e02ff */
[----:B------:R-:W-:Y:S01]  /*b600*/  SHF.R.S32.HI R9, RZ, 0x1f, R7 ;  /* 0x0000001fff097819 */ /* 0x000fe20000011407 */
[----:B------:R-:W-:Y:S01]  /*b610*/  @P2 IMAD.HI.U32 R14, R11, c[0x0][0x4ec], RZ ;  /* 0x00013b000b0e2a27 */ /* 0x000fe200078e00ff */
[----:B------:R-:W-:-:S03]  /*b620*/  IADD3.X R5, R13, R5, R12, P0, !PT ;  /* 0x000000050d057210 */ /* 0x000fc600007fe40c */
[----:B------:R-:W-:Y:S02]  /*b630*/  IMAD R12, R10, c[0x0][0x3f4], R0 ;  /* 0x0000fd000a0c7a24 */ /* 0x000fe400078e0200 */
[----:B------:R-:W-:Y:S02]  /*b640*/  IMAD R0, R9, c[0x0][0x488], RZ ;  /* 0x0001220009007a24 */ /* 0x000fe400078e02ff */
[----:B------:R-:W-:Y:S01]  /*b650*/  IMAD.MOV.U32 R6, RZ, RZ, R11 ;  /* 0x000000ffff067224 */ /* 0x000fe200078e000b */
[----:B------:R-:W-:Y:S01]  /*b660*/  @P2 SHF.R.U32.HI R6, RZ, c[0x0][0x4f0], R14 ;  /* 0x00013c00ff062a19 */ /* 0x000fe2000001160e */
[----:B------:R-:W-:-:S04]  /*b670*/  IMAD.WIDE.U32 R4, R7, c[0x0][0x488], R4 ;  /* 0x0001220007047a25 */ /* 0x000fc800078e0004 */
[----:B------:R-:W-:Y:S01]  /*b680*/  IMAD R9, R7, c[0x0][0x48c], R0 ;  /* 0x0001230007097a24 */ /* 0x000fe200078e0200 */
[----:B------:R-:W-:Y:S01]  /*b690*/  LEA R7, P0, R4, c[0x0][0x450], 0x2 ;  /* 0x0001140004077a11 */ /* 0x000fe200078010ff */
[----:B------:R-:W-:Y:S01]  /*b6a0*/  IMAD.WIDE.U32 R2, R10, c[0x0][0x3f0], R2 ;  /* 0x0000fc000a027a25 */ /* 0x000fe200078e0002 */
[----:B------:R-:W-:-:S03]  /*b6b0*/  SHF.R.S32.HI R10, RZ, 0x1f, R6 ;  /* 0x0000001fff0a7819 */ /* 0x000fc60000011406 */
[----:B------:R-:W-:Y:S01]  /*b6c0*/  IMAD.IADD R5, R5, 0x1, R9 ;  /* 0x0000000105057824 */ /* 0x000fe200078e0209 */
[----:B------:R-:W-:Y:S01]  /*b6d0*/  SHFL.IDX PT, R14, R7, 0x1, 0x1c1f ;  /* 0x003c1f00070e7f89 */ /* 0x000fe200000e0000 */
[----:B------:R-:W-:Y:S02]  /*b6e0*/  IMAD R0, R10, c[0x0][0x3e0], RZ ;  /* 0x0000f8000a007a24 */ /* 0x000fe400078e02ff */
[----:B------:R-:W-:Y:S01]  /*b6f0*/  IMAD.MOV R18, RZ, RZ, -R6 ;  /* 0x000000ffff127224 */ /* 0x000fe200078e0a06 */
[----:B------:R-:W-:Y:S01]  /*b700*/  LEA.HI.X R4, R4, c[0x0][0x454], R5, 0x2, P0 ;  /* 0x0001150004047a11 */ /* 0x000fe200000f1405 */
[----:B------:R-:W-:Y:S01]  /*b710*/  IMAD R9, R6, c[0x0][0x3e4], R0 ;  /* 0x0000f90006097a24 */ /* 0x000fe200078e0200 */
[----:B------:R-:W-:Y:S01]  /*b720*/  SHFL.IDX PT, R10, R7, 0x3, 0x1c1f ;  /* 0x007c1f00070a7f89 */ /* 0x000fe200000e0000 */
[----:B------:R-:W-:Y:S02]  /*b730*/  IMAD.IADD R3, R3, 0x1, R12 ;  /* 0x0000000103037824 */ /* 0x000fe400078e020c */
[----:B-----5:R-:W-:Y:S01]  /*b740*/  IMAD R0, R17, c[0x0][0x4e8], RZ ;  /* 0x00013a0011007a24 */ /* 0x020fe200078e02ff */
[----:B------:R-:W-:Y:S01]  /*b750*/  SHFL.IDX PT, R15, R4, 0x1, 0x1c1f ;  /* 0x003c1f00040f7f89 */ /* 0x000fe200000e0000 */
[----:B------:R-:W-:-:S02]  /*b760*/  IMAD R5, R23, 0x80, R16 ;  /* 0x0000008017057824 */ /* 0x000fc400078e0210 */
[----:B------:R-:W-:Y:S01]  /*b770*/  IMAD R18, R18, c[0x0][0x4e8], R11 ;  /* 0x00013a0012127a24 */ /* 0x000fe200078e020b */
[----:B------:R-:W-:Y:S01]  /*b780*/  SHFL.IDX PT, R16, R7, RZ, 0x1c1f ;  /* 0x001c1fff07107589 */ /* 0x000fe200000e0000 */
[----:B------:R-:W-:Y:S01]  /*b790*/  IMAD.WIDE.U32 R2, R6, c[0x0][0x3e0], R2 ;  /* 0x0000f80006027a25 */ /* 0x000fe200078e0002 */
[-C--:B------:R-:W-:Y:S02]  /*b7a0*/  ISETP.GE.OR P4, PT, R5, R0.reuse, P1 ;  /* 0x000000000500720c */ /* 0x080fe40000f86670 */
[----:B------:R-:W1:Y:S01]  /*b7b0*/  SHFL.IDX PT, R17, R4, RZ, 0x1c1f ;  /* 0x001c1fff04117589 */ /* 0x000e6200000e0000 */
[----:B------:R-:W-:Y:S01]  /*b7c0*/  SHF.R.S32.HI R6, RZ, 0x1f, R18 ;  /* 0x0000001fff067819 */ /* 0x000fe20000011412 */
[----:B------:R-:W-:Y:S01]  /*b7d0*/  IMAD.IADD R3, R3, 0x1, R9 ;  /* 0x0000000103037824 */ /* 0x000fe200078e0209 */
[----:B------:R-:W-:Y:S01]  /*b7e0*/  IADD3 R9, R5, 0x8, RZ ;  /* 0x0000000805097810 */ /* 0x000fe20007ffe0ff */
[----:B------:R2:W-:Y:S02]  /*b7f0*/  SHFL.IDX PT, R12, R7, 0x2, 0x1c1f ;  /* 0x005c1f00070c7f89 */ /* 0x0005e400000e0000 */
[----:B------:R-:W-:Y:S01]  /*b800*/  IMAD R6, R6, c[0x0][0x3d8], RZ ;  /* 0x0000f60006067a24 */ /* 0x000fe200078e02ff */
[----:B------:R-:W-:Y:S01]  /*b810*/  ISETP.GE.OR P3, PT, R9, R0, P1 ;  /* 0x000000000900720c */ /* 0x000fe20000f66670 */
[----:B------:R-:W3:Y:S01]  /*b820*/  SHFL.IDX PT, R13, R4, 0x2, 0x1c1f ;  /* 0x005c1f00040d7f89 */ /* 0x000ee200000e0000 */
[----:B------:R-:W-:-:S02]  /*b830*/  IMAD.SHL.U32 R9, R22, 0x8, RZ ;  /* 0x0000000816097824 */ /* 0x000fc400078e00ff */
[C---:B------:R-:W-:Y:S01]  /*b840*/  IMAD R19, R18.reuse, c[0x0][0x3dc], R6 ;  /* 0x0000f70012137a24 */ /* 0x040fe200078e0206 */
[----:B------:R4:W3:Y:S04]  /*b850*/  SHFL.IDX PT, R11, R4, 0x3, 0x1c1f ;  /* 0x007c1f00040b7f89 */ /* 0x0008e800000e0000 */
[----:B-1----:R-:W-:Y:S01]  /*b860*/  @!P4 ST.E [R16.64], R37 ;  /* 0x000000251000c985 */ /* 0x002fe2000c101908 */
[----:B--2---:R-:W-:Y:S01]  /*b870*/  IMAD.WIDE.U32 R6, R18, c[0x0][0x3d8], R2 ;  /* 0x0000f60012067a25 */ /* 0x004fe200078e0002 */
[----:B------:R-:W-:Y:S02]  /*b880*/  IADD3 R18, R5, 0x48, RZ ;  /* 0x0000004805127810 */ /* 0x000fe40007ffe0ff */
[----:B------:R-:W-:Y:S01]  /*b890*/  @!P3 ST.E [R14.64], R38 ;  /* 0x000000260e00b985 */ /* 0x000fe2000c101908 */
[----:B------:R-:W-:-:S02]  /*b8a0*/  IMAD.IADD R3, R7, 0x1, R19 ;  /* 0x0000000107037824 */ /* 0x000fc400078e0213 */
[----:B------:R-:W-:Y:S01]  /*b8b0*/  IMAD R2, R23, 0x80, R20 ;  /* 0x0000008017027824 */ /* 0x000fe200078e0214 */
[----:B----4-:R-:W-:Y:S02]  /*b8c0*/  IADD3 R4, R5, 0x40, RZ ;  /* 0x0000004005047810 */ /* 0x010fe40007ffe0ff */
[----:B------:R-:W-:Y:S02]  /*b8d0*/  LOP3.LUT R5, R21, 0x7ffffe00, R9, 0xf8, !PT ;  /* 0x7ffffe0015057812 */ /* 0x000fe400078ef809 */
[-C--:B------:R-:W-:Y:S02]  /*b8e0*/  ISETP.GE.OR P2, PT, R4, R0.reuse, P1 ;  /* 0x000000000400720c */ /* 0x080fe40000f46670 */
[----:B------:R-:W-:Y:S01]  /*b8f0*/  LEA R4, P0, R6, c[0x0][0x380], 0x1 ;  /* 0x0000e00006047a11 */ /* 0x000fe200078008ff */
[----:B------:R-:W-:Y:S01]  /*b900*/  IMAD.SHL.U32 R5, R5, 0x2, RZ ;  /* 0x0000000205057824 */ /* 0x000fe200078e00ff */
[-C--:B------:R-:W-:Y:S02]  /*b910*/  ISETP.GE.OR P1, PT, R18, R0.reuse, P1 ;  /* 0x000000001200720c */ /* 0x080fe40000f26670 */
[----:B------:R-:W-:Y:S01]  /*b920*/  LEA.HI.X R3, R6, c[0x0][0x384], R3, 0x1, P0 ;  /* 0x0000e10006037a11 */ /* 0x000fe200000f0c03 */
[----:B------:R-:W-:Y:S01]  /*b930*/  SHFL.IDX PT, R7, R4, 0x1, 0x181f ;  /* 0x00381f0004077f89 */ /* 0x000fe200000e0000 */
[----:B------:R-:W-:-:S02]  /*b940*/  ISETP.GE.OR P3, PT, R2, R0, P6 ;  /* 0x000000000200720c */ /* 0x000fc40003766670 */
[C---:B------:R-:W-:Y:S01]  /*b950*/  IADD3 R6, R2.reuse, 0x10, RZ ;  /* 0x0000001002067810 */ /* 0x040fe20007ffe0ff */
[----:B------:R-:W-:Y:S01]  /*b960*/  SHFL.IDX PT, R9, R3, RZ, 0x181f ;  /* 0x00181fff03097589 */ /* 0x000fe200000e0000 */
[C---:B------:R-:W-:Y:S02]  /*b970*/  IADD3 R32, R2.reuse, 0x40, RZ ;  /* 0x0000004002207810 */ /* 0x040fe40007ffe0ff */
[----:B------:R-:W-:Y:S01]  /*b980*/  IADD3 R54, R2, 0x60, RZ ;  /* 0x0000006002367810 */ /* 0x000fe20007ffe0ff */
[----:B---3--:R-:W-:Y:S01]  /*b990*/  @!P2 ST.E [R12.64], R39 ;  /* 0x000000270c00a985 */ /* 0x008fe2000c101908 */
[-C--:B------:R-:W-:Y:S02]  /*b9a0*/  ISETP.GE.OR P2, PT, R6, R0.reuse, P6 ;  /* 0x000000000600720c */ /* 0x080fe40003746670 */
[----:B------:R-:W-:Y:S01]  /*b9b0*/  IADD3 R6, R2, 0x20, RZ ;  /* 0x0000002002067810 */ /* 0x000fe20007ffe0ff */
[----:B------:R-:W1:Y:S04]  /*b9c0*/  SHFL.IDX PT, R12, R4, RZ, 0x181f ;  /* 0x00181fff040c7589 */ /* 0x000e6800000e0000 */
[----:B------:R2:W-:Y:S01]  /*b9d0*/  @!P1 ST.E [R10.64], R40 ;  /* 0x000000280a009985 */ /* 0x0005e2000c101908 */
[----:B------:R-:W-:-:S02]  /*b9e0*/  ISETP.GE.OR P1, PT, R6, R0, P6 ;  /* 0x000000000600720c */ /* 0x000fc40003726670 */
[----:B------:R-:W-:Y:S01]  /*b9f0*/  IADD3 R6, R2, 0x30, RZ ;  /* 0x0000003002067810 */ /* 0x000fe20007ffe0ff */
[----:B------:R-:W-:Y:S03]  /*ba00*/  LDS.128 R24, [R5+0x80] ;  /* 0x0000800005187984 */ /* 0x000fe60000000c00 */
[----:B------:R-:W-:Y:S01]  /*ba10*/  ISETP.GE.OR P0, PT, R6, R0, P6 ;  /* 0x000000000600720c */ /* 0x000fe20003706670 */
[----:B------:R-:W3:Y:S04]  /*ba20*/  SHFL.IDX PT, R11, R3, 0x1, 0x181f ;  /* 0x00381f00030b7f89 */ /* 0x000ee800000e0000 */
[----:B------:R-:W4:Y:S04]  /*ba30*/  SHFL.IDX PT, R14, R4, 0x2, 0x181f ;  /* 0x00581f00040e7f89 */ /* 0x000f2800000e0000 */
[----:B------:R-:W4:Y:S04]  /*ba40*/  SHFL.IDX PT, R44, R3, 0x2, 0x181f ;  /* 0x00581f00032c7f89 */ /* 0x000f2800000e0000 */
[----:B------:R-:W4:Y:S01]  /*ba50*/  SHFL.IDX PT, R15, R4, 0x3, 0x181f ;  /* 0x00781f00040f7f89 */ /* 0x000f2200000e0000 */
[----:B-1----:R-:W-:-:S03]  /*ba60*/  @!P3 LEA R12, P5, R8, R12, 0x1 ;  /* 0x0000000c080cb211 */ /* 0x002fc600078a08ff */
[----:B------:R-:W-:Y:S01]  /*ba70*/  LDS.128 R20, [R5+0x880] ;  /* 0x0008800005147984 */ /* 0x000fe20000000c00 */
[----:B------:R-:W-:Y:S02]  /*ba80*/  @!P3 LEA.HI.X R13, R8, R9, R53, 0x1, P5 ;  /* 0x00000009080db211 */ /* 0x000fe400028f0c35 */
[----:B------:R-:W-:Y:S01]  /*ba90*/  ISETP.GE.OR P5, PT, R32, R0, P6 ;  /* 0x000000002000720c */ /* 0x000fe200037a6670 */
[----:B------:R-:W-:Y:S01]  /*baa0*/  LDS.128 R16, [R5+0x1080] ;  /* 0x0010800005107984 */ /* 0x000fe20000000c00 */
[----:B--2---:R-:W-:-:S03]  /*bab0*/  @!P2 LEA R10, P4, R8, R7, 0x1 ;  /* 0x00000007080aa211 */ /* 0x004fc600078808ff */
[----:B------:R-:W1:Y:S01]  /*bac0*/  SHFL.IDX PT, R45, R3, 0x3, 0x181f ;  /* 0x00781f00032d7f89 */ /* 0x000e6200000e0000 */
[----:B---3--:R-:W-:-:S03]  /*bad0*/  @!P2 LEA.HI.X R11, R8, R11, R53, 0x1, P4 ;  /* 0x0000000b080ba211 */ /* 0x008fc600020f0c35 */
[----:B------:R-:W2:Y:S01]  /*bae0*/  LDS.128 R28, [R5+0x1880] ;  /* 0x00188000051c7984 */ /* 0x000ea20000000c00 */
[----:B----4-:R-:W-:-:S03]  /*baf0*/  @!P1 LEA R6, P4, R8, R14, 0x1 ;  /* 0x0000000e08069211 */ /* 0x010fc600078808ff */
[----:B------:R-:W-:Y:S01]  /*bb00*/  LDS.128 R32, [R5+0x2080] ;  /* 0x0020800005207984 */ /* 0x000fe20000000c00 */
[--C-:B------:R-:W-:Y:S02]  /*bb10*/  @!P1 LEA.HI.X R7, R8, R44, R53.reuse, 0x1, P4 ;  /* 0x0000002c08079211 */ /* 0x100fe400020f0c35 */
[----:B------:R-:W-:Y:S01]  /*bb20*/  IADD3 R44, R2, 0x50, RZ ;  /* 0x00000050022c7810 */ /* 0x000fe20007ffe0ff */
[----:B------:R-:W-:Y:S01]  /*bb30*/  LDS.128 R36, [R5+0x2880] ;  /* 0x0028800005247984 */ /* 0x000fe20000000c00 */
[----:B------:R-:W-:Y:S02]  /*bb40*/  @!P0 LEA R14, P4, R8, R15, 0x1 ;  /* 0x0000000f080e8211 */ /* 0x000fe400078808ff */
[----:B------:R-:W-:Y:S01]  /*bb50*/  IADD3 R2, R2, 0x70, RZ ;  /* 0x0000007002027810 */ /* 0x000fe20007ffe0ff */
[----:B------:R-:W-:Y:S04]  /*bb60*/  LDS.128 R40, [R5+0x3080] ;  /* 0x0030800005287984 */ /* 0x000fe80000000c00 */
[----:B------:R-:W3:Y:S04]  /*bb70*/  SHFL.IDX PT, R48, R4, 0x4, 0x181f ;  /* 0x00981f0004307f89 */ /* 0x000ee800000e0000 */
[----:B------:R-:W4:Y:S01]  /*bb80*/  SHFL.IDX PT, R9, R4, 0x5, 0x181f ;  /* 0x00b81f0004097f89 */ /* 0x000f2200000e0000 */
[----:B-1----:R-:W-:-:S02]  /*bb90*/  @!P0 LEA.HI.X R15, R8, R45, R53, 0x1, P4 ;  /* 0x0000002d080f8211 */ /* 0x002fc400020f0c35 */
[-C--:B------:R-:W-:Y:S01]  /*bba0*/  ISETP.GE.OR P4, PT, R44, R0.reuse, P6 ;  /* 0x000000002c00720c */ /* 0x080fe20003786670 */
[----:B------:R-:W-:Y:S04]  /*bbb0*/  SHFL.IDX PT, R49, R4, 0x6, 0x181f ;  /* 0x00d81f0004317f89 */ /* 0x000fe800000e0000 */
[----:B------:R-:W1:Y:S04]  /*bbc0*/  SHFL.IDX PT, R52, R3, 0x4, 0x181f ;  /* 0x00981f0003347f89 */ /* 0x000e6800000e0000 */
[----:B------:R-:W1:Y:S04]  /*bbd0*/  SHFL.IDX PT, R51, R3, 0x5, 0x181f ;  /* 0x00b81f0003337f89 */ /* 0x000e6800000e0000 */
[----:B------:R-:W1:Y:S04]  /*bbe0*/  SHFL.IDX PT, R50, R3, 0x6, 0x181f ;  /* 0x00d81f0003327f89 */ /* 0x000e6800000e0000 */
[----:B------:R-:W1:Y:S04]  /*bbf0*/  LDS.128 R44, [R5+0x3880] ;  /* 0x00388000052c7984 */ /* 0x000e680000000c00 */
[----:B------:R3:W-:Y:S01]  /*bc00*/  @!P3 ST.E.128 [R12.64], R24 ;  /* 0x000000180c00b985 */ /* 0x0007e2000c101d08 */
[----:B------:R-:W-:-:S02]  /*bc10*/  ISETP.GE.OR P3, PT, R54, R0, P6 ;  /* 0x000000003600720c */ /* 0x000fc40003766670 */
[----:B------:R-:W-:Y:S01]  /*bc20*/  ISETP.GE.OR P6, PT, R2, R0, P6 ;  /* 0x000000000200720c */ /* 0x000fe200037c6670 */
[----:B------:R4:W-:Y:S04]  /*bc30*/  @!P2 ST.E.128 [R10.64], R20 ;  /* 0x000000140a00a985 */ /* 0x0009e8000c101d08 */
[----:B------:R1:W-:Y:S04]  /*bc40*/  @!P1 ST.E.128 [R6.64], R16 ;  /* 0x0000001006009985 */ /* 0x0003e8000c101d08 */
[----:B--2---:R2:W-:Y:S04]  /*bc50*/  @!P0 ST.E.128 [R14.64], R28 ;  /* 0x0000001c0e008985 */ /* 0x0045e8000c101d08 */
[----:B------:R-:W1:Y:S04]  /*bc60*/  SHFL.IDX PT, R4, R4, 0x7, 0x181f ;  /* 0x00f81f0004047f89 */ /* 0x000e6800000e0000 */
[----:B------:R-:W2:Y:S01]  /*bc70*/  SHFL.IDX PT, R3, R3, 0x7, 0x181f ;  /* 0x00f81f0003037f89 */ /* 0x000ea200000e0000 */
[----:B---3--:R-:W-:-:S02]  /*bc80*/  @!P5 LEA R12, P2, R8, R48, 0x1 ;  /* 0x00000030080cd211 */ /* 0x008fc400078408ff */
[C---:B----4-:R-:W-:Y:S02]  /*bc90*/  @!P4 LEA R10, P1, R8.reuse, R9, 0x1 ;  /* 0x00000009080ac211 */ /* 0x050fe400078208ff */
[C-C-:B-1----:R-:W-:Y:S02]  /*bca0*/  @!P5 LEA.HI.X R13, R8.reuse, R52, R53.reuse, 0x1, P2 ;  /* 0x00000034080dd211 */ /* 0x142fe400010f0c35 */
[C---:B------:R-:W-:Y:S02]  /*bcb0*/  @!P3 LEA R6, P0, R8.reuse, R49, 0x1 ;  /* 0x000000310806b211 */ /* 0x040fe400078008ff */
[C-C-:B------:R-:W-:Y:S01]  /*bcc0*/  @!P4 LEA.HI.X R11, R8.reuse, R51, R53.reuse, 0x1, P1 ;  /* 0x00000033080bc211 */ /* 0x140fe200008f0c35 */
[----:B------:R1:W-:Y:S01]  /*bcd0*/  @!P5 ST.E.128 [R12.64], R32 ;  /* 0x000000200c00d985 */ /* 0x0003e2000c101d08 */
[----:B------:R-:W-:-:S03]  /*bce0*/  @!P3 LEA.HI.X R7, R8, R50, R53, 0x1, P0 ;  /* 0x000000320807b211 */ /* 0x000fc600000f0c35 */
[----:B------:R1:W-:Y:S04]  /*bcf0*/  @!P4 ST.E.128 [R10.64], R36 ;  /* 0x000000240a00c985 */ /* 0x0003e8000c101d08 */
[----:B------:R1:W-:Y:S01]  /*bd00*/  @!P3 ST.E.128 [R6.64], R40 ;  /* 0x000000280600b985 */ /* 0x0003e2000c101d08 */
[----:B------:R-:W-:Y:S05]  /*bd10*/  @P6 EXIT ;  /* 0x000000000000694d */ /* 0x000fea0003800000 */
[----:B--2---:R-:W-:-:S04]  /*bd20*/  LEA R2, P0, R8, R4, 0x1 ;  /* 0x0000000408027211 */ /* 0x004fc800078008ff */
[----:B------:R-:W-:-:S05]  /*bd30*/  LEA.HI.X R3, R8, R3, R53, 0x1, P0 ;  /* 0x0000000308037211 */ /* 0x000fca00000f0c35 */
[----:B------:R-:W-:Y:S01]  /*bd40*/  ST.E.128 [R2.64], R44 ;  /* 0x0000002c02007985 */ /* 0x000fe2000c101d08 */
[----:B------:R-:W-:Y:S05]  /*bd50*/  EXIT ;  /* 0x000000000000794d */ /* 0x000fea0003800000 */
.L_x_34:
[----:B------:R-:W2:Y:S01]  /*bd60*/  LDL R8, [R1+0x10] ;  /* 0x0000100001087983 */ /* 0x000ea20000100800 */
[----:B------:R-:W-:Y:S01]  /*bd70*/  ISETP.NE.U32.AND P0, PT, RZ, c[0x0][0x508], PT ;  /* 0x00014200ff007a0c */ /* 0x000fe20003f05070 */
[----:B------:R-:W-:Y:S01]  /*bd80*/  IMAD.MOV.U32 R2, RZ, RZ, 0x4 ;  /* 0x00000004ff027424 */ /* 0x000fe200078e00ff */
[----:B------:R-:W-:Y:S02]  /*bd90*/  ISETP.NE.U32.AND P1, PT, RZ, c[0x0][0x500], PT ;  /* 0x00014000ff007a0c */ /* 0x000fe40003f25070 */
[----:B------:R-:W-:Y:S02]  /*bda0*/  ISETP.NE.AND.EX P0, PT, RZ, c[0x0][0x50c], PT, P0 ;  /* 0x00014300ff007a0c */ /* 0x000fe40003f05300 */
[----:B------:R-:W-:Y:S01]  /*bdb0*/  ISETP.NE.AND.EX P1, PT, RZ, c[0x0][0x504], PT, P1 ;  /* 0x00014100ff007a0c */ /* 0x000fe20003f25310 */
[----:B------:R-:W-:Y:S02]  /*bdc0*/  IMAD.MOV.U32 R18, RZ, RZ, c[0x0][0x388] ;  /* 0x0000e200ff127624 */ /* 0x000fe400078e00ff */
[----:B--2---:R-:W-:-:S08]  /*bdd0*/  IMAD.WIDE R6, R8, R2, c[0x0][0x500] ;  /* 0x0001400008067625 */ /* 0x004fd000078e0202 */
[----:B------:R-:W-:Y:S02]  /*bde0*/  @P0 IMAD.WIDE R2, R8, R2, c[0x0][0x508] ;  /* 0x0001420008020625 */ /* 0x000fe400078e0202 */
[----:B------:R-:W2:Y:S04]  /*bdf0*/  @P1 LDG.E R0, [R6.64] ;  /* 0x0000000806001981 */ /* 0x000ea8000c1e1900 */
[----:B------:R1:W5:Y:S01]  /*be00*/  @P0 LDG.E R18, [R2.64] ;  /* 0x0000000802120981 */ /* 0x000362000c1e1900 */
[----:B------:R-:W-:Y:S02]  /*be10*/  CS2R R4, SRZ ;  /* 0x0000000000047805 */ /* 0x000fe4000001ff00 */
[--C-:B--2---:R-:W-:Y:S01]  /*be20*/  @P1 SHF.R.S32.HI R5, RZ, 0x1f, R0.reuse ;  /* 0x0000001fff051819 */ /* 0x104fe20000011400 */
[----:B------:R-:W-:Y:S01]  /*be30*/  @P1 IMAD.MOV.U32 R4, RZ, RZ, R0 ;  /* 0x000000ffff041224 */ /* 0x000fe200078e0000 */
[----:B------:R-:W-:Y:S05]  /*be40*/  @P0 BRA `(.L_x_36) ;  /* 0x0000004000000947 */ /* 0x000fea0003800000 */
[----:B-1----:R-:W-:Y:S05]  /*be50*/  @!P1 BRA `(.L_x_36) ;  /* 0x0000003000009947 */ /* 0x002fea0003800000 */
[----:B------:R1:W2:Y:S04]  /*be60*/  LDG.E R0, [R6.64] ;  /* 0x0000000806007981 */ /* 0x0002a8000c1e1900 */
[----:B-1----:R-:W2:Y:S02]  /*be70*/  LDG.E R6, [R6.64+0x4] ;  /* 0x0000040806067981 */ /* 0x002ea4000c1e1900 */
[----:B--2--5:R-:W-:-:S02]  /*be80*/  IADD3 R18, -R0, R6, RZ ;  /* 0x0000000600127210 */ /* 0x024fc40007ffe1ff */
.L_x_36:
[----:B-1----:R-:W1:Y:S01]  /*be90*/  S2R R12, SR_TID.X ;  /* 0x00000000000c7919 */ /* 0x002e620000002100 */
[----:B------:R-:W-:Y:S01]  /*bea0*/  SHF.R.S32.HI R0, RZ, 0x1f, R8 ;  /* 0x0000001fff007819 */ /* 0x000fe20000011408 */
[----:B------:R-:W-:Y:S01]  /*beb0*/  BSSY B0, `(.L_x_37) ;  /* 0x0000028000007945 */ /* 0x000fe20003800000 */
[----:B------:R-:W-:-:S02]  /*bec0*/  SEL R10, R8, RZ, !P1 ;  /* 0x000000ff080a7207 */ /* 0x000fc40004800000 */
[----:B------:R-:W-:Y:S02]  /*bed0*/  SEL R11, R0, RZ, !P1 ;  /* 0x000000ff000b7207 */ /* 0x000fe40004800000 */
[----:B-1----:R-:W-:-:S13]  /*bee0*/  ISETP.GE.AND P0, PT, R12, 0x80, PT ;  /* 0x000000800c00780c */ /* 0x002fda0003f06270 */
[----:B------:R-:W-:Y:S05]  /*bef0*/  @P0 BRA `(.L_x_38) ;  /* 0x0000023000000947 */ /* 0x000fea0003800000 */
[----:B------:R-:W1:Y:S01]  /*bf00*/  S2R R9, SR_CTAID.X ;  /* 0x0000000000097919 */ /* 0x000e620000002500 */
[----:B-----5:R-:W-:Y:S01]  /*bf10*/  IMAD R0, R18, c[0x0][0x4e8], RZ ;  /* 0x00013a0012007a24 */ /* 0x020fe200078e02ff */
[----:B-1----:R-:W-:-:S04]  /*bf20*/  LEA R9, R9, R12, 0x7 ;  /* 0x0000000c09097211 */ /* 0x002fc800078e38ff */
[----:B------:R-:W-:-:S13]  /*bf30*/  ISETP.GE.AND P0, PT, R9, R0, PT ;  /* 0x000000000900720c */ /* 0x000fda0003f06270 */
[----:B------:R-:W-:Y:S05]  /*bf40*/  @P0 BRA `(.L_x_38) ;  /* 0x000001e000000947 */ /* 0x000fea0003800000 */
[----:B------:R-:W1:Y:S01]  /*bf50*/  S2R R8, SR_CTAID.Y ;  /* 0x0000000000087919 */ /* 0x000e620000002600 */
[----:B------:R-:W-:Y:S01]  /*bf60*/  MOV R0, c[0x0][0x4e8] ;  /* 0x00013a0000007a02 */ /* 0x000fe20000000f00 */
[----:B------:R-:W-:Y:S01]  /*bf70*/  IMAD.MOV.U32 R3, RZ, RZ, R5 ;  /* 0x000000ffff037224 */ /* 0x000fe200078e0005 */
[----:B------:R-:W-:Y:S02]  /*bf80*/  MOV R2, R4 ;  /* 0x0000000400027202 */ /* 0x000fe40000000f00 */
[----:B------:R-:W-:-:S13]  /*bf90*/  ISETP.NE.AND P0, PT, R0, 0x1, PT ;  /* 0x000000010000780c */ /* 0x000fda0003f05270 */
[----:B------:R-:W-:Y:S01]  /*bfa0*/  @P0 IMAD.HI.U32 R7, R9, c[0x0][0x4ec], RZ ;  /* 0x00013b0009070a27 */ /* 0x000fe200078e00ff */
[----:B-1----:R-:W-:-:S03]  /*bfb0*/  SHF.R.S32.HI R0, RZ, 0x1f, R8 ;  /* 0x0000001fff007819 */ /* 0x002fc60000011408 */
[----:B------:R-:W-:-:S04]  /*bfc0*/  IMAD.WIDE.U32 R2, R8, c[0x0][0x490], R2 ;  /* 0x0001240008027a25 */ /* 0x000fc800078e0002 */
[----:B------:R-:W-:Y:S02]  /*bfd0*/  IMAD R6, R0, c[0x0][0x490], RZ ;  /* 0x0001240000067a24 */ /* 0x000fe400078e02ff */
[----:B------:R-:W-:Y:S01]  /*bfe0*/  IMAD.MOV.U32 R0, RZ, RZ, R9 ;  /* 0x000000ffff007224 */ /* 0x000fe200078e0009 */
[----:B------:R-:W-:Y:S01]  /*bff0*/  @P0 SHF.R.U32.HI R0, RZ, c[0x0][0x4f0], R7 ;  /* 0x00013c00ff000a19 */ /* 0x000fe20000011607 */
[----:B------:R-:W-:Y:S02]  /*c000*/  IMAD R6, R8, c[0x0][0x494], R6 ;  /* 0x0001250008067a24 */ /* 0x000fe400078e0206 */
[----:B------:R-:W-:Y:S01]  /*c010*/  IMAD R8, R11, c[0x0][0x498], RZ ;  /* 0x000126000b087a24 */ /* 0x000fe200078e02ff */
[----:B------:R-:W-:Y:S01]  /*c020*/  IADD3 R7, -R0, RZ, RZ ;  /* 0x000000ff00077210 */ /* 0x000fe20007ffe1ff */
[----:B------:R-:W-:Y:S02]  /*c030*/  IMAD.IADD R3, R6, 0x1, R3 ;  /* 0x0000000106037824 */ /* 0x000fe400078e0203 */
[----:B------:R-:W-:-:S02]  /*c040*/  IMAD R8, R10, c[0x0][0x49c], R8 ;  /* 0x000127000a087a24 */ /* 0x000fc400078e0208 */
[----:B------:R-:W-:Y:S01]  /*c050*/  IMAD R6, R7, c[0x0][0x4e8], R9 ;  /* 0x00013a0007067a24 */ /* 0x000fe200078e0209 */
[----:B------:R-:W-:Y:S01]  /*c060*/  SHF.R.S32.HI R9, RZ, 0x1f, R0 ;  /* 0x0000001fff097819 */ /* 0x000fe20000011400 */
[----:B------:R-:W-:-:S03]  /*c070*/  IMAD.WIDE.U32 R2, R10, c[0x0][0x498], R2 ;  /* 0x000126000a027a25 */ /* 0x000fc600078e0002 */
[----:B------:R-:W-:Y:S02]  /*c080*/  SHF.R.S32.HI R7, RZ, 0x1f, R6 ;  /* 0x0000001fff077819 */ /* 0x000fe40000011406 */
[----:B------:R-:W-:-:S03]  /*c090*/  IADD3 R2, P0, R0, R2, RZ ;  /* 0x0000000200027210 */ /* 0x000fc60007f1e0ff */
[----:B------:R-:W-:Y:S01]  /*c0a0*/  IMAD R0, R7, c[0x0][0x488], RZ ;  /* 0x0001220007007a24 */ /* 0x000fe200078e02ff */
[----:B------:R-:W-:-:S03]  /*c0b0*/  IADD3.X R3, R9, R3, R8, P0, !PT ;  /* 0x0000000309037210 */ /* 0x000fc600007fe408 */
[C---:B------:R-:W-:Y:S02]  /*c0c0*/  IMAD R0, R6.reuse, c[0x0][0x48c], R0 ;  /* 0x0001230006007a24 */ /* 0x040fe400078e0200 */
[----:B------:R-:W-:-:S05]  /*c0d0*/  IMAD.WIDE.U32 R2, R6, c[0x0][0x488], R2 ;  /* 0x0001220006027a25 */ /* 0x000fca00078e0002 */
[----:B------:R-:W-:Y:S02]  /*c0e0*/  IADD3 R0, R3, R0, RZ ;  /* 0x0000000003007210 */ /* 0x000fe40007ffe0ff */
[----:B------:R-:W-:-:S04]  /*c0f0*/  LEA R6, P0, R2, c[0x0][0x450], 0x2 ;  /* 0x0001140002067a11 */ /* 0x000fc800078010ff */
[----:B------:R-:W-:Y:S02]  /*c100*/  LEA.HI.X R7, R2, c[0x0][0x454], R0, 0x2, P0 ;  /* 0x0001150002077a11 */ /* 0x000fe400000f1400 */
[----:B------:R-:W-:-:S05]  /*c110*/  MOV R0, 0xff800000 ;  /* 0xff80000000007802 */ /* 0x000fca0000000f00 */
[----:B------:R1:W-:Y:S02]  /*c120*/  STG.E [R6.64], R0 ;  /* 0x0000000006007986 */ /* 0x0003e4000c101908 */
.L_x_38:
[----:B------:R-:W-:Y:S05]  /*c130*/  BSYNC B0 ;  /* 0x0000000000007941 */ /* 0x000fea0003800000 */
.L_x_37:
[----:B-1----:R-:W1:Y:S01]  /*c140*/  S2R R6, SR_CTAID.Y ;  /* 0x0000000000067919 */ /* 0x002e620000002600 */
[----:B------:R-:W-:Y:S01]  /*c150*/  IMAD R0, R5, c[0x0][0x3a0], RZ ;  /* 0x0000e80005007a24 */ /* 0x000fe200078e02ff */
[----:B------:R-:W-:Y:S01]  /*c160*/  SHF.R.S32.HI R5, RZ, 0x1f, R12 ;  /* 0x0000001fff057819 */ /* 0x000fe2000001140c */
[C---:B------:R-:W-:Y:S01]  /*c170*/  IMAD.WIDE.U32 R2, R4.reuse, c[0x0][0x3a0], RZ ;  /* 0x0000e80004027a25 */ /* 0x040fe200078e00ff */
[----:B------:R-:W2:Y:S02]  /*c180*/  S2R R13, SR_CTAID.X ;  /* 0x00000000000d7919 */ /* 0x000ea40000002500 */
[----:B------:R-:W-:Y:S01]  /*c190*/  LEA.HI R5, R5, R12, RZ, 0x3 ;  /* 0x0000000c05057211 */ /* 0x000fe200078f18ff */
[----:B------:R-:W-:Y:S02]  /*c1a0*/  IMAD R0, R4, c[0x0][0x3a4], R0 ;  /* 0x0000e90004007a24 */ /* 0x000fe400078e0200 */
[----:B------:R-:W-:Y:S01]  /*c1b0*/  IMAD.MOV.U32 R8, RZ, RZ, c[0x0][0x4e8] ;  /* 0x00013a00ff087624 */ /* 0x000fe200078e00ff */
[----:B------:R-:W-:Y:S01]  /*c1c0*/  LOP3.LUT R4, R5, 0xfffffff8, RZ, 0xc0, !PT ;  /* 0xfffffff805047812 */ /* 0x000fe200078ec0ff */
[----:B------:R-:W-:Y:S01]  /*c1d0*/  IMAD.IADD R3, R3, 0x1, R0 ;  /* 0x0000000103037824 */ /* 0x000fe200078e0200 */
[----:B------:R-:W-:Y:S01]  /*c1e0*/  SHF.R.S32.HI R9, RZ, 0x3, R5 ;  /* 0x00000003ff097819 */ /* 0x000fe20000011405 */
[----:B-----5:R-:W-:Y:S01]  /*c1f0*/  IMAD R18, R18, c[0x0][0x4e8], RZ ;  /* 0x00013a0012127a24 */ /* 0x020fe200078e02ff */
[----:B------:R-:W-:Y:S01]  /*c200*/  ISETP.NE.AND P0, PT, R8, 0x1, PT ;  /* 0x000000010800780c */ /* 0x000fe20003f05270 */
[----:B------:R-:W-:-:S04]  /*c210*/  IMAD.IADD R8, R12, 0x1, -R4 ;  /* 0x000000010c087824 */ /* 0x000fc800078e0a04 */
[----:B------:R-:W-:Y:S01]  /*c220*/  IMAD R4, R8, 0x10, R9 ;  /* 0x0000001008047824 */ /* 0x000fe200078e0209 */
[----:B-1----:R-:W-:Y:S01]  /*c230*/  SHF.R.S32.HI R7, RZ, 0x1f, R6 ;  /* 0x0000001fff077819 */ /* 0x002fe20000011406 */
[----:B------:R-:W-:-:S04]  /*c240*/  IMAD.WIDE.U32 R2, R6, c[0x0][0x3e8], R2 ;  /* 0x0000fa0006027a25 */ /* 0x000fc800078e0002 */
[----:B------:R-:W-:Y:S02]  /*c250*/  IMAD R0, R7, c[0x0][0x3e8], RZ ;  /* 0x0000fa0007007a24 */ /* 0x000fe400078e02ff */
[----:B--2---:R-:W-:Y:S02]  /*c260*/  IMAD R4, R13, 0x80, R4 ;  /* 0x000000800d047824 */ /* 0x004fe400078e0204 */
[----:B------:R-:W-:Y:S02]  /*c270*/  IMAD R0, R6, c[0x0][0x3ec], R0 ;  /* 0x0000fb0006007a24 */ /* 0x000fe400078e0200 */
[----:B------:R-:W-:-:S04]  /*c280*/  @P0 IMAD.HI.U32 R5, R4, c[0x0][0x4ec], RZ ;  /* 0x00013b0004050a27 */ /* 0x000fc800078e00ff */
[----:B------:R-:W-:Y:S02]  /*c290*/  IMAD.IADD R3, R0, 0x1, R3 ;  /* 0x0000000100037824 */ /* 0x000fe400078e0203 */
[----:B------:R-:W-:Y:S01]  /*c2a0*/  IMAD.MOV.U32 R0, RZ, RZ, R4 ;  /* 0x000000ffff007224 */ /* 0x000fe200078e0004 */
[----:B------:R-:W-:Y:S01]  /*c2b0*/  @P0 SHF.R.U32.HI R0, RZ, c[0x0][0x4f0], R5 ;  /* 0x00013c00ff000a19 */ /* 0x000fe20000011605 */
[----:B------:R-:W-:Y:S02]  /*c2c0*/  IMAD R6, R11, c[0x0][0x3f0], RZ ;  /* 0x0000fc000b067a24 */ /* 0x000fe400078e02ff */
[----:B------:R-:W-:-:S04]  /*c2d0*/  IMAD.WIDE.U32 R2, R10, c[0x0][0x3f0], R2 ;  /* 0x0000fc000a027a25 */ /* 0x000fc800078e0002 */
[----:B------:R-:W-:Y:S01]  /*c2e0*/  IMAD R7, R10, c[0x0][0x3f4], R6 ;  /* 0x0000fd000a077a24 */ /* 0x000fe200078e0206 */
[--C-:B------:R-:W-:Y:S01]  /*c2f0*/  SHF.R.S32.HI R6, RZ, 0x1f, R0.reuse ;  /* 0x0000001fff067819 */ /* 0x100fe20000011400 */
[----:B------:R-:W-:Y:S02]  /*c300*/  IMAD.MOV R5, RZ, RZ, -R0 ;  /* 0x000000ffff057224 */ /* 0x000fe400078e0a00 */
[----:B------:R-:W-:Y:S02]  /*c310*/  IMAD.IADD R3, R3, 0x1, R7 ;  /* 0x0000000103037824 */ /* 0x000fe400078e0207 */
[----:B------:R-:W-:Y:S02]  /*c320*/  IMAD R5, R5, c[0x0][0x4e8], R4 ;  /* 0x00013a0005057a24 */ /* 0x000fe400078e0204 */
[----:B------:R-:W-:Y:S02]  /*c330*/  IMAD R6, R6, c[0x0][0x3e0], RZ ;  /* 0x0000f80006067a24 */ /* 0x000fe400078e02ff */
[----:B------:R-:W-:Y:S01]  /*c340*/  IMAD.WIDE.U32 R2, R0, c[0x0][0x3e0], R2 ;  /* 0x0000f80000027a25 */ /* 0x000fe200078e0002 */
[----:B------:R-:W-:-:S03]  /*c350*/  SHF.R.S32.HI R4, RZ, 0x1f, R5 ;  /* 0x0000001fff047819 */ /* 0x000fc60000011405 */
[----:B------:R-:W-:-:S04]  /*c360*/  IMAD R0, R0, c[0x0][0x3e4], R6 ;  /* 0x0000f90000007a24 */ /* 0x000fc800078e0206 */
[----:B------:R-:W-:Y:S02]  /*c370*/  IMAD.IADD R3, R3, 0x1, R0 ;  /* 0x0000000103037824 */ /* 0x000fe400078e0200 */
[----:B------:R-:W-:Y:S02]  /*c380*/  IMAD R0, R4, c[0x0][0x3d8], RZ ;  /* 0x0000f60004007a24 */ /* 0x000fe400078e02ff */
[----:B------:R-:W-:-:S04]  /*c390*/  IMAD.WIDE.U32 R2, R5, c[0x0][0x3d8], R2 ;  /* 0x0000f60005027a25 */ /* 0x000fc800078e0002 */
[----:B------:R-:W-:Y:S01]  /*c3a0*/  IMAD R0, R5, c[0x0][0x3dc], R0 ;  /* 0x0000f70005007a24 */ /* 0x000fe200078e0200 */
[----:B------:R-:W-:-:S03]  /*c3b0*/  LEA R4, P0, R2, c[0x0][0x380], 0x1 ;  /* 0x0000e00002047a11 */ /* 0x000fc600078008ff */
[----:B------:R-:W-:Y:S02]  /*c3c0*/  IMAD.IADD R3, R3, 0x1, R0 ;  /* 0x0000000103037824 */ /* 0x000fe400078e0200 */
[----:B------:R-:W1:Y:S01]  /*c3d0*/  SHFL.IDX PT, R6, R4, RZ, 0x181f ;  /* 0x00181fff04067589 */ /* 0x000e6200000e0000 */
[----:B------:R-:W-:Y:S02]  /*c3e0*/  IMAD.SHL.U32 R0, R8, 0x8, RZ ;  /* 0x0000000808007824 */ /* 0x000fe400078e00ff */
[----:B------:R-:W-:Y:S01]  /*c3f0*/  LEA.HI.X R3, R2, c[0x0][0x384], R3, 0x1, P0 ;  /* 0x0000e10002037a11 */ /* 0x000fe200000f0c03 */
[----:B------:R-:W-:Y:S01]  /*c400*/  IMAD R2, R13, 0x80, R9 ;  /* 0x000000800d027824 */ /* 0x000fe200078e0209 */
[----:B------:R-:W-:Y:S01]  /*c410*/  SHFL.IDX PT, R5, R4, 0x1, 0x181f ;  /* 0x00381f0004057f89 */ /* 0x000fe200000e0000 */
[----:B------:R-:W-:Y:S02]  /*c420*/  ISETP.GE.AND P0, PT, R0, c[0x0][0x3c8], PT ;  /* 0x0000f20000007a0c */ /* 0x000fe40003f06270 */
[----:B------:R-:W-:Y:S01]  /*c430*/  SHF.R.S32.HI R19, RZ, 0x1f, R0 ;  /* 0x0000001fff137819 */ /* 0x000fe20000011400 */
[----:B------:R-:W2:Y:S01]  /*c440*/  SHFL.IDX PT, R7, R3, RZ, 0x181f ;  /* 0x00181fff03077589 */ /* 0x000ea200000e0000 */
[----:B------:R-:W-:-:S02]  /*c450*/  ISETP.GE.OR P2, PT, R2, R18, P0 ;  /* 0x000000120200720c */ /* 0x000fc40000746670 */
[C---:B------:R-:W-:Y:S01]  /*c460*/  IADD3 R8, R2.reuse, 0x10, RZ ;  /* 0x0000001002087810 */ /* 0x040fe20007ffe0ff */
[----:B------:R-:W3:Y:S01]  /*c470*/  SHFL.IDX PT, R9, R3, 0x1, 0x181f ;  /* 0x00381f0003097f89 */ /* 0x000ee200000e0000 */
[----:B------:R-:W-:Y:S02]  /*c480*/  IADD3 R14, R2, 0x20, RZ ;  /* 0x00000020020e7810 */ /* 0x000fe40007ffe0ff */
[-C--:B------:R-:W-:Y:S01]  /*c490*/  ISETP.GE.OR P4, PT, R8, R18.reuse, P0 ;  /* 0x000000120800720c */ /* 0x080fe20000786670 */
[----:B------:R-:W-:Y:S01]  /*c4a0*/  SHFL.IDX PT, R12, R3, 0x2, 0x181f ;  /* 0x00581f00030c7f89 */ /* 0x000fe200000e0000 */
[C---:B------:R-:W-:Y:S02]  /*c4b0*/  IADD3 R10, R2.reuse, 0x40, RZ ;  /* 0x00000040020a7810 */ /* 0x040fe40007ffe0ff */
[----:B------:R-:W-:Y:S01]  /*c4c0*/  IADD3 R13, R2, 0x30, RZ ;  /* 0x00000030020d7810 */ /* 0x000fe20007ffe0ff */
[----:B------:R-:W4:Y:S01]  /*c4d0*/  SHFL.IDX PT, R8, R4, 0x2, 0x181f ;  /* 0x00581f0004087f89 */ /* 0x000f2200000e0000 */
[----:B------:R-:W-:-:S02]  /*c4e0*/  ISETP.GE.OR P3, PT, R14, R18, P0 ;  /* 0x000000120e00720c */ /* 0x000fc40000766670 */
[----:B-1----:R-:W-:Y:S01]  /*c4f0*/  @!P2 LEA R6, P1, R0, R6, 0x1 ;  /* 0x000000060006a211 */ /* 0x002fe200078208ff */
[----:B------:R-:W-:Y:S01]  /*c500*/  SHFL.IDX PT, R11, R4, 0x3, 0x181f ;  /* 0x00781f00040b7f89 */ /* 0x000fe200000e0000 */
[----:B------:R-:W-:-:S03]  /*c510*/  ISETP.GE.OR P6, PT, R10, R18, P0 ;  /* 0x000000120a00720c */ /* 0x000fc600007c6670 */
[----:B------:R-:W-:Y:S01]  /*c520*/  SHFL.IDX PT, R14, R3, 0x3, 0x181f ;  /* 0x00781f00030e7f89 */ /* 0x000fe200000e0000 */
[----:B--2---:R-:W-:-:S03]  /*c530*/  @!P2 LEA.HI.X R7, R0, R7, R19, 0x1, P1 ;  /* 0x000000070007a211 */ /* 0x004fc600008f0c13 */
[----:B------:R-:W1:Y:S01]  /*c540*/  SHFL.IDX PT, R10, R4, 0x4, 0x181f ;  /* 0x00981f00040a7f89 */ /* 0x000e6200000e0000 */
[----:B------:R-:W-:-:S03]  /*c550*/  ISETP.GE.OR P1, PT, R13, R18, P0 ;  /* 0x000000120d00720c */ /* 0x000fc60000726670 */
[----:B------:R2:W-:Y:S04]  /*c560*/  @!P2 ST.E.128 [R6.64], RZ ;  /* 0x000000ff0600a985 */ /* 0x0005e8000c101d08 */
[----:B------:R-:W-:Y:S04]  /*c570*/  SHFL.IDX PT, R13, R4, 0x5, 0x181f ;  /* 0x00b81f00040d7f89 */ /* 0x000fe800000e0000 */
[----:B------:R-:W1:Y:S04]  /*c580*/  SHFL.IDX PT, R17, R3, 0x4, 0x181f ;  /* 0x00981f0003117f89 */ /* 0x000e6800000e0000 */
[----:B------:R-:W1:Y:S04]  /*c590*/  SHFL.IDX PT, R16, R3, 0x5, 0x181f ;  /* 0x00b81f0003107f89 */ /* 0x000e6800000e0000 */
[----:B------:R-:W-:Y:S04]  /*c5a0*/  SHFL.IDX PT, R15, R3, 0x6, 0x181f ;  /* 0x00d81f00030f7f89 */ /* 0x000fe800000e0000 */
[----:B------:R-:W-:Y:S01]  /*c5b0*/  SHFL.IDX PT, R3, R3, 0x7, 0x181f ;  /* 0x00f81f0003037f89 */ /* 0x000fe200000e0000 */
[----:B--2---:R-:W-:-:S02]  /*c5c0*/  @!P4 LEA R6, P2, R0, R5, 0x1 ;  /* 0x000000050006c211 */ /* 0x004fc400078408ff */
[----:B------:R-:W-:Y:S01]  /*c5d0*/  IADD3 R7, R2, 0x50, RZ ;  /* 0x0000005002077810 */ /* 0x000fe20007ffe0ff */
[----:B------:R-:W2:Y:S03]  /*c5e0*/  SHFL.IDX PT, R5, R4, 0x6, 0x181f ;  /* 0x00d81f0004057f89 */ /* 0x000ea600000e0000 */
[----:B------:R-:W-:Y:S01]  /*c5f0*/  ISETP.GE.OR P5, PT, R7, R18, P0 ;  /* 0x000000120700720c */ /* 0x000fe200007a6670 */
[----:B------:R-:W2:Y:S01]  /*c600*/  SHFL.IDX PT, R4, R4, 0x7, 0x181f ;  /* 0x00f81f0004047f89 */ /* 0x000ea200000e0000 */
[----:B---3--:R-:W-:Y:S02]  /*c610*/  @!P4 LEA.HI.X R7, R0, R9, R19, 0x1, P2 ;  /* 0x000000090007c211 */ /* 0x008fe400010f0c13 */
[----:B------:R-:W-:Y:S02]  /*c620*/  IADD3 R9, R2, 0x60, RZ ;  /* 0x0000006002097810 */ /* 0x000fe40007ffe0ff */
[----:B----4-:R-:W-:Y:S01]  /*c630*/  @!P3 LEA R8, P2, R0, R8, 0x1 ;  /* 0x000000080008b211 */ /* 0x010fe200078408ff */
[----:B------:R3:W-:Y:S01]  /*c640*/  @!P4 ST.E.128 [R6.64], RZ ;  /* 0x000000ff0600c985 */ /* 0x0007e2000c101d08 */
[----:B------:R-:W-:-:S02]  /*c650*/  ISETP.GE.OR P4, PT, R9, R18, P0 ;  /* 0x000000120900720c */ /* 0x000fc40000786670 */
[----:B------:R-:W-:Y:S02]  /*c660*/  @!P3 LEA.HI.X R9, R0, R12, R19, 0x1, P2 ;  /* 0x0000000c0009b211 */ /* 0x000fe400010f0c13 */
[----:B------:R-:W-:-:S03]  /*c670*/  IADD3 R2, R2, 0x70, RZ ;  /* 0x0000007002027810 */ /* 0x000fc60007ffe0ff */
[----:B------:R4:W-:Y:S01]  /*c680*/  @!P3 ST.E.128 [R8.64], RZ ;  /* 0x000000ff0800b985 */ /* 0x0009e2000c101d08 */
[----:B------:R-:W-:Y:S02]  /*c690*/  ISETP.GE.OR P0, PT, R2, R18, P0 ;  /* 0x000000120200720c */ /* 0x000fe40000706670 */
[C---:B-1----:R-:W-:Y:S02]  /*c6a0*/  @!P6 LEA R10, P3, R0.reuse, R10, 0x1 ;  /* 0x0000000a000ae211 */ /* 0x042fe400078608ff */
[C---:B---3--:R-:W-:Y:S02]  /*c6b0*/  @!P1 LEA R6, P2, R0.reuse, R11, 0x1 ;  /* 0x0000000b00069211 */ /* 0x048fe400078408ff */
[C-C-:B------:R-:W-:Y:S02]  /*c6c0*/  @!P6 LEA.HI.X R11, R0.reuse, R17, R19.reuse, 0x1, P3 ;  /* 0x00000011000be211 */ /* 0x140fe400018f0c13 */
[C---:B------:R-:W-:Y:S02]  /*c6d0*/  @!P1 LEA.HI.X R7, R0.reuse, R14, R19, 0x1, P2 ;  /* 0x0000000e00079211 */ /* 0x040fe400010f0c13 */
[----:B----4-:R-:W-:-:S03]  /*c6e0*/  @!P5 LEA R8, P2, R0, R13, 0x1 ;  /* 0x0000000d0008d211 */ /* 0x010fc600078408ff */
[----:B------:R2:W-:Y:S01]  /*c6f0*/  @!P1 ST.E.128 [R6.64], RZ ;  /* 0x000000ff06009985 */ /* 0x0005e2000c101d08 */
[----:B------:R-:W-:-:S03]  /*c700*/  @!P5 LEA.HI.X R9, R0, R16, R19, 0x1, P2 ;  /* 0x000000100009d211 */ /* 0x000fc600010f0c13 */
[----:B------:R1:W-:Y:S04]  /*c710*/  @!P6 ST.E.128 [R10.64], RZ ;  /* 0x000000ff0a00e985 */ /* 0x0003e8000c101d08 */
[----:B------:R1:W-:Y:S01]  /*c720*/  @!P5 ST.E.128 [R8.64], RZ ;  /* 0x000000ff0800d985 */ /* 0x0003e2000c101d08 */
[----:B--2---:R-:W-:-:S04]  /*c730*/  @!P4 LEA R6, P1, R0, R5, 0x1 ;  /* 0x000000050006c211 */ /* 0x004fc800078208ff */
[----:B------:R-:W-:-:S05]  /*c740*/  @!P4 LEA.HI.X R7, R0, R15, R19, 0x1, P1 ;  /* 0x0000000f0007c211 */ /* 0x000fca00008f0c13 */
[----:B------:R1:W-:Y:S01]  /*c750*/  @!P4 ST.E.128 [R6.64], RZ ;  /* 0x000000ff0600c985 */ /* 0x0003e2000c101d08 */
[----:B------:R-:W-:Y:S05]  /*c760*/  @P0 EXIT ;  /* 0x000000000000094d */ /* 0x000fea0003800000 */
[----:B------:R-:W-:-:S04]  /*c770*/  LEA R2, P0, R0, R4, 0x1 ;  /* 0x0000000400027211 */ /* 0x000fc800078008ff */
[----:B------:R-:W-:-:S05]  /*c780*/  LEA.HI.X R3, R0, R3, R19, 0x1, P0 ;  /* 0x0000000300037211 */ /* 0x000fca00000f0c13 */
[----:B------:R-:W-:Y:S01]  /*c790*/  ST.E.128 [R2.64], RZ ;  /* 0x000000ff02007985 */ /* 0x000fe2000c101d08 */
[----:B------:R-:W-:Y:S05]  /*c7a0*/  EXIT ;  /* 0x000000000000794d */ /* 0x000fea0003800000 */
.L_x_39:
        /* <DEDUP_REMOVED lines=13> */
.L_x_736:


//--------------------- .text._ZN7cutlass13device_kernelIN5flash19enable_sm80_to_sm89INS1_16FlashAttnFwdSm80INS1_25CollectiveMainloopFwdSm80ILi4ELi1ELb0EN4cute5tupleIJNS5_1CILi128EEENS7_ILi112EEENS7_ILi64EEEEEELi64ENS_6half_tEfNS_4arch4Sm80ELb0ELb0ELb0ELb1ELb0ELb1ELb1ELb0EEENS1_21CollectiveEpilogueFwdINS6_IJS8_SA_S9_EEENS6_IJNS7_ILi1EEESI_SI_EEESC_SE_Li128ELb1ELb1ELb0ELb0EEENS1_19SingleTileSchedulerILb1ELb0ELb1ELi128EEEEEEEEEvNT_6ParamsE --------------------------
	.section	.text._ZN7cutlass13device_kernelIN5flash19enable_sm80_to_sm89INS1_16FlashAttnFwdSm80INS1_25CollectiveMainloopFwdSm80ILi4ELi1ELb0EN4cute5tupleIJNS5_1CILi128EEENS7_ILi112EEENS7_ILi64EEEEEELi64ENS_6half_tEfNS_4arch4Sm80ELb0ELb0ELb0ELb1ELb0ELb1ELb1ELb0EEENS1_21CollectiveEpilogueFwdINS6_IJS8_SA_S9_EEENS6_IJNS7_ILi1EEESI_SI_EEESC_SE_Li128ELb1ELb1ELb0ELb0EEENS1_19SingleTileSchedulerILb1ELb0ELb1ELi128EEEEEEEEEvNT_6ParamsE,"ax",@progbits
	.sectioninfo	@"SHI_REGISTERS=255"
	.align	128
.text._ZN7cutlass13device_kernelIN5flash19enable_sm80_to_sm89INS1_16FlashAttnFwdSm80INS1_25CollectiveMainloopFwdSm80ILi4ELi1ELb0EN4cute5tupleIJNS5_1CILi128EEENS7_ILi112EEENS7_ILi64EEEEEELi64ENS_6half_tEfNS_4arch4Sm80ELb0ELb0ELb0ELb1ELb0ELb1ELb1ELb0EEENS1_21CollectiveEpilogueFwdINS6_IJS8_SA_S9_EEENS6_IJNS7_ILi1EEESI_SI_EEESC_SE_Li128ELb1ELb1ELb0ELb0EEENS1_19SingleTileSchedulerILb1ELb0ELb1ELi128EEEEEEEEEvNT_6ParamsE:
        .type           _ZN7cutlass13device_kernelIN5flash19enable_sm80_to_sm89INS1_16FlashAttnFwdSm80INS1_25CollectiveMainloopFwdSm80ILi4ELi1ELb0EN4cute5tupleIJNS5_1CILi128EEENS7_ILi112EEENS7_ILi64EEEEEELi64ENS_6half_tEfNS_4arch4Sm80ELb0ELb0ELb0ELb1ELb0ELb1ELb1ELb0EEENS1_21CollectiveEpilogueFwdINS6_IJS8_SA_S9_EEENS6_IJNS7_ILi1EEESI_SI_EEESC_SE_Li128ELb1ELb1ELb0ELb0EEENS1_19SingleTileSchedulerILb1ELb0ELb1ELi128EEEEEEEEEvNT_6ParamsE,@function
        .size           _ZN7cutlass13device_kernelIN5flash19enable_sm80_to_sm89INS1_16FlashAttnFwdSm80INS1_25CollectiveMainloopFwdSm80ILi4ELi1ELb0EN4cute5tupleIJNS5_1CILi128EEENS7_ILi112EEENS7_ILi64EEEEEELi64ENS_6half_tEfNS_4arch4Sm80ELb0ELb0ELb0ELb1ELb0ELb1ELb1ELb0EEENS1_21CollectiveEpilogueFwdINS6_IJS8_SA_S9_EEENS6_IJNS7_ILi1EEESI_SI_EEESC_SE_Li128ELb1ELb1ELb0ELb0EEENS1_19SingleTileSchedulerILb1ELb0ELb1ELi128EEEEEEEEEvNT_6ParamsE,(.L_x_737 - _ZN7cutlass13device_kernelIN5flash19enable_sm80_to_sm89INS1_16FlashAttnFwdSm80INS1_25CollectiveMainloopFwdSm80ILi4ELi1ELb0EN4cute5tupleIJNS5_1CILi128EEENS7_ILi112EEENS7_ILi64EEEEEELi64ENS_6half_tEfNS_4arch4Sm80ELb0ELb0ELb0ELb1ELb0ELb1ELb1ELb0EEENS1_21CollectiveEpilogueFwdINS6_IJS8_SA_S9_EEENS6_IJNS7_ILi1EEESI_SI_EEESC_SE_Li128ELb1ELb1ELb0ELb0EEENS1_19SingleTileSchedulerILb1ELb0ELb1ELi128EEEEEEEEEvNT_6ParamsE)
        .other          _ZN7cutlass13device_kernelIN5flash19enable_sm80_to_sm89INS1_16FlashAttnFwdSm80INS1_25CollectiveMainloopFwdSm80ILi4ELi1ELb0EN4cute5tupleIJNS5_1CILi128EEENS7_ILi112EEENS7_ILi64EEEEEELi64ENS_6half_tEfNS_4arch4Sm80ELb0ELb0ELb0ELb1ELb0ELb1ELb1ELb0EEENS1_21CollectiveEpilogueFwdINS6_IJS8_SA_S9_EEENS6_IJNS7_ILi1EEESI_SI_EEESC_SE_Li128ELb1ELb1ELb0ELb0EEENS1_19SingleTileSchedulerILb1ELb0ELb1ELi128EEEEEEEEEvNT_6ParamsE,@"STO_CUDA_ENTRY STV_DEFAULT"
_ZN7cutlass13device_kernelIN5flash19enable_sm80_to_sm89INS1_16FlashAttnFwdSm80INS1_25CollectiveMainloopFwdSm80ILi4ELi1ELb0EN4cute5tupleIJNS5_1CILi128EEENS7_ILi112EEENS7_ILi64EEEEEELi64ENS_6half_tEfNS_4arch4Sm80ELb0ELb0ELb0ELb1ELb0ELb1ELb1ELb0EEENS1_21CollectiveEpilogueFwdINS6_IJS8_SA_S9_EEENS6_IJNS7_ILi1EEESI_SI_EEESC_SE_Li128ELb1ELb1ELb0ELb0EEENS1_19SingleTileSchedulerILb1ELb0ELb1ELi128EEEEEEEEEvNT_6ParamsE:
        /* <DEDUP_REMOVED lines=17> */
.L_x_41:
        /* <DEDUP_REMOVED lines=8> */
.L_x_43:
[----:B------:R-:W-:-:S05]  /*0190*/  MOV R0, c[0x0][0x54c] ;  /* 0x0001530000007a02 */ /* 0x000fca0000000f00 */
.L_x_42:
[----:B-----5:R-:W-:Y:S01]  /*01a0*/  IMAD R0, R0, c[0x0][0x548], RZ ;  /* 0x0001520000007a24 */ /* 0x020fe200078e02ff */
[----:B-1----:R-:W-:-:S04]  /*01b0*/  SHF.L.U32 R2, R214, 0x7, RZ ;  /* 0x00000007d6027819 */ /* 0x002fc800000006ff */
[----:B------:R-:W-:-:S04]  /*01c0*/  ISETP.GE.AND P0, PT, R2, R0, PT ;  /* 0x000000000200720c */ /* 0x000fc80003f06270 */
[----:B------:R-:W-:-:S05]  /*01d0*/  SEL R0, R5, 0xffffffff, !P0 ;  /* 0xffffffff05007807 */ /* 0x000fca0004000000 */
[----:B------:R1:W-:Y:S01]  /*01e0*/  STL [R1+0x10], R0 ;  /* 0x0000100001007387 */ /* 0x0003e20000100800 */
[----:B------:R-:W-:Y:S05]  /*01f0*/  BRA `(.L_x_44) ;  /* 0x0000013000007947 */ /* 0x000fea0003800000 */
.L_x_40:
[----:B---3--:R-:W-:-:S04]  /*0200*/  ISETP.NE.U32.AND P0, PT, RZ, c[0x0][0x568], PT ;  /* 0x00015a00ff007a0c */ /* 0x008fc80003f05070 */
[----:B------:R-:W-:-:S13]  /*0210*/  ISETP.NE.AND.EX P0, PT, RZ, c[0x0][0x56c], PT, P0 ;  /* 0x00015b00ff007a0c */ /* 0x000fda0003f05300 */
[----:B------:R-:W-:Y:S05]  /*0220*/  @!P0 BRA `(.L_x_45) ;  /* 0x0000002000008947 */ /* 0x000fea0003800000 */
[----:B------:R1:W5:Y:S01]  /*0230*/  LDG.E R0, [R2.64] ;  /* 0x0000000a02007981 */ /* 0x000362000c1e1900 */
[----:B------:R-:W-:Y:S05]  /*0240*/  BRA `(.L_x_46) ;  /* 0x0000009000007947 */ /* 0x000fea0003800000 */
.L_x_45:
        /* <DEDUP_REMOVED lines=8> */
.L_x_47:
[----:B------:R-:W-:-:S05]  /*02d0*/  MOV R0, c[0x0][0x54c] ;  /* 0x0001530000007a02 */ /* 0x000fca0000000f00 */
.L_x_46:
[----:B-----5:R-:W-:Y:S01]  /*02e0*/  IMAD R0, R0, c[0x0][0x548], RZ ;  /* 0x0001520000007a24 */ /* 0x020fe200078e02ff */
[----:B-1----:R-:W-:-:S04]  /*02f0*/  SHF.L.U32 R2, R214, 0x7, RZ ;  /* 0x00000007d6027819 */ /* 0x002fc800000006ff */
[----:B------:R-:W-:-:S04]  /*0300*/  ISETP.GE.AND P0, PT, R2, R0, PT ;  /* 0x000000000200720c */ /* 0x000fc80003f06270 */
[----:B------:R-:W-:-:S05]  /*0310*/  SEL R0, R5, 0xffffffff, !P0 ;  /* 0xffffffff05007807 */ /* 0x000fca0004000000 */
[----:B------:R1:W-:Y:S04]  /*0320*/  STL [R1+0x10], R0 ;  /* 0x0000100001007387 */ /* 0x0003e80000100800 */
.L_x_44:
        /* <DEDUP_REMOVED lines=10> */
[----:B------:R-:W-:Y:S01]  /*03d0*/  IMAD.MOV.U32 R12, RZ, RZ, RZ ;  /* 0x000000ffff0c7224 */ /* 0x000fe200078e00ff */
[----:B------:R-:W-:Y:S01]  /*03e0*/  ISETP.NE.U32.AND P1, PT, RZ, c[0x0][0x348], PT ;  /* 0x0000d200ff007a0c */ /* 0x000fe20003f25070 */
[----:B------:R-:W-:Y:S01]  /*03f0*/  IMAD.WIDE R6, R38, R14, c[0x0][0x348] ;  /* 0x0000d20026067625 */ /* 0x000fe200078e020e */
[----:B------:R-:W-:-:S02]  /*0400*/  ISETP.NE.U32.AND P5, PT, RZ, c[0x0][0x350], PT ;  /* 0x0000d400ff007a0c */ /* 0x000fc40003fa5070 */
[----:B------:R-:W-:Y:S01]  /*0410*/  ISETP.NE.U32.AND P3, PT, RZ, c[0x0][0x358], PT ;  /* 0x0000d600ff007a0c */ /* 0x000fe20003f65070 */
[CC--:B------:R-:W-:Y:S01]  /*0420*/  IMAD.WIDE R4, R38.reuse, R14.reuse, c[0x0][0x350] ;  /* 0x0000d40026047625 */ /* 0x0c0fe200078e020e */
[----:B------:R-:W-:Y:S02]  /*0430*/  ISETP.NE.AND.EX P1, PT, RZ, c[0x0][0x34c], PT, P1 ;  /* 0x0000d300ff007a0c */ /* 0x000fe40003f25310 */
[----:B------:R-:W-:Y:S01]  /*0440*/  ISETP.NE.AND.EX P5, PT, RZ, c[0x0][0x354], PT, P5 ;  /* 0x0000d500ff007a0c */ /* 0x000fe20003fa5350 */
[----:B------:R-:W-:Y:S01]  /*0450*/  @P2 IMAD.WIDE R10, R38, R14, c[0x0][0x370] ;  /* 0x0000dc00260a2625 */ /* 0x000fe200078e020e */
[----:B------:R-:W-:-:S03]  /*0460*/  ISETP.NE.AND.EX P3, PT, RZ, c[0x0][0x35c], PT, P3 ;  /* 0x0000d700ff007a0c */ /* 0x000fc60003f65330 */
[CC--:B------:R-:W-:Y:S01]  /*0470*/  @P0 IMAD.WIDE R8, R38.reuse, R14.reuse, c[0x0][0x360] ;  /* 0x0000d80026080625 */ /* 0x0c0fe200078e020e */
[----:B------:R2:W5:Y:S03]  /*0480*/  @P2 LDG.E R190, [R10.64] ;  /* 0x0000000a0abe2981 */ /* 0x000566000c1e1900 */
[----:B------:R-:W-:Y:S01]  /*0490*/  IMAD.WIDE R2, R38, R14, c[0x0][0x358] ;  /* 0x0000d60026027625 */ /* 0x000fe200078e020e */
[----:B------:R2:W5:Y:S04]  /*04a0*/  @P0 LDG.E R192, [R8.64] ;  /* 0x0000000a08c00981 */ /* 0x000568000c1e1900 */
[----:B------:R2:W5:Y:S04]  /*04b0*/  @P1 LDG.E R173, [R6.64] ;  /* 0x0000000a06ad1981 */ /* 0x000568000c1e1900 */
[----:B------:R2:W5:Y:S04]  /*04c0*/  @P5 LDG.E R191, [R4.64] ;  /* 0x0000000a04bf5981 */ /* 0x000568000c1e1900 */
[----:B------:R2:W5:Y:S04]  /*04d0*/  @P3 LDG.E R12, [R2.64] ;  /* 0x0000000a020c3981 */ /* 0x000568000c1e1900 */
[----:B------:R-:W3:Y:S01]  /*04e0*/  S2R R39, SR_CTAID.Y ;  /* 0x0000000000277919 */ /* 0x000ee20000002600 */
[----:B------:R-:W-:-:S02]  /*04f0*/  IMAD.MOV.U32 R13, RZ, RZ, c[0x0][0x1d0] ;  /* 0x00007400ff0d7624 */ /* 0x000fc400078e00ff */
[----:B-1----:R-:W-:Y:S01]  /*0500*/  IMAD.MOV.U32 R0, RZ, RZ, c[0x0][0x228] ;  /* 0x00008a00ff007624 */ /* 0x002fe200078e00ff */
[----:B---3--:R-:W-:Y:S01]  /*0510*/  SHF.R.S32.HI R218, RZ, 0x1f, R39 ;  /* 0x0000001fffda7819 */ /* 0x008fe20000011427 */
[----:B------:R-:W-:Y:S05]  /*0520*/  @P0 BRA `(.L_x_48) ;  /* 0x0000004000000947 */ /* 0x000fea0003800000 */
[----:B--2---:R-:W-:Y:S05]  /*0530*/  @!P1 BRA `(.L_x_48) ;  /* 0x0000003000009947 */ /* 0x004fea0003800000 */
[----:B------:R1:W2:Y:S04]  /*0540*/  LDG.E R8, [R6.64] ;  /* 0x0000000a06087981 */ /* 0x0002a8000c1e1900 */
[----:B-1----:R-:W2:Y:S02]  /*0550*/  LDG.E R6, [R6.64+0x4] ;  /* 0x0000040a06067981 */ /* 0x002ea4000c1e1900 */
[----:B--2--5:R-:W-:Y:S02]  /*0560*/  IADD3 R192, -R8, R6, RZ ;  /* 0x0000000608c07210 */ /* 0x024fe40007ffe1ff */
.L_x_48:
[----:B--2---:R-:W-:-:S04]  /*0570*/  ISETP.NE.U32.AND P0, PT, RZ, c[0x0][0x368], PT ;  /* 0x0000da00ff007a0c */ /* 0x004fc80003f05070 */
[----:B------:R-:W-:-:S13]  /*0580*/  ISETP.NE.AND.EX P0, PT, RZ, c[0x0][0x36c], PT, P0 ;  /* 0x0000db00ff007a0c */ /* 0x000fda0003f05300 */
[----:B------:R-:W-:Y:S05]  /*0590*/  @!P0 BRA `(.L_x_49) ;  /* 0x0000003000008947 */ /* 0x000fea0003800000 */
[----:B------:R-:W-:-:S05]  /*05a0*/  IMAD.WIDE R4, R38, R14, c[0x0][0x368] ;  /* 0x0000da0026047625 */ /* 0x000fca00078e020e */
[----:B------:R1:W5:Y:S01]  /*05b0*/  LDG.E R13, [R4.64] ;  /* 0x0000000a040d7981 */ /* 0x000362000c1e1900 */
[----:B------:R-:W-:Y:S05]  /*05c0*/  BRA `(.L_x_50) ;  /* 0x0000004000007947 */ /* 0x000fea0003800000 */
.L_x_49:
[----:B------:R-:W-:Y:S05]  /*05d0*/  @!P5 BRA `(.L_x_50) ;  /* 0x000000300000d947 */ /* 0x000fea0003800000 */
[----:B------:R1:W2:Y:S04]  /*05e0*/  LDG.E R6, [R4.64] ;  /* 0x0000000a04067981 */ /* 0x0002a8000c1e1900 */
[----:B-1----:R-:W2:Y:S02]  /*05f0*/  LDG.E R4, [R4.64+0x4] ;  /* 0x0000040a04047981 */ /* 0x002ea4000c1e1900 */
[----:B--2---:R-:W-:Y:S02]  /*0600*/  IADD3 R13, -R6, R4, RZ ;  /* 0x00000004060d7210 */ /* 0x004fe40007ffe1ff */
.L_x_50:
[----:B------:R2:W3:Y:S04]  /*0610*/  @P3 LDG.E R6, [R2.64] ;  /* 0x0000000a02063981 */ /* 0x0004e8000c1e1900 */
[----:B-1----:R2:W3:Y:S01]  /*0620*/  @P3 LDG.E R5, [R2.64+0x4] ;  /* 0x0000040a02053981 */ /* 0x0024e2000c1e1900 */
[----:B------:R-:W-:Y:S01]  /*0630*/  ISETP.NE.U32.AND P0, PT, RZ, c[0x0][0x378], PT ;  /* 0x0000de00ff007a0c */ /* 0x000fe20003f05070 */
[----:B-----5:R-:W-:-:S03]  /*0640*/  IMAD.MOV.U32 R171, RZ, RZ, R13 ;  /* 0x000000ffffab7224 */ /* 0x020fc600078e000d */
[----:B------:R-:W-:Y:S01]  /*0650*/  ISETP.NE.AND.EX P0, PT, RZ, c[0x0][0x37c], PT, P0 ;  /* 0x0000df00ff007a0c */ /* 0x000fe20003f05300 */
[----:B------:R-:W-:-:S12]  /*0660*/  IMAD.IADD R4, R13, 0x1, -R190 ;  /* 0x000000010d047824 */ /* 0x000fd800078e0abe */
[----:B--2---:R-:W-:-:S05]  /*0670*/  @P0 IMAD.WIDE R2, R38, R14, c[0x0][0x378] ;  /* 0x0000de0026020625 */ /* 0x004fca00078e020e */
[----:B------:R1:W5:Y:S02]  /*0680*/  @P0 LDG.E R171, [R2.64] ;  /* 0x0000000a02ab0981 */ /* 0x000364000c1e1900 */
[----:B-1----:R-:W-:Y:S01]  /*0690*/  MOV R2, RZ ;  /* 0x000000ff00027202 */ /* 0x002fe20000000f00 */
[----:B---3--:R-:W-:-:S04]  /*06a0*/  @P3 IMAD.IADD R0, R5, 0x1, -R6 ;  /* 0x0000000105003824 */ /* 0x008fc800078e0a06 */
[----:B------:R-:W-:-:S05]  /*06b0*/  IMAD.IADD R228, R4, 0x1, R0 ;  /* 0x0000000104e47824 */ /* 0x000fca00078e0200 */
[----:B------:R-:W-:-:S05]  /*06c0*/  IADD3 R3, R228, 0x6f, RZ ;  /* 0x0000006fe4037810 */ /* 0x000fca0007ffe0ff */
[----:B------:R-:W-:-:S05]  /*06d0*/  IMAD.HI R2, R3, -0x6db6db6d, R2 ;  /* 0x9249249303027827 */ /* 0x000fca00078e0202 */
[----:B------:R-:W-:-:S04]  /*06e0*/  SHF.R.U32.HI R3, RZ, 0x1f, R2 ;  /* 0x0000001fff037819 */ /* 0x000fc80000011602 */
[----:B------:R-:W-:Y:S01]  /*06f0*/  LEA.HI.SX32 R7, R2, R3, 0x1a ;  /* 0x0000000302077211 */ /* 0x000fe200078fd2ff */
[----:B------:R-:W-:-:S04]  /*0700*/  IMAD.MOV R2, RZ, RZ, -R4 ;  /* 0x000000ffff027224 */ /* 0x000fc800078e0a04 */
[----:B------:R-:W-:Y:S01]  /*0710*/  IMAD R3, R7, 0x70, -R4 ;  /* 0x0000007007037824 */ /* 0x000fe200078e0a04 */
[----:B------:R-:W-:Y:S01]  /*0720*/  IMNMX R2, RZ, R2, !PT ;  /* 0x00000002ff027217 */ /* 0x000fe20007800200 */
[----:B------:R1:W-:Y:S03]  /*0730*/  STL [R1+0x30], R7 ;  /* 0x0000300701007387 */ /* 0x0003e60000100800 */
[----:B------:R-:W-:-:S04]  /*0740*/  IMNMX R3, R3, R0, PT ;  /* 0x0000000003037217 */ /* 0x000fc80003800200 */
[----:B------:R-:W-:Y:S02]  /*0750*/  ISETP.GT.AND P0, PT, R3, R2, PT ;  /* 0x000000020300720c */ /* 0x000fe40003f04270 */
[----:B------:R-:W-:-:S05]  /*0760*/  SHF.R.U32.HI R2, RZ, 0x4, R2 ;  /* 0x00000004ff027819 */ /* 0x000fca0000011602 */
[----:B------:R-:W-:-:S04]  /*0770*/  IMAD.WIDE.U32 R4, R2, 0x24924925, RZ ;  /* 0x2492492502047825 */ /* 0x000fc800078e00ff */
[----:B------:R-:W-:Y:S02]  /*0780*/  IMAD.MOV.U32 R165, RZ, RZ, R5 ;  /* 0x000000ffffa57224 */ /* 0x000fe400078e0005 */
[----:B------:R-:W-:Y:S02]  /*0790*/  @P0 IADD3 R3, R3, 0x6f, RZ ;  /* 0x0000006f03030810 */ /* 0x000fe40007ffe0ff */
[----:B------:R-:W-:Y:S01]  /*07a0*/  @P0 MOV R2, RZ ;  /* 0x000000ff00020202 */ /* 0x000fe20000000f00 */
[----:B------:R-:W-:-:S04]  /*07b0*/  IMAD.MOV.U32 R6, RZ, RZ, R165 ;  /* 0x000000ffff067224 */ /* 0x000fc800078e00a5 */
[----:B------:R-:W-:-:S05]  /*07c0*/  @P0 IMAD.HI R2, R3, -0x6db6db6d, R2 ;  /* 0x9249249303020827 */ /* 0x000fca00078e0202 */
[----:B------:R-:W-:-:S04]  /*07d0*/  @P0 SHF.R.U32.HI R3, RZ, 0x1f, R2 ;  /* 0x0000001fff030819 */ /* 0x000fc80000011602 */
[----:B------:R-:W-:-:S04]  /*07e0*/  @P0 LEA.HI.SX32 R6, R2, R3, 0x1a ;  /* 0x0000000302060211 */ /* 0x000fc800078fd2ff */
[----:B------:R-:W-:-:S13]  /*07f0*/  ISETP.GT.AND P0, PT, R6, R165, PT ;  /* 0x000000a50600720c */ /* 0x000fda0003f04270 */
[----:B------:R-:W-:Y:S05]  /*0800*/  @!P0 BRA `(.L_x_51) ;  /* 0x0000777000008947 */ /* 0x000fea0003800000 */
[----:B-1----:R-:W-:-:S04]  /*0810*/  ISETP.NE.U32.AND P0, PT, RZ, c[0x0][0x340], PT ;  /* 0x0000d000ff007a0c */ /* 0x002fc80003f05070 */
[----:B------:R-:W-:-:S13]  /*0820*/  ISETP.NE.AND.EX P4, PT, RZ, c[0x0][0x344], PT, P0 ;  /* 0x0000d100ff007a0c */ /* 0x000fda0003f85300 */
[----:B------:R-:W-:-:S05]  /*0830*/  @P4 IMAD.WIDE R2, R38, R14, c[0x0][0x340] ;  /* 0x0000d00026024625 */ /* 0x000fca00078e020e */
[----:B------:R1:W2:Y:S01]  /*0840*/  @P4 LDG.E R30, [R2.64] ;  /* 0x0000000a021e4981 */ /* 0x0002a2000c1e1900 */
[----:B------:R-:W-:Y:S01]  /*0850*/  SHF.R.S32.HI R36, RZ, 0x1f, R231 ;  /* 0x0000001fff247819 */ /* 0x000fe200000114e7 */
[----:B------:R-:W-:Y:S01]  /*0860*/  IMAD R7, R218, c[0x0][0x240], RZ ;  /* 0x00009000da077a24 */ /* 0x000fe200078e02ff */
[----:B------:R-:W-:Y:S01]  /*0870*/  SHF.R.S32.HI R28, RZ, 0x1f, R38 ;  /* 0x0000001fff1c7819 */ /* 0x000fe20000011426 */
[----:B------:R-:W-:Y:S01]  /*0880*/  IMAD.MOV.U32 R174, RZ, RZ, 0x70 ;  /* 0x00000070ffae7424 */ /* 0x000fe200078e00ff */
[----:B------:R-:W-:Y:S01]  /*0890*/  IADD3 R42, R6, -0x1, RZ ;  /* 0xffffffff062a7810 */ /* 0x000fe20007ffe0ff */
[----:B------:R-:W-:Y:S01]  /*08a0*/  IMAD.MOV.U32 R167, RZ, RZ, c[0x0][0x238] ;  /* 0x00008e00ffa77624 */ /* 0x000fe200078e00ff */
[----:B------:R-:W-:Y:S01]  /*08b0*/  SEL R25, R28, RZ, !P3 ;  /* 0x000000ff1c197207 */ /* 0x000fe20005800000 */
[----:B------:R-:W-:Y:S01]  /*08c0*/  IMAD.WIDE.U32 R180, R174, c[0x0][0x238], RZ ;  /* 0x00008e00aeb47a25 */ /* 0x000fe200078e00ff */
[----:B------:R-:W-:Y:S01]  /*08d0*/  SEL R104, R38, RZ, !P3 ;  /* 0x000000ff26687207 */ /* 0x000fe20005800000 */
[----:B------:R-:W-:Y:S01]  /*08e0*/  ULDC.U8 UR6, c[0x0][0x298] ;  /* 0x0000a60000067ab9 */ /* 0x000fe20000000000 */
[----:B------:R-:W-:Y:S01]  /*08f0*/  SHF.R.S32.HI R6, RZ, 0x1f, R42 ;  /* 0x0000001fff067819 */ /* 0x000fe2000001142a */
[----:B------:R-:W-:Y:S01]  /*0900*/  IMAD.MOV.U32 R37, RZ, RZ, c[0x0][0x23c] ;  /* 0x00008f00ff257624 */ /* 0x000fe200078e00ff */
[-C--:B------:R-:W-:Y:S01]  /*0910*/  LEA.HI R21, R36, R231.reuse, RZ, 0x2 ;  /* 0x000000e724157211 */ /* 0x080fe200078f10ff */
[----:B------:R-:W-:Y:S01]  /*0920*/  IMAD.IADD R26, R191, 0x1, R13 ;  /* 0x00000001bf1a7824 */ /* 0x000fe200078e020d */
[----:B------:R-:W-:Y:S01]  /*0930*/  MOV R217, c[0x0][0x27c] ;  /* 0x00009f0000d97a02 */ /* 0x000fe20000000f00 */
[----:B------:R-:W-:Y:S01]  /*0940*/  IMAD R17, R218, c[0x0][0x210], RZ ;  /* 0x00008400da117a24 */ /* 0x000fe200078e02ff */
[----:B------:R-:W-:Y:S01]  /*0950*/  LOP3.LUT R34, R21, 0xfffffffc, RZ, 0xc0, !PT ;  /* 0xfffffffc15227812 */ /* 0x000fe200078ec0ff */
[----:B------:R-:W-:Y:S01]  /*0960*/  IMAD.MOV.U32 R187, RZ, RZ, 0x5 ;  /* 0x00000005ffbb7424 */ /* 0x000fe200078e00ff */
[----:B------:R-:W-:Y:S01]  /*0970*/  SHF.R.S32.HI R29, RZ, 0x1f, R26 ;  /* 0x0000001fff1d7819 */ /* 0x000fe2000001141a */
[----:B------:R-:W-:Y:S01]  /*0980*/  IMAD R17, R39, c[0x0][0x214], R17 ;  /* 0x0000850027117a24 */ /* 0x000fe200078e0211 */
[----:B------:R-:W-:Y:S01]  /*0990*/  SHF.R.S32.HI R102, RZ, 0x2, R21 ;  /* 0x00000002ff667819 */ /* 0x000fe20000011415 */
[----:B------:R-:W-:Y:S01]  /*09a0*/  IMAD.IADD R34, R231, 0x1, -R34 ;  /* 0x00000001e7227824 */ /* 0x000fe200078e0a22 */
[----:B------:R-:W-:Y:S01]  /*09b0*/  MOV R185, 0x6 ;  /* 0x0000000600b97802 */ /* 0x000fe20000000f00 */
[----:B------:R-:W-:Y:S01]  /*09c0*/  IMAD.MOV.U32 R182, RZ, RZ, c[0x0][0x1e0] ;  /* 0x00007800ffb67624 */ /* 0x000fe200078e00ff */
[----:B-1----:R-:W-:Y:S01]  /*09d0*/  LEA.HI R3, R36, R231, RZ, 0x3 ;  /* 0x000000e724037211 */ /* 0x002fe200078f18ff */
[C---:B------:R-:W-:Y:S01]  /*09e0*/  IMAD.SHL.U32 R32, R34.reuse, 0x8, RZ ;  /* 0x0000000822207824 */ /* 0x040fe200078e00ff */
[----:B------:R-:W-:Y:S01]  /*09f0*/  SHF.R.S32.HI R31, RZ, 0x1f, R102 ;  /* 0x0000001fff1f7819 */ /* 0x000fe20000011466 */
[----:B------:R-:W-:Y:S01]  /*0a00*/  IMAD.SHL.U32 R34, R34, 0x4, RZ ;  /* 0x0000000422227824 */ /* 0x000fe200078e00ff */
[----:B------:R-:W-:Y:S01]  /*0a10*/  LOP3.LUT R2, R3, 0x1ffffff8, RZ, 0xc0, !PT ;  /* 0x1ffffff803027812 */ /* 0x000fe200078ec0ff */
[----:B------:R-:W-:Y:S01]  /*0a20*/  IMAD.SHL.U32 R172, R167, 0x20, RZ ;  /* 0x00000020a7ac7824 */ /* 0x000fe200078e00ff */
[----:B------:R-:W-:Y:S01]  /*0a30*/  SHF.R.S32.HI R5, RZ, 0x3, R3 ;  /* 0x00000003ff057819 */ /* 0x000fe20000011403 */
[----:B------:R-:W-:Y:S01]  /*0a40*/  IMAD R16, R31, c[0x0][0x280], RZ ;  /* 0x0000a0001f107a24 */ /* 0x000fe200078e02ff */
[----:B------:R-:W-:Y:S01]  /*0a50*/  SHF.R.S32.HI R3, RZ, 0x1f, R12 ;  /* 0x0000001fff037819 */ /* 0x000fe2000001140c */
[----:B------:R-:W-:Y:S01]  /*0a60*/  IMAD.IADD R2, R231, 0x1, -R2 ;  /* 0x00000001e7027824 */ /* 0x000fe200078e0a02 */
[C---:B------:R-:W-:Y:S01]  /*0a70*/  IADD3 R161, P0, R5.reuse, R12, RZ ;  /* 0x0000000c05a17210 */ /* 0x040fe20007f1e0ff */
[----:B------:R-:W-:Y:S01]  /*0a80*/  IMAD.IADD R135, R0, 0x1, -R5 ;  /* 0x0000000100877824 */ /* 0x000fe200078e0a05 */
[----:B------:R-:W-:Y:S01]  /*0a90*/  SHF.R.S32.HI R33, RZ, 0x1f, R32 ;  /* 0x0000001fff217819 */ /* 0x000fe20000011420 */
[----:B------:R-:W-:Y:S01]  /*0aa0*/  IMAD.SHL.U32 R10, R2, 0x8, RZ ;  /* 0x00000008020a7824 */ /* 0x000fe200078e00ff */
[C---:B------:R-:W-:Y:S01]  /*0ab0*/  LEA.HI.X.SX32 R166, R5.reuse, R3, 0x1, P0 ;  /* 0x0000000305a67211 */ /* 0x040fe200000f0eff */
[----:B------:R-:W-:Y:S01]  /*0ac0*/  IMAD.SHL.U32 R5, R5, 0x40, RZ ;  /* 0x0000004005057824 */ /* 0x000fe200078e00ff */
[----:B------:R-:W-:Y:S01]  /*0ad0*/  IADD3 R118, R32, 0x20, RZ ;  /* 0x0000002020767810 */ /* 0x000fe20007ffe0ff */
[----:B------:R-:W-:Y:S01]  /*0ae0*/  IMAD R14, R42, -0x70, R135 ;  /* 0xffffff902a0e7824 */ /* 0x000fe200078e0287 */
[----:B------:R-:W-:Y:S01]  /*0af0*/  SHF.R.S32.HI R11, RZ, 0x1f, R10 ;  /* 0x0000001fff0b7819 */ /* 0x000fe2000001140a */
[----:B------:R-:W-:Y:S01]  /*0b00*/  IMAD R2, R166, c[0x0][0x238], RZ ;  /* 0x00008e00a6027a24 */ /* 0x000fe200078e02ff */
[----:B------:R-:W-:Y:S01]  /*0b10*/  ISETP.GE.AND P6, PT, R10, c[0x0][0x1d4], PT ;  /* 0x000075000a007a0c */ /* 0x000fe20003fc6270 */
[----:B------:R-:W-:Y:S01]  /*0b20*/  IMAD R16, R102, c[0x0][0x284], R16 ;  /* 0x0000a10066107a24 */ /* 0x000fe200078e0210 */
[C---:B------:R-:W-:Y:S01]  /*0b30*/  ISETP.GE.AND P1, PT, R14.reuse, 0x1, PT ;  /* 0x000000010e00780c */ /* 0x040fe20003f26270 */
[C---:B------:R-:W-:Y:S01]  /*0b40*/  IMAD R4, R161.reuse, c[0x0][0x23c], R2 ;  /* 0x00008f00a1047a24 */ /* 0x040fe200078e0202 */
[C---:B------:R-:W-:Y:S01]  /*0b50*/  ISETP.GE.AND P0, PT, R14.reuse, 0x11, PT ;  /* 0x000000110e00780c */ /* 0x040fe20003f06270 */
[----:B------:R-:W-:Y:S01]  /*0b60*/  IMAD.WIDE.U32 R2, R161, c[0x0][0x238], R10 ;  /* 0x00008e00a1027a25 */ /* 0x000fe200078e000a */
[----:B------:R-:W-:Y:S01]  /*0b70*/  ISETP.GE.AND P3, PT, R14, 0x21, PT ;  /* 0x000000210e00780c */ /* 0x000fe20003f66270 */
[----:B------:R-:W-:Y:S01]  /*0b80*/  ULDC UR8, c[0x0][0x1e4] ;  /* 0x0000790000087ab9 */ /* 0x000fe20000000800 */
[----:B------:R-:W-:Y:S01]  /*0b90*/  SHF.R.S32.HI R35, RZ, 0x1f, R34 ;  /* 0x0000001fff237819 */ /* 0x000fe20000011422 */
[----:B------:R-:W-:Y:S01]  /*0ba0*/  IMAD.IADD R3, R3, 0x1, R4 ;  /* 0x0000000103037824 */ /* 0x000fe200078e0204 */
[C---:B------:R-:W-:Y:S01]  /*0bb0*/  IADD3 R170, R102.reuse, 0x20, RZ ;  /* 0x0000002066aa7810 */ /* 0x040fe20007ffe0ff */
[C---:B------:R-:W-:Y:S01]  /*0bc0*/  IMAD R4, R39.reuse, c[0x0][0x244], R7 ;  /* 0x0000910027047a24 */ /* 0x040fe200078e0207 */
[C---:B------:R-:W-:Y:S01]  /*0bd0*/  IADD3 R169, R102.reuse, 0x40, RZ ;  /* 0x0000004066a97810 */ /* 0x040fe20007ffe0ff */
[----:B------:R-:W-:Y:S01]  /*0be0*/  IMAD.WIDE.U32 R2, R39, c[0x0][0x240], R2 ;  /* 0x0000900027027a25 */ /* 0x000fe200078e0002 */
[----:B------:R-:W-:Y:S01]  /*0bf0*/  IADD3 R168, R102, 0x60, RZ ;  /* 0x0000006066a87810 */ /* 0x000fe20007ffe0ff */
[----:B------:R-:W-:Y:S01]  /*0c00*/  UMOV UR7, 0x60 ;  /* 0x0000006000077882 */ /* 0x000fe20000000000 */
[----:B------:R-:W-:Y:S01]  /*0c10*/  SHF.L.U32 R215, R182, 0x5, RZ ;  /* 0x00000005b6d77819 */ /* 0x000fe200000006ff */
[----:B------:R-:W-:Y:S01]  /*0c20*/  IMAD R7, R174, c[0x0][0x23c], RZ ;  /* 0x00008f00ae077a24 */ /* 0x000fe200078e02ff */
[C---:B------:R-:W-:Y:S01]  /*0c30*/  SHF.L.U64.HI R204, R182.reuse, R185, c[0x0][0x1e4] ;  /* 0x00007900b6cc7619 */ /* 0x040fe200000102b9 */
[----:B------:R-:W-:Y:S01]  /*0c40*/  IMAD.IADD R3, R3, 0x1, R4 ;  /* 0x0000000103037824 */ /* 0x000fe200078e0204 */
[----:B------:R-:W-:Y:S01]  /*0c50*/  SHF.L.U64.HI R193, R182, R187, c[0x0][0x1e4] ;  /* 0x00007900b6c17619 */ /* 0x000fe200000102bb */
[----:B------:R-:W-:Y:S01]  /*0c60*/  IMAD R4, R25, c[0x0][0x248], RZ ;  /* 0x0000920019047a24 */ /* 0x000fe200078e02ff */
[----:B------:R-:W-:Y:S01]  /*0c70*/  IADD3 R205, R181, R7, RZ ;  /* 0x00000007b5cd7210 */ /* 0x000fe20007ffe0ff */
[----:B------:R-:W-:Y:S01]  /*0c80*/  IMAD.WIDE.U32 R140, R104, c[0x0][0x248], R2 ;  /* 0x00009200688c7a25 */ /* 0x000fe200078e0002 */
[----:B------:R-:W-:Y:S01]  /*0c90*/  LOP3.LUT R2, R5, 0x1c0, RZ, 0xc0, !PT ;  /* 0x000001c005027812 */ /* 0x000fe200078ec0ff */
[----:B------:R-:W-:Y:S01]  /*0ca0*/  ULDC UR5, c[0x0][0x284] ;  /* 0x0000a10000057ab9 */ /* 0x000fe20000000800 */
[----:B------:R-:W-:Y:S01]  /*0cb0*/  LEA.HI R5, R36, R231, RZ, 0x6 ;  /* 0x000000e724057211 */ /* 0x000fe200078f30ff */
[----:B------:R-:W-:Y:S01]  /*0cc0*/  IMAD R7, R104, c[0x0][0x24c], R4 ;  /* 0x0000930068077a24 */ /* 0x000fe200078e0204 */
[----:B------:R-:W-:Y:S01]  /*0cd0*/  ULDC UR4, c[0x0][0x294] ;  /* 0x0000a50000047ab9 */ /* 0x000fe20000000800 */
[----:B------:R-:W-:Y:S01]  /*0ce0*/  IMAD R4, R205, R42, RZ ;  /* 0x0000002acd047224 */ /* 0x000fe200078e02ff */
[----:B------:R-:W-:Y:S01]  /*0cf0*/  UIMAD UR8, UR8, 0x60, URZ ;  /* 0x00000060080878a4 */ /* 0x000fe2000f8e023f */
[----:B------:R-:W-:Y:S01]  /*0d00*/  IMAD.IADD R137, R141, 0x1, R7 ;  /* 0x000000018d897824 */ /* 0x000fe200078e0207 */
[----:B------:R-:W-:Y:S01]  /*0d10*/  UIMAD UR5, UR7, UR5, URZ ;  /* 0x00000005070572a4 */ /* 0x000fe2000f8e023f */
[-C--:B------:R-:W-:Y:S01]  /*0d20*/  IMAD R3, R6, R180.reuse, R4 ;  /* 0x000000b406037224 */ /* 0x080fe200078e0204 */
[----:B------:R-:W-:Y:S01]  /*0d30*/  LOP3.LUT R4, R2, 0x38, R10, 0xf8, !PT ;  /* 0x0000003802047812 */ /* 0x000fe200078ef80a */
[----:B------:R-:W-:Y:S01]  /*0d40*/  IMAD.MOV.U32 R136, RZ, RZ, R140 ;  /* 0x000000ffff887224 */ /* 0x000fe200078e008c */
[----:B------:R-:W-:Y:S01]  /*0d50*/  SHF.R.U32.HI R2, RZ, 0x3, R2 ;  /* 0x00000003ff027819 */ /* 0x000fe20000011602 */
[----:B------:R-:W-:Y:S01]  /*0d60*/  IMAD.SHL.U32 R5, R5, 0x8, RZ ;  /* 0x0000000805057824 */ /* 0x000fe200078e00ff */
[----:B------:R-:W-:Y:S01]  /*0d70*/  UIMAD UR4, UR7, UR4, URZ ;  /* 0x00000004070472a4 */ /* 0x000fe2000f8e023f */
[----:B------:R-:W-:Y:S01]  /*0d80*/  IMAD.WIDE.U32 R22, R42, R180, R136 ;  /* 0x000000b42a167225 */ /* 0x000fe200078e0088 */
[----:B------:R-:W-:-:S02]  /*0d90*/  LOP3.LUT R2, R4, R2, RZ, 0x3c, !PT ;  /* 0x0000000204027212 */ /* 0x000fc400078e3cff */
[----:B------:R-:W-:Y:S01]  /*0da0*/  P2R R134, PR, RZ, 0x40 ;  /* 0x00000040ff867803 */ /* 0x000fe20000000000 */
[----:B------:R-:W-:Y:S01]  /*0db0*/  IMAD.WIDE.U32 R6, R167, 0x20, RZ ;  /* 0x00000020a7067825 */ /* 0x000fe200078e00ff */
[----:B------:R-:W-:Y:S02]  /*0dc0*/  LOP3.LUT R2, R2, 0xfffffe00, R5, 0xf8, !PT ;  /* 0xfffffe0002027812 */ /* 0x000fe400078ef805 */
[----:B------:R-:W-:Y:S01]  /*0dd0*/  IADD3 R3, R23, R3, RZ ;  /* 0x0000000317037210 */ /* 0x000fe20007ffe0ff */
[----:B------:R-:W-:Y:S01]  /*0de0*/  IMAD.WIDE.U32 R188, R102, c[0x0][0x1e0], RZ ;  /* 0x0000780066bc7a25 */ /* 0x000fe200078e00ff */
[----:B------:R-:W-:-:S03]  /*0df0*/  @P1 LEA R4, P2, R22, c[0x0][0x220], 0x1 ;  /* 0x0000880016041a11 */ /* 0x000fc600078408ff */
[----:B------:R-:W-:Y:S01]  /*0e00*/  IMAD.SHL.U32 R93, R2, 0x2, RZ ;  /* 0x00000002025d7824 */ /* 0x000fe200078e00ff */
[----:B------:R-:W-:Y:S01]  /*0e10*/  @P1 LEA.HI.X R5, R22, c[0x0][0x224], R3, 0x1, P2 ;  /* 0x0000890016051a11 */ /* 0x000fe200010f0c03 */
[----:B------:R-:W-:Y:S01]  /*0e20*/  IMAD.SHL.U32 R216, R182, 0x40, RZ ;  /* 0x00000040b6d87824 */ /* 0x000fe200078e00ff */
[----:B------:R-:W-:Y:S01]  /*0e30*/  @P0 LEA R2, P2, R167, R22, 0x4 ;  /* 0x00000016a7020211 */ /* 0x000fe200078420ff */
[----:B------:R-:W-:Y:S02]  /*0e40*/  IMAD R201, R174, c[0x0][0x294], RZ ;  /* 0x0000a500aec97a24 */ /* 0x000fe400078e02ff */
[----:B------:R-:W-:Y:S01]  /*0e50*/  @!PT LDS RZ, [RZ] ;  /* 0x00000000fffff984 */ /* 0x000fe20000000800 */
[----:B------:R-:W-:Y:S01]  /*0e60*/  @!PT LDS RZ, [RZ] ;  /* 0x00000000fffff984 */ /* 0x000fe20000000800 */
[----:B------:R-:W-:Y:S01]  /*0e70*/  @!PT LDS RZ, [RZ] ;  /* 0x00000000fffff984 */ /* 0x000fe20000000800 */
[----:B------:R1:W-:Y:S01]  /*0e80*/  @P1 LDGSTS.E.BYPASS.LTC128B.128 [R93+0x3900], [R4.64], !P6 ;  /* 0x03900000045d1fae */ /* 0x0003e2000f101d4a */
[----:B------:R-:W-:Y:S01]  /*0e90*/  ISETP.GE.AND P1, PT, R14, 0x31, PT ;  /* 0x000000310e00780c */ /* 0x000fe20003f26270 */
[C---:B------:R-:W-:Y:S02]  /*0ea0*/  IMAD R202, R174.reuse, c[0x0][0x284], RZ ;  /* 0x0000a100aeca7a24 */ /* 0x040fe400078e02ff */
[----:B------:R-:W-:-:S02]  /*0eb0*/  IMAD R203, R174, c[0x0][0x1e4], RZ ;  /* 0x00007900aecb7a24 */ /* 0x000fc400078e02ff */
[----:B------:R-:W-:-:S04]  /*0ec0*/  IMAD.WIDE.U32 R178, R174, c[0x0][0x290], RZ ;  /* 0x0000a400aeb27a25 */ /* 0x000fc800078e00ff */
[----:B------:R-:W-:-:S04]  /*0ed0*/  IMAD.WIDE.U32 R176, R174, c[0x0][0x280], RZ ;  /* 0x0000a000aeb07a25 */ /* 0x000fc800078e00ff */
[----:B------:R-:W-:Y:S02]  /*0ee0*/  @P1 IMAD R12, R37, 0x30, RZ ;  /* 0x00000030250c1824 */ /* 0x000fe400078e02ff */
[----:B------:R-:W-:-:S04]  /*0ef0*/  IMAD.WIDE.U32 R182, R182, 0x60, RZ ;  /* 0x00000060b6b67825 */ /* 0x000fc800078e00ff */
[----:B------:R-:W-:Y:S01]  /*0f00*/  IMAD.WIDE.U32 R196, R169, c[0x0][0x1e0], RZ ;  /* 0x00007800a9c47a25 */ /* 0x000fe200078e00ff */
[----:B------:R-:W-:-:S03]  /*0f10*/  IADD3 R200, R183, UR8, RZ ;  /* 0x00000008b7c87c10 */ /* 0x000fc6000fffe0ff */
[----:B------:R-:W-:Y:S01]  /*0f20*/  IMAD.WIDE.U32 R174, R174, c[0x0][0x1e0], RZ ;  /* 0x00007800aeae7a25 */ /* 0x000fe200078e00ff */
[----:B-1----:R-:W-:-:S03]  /*0f30*/  @P0 LEA.HI.X R5, R167, R3, R37, 0x4, P2 ;  /* 0x00000003a7050211 */ /* 0x002fc600010f2425 */
[----:B------:R-:W-:Y:S01]  /*0f40*/  IMAD.WIDE.U32 R198, R170, c[0x0][0x1e0], RZ ;  /* 0x00007800aac67a25 */ /* 0x000fe200078e00ff */
[----:B------:R-:W-:-:S03]  /*0f50*/  @P0 LEA R4, P2, R2, c[0x0][0x220], 0x1 ;  /* 0x0000880002040a11 */ /* 0x000fc600078408ff */
[----:B------:R-:W-:Y:S01]  /*0f60*/  IMAD.WIDE.U32 R194, R168, c[0x0][0x1e0], RZ ;  /* 0x00007800a8c27a25 */ /* 0x000fe200078e00ff */
[----:B------:R-:W-:Y:S02]  /*0f70*/  @P0 LEA.HI.X R5, R2, c[0x0][0x224], R5, 0x1, P2 ;  /* 0x0000890002050a11 */ /* 0x000fe400010f0c05 */
[----:B------:R-:W-:Y:S01]  /*0f80*/  @P3 IADD3 R6, P2, R22, R6, RZ ;  /* 0x0000000616063210 */ /* 0x000fe20007f5e0ff */
[----:B------:R-:W-:Y:S02]  /*0f90*/  IMAD.SHL.U32 R2, R37, 0x20, RZ ;  /* 0x0000002025027824 */ /* 0x000fe400078e00ff */
[----:B------:R1:W-:Y:S01]  /*0fa0*/  @P0 LDGSTS.E.BYPASS.LTC128B.128 [R93+0x4100], [R4.64], !P6 ;  /* 0x04100000045d0fae */ /* 0x0003e2000f101d4a */
[----:B------:R-:W-:Y:S01]  /*0fb0*/  @P3 LEA R8, P0, R6, c[0x0][0x220], 0x1 ;  /* 0x0000880006083a11 */ /* 0x000fe200078008ff */
[----:B------:R-:W-:Y:S01]  /*0fc0*/  IMAD.IADD R201, R179, 0x1, R201 ;  /* 0x00000001b3c97824 */ /* 0x000fe200078e02c9 */
[----:B------:R-:W-:Y:S01]  /*0fd0*/  @P3 IADD3.X R7, R3, R7, R2, P2, !PT ;  /* 0x0000000703073210 */ /* 0x000fe200017fe402 */
[----:B------:R-:W-:Y:S01]  /*0fe0*/  IMAD.IADD R202, R177, 0x1, R202 ;  /* 0x00000001b1ca7824 */ /* 0x000fe200078e02ca */
[----:B------:R-:W-:Y:S01]  /*0ff0*/  @P1 MOV R2, R22 ;  /* 0x0000001600021202 */ /* 0x000fe20000000f00 */
[----:B------:R-:W-:Y:S01]  /*1000*/  IMAD.IADD R203, R175, 0x1, R203 ;  /* 0x00000001afcb7824 */ /* 0x000fe200078e02cb */
[----:B------:R-:W-:-:S02]  /*1010*/  ISETP.GE.AND P2, PT, R14, 0x41, PT ;  /* 0x000000410e00780c */ /* 0x000fc40003f46270 */
[----:B------:R-:W-:-:S05]  /*1020*/  @P3 LEA.HI.X R9, R6, c[0x0][0x224], R7, 0x1, P0 ;  /* 0x0000890006093a11 */ /* 0x000fca00000f0c07 */
[----:B------:R3:W-:Y:S01]  /*1030*/  @P3 LDGSTS.E.BYPASS.LTC128B.128 [R93+0x4900], [R8.64], !P6 ;  /* 0x04900000085d3fae */ /* 0x0007e2000f101d4a */
[----:B-1----:R-:W-:-:S04]  /*1040*/  @P1 IMAD.WIDE.U32 R4, R167, 0x30, R2 ;  /* 0x00000030a7041825 */ /* 0x002fc800078e0002 */
[----:B------:R-:W-:Y:S01]  /*1050*/  @P1 IMAD.IADD R2, R5, 0x1, R12 ;  /* 0x0000000105021824 */ /* 0x000fe200078e020c */
[----:B------:R-:W-:Y:S01]  /*1060*/  @P1 LEA R6, P0, R4, c[0x0][0x220], 0x1 ;  /* 0x0000880004061a11 */ /* 0x000fe200078008ff */
[----:B------:R-:W-:-:S03]  /*1070*/  IMAD R12, R218, c[0x0][0x1e8], RZ ;  /* 0x00007a00da0c7a24 */ /* 0x000fc600078e02ff */
[----:B------:R-:W-:Y:S01]  /*1080*/  @P1 LEA.HI.X R7, R4, c[0x0][0x224], R2, 0x1, P0 ;  /* 0x0000890004071a11 */ /* 0x000fe200000f0c02 */
[----:B------:R-:W-:Y:S01]  /*1090*/  IMAD R12, R39, c[0x0][0x1ec], R12 ;  /* 0x00007b00270c7a24 */ /* 0x000fe200078e020c */
[----:B------:R-:W-:-:S03]  /*10a0*/  @P2 LEA R2, P0, R167, R22, 0x6 ;  /* 0x00000016a7022211 */ /* 0x000fc600078030ff */
[----:B------:R1:W-:Y:S01]  /*10b0*/  @P1 LDGSTS.E.BYPASS.LTC128B.128 [R93+0x5100], [R6.64], !P6 ;  /* 0x05100000065d1fae */ /* 0x0003e2000f101d4a */
[----:B------:R-:W-:Y:S01]  /*10c0*/  @P2 LEA.HI.X R4, R167, R3, R37, 0x6, P0 ;  /* 0x00000003a7042211 */ /* 0x000fe200000f3425 */
[----:B---3--:R-:W-:Y:S01]  /*10d0*/  IMAD R9, R218, c[0x0][0x260], RZ ;  /* 0x00009800da097a24 */ /* 0x008fe200078e02ff */
[C---:B------:R-:W-:Y:S02]  /*10e0*/  @P2 LEA R18, P0, R2.reuse, c[0x0][0x220], 0x1 ;  /* 0x0000880002122a11 */ /* 0x040fe400078008ff */
[----:B------:R-:W-:Y:S01]  /*10f0*/  ISETP.GE.AND P1, PT, R217, 0x1, PT ;  /* 0x00000001d900780c */ /* 0x000fe20003f26270 */
[----:B------:R-:W-:Y:S01]  /*1100*/  IMAD R9, R39, c[0x0][0x264], R9 ;  /* 0x0000990027097a24 */ /* 0x000fe200078e0209 */
[----:B------:R-:W-:Y:S01]  /*1110*/  @P2 LEA.HI.X R19, R2, c[0x0][0x224], R4, 0x1, P0 ;  /* 0x0000890002132a11 */ /* 0x000fe200000f0c04 */
[----:B------:R-:W-:Y:S01]  /*1120*/  IMAD.WIDE.U32 R4, R26, c[0x0][0x1e0], RZ ;  /* 0x000078001a047a25 */ /* 0x000fe200078e00ff */
[C---:B------:R-:W-:Y:S02]  /*1130*/  ISETP.GE.AND P0, PT, R32.reuse, c[0x0][0x27c], PT ;  /* 0x00009f0020007a0c */ /* 0x040fe40003f06270 */
[----:B------:R-:W-:Y:S01]  /*1140*/  ISETP.GE.AND P1, PT, R32, c[0x0][0x1d4], PT ;  /* 0x0000750020007a0c */ /* 0x000fe20003f26270 */
[----:B------:R-:W-:Y:S01]  /*1150*/  IMAD.SHL.U32 R2, R217, 0x2, RZ ;  /* 0x00000002d9027824 */ /* 0x000fe200078e00ff */
[----:B------:R-:W-:Y:S01]  /*1160*/  SEL R8, RZ, c[0x0][0x27c], !P0 ;  /* 0x00009f00ff087a07 */ /* 0x000fe20004000000 */
[----:B------:R3:W-:Y:S01]  /*1170*/  @P2 LDGSTS.E.BYPASS.LTC128B.128 [R93+0x5900], [R18.64], !P6 ;  /* 0x05900000125d2fae */ /* 0x0007e2000f101d4a */
[----:B------:R-:W-:-:S02]  /*1180*/  SEL R24, RZ, 0x1, P1 ;  /* 0x00000001ff187807 */ /* 0x000fc40000800000 */
[----:B------:R-:W-:Y:S01]  /*1190*/  ISETP.GE.AND P1, PT, R14, 0x51, PT ;  /* 0x000000510e00780c */ /* 0x000fe20003f26270 */
[----:B------:R-:W-:-:S04]  /*11a0*/  IMAD.IADD R8, R32, 0x1, R8 ;  /* 0x0000000120087824 */ /* 0x000fc800078e0208 */
[----:B------:R-:W-:Y:S02]  /*11b0*/  @P0 IADD3 R2, -R2, c[0x0][0x1d4], RZ ;  /* 0x0000750002020a10 */ /* 0x000fe40007ffe1ff */
[----:B------:R-:W-:Y:S01]  /*11c0*/  ISETP.GE.AND P0, PT, R118, c[0x0][0x1d4], PT ;  /* 0x0000750076007a0c */ /* 0x000fe20003f06270 */
[----:B-1----:R-:W-:-:S03]  /*11d0*/  IMAD R6, R29, c[0x0][0x1e0], RZ ;  /* 0x000078001d067a24 */ /* 0x002fc600078e02ff */
[----:B------:R-:W-:Y:S02]  /*11e0*/  SEL R23, RZ, 0xffffffff, P0 ;  /* 0xffffffffff177807 */ /* 0x000fe40000000000 */
[----:B------:R-:W-:Y:S01]  /*11f0*/  ISETP.GT.AND P0, PT, R14, 0x60, PT ;  /* 0x000000600e00780c */ /* 0x000fe20003f04270 */
[----:B------:R-:W-:Y:S02]  /*1200*/  IMAD R6, R26, c[0x0][0x1e4], R6 ;  /* 0x000079001a067a24 */ /* 0x000fe400078e0206 */
[----:B------:R-:W-:-:S04]  /*1210*/  IMAD.WIDE.U32 R14, R102, c[0x0][0x280], R34 ;  /* 0x0000a000660e7a25 */ /* 0x000fc800078e0022 */
[----:B------:R-:W-:Y:S02]  /*1220*/  IMAD.IADD R5, R5, 0x1, R6 ;  /* 0x0000000105057824 */ /* 0x000fe400078e0206 */
[----:B------:R-:W-:Y:S02]  /*1230*/  IMAD.IADD R117, R15, 0x1, R16 ;  /* 0x000000010f757824 */ /* 0x000fe400078e0210 */
[----:B------:R-:W-:-:S04]  /*1240*/  IMAD.WIDE.U32 R6, R39, c[0x0][0x1e8], R4 ;  /* 0x00007a0027067a25 */ /* 0x000fc800078e0004 */
[----:B------:R-:W-:Y:S01]  /*1250*/  IMAD.WIDE.U32 R4, R39, c[0x0][0x260], R10 ;  /* 0x0000980027047a25 */ /* 0x000fe200078e000a */
[----:B------:R-:W-:-:S03]  /*1260*/  SHF.R.S32.HI R10, RZ, 0x1f, R2 ;  /* 0x0000001fff0a7819 */ /* 0x000fc60000011402 */
[----:B------:R-:W-:Y:S01]  /*1270*/  IMAD.IADD R95, R7, 0x1, R12 ;  /* 0x00000001075f7824 */ /* 0x000fe200078e020c */
[----:B------:R-:W-:Y:S01]  /*1280*/  LEA.HI R27, R10, R2, RZ, 0x4 ;  /* 0x000000020a1b7211 */ /* 0x000fe200078f20ff */
[----:B------:R-:W-:Y:S01]  /*1290*/  IMAD.WIDE.U32 R12, R102, c[0x0][0x290], R34 ;  /* 0x0000a400660c7a25 */ /* 0x000fe200078e0022 */
[----:B------:R-:W-:Y:S02]  /*12a0*/  SHF.R.S32.HI R2, RZ, 0x1f, R8 ;  /* 0x0000001fff027819 */ /* 0x000fe40000011408 */
[----:B------:R-:W-:Y:S01]  /*12b0*/  IADD3 R5, R5, R9, RZ ;  /* 0x0000000905057210 */ /* 0x000fe20007ffe0ff */
[----:B------:R-:W-:Y:S01]  /*12c0*/  IMAD.MOV.U32 R94, RZ, RZ, R6 ;  /* 0x000000ffff5e7224 */ /* 0x000fe200078e0006 */
[----:B------:R-:W-:Y:S01]  /*12d0*/  LEA.HI R20, R2, R8, RZ, 0x3 ;  /* 0x0000000802147211 */ /* 0x000fe200078f18ff */
[----:B------:R-:W-:Y:S02]  /*12e0*/  IMAD R2, R31, c[0x0][0x290], RZ ;  /* 0x0000a4001f027a24 */ /* 0x000fe400078e02ff */
[----:B------:R-:W-:Y:S01]  /*12f0*/  IMAD.WIDE.U32 R8, R102, c[0x0][0x290], R32 ;  /* 0x0000a40066087a25 */ /* 0x000fe200078e0020 */
[----:B------:R-:W-:-:S03]  /*1300*/  LOP3.LUT R121, R20, 0xfffffff8, RZ, 0xc0, !PT ;  /* 0xfffffff814797812 */ /* 0x000fc600078ec0ff */
[----:B------:R-:W-:Y:S01]  /*1310*/  IMAD R2, R102, c[0x0][0x294], R2 ;  /* 0x0000a50066027a24 */ /* 0x000fe200078e0202 */
[----:B------:R-:W-:Y:S01]  /*1320*/  SHF.R.S32.HI R127, RZ, 0x1f, R121 ;  /* 0x0000001fff7f7819 */ /* 0x000fe20000011479 */
[----:B------:R-:W-:Y:S02]  /*1330*/  IMAD.MOV.U32 R110, RZ, RZ, R8 ;  /* 0x000000ffff6e7224 */ /* 0x000fe400078e0008 */
[----:B------:R-:W-:Y:S02]  /*1340*/  IMAD R8, R25, c[0x0][0x268], RZ ;  /* 0x00009a0019087a24 */ /* 0x000fe400078e02ff */
[----:B------:R-:W-:Y:S02]  /*1350*/  IMAD.IADD R115, R13, 0x1, R2 ;  /* 0x000000010d737824 */ /* 0x000fe400078e0202 */
[----:B------:R-:W-:-:S04]  /*1360*/  IMAD.WIDE.U32 R6, R39, c[0x0][0x210], R32 ;  /* 0x0000840027067a25 */ /* 0x000fc800078e0020 */
[----:B------:R-:W-:Y:S01]  /*1370*/  IMAD.IADD R111, R2, 0x1, R9 ;  /* 0x00000001026f7824 */ /* 0x000fe200078e0209 */
[----:B------:R-:W-:Y:S01]  /*1380*/  SHF.R.S32.HI R2, RZ, 0x1f, R21 ;  /* 0x0000001fff027819 */ /* 0x000fe20000011415 */
[C---:B------:R-:W-:Y:S02]  /*1390*/  IMAD R103, R104.reuse, c[0x0][0x26c], R8 ;  /* 0x00009b0068677a24 */ /* 0x040fe400078e0208 */
[----:B------:R-:W-:Y:S01]  /*13a0*/  IMAD.WIDE.U32 R104, R104, c[0x0][0x268], R4 ;  /* 0x00009a0068687a25 */ /* 0x000fe200078e0004 */
[----:B------:R-:W-:Y:S02]  /*13b0*/  @P1 MOV R5, R3 ;  /* 0x0000000300051202 */ /* 0x000fe40000000f00 */
[----:B------:R-:W-:Y:S01]  /*13c0*/  LEA.HI R2, R2, R102, RZ, 0x3 ;  /* 0x0000006602027211 */ /* 0x000fe200078f18ff */
[----:B------:R-:W-:Y:S02]  /*13d0*/  IMAD.IADD R15, R7, 0x1, R17 ;  /* 0x00000001070f7824 */ /* 0x000fe400078e0211 */
[----:B------:R-:W-:Y:S01]  /*13e0*/  IMAD.SHL.U32 R7, R23, 0x2, RZ ;  /* 0x0000000217077824 */ /* 0x000fe200078e00ff */
[----:B------:R-:W-:Y:S01]  /*13f0*/  LOP3.LUT R2, R2, 0xfffffff8, RZ, 0xc0, !PT ;  /* 0xfffffff802027812 */ /* 0x000fe200078ec0ff */
[----:B------:R-:W-:-:S02]  /*1400*/  @P1 IMAD.MOV.U32 R4, RZ, RZ, R22 ;  /* 0x000000ffff041224 */ /* 0x000fc400078e0016 */
[----:B------:R-:W-:Y:S01]  /*1410*/  IMAD.MOV.U32 R116, RZ, RZ, R14 ;  /* 0x000000ffff747224 */ /* 0x000fe200078e000e */
[----:B------:R-:W-:Y:S01]  /*1420*/  LOP3.LUT R24, R7, 0x2, R24, 0xe2, !PT ;  /* 0x0000000207187812 */ /* 0x000fe200078ee218 */
[----:B------:R-:W-:Y:S01]  /*1430*/  IMAD.MOV.U32 R14, RZ, RZ, R6 ;  /* 0x000000ffff0e7224 */ /* 0x000fe200078e0006 */
[----:B------:R-:W-:Y:S01]  /*1440*/  LEA.HI R7, R36, R231, RZ, 0x5 ;  /* 0x000000e724077211 */ /* 0x000fe200078f28ff */
[----:B------:R-:W-:Y:S01]  /*1450*/  @P1 IMAD R6, R37, 0x50, RZ ;  /* 0x0000005025061824 */ /* 0x000fe200078e02ff */
[----:B------:R-:W-:Y:S01]  /*1460*/  IADD3 R36, R34, 0x10, RZ ;  /* 0x0000001022247810 */ /* 0x000fe20007ffe0ff */
[----:B------:R-:W-:Y:S01]  /*1470*/  @P1 IMAD.WIDE.U32 R4, R167, 0x50, R4 ;  /* 0x00000050a7041825 */ /* 0x000fe200078e0004 */
[C---:B------:R-:W-:Y:S02]  /*1480*/  LOP3.LUT R99, R24.reuse, 0x1, RZ, 0xc0, !PT ;  /* 0x0000000118637812 */ /* 0x040fe400078ec0ff */
[----:B------:R-:W-:Y:S01]  /*1490*/  LOP3.LUT R100, R24, 0x2, RZ, 0xc0, !PT ;  /* 0x0000000218647812 */ /* 0x000fe200078ec0ff */
[----:B------:R-:W-:Y:S01]  /*14a0*/  @P1 IMAD.IADD R5, R5, 0x1, R6 ;  /* 0x0000000105051824 */ /* 0x000fe200078e0206 */
[----:B------:R-:W-:Y:S01]  /*14b0*/  @P1 LEA R8, P2, R4, c[0x0][0x220], 0x1 ;  /* 0x0000880004081a11 */ /* 0x000fe200078408ff */
[----:B------:R-:W-:-:S02]  /*14c0*/  IMAD.IADD R2, R102, 0x1, -R2 ;  /* 0x0000000166027824 */ /* 0x000fc400078e0a02 */
[----:B------:R-:W-:Y:S01]  /*14d0*/  IMAD.SHL.U32 R6, R7, 0x10, RZ ;  /* 0x0000001007067824 */ /* 0x000fe200078e00ff */
[----:B------:R-:W-:Y:S01]  /*14e0*/  SHF.R.S32.HI R7, RZ, 0x1f, R170 ;  /* 0x0000001fff077819 */ /* 0x000fe200000114aa */
[----:B------:R-:W-:Y:S01]  /*14f0*/  IMAD.WIDE.U32 R10, R102, c[0x0][0x280], R32 ;  /* 0x0000a000660a7a25 */ /* 0x000fe200078e0020 */
[----:B------:R-:W-:Y:S02]  /*1500*/  @P1 LEA.HI.X R9, R4, c[0x0][0x224], R5, 0x1, P2 ;  /* 0x0000890004091a11 */ /* 0x000fe400010f0c05 */
[C---:B------:R-:W-:Y:S01]  /*1510*/  LOP3.LUT P3, RZ, R2.reuse, 0x4, RZ, 0xc0, !PT ;  /* 0x0000000402ff7812 */ /* 0x040fe2000786c0ff */
[----:B------:R-:W-:Y:S01]  /*1520*/  IMAD.SHL.U32 R2, R2, 0x40, RZ ;  /* 0x0000004002027824 */ /* 0x000fe200078e00ff */
[----:B------:R-:W-:Y:S01]  /*1530*/  SHF.R.S32.HI R5, RZ, 0x4, R27 ;  /* 0x00000004ff057819 */ /* 0x000fe2000001141b */
[----:B------:R-:W-:Y:S01]  /*1540*/  IMAD.MOV.U32 R114, RZ, RZ, R12 ;  /* 0x000000ffff727224 */ /* 0x000fe200078e000c */
[----:B------:R-:W-:Y:S01]  /*1550*/  LEA.HI R7, R7, R170, RZ, 0x3 ;  /* 0x000000aa07077211 */ /* 0x000fe200078f18ff */
[----:B------:R1:W-:Y:S01]  /*1560*/  @P1 LDGSTS.E.BYPASS.LTC128B.128 [R93+0x6100], [R8.64], !P6 ;  /* 0x06100000085d1fae */ /* 0x0003e2000f101d4a */
[----:B------:R-:W-:Y:S01]  /*1570*/  MOV R112, R10 ;  /* 0x0000000a00707202 */ /* 0x000fe20000000f00 */
[----:B-----5:R-:W-:Y:S01]  /*1580*/  IMAD.WIDE.U32 R114, R171, c[0x0][0x290], R114 ;  /* 0x0000a400ab727a25 */ /* 0x020fe200078e0072 */
[----:B------:R-:W-:-:S02]  /*1590*/  LEA.HI.SX32 R10, R20, R5, 0x1d ;  /* 0x00000005140a7211 */ /* 0x000fc400078feaff */
[----:B------:R-:W-:Y:S01]  /*15a0*/  SHF.L.U32 R4, R170, 0x6, RZ ;  /* 0x00000006aa047819 */ /* 0x000fe200000006ff */
[----:B------:R-:W-:Y:S01]  /*15b0*/  IMAD.WIDE.U32 R116, R171, c[0x0][0x280], R116 ;  /* 0x0000a000ab747a25 */ /* 0x000fe200078e0074 */
[----:B------:R-:W-:Y:S02]  /*15c0*/  IADD3 R113, R16, R11, RZ ;  /* 0x0000000b10717210 */ /* 0x000fe40007ffe0ff */
[----:B------:R-:W-:Y:S01]  /*15d0*/  LOP3.LUT R2, R2, 0x1c0, RZ, 0xc0, !PT ;  /* 0x000001c002027812 */ /* 0x000fe200078ec0ff */
[----:B------:R-:W-:Y:S01]  /*15e0*/  IMAD.SHL.U32 R11, R7, 0x40, RZ ;  /* 0x00000040070b7824 */ /* 0x000fe200078e00ff */
[----:B------:R-:W-:Y:S01]  /*15f0*/  LOP3.LUT R4, R4, 0x1c0, RZ, 0xc0, !PT ;  /* 0x000001c004047812 */ /* 0x000fe200078ec0ff */
[----:B------:R-:W-:Y:S01]  /*1600*/  IMAD.SHL.U32 R101, R10, 0x8, RZ ;  /* 0x000000080a657824 */ /* 0x000fe200078e00ff */
[----:B------:R-:W-:Y:S01]  /*1610*/  LOP3.LUT R6, R6, 0xfffffe00, RZ, 0xc0, !PT ;  /* 0xfffffe0006067812 */ /* 0x000fe200078ec0ff */
[----:B------:R-:W-:Y:S01]  /*1620*/  @P0 IMAD R16, R37, 0x60, RZ ;  /* 0x0000006025100824 */ /* 0x000fe200078e02ff */
[----:B------:R-:W-:Y:S01]  /*1630*/  SHF.R.U32.HI R5, RZ, 0x3, R2 ;  /* 0x00000003ff057819 */ /* 0x000fe20000011602 */
[----:B------:R-:W-:Y:S01]  /*1640*/  IMAD.WIDE.U32 R112, R171, c[0x0][0x280], R112 ;  /* 0x0000a000ab707a25 */ /* 0x000fe200078e0070 */
[----:B------:R-:W-:-:S02]  /*1650*/  LOP3.LUT R12, R2, 0x18, R32, 0xf8, !PT ;  /* 0x00000018020c7812 */ /* 0x000fc400078ef820 */
[----:B------:R-:W-:Y:S01]  /*1660*/  LOP3.LUT R10, R11, 0xfffffe00, RZ, 0xc0, !PT ;  /* 0xfffffe000b0a7812 */ /* 0x000fe200078ec0ff */
[----:B------:R-:W-:Y:S01]  /*1670*/  IMAD.WIDE.U32 R110, R171, c[0x0][0x290], R110 ;  /* 0x0000a400ab6e7a25 */ /* 0x000fe200078e006e */
[----:B------:R-:W-:Y:S02]  /*1680*/  SHF.R.U32.HI R7, RZ, 0x3, R4 ;  /* 0x00000003ff077819 */ /* 0x000fe40000011604 */
[--C-:B------:R-:W-:Y:S01]  /*1690*/  LOP3.LUT R11, R4, 0x38, R20.reuse, 0xf8, !PT ;  /* 0x00000038040b7812 */ /* 0x100fe200078ef814 */
[----:B------:R-:W-:Y:S01]  /*16a0*/  IMAD.IADD R103, R105, 0x1, R103 ;  /* 0x0000000169677824 */ /* 0x000fe200078e0267 */
[----:B------:R-:W-:Y:S02]  /*16b0*/  LOP3.LUT R98, R6, R12, R5, 0xf6, !PT ;  /* 0x0000000c06627212 */ /* 0x000fe400078ef605 */
[----:B------:R-:W-:Y:S02]  /*16c0*/  LOP3.LUT R4, R4, 0x38, R101, 0xf8, !PT ;  /* 0x0000003804047812 */ /* 0x000fe400078ef865 */
[----:B------:R-:W-:-:S02]  /*16d0*/  LOP3.LUT R12, R2, 0x38, R20, 0xf8, !PT ;  /* 0x00000038020c7812 */ /* 0x000fc400078ef814 */
[----:B-1----:R-:W-:Y:S02]  /*16e0*/  SHF.R.S32.HI R8, RZ, 0x1f, R169 ;  /* 0x0000001fff087819 */ /* 0x002fe400000114a9 */
[----:B------:R-:W-:Y:S02]  /*16f0*/  LOP3.LUT R2, R2, 0x38, R101, 0xf8, !PT ;  /* 0x0000003802027812 */ /* 0x000fe400078ef865 */
[C-C-:B---3--:R-:W-:Y:S02]  /*1700*/  LOP3.LUT R19, R10.reuse, R11, R7.reuse, 0xf6, !PT ;  /* 0x0000000b0a137212 */ /* 0x148fe400078ef607 */
[----:B------:R-:W-:Y:S01]  /*1710*/  LOP3.LUT R18, R10, R4, R7, 0xf6, !PT ;  /* 0x000000040a127212 */ /* 0x000fe200078ef607 */
[----:B------:R-:W-:Y:S01]  /*1720*/  @P0 IMAD.MOV.U32 R4, RZ, RZ, R22 ;  /* 0x000000ffff040224 */ /* 0x000fe200078e0016 */
[----:B------:R-:W-:Y:S01]  /*1730*/  SHF.R.S32.HI R7, RZ, 0x1f, R168 ;  /* 0x0000001fff077819 */ /* 0x000fe200000114a8 */
[----:B------:R-:W-:Y:S01]  /*1740*/  IMAD.SHL.U32 R154, R19, 0x2, RZ ;  /* 0x00000002139a7824 */ /* 0x000fe200078e00ff */
[----:B------:R-:W-:Y:S01]  /*1750*/  LEA.HI R8, R8, R169, RZ, 0x3 ;  /* 0x000000a908087211 */ /* 0x000fe200078f18ff */
[----:B------:R-:W-:Y:S01]  /*1760*/  IMAD.SHL.U32 R150, R18, 0x2, RZ ;  /* 0x0000000212967824 */ /* 0x000fe200078e00ff */
[----:B------:R-:W-:-:S02]  /*1770*/  LOP3.LUT R21, R6, R2, R5, 0xf6, !PT ;  /* 0x0000000206157212 */ /* 0x000fc400078ef605 */
[----:B------:R-:W-:Y:S01]  /*1780*/  SHF.L.U32 R2, R169, 0x6, RZ ;  /* 0x00000006a9027819 */ /* 0x000fe200000006ff */
[----:B------:R-:W-:Y:S01]  /*1790*/  IMAD.SHL.U32 R9, R8, 0x40, RZ ;  /* 0x0000004008097824 */ /* 0x000fe200078e00ff */
[----:B------:R-:W-:Y:S01]  /*17a0*/  LOP3.LUT R23, R6, R12, R5, 0xf6, !PT ;  /* 0x0000000c06177212 */ /* 0x000fe200078ef605 */
[----:B------:R-:W-:Y:S01]  /*17b0*/  IMAD.SHL.U32 R6, R168, 0x40, RZ ;  /* 0x00000040a8067824 */ /* 0x000fe200078e00ff */
[----:B------:R-:W-:Y:S01]  /*17c0*/  LEA.HI R7, R7, R168, RZ, 0x3 ;  /* 0x000000a807077211 */ /* 0x000fe200078f18ff */
[----:B------:R-:W-:Y:S01]  /*17d0*/  @P0 IMAD.MOV.U32 R5, RZ, RZ, R3 ;  /* 0x000000ffff050224 */ /* 0x000fe200078e0003 */
[----:B------:R-:W-:Y:S02]  /*17e0*/  LOP3.LUT R2, R2, 0x1c0, RZ, 0xc0, !PT ;  /* 0x000001c002027812 */ /* 0x000fe400078ec0ff */
[----:B------:R-:W-:Y:S01]  /*17f0*/  LOP3.LUT R6, R6, 0x1c0, RZ, 0xc0, !PT ;  /* 0x000001c006067812 */ /* 0x000fe200078ec0ff */
[----:B------:R-:W-:Y:S01]  /*1800*/  IMAD.SHL.U32 R8, R7, 0x40, RZ ;  /* 0x0000004007087824 */ /* 0x000fe200078e00ff */
[----:B------:R-:W-:Y:S01]  /*1810*/  SHF.R.U32.HI R13, RZ, 0x3, R2 ;  /* 0x00000003ff0d7819 */ /* 0x000fe20000011602 */
[----:B------:R-:W-:Y:S01]  /*1820*/  @P0 IMAD.WIDE.U32 R4, R167, 0x60, R4 ;  /* 0x00000060a7040825 */ /* 0x000fe200078e0004 */
[----:B------:R-:W-:-:S02]  /*1830*/  LOP3.LUT R9, R9, 0xfffffe00, RZ, 0xc0, !PT ;  /* 0xfffffe0009097812 */ /* 0x000fc400078ec0ff */
[C---:B------:R-:W-:Y:S02]  /*1840*/  LOP3.LUT R10, R2.reuse, 0x38, R20, 0xf8, !PT ;  /* 0x00000038020a7812 */ /* 0x040fe400078ef814 */
[----:B------:R-:W-:Y:S01]  /*1850*/  LOP3.LUT R11, R2, 0x38, R101, 0xf8, !PT ;  /* 0x00000038020b7812 */ /* 0x000fe200078ef865 */
[----:B------:R-:W-:Y:S01]  /*1860*/  @P0 IMAD.IADD R2, R5, 0x1, R16 ;  /* 0x0000000105020824 */ /* 0x000fe200078e0210 */
[----:B------:R-:W-:Y:S01]  /*1870*/  SHF.R.U32.HI R7, RZ, 0x3, R6 ;  /* 0x00000003ff077819 */ /* 0x000fe20000011606 */
[----:B------:R-:W-:Y:S01]  /*1880*/  IMAD.MOV.U32 R5, RZ, RZ, c[0x0][0x280] ;  /* 0x0000a000ff057624 */ /* 0x000fe200078e00ff */
[----:B------:R-:W-:Y:S02]  /*1890*/  LOP3.LUT R8, R8, 0xfffffe00, RZ, 0xc0, !PT ;  /* 0xfffffe0008087812 */ /* 0x000fe400078ec0ff */
[C---:B------:R-:W-:Y:S01]  /*18a0*/  LOP3.LUT R12, R6.reuse, 0x38, R20, 0xf8, !PT ;  /* 0x00000038060c7812 */ /* 0x040fe200078ef814 */
[----:B------:R-:W-:Y:S01]  /*18b0*/  IMAD.SHL.U32 R211, R5, 0x40, RZ ;  /* 0x0000004005d37824 */ /* 0x000fe200078e00ff */
[----:B------:R-:W-:Y:S01]  /*18c0*/  LOP3.LUT R17, R9, R10, R13, 0xf6, !PT ;  /* 0x0000000a09117212 */ /* 0x000fe200078ef60d */
[C---:B------:R-:W-:Y:S01]  /*18d0*/  IMAD.SHL.U32 R213, R5.reuse, 0x20, RZ ;  /* 0x0000002005d57824 */ /* 0x040fe200078e00ff */
[----:B------:R-:W-:Y:S01]  /*18e0*/  LOP3.LUT R10, R6, 0x38, R101, 0xf8, !PT ;  /* 0x00000038060a7812 */ /* 0x000fe200078ef865 */
[----:B------:R-:W-:Y:S01]  /*18f0*/  IMAD.WIDE.U32 R208, R5, 0x60, RZ ;  /* 0x0000006005d07825 */ /* 0x000fe200078e00ff */
[----:B--2---:R-:W-:-:S02]  /*1900*/  @P4 SHF.R.S32.HI R3, RZ, 0x1f, R30 ;  /* 0x0000001fff034819 */ /* 0x004fc4000001141e */
[----:B------:R-:W-:Y:S01]  /*1910*/  @P0 LEA R6, P1, R4, c[0x0][0x220], 0x1 ;  /* 0x0000880004060a11 */ /* 0x000fe200078208ff */
[----:B------:R-:W-:Y:S01]  /*1920*/  @!P4 IMAD.MOV.U32 R3, RZ, RZ, R28 ;  /* 0x000000ffff03c224 */ /* 0x000fe200078e001c */
[----:B------:R-:W-:Y:S01]  /*1930*/  LOP3.LUT R16, R9, R11, R13, 0xf6, !PT ;  /* 0x0000000b09107212 */ /* 0x000fe200078ef60d */
[----:B------:R-:W-:Y:S01]  /*1940*/  IMAD.SHL.U32 R153, R17, 0x2, RZ ;  /* 0x0000000211997824 */ /* 0x000fe200078e00ff */
[C-C-:B------:R-:W-:Y:S02]  /*1950*/  LOP3.LUT R13, R8.reuse, R12, R7.reuse, 0xf6, !PT ;  /* 0x0000000c080d7212 */ /* 0x140fe400078ef607 */
[----:B------:R-:W-:Y:S01]  /*1960*/  LOP3.LUT R12, R8, R10, R7, 0xf6, !PT ;  /* 0x0000000a080c7212 */ /* 0x000fe200078ef607 */
[----:B------:R-:W-:Y:S01]  /*1970*/  IMAD.SHL.U32 R149, R16, 0x2, RZ ;  /* 0x0000000210957824 */ /* 0x000fe200078e00ff */
[----:B------:R-:W-:Y:S01]  /*1980*/  @P0 LEA.HI.X R7, R4, c[0x0][0x224], R2, 0x1, P1 ;  /* 0x0000890004070a11 */ /* 0x000fe200008f0c02 */
[----:B------:R-:W-:Y:S01]  /*1990*/  IMAD.SHL.U32 R152, R13, 0x2, RZ ;  /* 0x000000020d987824 */ /* 0x000fe200078e00ff */
[----:B------:R-:W-:Y:S01]  /*19a0*/  @P4 MOV R2, R30 ;  /* 0x0000001e00024202 */ /* 0x000fe20000000f00 */
[----:B------:R-:W-:Y:S01]  /*19b0*/  @!P4 IMAD.MOV.U32 R2, RZ, RZ, R38 ;  /* 0x000000ffff02c224 */ /* 0x000fe200078e0026 */
[----:B------:R-:W-:Y:S01]  /*19c0*/  SEL R3, R3, RZ, !P5 ;  /* 0x000000ff03037207 */ /* 0x000fe20006800000 */
[----:B------:R1:W-:Y:S01]  /*19d0*/  @P0 LDGSTS.E.BYPASS.LTC128B.128 [R93+0x6900], [R6.64], !P6 ;  /* 0x06900000065d0fae */ /* 0x0003e2000f101d4a */
[----:B------:R-:W-:Y:S01]  /*19e0*/  ISETP.NE.AND P0, PT, RZ, UR6, PT ;  /* 0x00000006ff007c0c */ /* 0x000fe2000bf05270 */
[----:B------:R-:W-:Y:S01]  /*19f0*/  IMAD.SHL.U32 R148, R12, 0x2, RZ ;  /* 0x000000020c947824 */ /* 0x000fe200078e00ff */
[----:B------:R-:W-:Y:S01]  /*1a00*/  SEL R2, R2, RZ, !P5 ;  /* 0x000000ff02027207 */ /* 0x000fe20006800000 */
[----:B------:R-:W-:Y:S01]  /*1a10*/  IMAD R4, R3, c[0x0][0x1f0], RZ ;  /* 0x00007c0003047a24 */ /* 0x000fe200078e02ff */
[----:B------:R-:W-:Y:S01]  /*1a20*/  SHF.L.U64.HI R184, R5, R185, c[0x0][0x284] ;  /* 0x0000a10005b87619 */ /* 0x000fe200000102b9 */
[----:B------:R-:W-:Y:S01]  /*1a30*/  IMAD R3, R3, c[0x0][0x218], RZ ;  /* 0x0000860003037a24 */ /* 0x000fe200078e02ff */
[-C--:B------:R-:W-:Y:S01]  /*1a40*/  SHF.L.U64.HI R186, R5, R187.reuse, c[0x0][0x284] ;  /* 0x0000a10005ba7619 */ /* 0x080fe200000102bb */
[----:B------:R-:W-:Y:S01]  /*1a50*/  IMAD.WIDE.U32 R94, R2, c[0x0][0x1f0], R94 ;  /* 0x00007c00025e7a25 */ /* 0x000fe200078e005e */
[----:B------:R-:W-:Y:S01]  /*1a60*/  P2R R164, PR, RZ, 0x1 ;  /* 0x00000001ffa47803 */ /* 0x000fe20000000000 */
[----:B------:R-:W0:Y:S01]  /*1a70*/  LDGDEPBAR ;  /* 0x00000000000079af */ /* 0x000e220000000000 */
[----:B------:R-:W-:Y:S01]  /*1a80*/  IADD3 R163, P1, R26, R102, RZ ;  /* 0x000000661aa37210 */ /* 0x000fe20007f3e0ff */
[C---:B------:R-:W-:Y:S01]  /*1a90*/  IMAD R96, R2.reuse, c[0x0][0x1f4], R4 ;  /* 0x00007d0002607a24 */ /* 0x040fe200078e0204 */
[----:B------:R-:W-:Y:S01]  /*1aa0*/  SHF.L.U64.HI R167, R167, R187, c[0x0][0x23c] ;  /* 0x00008f00a7a77619 */ /* 0x000fe200000102bb */
[C---:B------:R-:W-:Y:S01]  /*1ab0*/  IMAD R107, R2.reuse, c[0x0][0x21c], R3 ;  /* 0x00008700026b7a24 */ /* 0x040fe200078e0203 */
[----:B------:R-:W-:Y:S01]  /*1ac0*/  IADD3.X R162, R29, R31, RZ, P1, !PT ;  /* 0x0000001f1da27210 */ /* 0x000fe20000ffe4ff */
[----:B------:R-:W-:Y:S01]  /*1ad0*/  IMAD.WIDE.U32 R108, R2, c[0x0][0x218], R14 ;  /* 0x00008600026c7a25 */ /* 0x000fe200078e000e */
[----:B------:R-:W-:-:S02]  /*1ae0*/  SHF.R.S32.HI R2, RZ, 0x1f, R171 ;  /* 0x0000001fff027819 */ /* 0x000fc400000114ab */
[----:B------:R-:W-:Y:S01]  /*1af0*/  SHF.R.S32.HI R10, RZ, 0x1f, R169 ;  /* 0x0000001fff0a7819 */ /* 0x000fe200000114a9 */
[----:B------:R-:W-:Y:S01]  /*1b00*/  IMAD.MOV.U32 R4, RZ, RZ, c[0x0][0x290] ;  /* 0x0000a400ff047624 */ /* 0x000fe200078e00ff */
[----:B------:R-:W-:Y:S01]  /*1b10*/  IADD3 R146, P2, R32, R188, RZ ;  /* 0x000000bc20927210 */ /* 0x000fe20007f5e0ff */
[C---:B------:R-:W-:Y:S01]  /*1b20*/  IMAD R3, R2.reuse, c[0x0][0x280], RZ ;  /* 0x0000a00002037a24 */ /* 0x040fe200078e02ff */
[----:B------:R-:W-:Y:S01]  /*1b30*/  SHF.R.S32.HI R11, RZ, 0x1f, R168 ;  /* 0x0000001fff0b7819 */ /* 0x000fe200000114a8 */
[----:B------:R-:W-:Y:S01]  /*1b40*/  IMAD R2, R2, c[0x0][0x290], RZ ;  /* 0x0000a40002027a24 */ /* 0x000fe200078e02ff */
[C---:B------:R-:W-:Y:S01]  /*1b50*/  SHF.L.U64.HI R185, R4.reuse, R185, c[0x0][0x294] ;  /* 0x0000a50004b97619 */ /* 0x040fe200000102b9 */
[C---:B------:R-:W-:Y:S01]  /*1b60*/  IMAD R8, R171.reuse, c[0x0][0x284], R3 ;  /* 0x0000a100ab087a24 */ /* 0x040fe200078e0203 */
[----:B------:R-:W-:Y:S01]  /*1b70*/  SHF.L.U64.HI R187, R4, R187, c[0x0][0x294] ;  /* 0x0000a50004bb7619 */ /* 0x000fe200000102bb */
[----:B------:R-:W-:Y:S01]  /*1b80*/  IMAD R5, R171, c[0x0][0x294], R2 ;  /* 0x0000a500ab057a24 */ /* 0x000fe200078e0202 */
[----:B------:R-:W-:Y:S01]  /*1b90*/  IADD3 R2, P0, R102, 0x20, RZ ;  /* 0x0000002066027810 */ /* 0x000fe20007f1e0ff */
[C---:B------:R-:W-:Y:S01]  /*1ba0*/  IMAD.SHL.U32 R212, R4.reuse, 0x40, RZ ;  /* 0x0000004004d47824 */ /* 0x040fe200078e00ff */
[C---:B------:R-:W-:Y:S01]  /*1bb0*/  SHF.L.U32 R210, R4.reuse, 0x5, RZ ;  /* 0x0000000504d27819 */ /* 0x040fe200000006ff */
[----:B------:R-:W-:Y:S01]  /*1bc0*/  IMAD.WIDE.U32 R206, R4, 0x60, RZ ;  /* 0x0000006004ce7825 */ /* 0x000fe200078e00ff */
[----:B-1----:R-:W-:-:S02]  /*1bd0*/  SHF.R.S32.HI R6, RZ, 0x1f, R170 ;  /* 0x0000001fff067819 */ /* 0x002fc400000114aa */
[----:B------:R-:W-:Y:S01]  /*1be0*/  IADD3 R133, R209, UR5, RZ ;  /* 0x00000005d1857c10 */ /* 0x000fe2000fffe0ff */
[----:B------:R-:W-:Y:S01]  /*1bf0*/  IMAD.X R3, RZ, RZ, R31, P0 ;  /* 0x000000ffff037224 */ /* 0x000fe200000e061f */
[----:B------:R-:W-:Y:S01]  /*1c00*/  IADD3 R132, R207, UR4, RZ ;  /* 0x00000004cf847c10 */ /* 0x000fe2000fffe0ff */
[C---:B------:R-:W-:Y:S01]  /*1c10*/  IMAD.WIDE.U32 R138, R2.reuse, c[0x0][0x1e0], RZ ;  /* 0x00007800028a7a25 */ /* 0x040fe200078e00ff */
[----:B------:R-:W-:Y:S02]  /*1c20*/  IADD3 R129, R115, R5, RZ ;  /* 0x0000000573817210 */ /* 0x000fe40007ffe0ff */
[----:B------:R-:W-:Y:S01]  /*1c30*/  SHF.L.U32 R155, R23, 0x1, RZ ;  /* 0x00000001179b7819 */ /* 0x000fe200000006ff */
[----:B------:R-:W-:Y:S01]  /*1c40*/  IMAD R3, R3, c[0x0][0x1e0], RZ ;  /* 0x0000780003037a24 */ /* 0x000fe200078e02ff */
[----:B------:R-:W-:Y:S01]  /*1c50*/  IADD3 R147, P1, R215, R138, RZ ;  /* 0x0000008ad7937210 */ /* 0x000fe20007f3e0ff */
[----:B------:R-:W-:Y:S01]  /*1c60*/  IMAD R4, R31, c[0x0][0x1e0], RZ ;  /* 0x000078001f047a24 */ /* 0x000fe200078e02ff */
[----:B------:R-:W-:Y:S01]  /*1c70*/  SHF.R.S32.HI R126, RZ, 0x1f, R101 ;  /* 0x0000001fff7e7819 */ /* 0x000fe20000011465 */
[----:B------:R-:W-:Y:S01]  /*1c80*/  IMAD R9, R2, c[0x0][0x1e4], R3 ;  /* 0x0000790002097a24 */ /* 0x000fe200078e0203 */
[----:B------:R-:W-:Y:S01]  /*1c90*/  IADD3 R160, P0, R215, R147, RZ ;  /* 0x00000093d7a07210 */ /* 0x000fe20007f1e0ff */
[----:B------:R-:W-:Y:S01]  /*1ca0*/  IMAD R7, R102, c[0x0][0x1e4], R4 ;  /* 0x0000790066077a24 */ /* 0x000fe200078e0204 */
[----:B------:R-:W-:Y:S01]  /*1cb0*/  SHF.L.U32 R151, R21, 0x1, RZ ;  /* 0x0000000115977819 */ /* 0x000fe200000006ff */
[----:B------:R-:W-:-:S02]  /*1cc0*/  IMAD.IADD R144, R139, 0x1, R9 ;  /* 0x000000018b907824 */ /* 0x000fc400078e0209 */
[----:B------:R-:W-:Y:S02]  /*1cd0*/  IMAD.IADD R145, R189, 0x1, R7 ;  /* 0x00000001bd917824 */ /* 0x000fe400078e0207 */
[C---:B------:R-:W-:Y:S01]  /*1ce0*/  IMAD.X R143, R193.reuse, 0x1, R144, P1 ;  /* 0x00000001c18f7824 */ /* 0x040fe200008e0690 */
[----:B------:R-:W-:Y:S01]  /*1cf0*/  IADD3 R130, P1, R94, 0x20, RZ ;  /* 0x000000205e827810 */ /* 0x000fe20007f3e0ff */
[----:B------:R-:W-:Y:S02]  /*1d00*/  IMAD R4, R6, c[0x0][0x1e0], RZ ;  /* 0x0000780006047a24 */ /* 0x000fe400078e02ff */
[----:B------:R-:W-:Y:S01]  /*1d10*/  IMAD.X R157, R193, 0x1, R143, P0 ;  /* 0x00000001c19d7824 */ /* 0x000fe200000e068f */
[----:B------:R-:W-:Y:S01]  /*1d20*/  IADD3 R120, P0, R146, R94, RZ ;  /* 0x0000005e92787210 */ /* 0x000fe20007f1e0ff */
[----:B------:R-:W-:Y:S02]  /*1d30*/  IMAD.MOV.U32 R14, RZ, RZ, 0x40 ;  /* 0x00000040ff0e7424 */ /* 0x000fe400078e00ff */
[----:B------:R-:W-:-:S02]  /*1d40*/  IMAD R3, R10, c[0x0][0x1e0], RZ ;  /* 0x000078000a037a24 */ /* 0x000fc400078e02ff */
[----:B------:R-:W-:Y:S02]  /*1d50*/  IMAD.X R142, R33, 0x1, R145, P2 ;  /* 0x00000001218e7824 */ /* 0x000fe400010e0691 */
[----:B------:R-:W-:Y:S02]  /*1d60*/  IMAD.IADD R96, R95, 0x1, R96 ;  /* 0x000000015f607824 */ /* 0x000fe400078e0260 */
[----:B------:R-:W-:Y:S02]  /*1d70*/  IMAD R2, R11, c[0x0][0x1e0], RZ ;  /* 0x000078000b027a24 */ /* 0x000fe400078e02ff */
[----:B------:R-:W-:Y:S02]  /*1d80*/  IMAD R6, R170, c[0x0][0x1e4], R4 ;  /* 0x00007900aa067a24 */ /* 0x000fe400078e0204 */
[----:B------:R-:W-:Y:S01]  /*1d90*/  IMAD R4, R169, c[0x0][0x1e4], R3 ;  /* 0x00007900a9047a24 */ /* 0x000fe200078e0203 */
[----:B------:R-:W-:Y:S01]  /*1da0*/  SEL R3, R14, 0xffffffc0, !P3 ;  /* 0xffffffc00e037807 */ /* 0x000fe20005800000 */
[----:B------:R-:W-:Y:S01]  /*1db0*/  IMAD.X R119, R142, 0x1, R96, P0 ;  /* 0x000000018e777824 */ /* 0x000fe200000e0660 */
[----:B------:R-:W-:Y:S01]  /*1dc0*/  IADD3 R124, P0, R120, 0x20, RZ ;  /* 0x00000020787c7810 */ /* 0x000fe20007f1e0ff */
[----:B------:R-:W-:Y:S01]  /*1dd0*/  IMAD R2, R168, c[0x0][0x1e4], R2 ;  /* 0x00007900a8027a24 */ /* 0x000fe200078e0202 */
[----:B------:R-:W-:Y:S01]  /*1de0*/  IADD3 R158, R197, R4, RZ ;  /* 0x00000004c59e7210 */ /* 0x000fe20007ffe0ff */
[C---:B------:R-:W-:Y:S01]  /*1df0*/  IMAD R97, R98.reuse, 0x2, R3 ;  /* 0x0000000262617824 */ /* 0x040fe200078e0203 */
[----:B------:R-:W-:Y:S01]  /*1e00*/  SHF.L.U32 R98, R98, 0x1, RZ ;  /* 0x0000000162627819 */ /* 0x000fe200000006ff */
[----:B------:R-:W-:-:S02]  /*1e10*/  IMAD.IADD R159, R199, 0x1, R6 ;  /* 0x00000001c79f7824 */ /* 0x000fc400078e0206 */
[----:B------:R-:W-:Y:S02]  /*1e20*/  IMAD.IADD R156, R195, 0x1, R2 ;  /* 0x00000001c39c7824 */ /* 0x000fe400078e0202 */
[----:B------:R-:W-:Y:S02]  /*1e30*/  IMAD.IADD R131, R117, 0x1, R8 ;  /* 0x0000000175837824 */ /* 0x000fe400078e0208 */
[----:B------:R-:W-:Y:S02]  /*1e40*/  IMAD.IADD R128, R8, 0x1, R113 ;  /* 0x0000000108807824 */ /* 0x000fe400078e0271 */
[----:B------:R-:W-:Y:S02]  /*1e50*/  IMAD.IADD R125, R5, 0x1, R111 ;  /* 0x00000001057d7824 */ /* 0x000fe400078e026f */
[----:B------:R-:W-:Y:S02]  /*1e60*/  IMAD.IADD R107, R109, 0x1, R107 ;  /* 0x000000016d6b7824 */ /* 0x000fe400078e026b */
[----:B------:R-:W-:-:S02]  /*1e70*/  IMAD.X R122, RZ, RZ, R96, P1 ;  /* 0x000000ffff7a7224 */ /* 0x000fc400008e0660 */
[----:B------:R-:W-:Y:S01]  /*1e80*/  IMAD.X R123, RZ, RZ, R119, P0 ;  /* 0x000000ffff7b7224 */ /* 0x000fe200000e0677 */
[----:B------:R-:W-:Y:S06]  /*1e90*/  BAR.SYNC.DEFER_BLOCKING 0x0 ;  /* 0x0000000000007b1d */ /* 0x000fec0000010000 */
.L_x_98:
[-C--:B--2---:R-:W-:Y:S01]  /*1ea0*/  IMAD R2, R203, R42.reuse, RZ ;  /* 0x0000002acb027224 */ /* 0x084fe200078e02ff */
[----:B------:R-:W-:Y:S04]  /*1eb0*/  DEPBAR.LE SB0, 0x0 ;  /* 0x000080000000791a */ /* 0x000fe80000000000 */
[----:B------:R-:W-:Y:S01]  /*1ec0*/  BAR.SYNC.DEFER_BLOCKING 0x0 ;  /* 0x0000000000007b1d */ /* 0x000fe20000010000 */
[----:B------:R-:W-:Y:S01]  /*1ed0*/  ISETP.GE.AND P0, PT, R217, 0x1, PT ;  /* 0x00000001d900780c */ /* 0x000fe20003f06270 */
[----:B------:R-:W-:Y:S01]  /*1ee0*/  IMAD.WIDE.U32 R86, R174, R42, RZ ;  /* 0x0000002aae567225 */ /* 0x000fe200078e00ff */
[----:B------:R-:W-:Y:S05]  /*1ef0*/  SHF.R.S32.HI R106, RZ, 0x1f, R42 ;  /* 0x0000001fff6a7819 */ /* 0x000fea000001142a */
[----:B------:R-:W-:Y:S05]  /*1f00*/  IMAD R2, R106, R174, R2 ;  /* 0x000000ae6a027224 */ /* 0x000fea00078e0202 */
[----:B------:R-:W-:Y:S01]  /*1f10*/  IADD3 R91, R87, R2, RZ ;  /* 0x00000002575b7210 */ /* 0x000fe20007ffe0ff */
[----:B------:R-:W-:Y:S01]  /*1f20*/  BSSY B2, `(.L_x_52) ;  /* 0x0000524000027945 */ /* 0x000fe20003800000 */
[----:B------:R-:W-:-:S05]  /*1f30*/  @!P0 BRA `(.L_x_53) ;  /* 0x00004d0000008947 */ /* 0x000fca0003800000 */
[-C--:B------:R-:W-:Y:S01]  /*1f40*/  IMAD R4, R202, R42.reuse, RZ ;  /* 0x0000002aca047224 */ /* 0x080fe200078e02ff */
[----:B------:R-:W-:Y:S01]  /*1f50*/  ISETP.NE.AND P0, PT, R164, RZ, PT ;  /* 0x000000ffa400720c */ /* 0x000fe20003f05270 */
[-C--:B------:R-:W-:Y:S02]  /*1f60*/  IMAD R3, R201, R42.reuse, RZ ;  /* 0x0000002ac9037224 */ /* 0x080fe400078e02ff */
[----:B------:R-:W-:Y:S02]  /*1f70*/  IMAD R2, R42, -0x70, R0 ;  /* 0xffffff902a027824 */ /* 0x000fe400078e0200 */
[-C--:B------:R-:W-:Y:S03]  /*1f80*/  IMAD.WIDE.U32 R10, R176, R42.reuse, RZ ;  /* 0x0000002ab00a7225 */ /* 0x080fe600078e00ff */
[----:B------:R-:W-:Y:S01]  /*1f90*/  IMNMX R78, R2, 0x70, PT ;  /* 0x00000070024e7817 */ /* 0x000fe20003800200 */
[----:B------:R-:W-:Y:S04]  /*1fa0*/  IMAD.WIDE.U32 R8, R178, R42, RZ ;  /* 0x0000002ab2087225 */ /* 0x000fe800078e00ff */
[C---:B------:R-:W-:Y:S02]  /*1fb0*/  IMAD R4, R106.reuse, R176, R4 ;  /* 0x000000b06a047224 */ /* 0x040fe400078e0204 */
[----:B------:R-:W-:Y:S03]  /*1fc0*/  IMAD R3, R106, R178, R3 ;  /* 0x000000b26a037224 */ /* 0x000fe600078e0203 */
[----:B------:R-:W-:Y:S02]  /*1fd0*/  IADD3 R38, R11, R4, RZ ;  /* 0x000000040b267210 */ /* 0x000fe40007ffe0ff */
[----:B------:R-:W-:Y:S01]  /*1fe0*/  IADD3 R37, R9, R3, RZ ;  /* 0x0000000309257210 */ /* 0x000fe20007ffe0ff */
[----:B------:R-:W-:-:S05]  /*1ff0*/  @!P0 BRA `(.L_x_54) ;  /* 0x0000289000008947 */ /* 0x000fca0003800000 */
[----:B------:R-:W-:Y:S01]  /*2000*/  ISETP.GE.AND P3, PT, R102, R78, PT ;  /* 0x0000004e6600720c */ /* 0x000fe20003f66270 */
[----:B------:R-:W-:Y:S01]  /*2010*/  BSSY B0, `(.L_x_55) ;  /* 0x0000019000007945 */ /* 0x000fe20003800000 */
[----:B------:R-:W-:Y:S01]  /*2020*/  CS2R R50, SRZ ;  /* 0x0000000000327805 */ /* 0x000fe2000001ff00 */
[----:B------:R-:W-:Y:S01]  /*2030*/  CS2R R46, SRZ ;  /* 0x00000000002e7805 */ /* 0x000fe2000001ff00 */
[----:B------:R-:W-:Y:S01]  /*2040*/  CS2R R40, SRZ ;  /* 0x0000000000287805 */ /* 0x000fe2000001ff00 */
[----:B------:R-:W-:Y:S01]  /*2050*/  CS2R R12, SRZ ;  /* 0x00000000000c7805 */ /* 0x000fe2000001ff00 */
[----:B------:R-:W-:Y:S07]  /*2060*/  CS2R R2, SRZ ;  /* 0x0000000000027805 */ /* 0x000fee000001ff00 */
[----:B------:R-:W-:-:S05]  /*2070*/  @P3 BRA `(.L_x_56) ;  /* 0x0000012000003947 */ /* 0x000fca0003800000 */
[----:B------:R-:W-:Y:S01]  /*2080*/  IADD3 R2, P0, R116, R10, RZ ;  /* 0x0000000a74027210 */ /* 0x000fe20007f1e0ff */
[----:B------:R-:W-:Y:S01]  /*2090*/  CS2R R40, SRZ ;  /* 0x0000000000287805 */ /* 0x000fe2000001ff00 */
[----:B------:R-:W-:Y:S01]  /*20a0*/  IADD3 R3, P1, R114, R8, RZ ;  /* 0x0000000872037210 */ /* 0x000fe20007f3e0ff */
[----:B------:R-:W-:Y:S01]  /*20b0*/  CS2R R46, SRZ ;  /* 0x00000000002e7805 */ /* 0x000fe2000001ff00 */
[----:B------:R-:W-:Y:S01]  /*20c0*/  ISETP.GE.AND P2, PT, R34, c[0x0][0x27c], PT ;  /* 0x00009f0022007a0c */ /* 0x000fe20003f46270 */
[----:B------:R-:W-:Y:S01]  /*20d0*/  IMAD.X R4, R38, 0x1, R131, P0 ;  /* 0x0000000126047824 */ /* 0x000fe200000e0683 */
[C---:B------:R-:W-:Y:S01]  /*20e0*/  LEA R6, P0, R2.reuse, c[0x0][0x270], 0x1 ;  /* 0x00009c0002067a11 */ /* 0x040fe200078008ff */
[----:B------:R-:W-:Y:S03]  /*20f0*/  CS2R R12, SRZ ;  /* 0x00000000000c7805 */ /* 0x000fe6000001ff00 */
[----:B------:R-:W-:Y:S01]  /*2100*/  LEA.HI.X R7, R2, c[0x0][0x274], R4, 0x1, P0 ;  /* 0x00009d0002077a11 */ /* 0x000fe200000f0c04 */
[----:B------:R-:W-:Y:S01]  /*2110*/  IMAD.X R2, R37, 0x1, R129, P1 ;  /* 0x0000000125027824 */ /* 0x000fe200008e0681 */
[----:B------:R-:W-:Y:S02]  /*2120*/  ISETP.GE.AND P0, PT, R36, c[0x0][0x27c], PT ;  /* 0x00009f0024007a0c */ /* 0x000fe40003f06270 */
[C---:B------:R-:W-:Y:S03]  /*2130*/  LEA R4, P1, R3.reuse, c[0x0][0x288], 0x1 ;  /* 0x0000a20003047a11 */ /* 0x040fe600078208ff */
[----:B------:R1:W5:Y:S01]  /*2140*/  @!P2 LDG.E.64 R40, [R6.64] ;  /* 0x0000000a0628a981 */ /* 0x000362000c1e1b00 */
[----:B------:R-:W-:Y:S02]  /*2150*/  LEA.HI.X R5, R3, c[0x0][0x28c], R2, 0x1, P1 ;  /* 0x0000a30003057a11 */ /* 0x000fe400008f0c02 */
[----:B------:R-:W-:Y:S05]  /*2160*/  CS2R R2, SRZ ;  /* 0x0000000000027805 */ /* 0x000fea000001ff00 */
[----:B------:R1:W5:Y:S04]  /*2170*/  @!P0 LDG.E.64 R46, [R6.64+0x20] ;  /* 0x0000200a062e8981 */ /* 0x000368000c1e1b00 */
[----:B------:R1:W5:Y:S04]  /*2180*/  @!P2 LDG.E.64 R2, [R4.64] ;  /* 0x0000000a0402a981 */ /* 0x000368000c1e1b00 */
[----:B------:R1:W5:Y:S02]  /*2190*/  @!P0 LDG.E.64 R12, [R4.64+0x20] ;  /* 0x0000200a040c8981 */ /* 0x000364000c1e1b00 */
.L_x_56:
[----:B------:R-:W-:Y:S05]  /*21a0*/  BSYNC B0 ;  /* 0x0000000000007941 */ /* 0x000fea0003800000 */
.L_x_55:
[----:B------:R-:W-:Y:S01]  /*21b0*/  ISETP.GE.AND P4, PT, R170, R78, PT ;  /* 0x0000004eaa00720c */ /* 0x000fe20003f86270 */
[----:B-1---5:R-:W-:Y:S01]  /*21c0*/  IMAD.MOV.U32 R4, RZ, RZ, R46 ;  /* 0x000000ffff047224 */ /* 0x022fe200078e002e */
[----:B------:R-:W-:Y:S01]  /*21d0*/  BSSY B0, `(.L_x_57) ;  /* 0x0000023000007945 */ /* 0x000fe20003800000 */
[----:B------:R-:W-:Y:S01]  /*21e0*/  IMAD.MOV.U32 R7, RZ, RZ, R47 ;  /* 0x000000ffff077224 */ /* 0x000fe200078e002f */
[----:B------:R-:W-:Y:S01]  /*21f0*/  CS2R R48, SRZ ;  /* 0x0000000000307805 */ /* 0x000fe2000001ff00 */
[----:B------:R-:W-:Y:S01]  /*2200*/  IMAD.MOV.U32 R6, RZ, RZ, R40 ;  /* 0x000000ffff067224 */ /* 0x000fe200078e0028 */
[----:B------:R-:W-:Y:S01]  /*2210*/  CS2R R16, SRZ ;  /* 0x0000000000107805 */ /* 0x000fe2000001ff00 */
[----:B------:R-:W-:Y:S01]  /*2220*/  IMAD.MOV.U32 R5, RZ, RZ, R41 ;  /* 0x000000ffff057224 */ /* 0x000fe200078e0029 */
[----:B------:R-:W-:Y:S01]  /*2230*/  PRMT R60, R4, 0x5410, R7 ;  /* 0x00005410043c7816 */ /* 0x000fe20000000007 */
[----:B------:R-:W-:Y:S01]  /*2240*/  CS2R R14, SRZ ;  /* 0x00000000000e7805 */ /* 0x000fe2000001ff00 */
[----:B------:R-:W-:Y:S02]  /*2250*/  MOV R4, R12 ;  /* 0x0000000c00047202 */ /* 0x000fe40000000f00 */
[----:B------:R-:W-:Y:S01]  /*2260*/  PRMT R44, R6, 0x5410, R5 ;  /* 0x00005410062c7816 */ /* 0x000fe20000000005 */
[----:B------:R-:W-:Y:S01]  /*2270*/  IMAD.MOV.U32 R6, RZ, RZ, R13 ;  /* 0x000000ffff067224 */ /* 0x000fe200078e000d */
[----:B------:R-:W-:Y:S01]  /*2280*/  PRMT R21, R4, 0x7610, R21 ;  /* 0x0000761004157816 */ /* 0x000fe20000000015 */
[----:B------:R-:W-:Y:S01]  /*2290*/  IMAD.MOV.U32 R5, RZ, RZ, R2 ;  /* 0x000000ffff057224 */ /* 0x000fe200078e0002 */
[----:B------:R-:W-:Y:S02]  /*22a0*/  MOV R4, R3 ;  /* 0x0000000300047202 */ /* 0x000fe40000000f00 */
[----:B------:R-:W-:Y:S02]  /*22b0*/  PRMT R21, R21, 0x5410, R6 ;  /* 0x0000541015157816 */ /* 0x000fe40000000006 */
[----:B------:R-:W-:Y:S01]  /*22c0*/  PRMT R20, R5, 0x5410, R4 ;  /* 0x0000541005147816 */ /* 0x000fe20000000004 */
[----:B------:R-:W-:-:S05]  /*22d0*/  @P4 BRA `(.L_x_58) ;  /* 0x0000012000004947 */ /* 0x000fca0003800000 */
[----:B------:R-:W-:Y:S01]  /*22e0*/  IADD3 R5, P1, P0, R116, R10, R213 ;  /* 0x0000000a74057210 */ /* 0x000fe2000783e0d5 */
[----:B------:R-:W-:Y:S01]  /*22f0*/  CS2R R48, SRZ ;  /* 0x0000000000307805 */ /* 0x000fe2000001ff00 */
[----:B------:R-:W-:Y:S01]  /*2300*/  CS2R R50, SRZ ;  /* 0x0000000000327805 */ /* 0x000fe2000001ff00 */
[----:B------:R-:W-:Y:S01]  /*2310*/  CS2R R16, SRZ ;  /* 0x0000000000107805 */ /* 0x000fe2000001ff00 */
[----:B------:R-:W-:Y:S02]  /*2320*/  IADD3.X R7, R131, R38, R186, P1, P0 ;  /* 0x0000002683077210 */ /* 0x000fe40000fe04ba */
[----:B------:R-:W-:Y:S04]  /*2330*/  IADD3 R14, P1, P0, R114, R8, R210 ;  /* 0x00000008720e7210 */ /* 0x000fe8000783e0d2 */
[----:B------:R-:W-:Y:S02]  /*2340*/  IADD3.X R15, R129, R37, R187, P1, P0 ;  /* 0x00000025810f7210 */ /* 0x000fe40000fe04bb */
[C---:B------:R-:W-:Y:S02]  /*2350*/  LEA R6, P0, R5.reuse, c[0x0][0x270], 0x1 ;  /* 0x00009c0005067a11 */ /* 0x040fe400078008ff */
[----:B------:R-:W-:Y:S02]  /*2360*/  ISETP.GE.AND P1, PT, R34, c[0x0][0x27c], PT ;  /* 0x00009f0022007a0c */ /* 0x000fe40003f26270 */
[----:B------:R-:W-:Y:S02]  /*2370*/  LEA.HI.X R7, R5, c[0x0][0x274], R7, 0x1, P0 ;  /* 0x00009d0005077a11 */ /* 0x000fe400000f0c07 */
[----:B------:R-:W-:Y:S02]  /*2380*/  ISETP.GE.AND P0, PT, R36, c[0x0][0x27c], PT ;  /* 0x00009f0024007a0c */ /* 0x000fe40003f06270 */
[C---:B------:R-:W-:Y:S04]  /*2390*/  LEA R4, P2, R14.reuse, c[0x0][0x288], 0x1 ;  /* 0x0000a2000e047a11 */ /* 0x040fe800078408ff */
[----:B------:R-:W-:Y:S02]  /*23a0*/  LEA.HI.X R5, R14, c[0x0][0x28c], R15, 0x1, P2 ;  /* 0x0000a3000e057a11 */ /* 0x000fe400010f0c0f */
[----:B------:R-:W-:Y:S01]  /*23b0*/  CS2R R14, SRZ ;  /* 0x00000000000e7805 */ /* 0x000fe2000001ff00 */
[----:B------:R1:W5:Y:S04]  /*23c0*/  @!P1 LDG.E.64 R48, [R6.64] ;  /* 0x0000000a06309981 */ /* 0x000368000c1e1b00 */
[----:B------:R1:W5:Y:S04]  /*23d0*/  @!P0 LDG.E.64 R50, [R6.64+0x20] ;  /* 0x0000200a06328981 */ /* 0x000368000c1e1b00 */
[----:B------:R1:W5:Y:S04]  /*23e0*/  @!P1 LDG.E.64 R14, [R4.64] ;  /* 0x0000000a040e9981 */ /* 0x000368000c1e1b00 */
[----:B------:R1:W5:Y:S02]  /*23f0*/  @!P0 LDG.E.64 R16, [R4.64+0x20] ;  /* 0x0000200a04108981 */ /* 0x000364000c1e1b00 */
.L_x_58:
[----:B------:R-:W-:Y:S05]  /*2400*/  BSYNC B0 ;  /* 0x0000000000007941 */ /* 0x000fea0003800000 */
.L_x_57:
[----:B------:R-:W-:Y:S01]  /*2410*/  ISETP.GE.AND P2, PT, R169, R78, PT ;  /* 0x0000004ea900720c */ /* 0x000fe20003f46270 */
[----:B-1---5:R-:W-:Y:S01]  /*2420*/  IMAD.MOV.U32 R4, RZ, RZ, R50 ;  /* 0x000000ffff047224 */ /* 0x022fe200078e0032 */
[----:B------:R-:W-:Y:S01]  /*2430*/  MOV R6, R48 ;  /* 0x0000003000067202 */ /* 0x000fe20000000f00 */
[----:B------:R-:W-:Y:S01]  /*2440*/  IMAD.MOV.U32 R7, RZ, RZ, R51 ;  /* 0x000000ffff077224 */ /* 0x000fe200078e0033 */
[----:B------:R-:W-:Y:S01]  /*2450*/  BSSY B0, `(.L_x_59) ;  /* 0x0000024000007945 */ /* 0x000fe20003800000 */
[----:B------:R-:W-:Y:S01]  /*2460*/  IMAD.MOV.U32 R5, RZ, RZ, R49 ;  /* 0x000000ffff057224 */ /* 0x000fe200078e0031 */
[----:B------:R-:W-:Y:S01]  /*2470*/  CS2R R58, SRZ ;  /* 0x00000000003a7805 */ /* 0x000fe2000001ff00 */
[----:B------:R-:W-:Y:S01]  /*2480*/  CS2R R54, SRZ ;  /* 0x0000000000367805 */ /* 0x000fe2000001ff00 */
[----:B------:R-:W-:Y:S01]  /*2490*/  PRMT R62, R4, 0x5410, R7 ;  /* 0x00005410043e7816 */ /* 0x000fe20000000007 */
[----:B------:R-:W-:Y:S01]  /*24a0*/  IMAD.MOV.U32 R4, RZ, RZ, R16 ;  /* 0x000000ffff047224 */ /* 0x000fe200078e0010 */
[----:B------:R-:W-:Y:S01]  /*24b0*/  PRMT R61, R6, 0x5410, R5 ;  /* 0x00005410063d7816 */ /* 0x000fe20000000005 */
[----:B------:R-:W-:Y:S01]  /*24c0*/  IMAD.MOV.U32 R5, RZ, RZ, R14 ;  /* 0x000000ffff057224 */ /* 0x000fe200078e000e */
[----:B------:R-:W-:Y:S01]  /*24d0*/  MOV R6, R17 ;  /* 0x0000001100067202 */ /* 0x000fe20000000f00 */
[----:B------:R-:W-:Y:S01]  /*24e0*/  CS2R R52, SRZ ;  /* 0x0000000000347805 */ /* 0x000fe2000001ff00 */
[----:B------:R-:W-:Y:S01]  /*24f0*/  CS2R R22, SRZ ;  /* 0x0000000000167805 */ /* 0x000fe2000001ff00 */
[----:B------:R-:W-:Y:S01]  /*2500*/  CS2R R18, SRZ ;  /* 0x0000000000127805 */ /* 0x000fe2000001ff00 */
[----:B------:R-:W-:Y:S02]  /*2510*/  PRMT R29, R4, 0x5410, R6 ;  /* 0x00005410041d7816 */ /* 0x000fe40000000006 */
[----:B------:R-:W-:Y:S04]  /*2520*/  MOV R4, R15 ;  /* 0x0000000f00047202 */ /* 0x000fe80000000f00 */
        /* <DEDUP_REMOVED lines=9> */
[C---:B------:R-:W-:Y:S04]  /*25c0*/  LEA R6, P0, R4.reuse, c[0x0][0x270], 0x1 ;  /* 0x00009c0004067a11 */ /* 0x040fe800078008ff */
[----:B------:R-:W-:Y:S02]  /*25d0*/  LEA.HI.X R7, R4, c[0x0][0x274], R7, 0x1, P0 ;  /* 0x00009d0004077a11 */ /* 0x000fe400000f0c07 */
[C---:B------:R-:W-:Y:S04]  /*25e0*/  LEA R4, P0, R5.reuse, c[0x0][0x288], 0x1 ;  /* 0x0000a20005047a11 */ /* 0x040fe800078008ff */
[----:B------:R-:W-:Y:S02]  /*25f0*/  LEA.HI.X R5, R5, c[0x0][0x28c], R18, 0x1, P0 ;  /* 0x0000a30005057a11 */ /* 0x000fe400000f0c12 */
[----:B------:R-:W-:Y:S01]  /*2600*/  ISETP.GE.AND P0, PT, R34, c[0x0][0x27c], PT ;  /* 0x00009f0022007a0c */ /* 0x000fe20003f06270 */
[----:B------:R-:W-:Y:S11]  /*2610*/  CS2R R18, SRZ ;  /* 0x0000000000127805 */ /* 0x000ff6000001ff00 */
[----:B------:R-:W-:Y:S01]  /*2620*/  @!UPT UIADD3 URZ, URZ, URZ, URZ ;  /* 0x0000003f3f3ff290 */ /* 0x000fe2000fffe03f */
[----:B------:R1:W5:Y:S04]  /*2630*/  @!P0 LDG.E.64 R52, [R6.64] ;  /* 0x0000000a06348981 */ /* 0x000368000c1e1b00 */
[----:B------:R1:W5:Y:S01]  /*2640*/  @!P0 LDG.E.64 R18, [R4.64] ;  /* 0x0000000a04128981 */ /* 0x000362000c1e1b00 */
[----:B------:R-:W-:Y:S11]  /*2650*/  ISETP.GE.AND P0, PT, R36, c[0x0][0x27c], PT ;  /* 0x00009f0024007a0c */ /* 0x000ff60003f06270 */
[----:B------:R-:W-:Y:S02]  /*2660*/  @!UPT UIADD3 URZ, URZ, URZ, URZ ;  /* 0x0000003f3f3ff290 */ /* 0x000fe4000fffe03f */
[----:B------:R1:W5:Y:S04]  /*2670*/  @!P0 LDG.E.64 R54, [R6.64+0x20] ;  /* 0x0000200a06368981 */ /* 0x000368000c1e1b00 */
[----:B------:R1:W5:Y:S02]  /*2680*/  @!P0 LDG.E.64 R22, [R4.64+0x20] ;  /* 0x0000200a04168981 */ /* 0x000364000c1e1b00 */
.L_x_60:
[----:B------:R-:W-:Y:S05]  /*2690*/  BSYNC B0 ;  /* 0x0000000000007941 */ /* 0x000fea0003800000 */
.L_x_59:
        /* <DEDUP_REMOVED lines=22> */
[----:B------:R-:W-:Y:S01]  /*2800*/  IADD3.X R38, R131, R133, R38, P1, P0 ;  /* 0x0000008583267210 */ /* 0x000fe20000fe0426 */
[----:B------:R-:W-:Y:S01]  /*2810*/  CS2R R26, SRZ ;  /* 0x00000000001a7805 */ /* 0x000fe2000001ff00 */
[----:B------:R-:W-:Y:S04]  /*2820*/  IADD3 R8, P1, P0, R114, R206, R8 ;  /* 0x000000ce72087210 */ /* 0x000fe8000783e008 */
[----:B------:R-:W-:Y:S02]  /*2830*/  IADD3.X R37, R129, R132, R37, P1, P0 ;  /* 0x0000008481257210 */ /* 0x000fe40000fe0425 */
[C---:B------:R-:W-:Y:S04]  /*2840*/  LEA R6, P0, R10.reuse, c[0x0][0x270], 0x1 ;  /* 0x00009c000a067a11 */ /* 0x040fe800078008ff */
[----:B------:R-:W-:Y:S02]  /*2850*/  LEA.HI.X R7, R10, c[0x0][0x274], R38, 0x1, P0 ;  /* 0x00009d000a077a11 */ /* 0x000fe400000f0c26 */
[C---:B------:R-:W-:Y:S04]  /*2860*/  LEA R4, P0, R8.reuse, c[0x0][0x288], 0x1 ;  /* 0x0000a20008047a11 */ /* 0x040fe800078008ff */
[----:B------:R-:W-:Y:S02]  /*2870*/  LEA.HI.X R5, R8, c[0x0][0x28c], R37, 0x1, P0 ;  /* 0x0000a30008057a11 */ /* 0x000fe400000f0c25 */
[----:B------:R-:W-:Y:S11]  /*2880*/  ISETP.GE.AND P0, PT, R34, c[0x0][0x27c], PT ;  /* 0x00009f0022007a0c */ /* 0x000ff60003f06270 */
[----:B------:R-:W-:Y:S02]  /*2890*/  @!UPT UIADD3 URZ, URZ, URZ, URZ ;  /* 0x0000003f3f3ff290 */ /* 0x000fe4000fffe03f */
[----:B------:R1:W5:Y:S04]  /*28a0*/  @!P0 LDG.E.64 R56, [R6.64] ;  /* 0x0000000a06388981 */ /* 0x000368000c1e1b00 */
[----:B------:R1:W5:Y:S01]  /*28b0*/  @!P0 LDG.E.64 R24, [R4.64] ;  /* 0x0000000a04188981 */ /* 0x000362000c1e1b00 */
[----:B------:R-:W-:Y:S11]  /*28c0*/  ISETP.GE.AND P0, PT, R36, c[0x0][0x27c], PT ;  /* 0x00009f0024007a0c */ /* 0x000ff60003f06270 */
[----:B------:R-:W-:Y:S02]  /*28d0*/  @!UPT UIADD3 URZ, URZ, URZ, URZ ;  /* 0x0000003f3f3ff290 */ /* 0x000fe4000fffe03f */
[----:B------:R1:W5:Y:S04]  /*28e0*/  @!P0 LDG.E.64 R58, [R6.64+0x20] ;  /* 0x0000200a063a8981 */ /* 0x000368000c1e1b00 */
[----:B------:R1:W5:Y:S02]  /*28f0*/  @!P0 LDG.E.64 R26, [R4.64+0x20] ;  /* 0x0000200a041a8981 */ /* 0x000364000c1e1b00 */
.L_x_62:
[----:B------:R-:W-:Y:S05]  /*2900*/  BSYNC B0 ;  /* 0x0000000000007941 */ /* 0x000fea0003800000 */
.L_x_61:
[----:B-1---5:R-:W-:Y:S01]  /*2910*/  MOV R5, R56 ;  /* 0x0000003800057202 */ /* 0x022fe20000000f00 */
[----:B------:R-:W-:Y:S01]  /*2920*/  IMAD.MOV.U32 R7, RZ, RZ, R58 ;  /* 0x000000ffff077224 */ /* 0x000fe200078e003a */
[----:B------:R-:W-:Y:S01]  /*2930*/  BSSY B1, `(.L_x_63) ;  /* 0x0000086000017945 */ /* 0x000fe20003800000 */
[----:B------:R-:W-:Y:S02]  /*2940*/  IMAD.MOV.U32 R6, RZ, RZ, R59 ;  /* 0x000000ffff067224 */ /* 0x000fe400078e003b */
[----:B------:R-:W-:Y:S03]  /*2950*/  IMAD.MOV.U32 R4, RZ, RZ, R57 ;  /* 0x000000ffff047224 */ /* 0x000fe600078e0039 */
[----:B------:R-:W-:Y:S01]  /*2960*/  PRMT R66, R7, 0x5410, R6 ;  /* 0x0000541007427816 */ /* 0x000fe20000000006 */
[----:B------:R-:W-:Y:S01]  /*2970*/  IMAD.MOV.U32 R7, RZ, RZ, R26 ;  /* 0x000000ffff077224 */ /* 0x000fe200078e001a */
[----:B------:R-:W-:Y:S01]  /*2980*/  PRMT R65, R5, 0x5410, R4 ;  /* 0x0000541005417816 */ /* 0x000fe20000000004 */
[----:B------:R-:W-:Y:S01]  /*2990*/  IMAD.MOV.U32 R5, RZ, RZ, R24 ;  /* 0x000000ffff057224 */ /* 0x000fe200078e0018 */
[----:B------:R-:W-:Y:S02]  /*29a0*/  MOV R6, R27 ;  /* 0x0000001b00067202 */ /* 0x000fe40000000f00 */
[----:B------:R-:W-:Y:S02]  /*29b0*/  MOV R4, R25 ;  /* 0x0000001900047202 */ /* 0x000fe40000000f00 */
[----:B------:R-:W-:Y:S02]  /*29c0*/  PRMT R38, R7, 0x5410, R6 ;  /* 0x0000541007267816 */ /* 0x000fe40000000006 */
[----:B------:R-:W-:Y:S01]  /*29d0*/  PRMT R37, R5, 0x5410, R4 ;  /* 0x0000541005257816 */ /* 0x000fe20000000004 */
[----:B------:R-:W-:-:S05]  /*29e0*/  @P3 BRA `(.L_x_64) ;  /* 0x000007a000003947 */ /* 0x000fca0003800000 */
[----:B------:R-:W-:Y:S01]  /*29f0*/  IADD3 R67, P0, R146, R86, RZ ;  /* 0x0000005692437210 */ /* 0x000fe20007f1e0ff */
[----:B------:R-:W-:Y:S04]  /*2a00*/  BSSY B0, `(.L_x_65) ;  /* 0x000003d000007945 */ /* 0x000fe80003800000 */
[----:B------:R-:W-:Y:S01]  /*2a10*/  IMAD.X R70, R91, 0x1, R142, P0 ;  /* 0x000000015b467824 */ /* 0x000fe200000e068e */
[----:B------:R-:W-:Y:S11]  /*2a20*/  ISETP.NE.AND P0, PT, R99, RZ, PT ;  /* 0x000000ff6300720c */ /* 0x000ff60003f05270 */
[----:B------:R-:W-:Y:S02]  /*2a30*/  @!UPT UIADD3 URZ, URZ, URZ, URZ ;  /* 0x0000003f3f3ff290 */ /* 0x000fe4000fffe03f */
[----:B------:R-:W-:-:S05]  /*2a40*/  @!P0 BRA `(.L_x_66) ;  /* 0x0000038000008947 */ /* 0x000fca0003800000 */
[----:B------:R-:W-:Y:S01]  /*2a50*/  IADD3 R4, P0, R67, R94, RZ ;  /* 0x0000005e43047210 */ /* 0x000fe20007f1e0ff */
[----:B------:R-:W1:Y:S03]  /*2a60*/  LDS.128 R8, [R98+0x3900] ;  /* 0x0039000062087984 */ /* 0x000e660000000c00 */
[----:B------:R-:W-:Y:S02]  /*2a70*/  IADD3.X R5, R70, R96, RZ, P0, !PT ;  /* 0x0000006046057210 */ /* 0x000fe400007fe4ff */
[C---:B------:R-:W-:Y:S04]  /*2a80*/  LEA R68, P0, R4.reuse, c[0x0][0x1c8], 0x1 ;  /* 0x0000720004447a11 */ /* 0x040fe800078008ff */
[----:B------:R-:W-:Y:S02]  /*2a90*/  LEA.HI.X R69, R4, c[0x0][0x1cc], R5, 0x1, P0 ;  /* 0x0000730004457a11 */ /* 0x000fe400000f0c05 */
[----:B------:R-:W-:Y:S11]  /*2aa0*/  ISETP.GE.AND P0, PT, R34, c[0x0][0x27c], PT ;  /* 0x00009f0022007a0c */ /* 0x000ff60003f06270 */
[----:B------:R-:W-:Y:S02]  /*2ab0*/  @!UPT UIADD3 URZ, URZ, URZ, URZ ;  /* 0x0000003f3f3ff290 */ /* 0x000fe4000fffe03f */
[----:B------:R-:W-:Y:S01]  /*2ac0*/  @!P0 SHF.R.U64 R6, R2, 0x10, R3 ;  /* 0x0000001002068819 */ /* 0x000fe20000001203 */
[----:B------:R-:W-:Y:S01]  /*2ad0*/  @!P0 HADD2.F32 R2, -RZ, R20.H0_H0 ;  /* 0x20000014ff028230 */ /* 0x000fe20000004100 */
[----:B------:R-:W-:Y:S01]  /*2ae0*/  @!P0 SHF.R.U64 R43, R40, 0x10, R41 ;  /* 0x00000010282b8819 */ /* 0x000fe20000001229 */
[----:B------:R-:W-:Y:S01]  /*2af0*/  @!P0 HADD2.F32 R40, -RZ, R44.H0_H0 ;  /* 0x2000002cff288230 */ /* 0x000fe20000004100 */
[----:B------:R-:W-:Y:S02]  /*2b00*/  @!P0 SHF.R.U32.HI R7, RZ, 0x10, R3 ;  /* 0x00000010ff078819 */ /* 0x000fe40000011603 */
[----:B------:R-:W-:Y:S01]  /*2b10*/  @!P0 SHF.R.U32.HI R45, RZ, 0x10, R41 ;  /* 0x00000010ff2d8819 */ /* 0x000fe20000011629 */
[----:B------:R-:W-:Y:S04]  /*2b20*/  @!P0 HADD2.F32 R43, -RZ, R43.H0_H0 ;  /* 0x2000002bff2b8230 */ /* 0x000fe80000004100 */
[----:B------:R-:W-:Y:S01]  /*2b30*/  @!P0 HADD2.F32 R45, -RZ, R45.H0_H0 ;  /* 0x2000002dff2d8230 */ /* 0x000fe20000004100 */
[----:B-1----:R-:W-:Y:S02]  /*2b40*/  @!P0 MOV R5, R8 ;  /* 0x0000000800058202 */ /* 0x002fe40000000f00 */
[----:B------:R-:W-:Y:S03]  /*2b50*/  @!P0 MOV R4, R9 ;  /* 0x0000000900048202 */ /* 0x000fe60000000f00 */
[--C-:B------:R-:W-:Y:S02]  /*2b60*/  @!P0 HADD2.F32 R39, -RZ, R5.reuse.H1_H1 ;  /* 0x30000005ff278230 */ /* 0x100fe40000004100 */
[----:B------:R-:W-:Y:S02]  /*2b70*/  @!P0 HADD2.F32 R3, -RZ, R5.H0_H0 ;  /* 0x20000005ff038230 */ /* 0x000fe40000004100 */
[----:B------:R-:W-:Y:S01]  /*2b80*/  @!P0 HADD2.F32 R5, -RZ, R6.H0_H0 ;  /* 0x20000006ff058230 */ /* 0x000fe20000004100 */
[-C--:B------:R-:W-:Y:S01]  /*2b90*/  @!P0 FMUL.FTZ R71, R39, R2.reuse ;  /* 0x0000000227478220 */ /* 0x080fe20000410000 */
[--C-:B------:R-:W-:Y:S01]  /*2ba0*/  @!P0 HADD2.F32 R41, -RZ, R4.reuse.H1_H1 ;  /* 0x30000004ff298230 */ /* 0x100fe20000004100 */
[----:B------:R-:W-:Y:S01]  /*2bb0*/  @!P0 IMAD.MOV.U32 R6, RZ, RZ, R10 ;  /* 0x000000ffff068224 */ /* 0x000fe200078e000a */
[----:B------:R-:W-:Y:S01]  /*2bc0*/  @!P0 HADD2.F32 R4, -RZ, R4.H0_H0 ;  /* 0x20000004ff048230 */ /* 0x000fe20000004100 */
[C---:B------:R-:W-:Y:S02]  /*2bd0*/  @!P0 FMUL.FTZ R2, R3.reuse, R2 ;  /* 0x0000000203028220 */ /* 0x040fe40000410000 */
[-C--:B------:R-:W-:Y:S02]  /*2be0*/  @!P0 FFMA.FTZ R73, R3, R40.reuse, -R71 ;  /* 0x0000002803498223 */ /* 0x080fe40000010847 */
[-C--:B------:R-:W-:Y:S02]  /*2bf0*/  @!P0 FMUL.FTZ R71, R41, R5.reuse ;  /* 0x0000000529478220 */ /* 0x080fe40000410000 */
[C---:B------:R-:W-:Y:S01]  /*2c00*/  @!P0 FMUL.FTZ R3, R4.reuse, R5 ;  /* 0x0000000504038220 */ /* 0x040fe20000410000 */
[----:B------:R-:W-:Y:S01]  /*2c10*/  @!P0 MOV R5, R11 ;  /* 0x0000000b00058202 */ /* 0x000fe20000000f00 */
[----:B------:R-:W-:Y:S01]  /*2c20*/  @!P0 FFMA.FTZ R2, R39, R40, R2 ;  /* 0x0000002827028223 */ /* 0x000fe20000010002 */
[----:B------:R-:W-:Y:S01]  /*2c30*/  @!P0 HADD2.F32 R39, -RZ, R6.H1_H1 ;  /* 0x30000006ff278230 */ /* 0x000fe20000004100 */
[-C--:B------:R-:W-:Y:S01]  /*2c40*/  @!P0 FFMA.FTZ R72, R4, R43.reuse, -R71 ;  /* 0x0000002b04488223 */ /* 0x080fe20000010847 */
[----:B------:R-:W-:Y:S01]  /*2c50*/  @!P0 HADD2.F32 R4, -RZ, R20.H1_H1 ;  /* 0x30000014ff048230 */ /* 0x000fe20000004100 */
[----:B------:R-:W-:Y:S01]  /*2c60*/  @!P0 FFMA.FTZ R3, R41, R43, R3 ;  /* 0x0000002b29038223 */ /* 0x000fe20000010003 */
[----:B------:R-:W-:Y:S01]  /*2c70*/  @!P0 HADD2.F32 R20, -RZ, R7.H0_H0 ;  /* 0x20000007ff148230 */ /* 0x000fe20000004100 */
[----:B------:R-:W-:Y:S01]  /*2c80*/  @!P0 F2FP.PACK_AB R2, R2, R73 ;  /* 0x000000490202823e */ /* 0x000fe200000000ff */
[----:B------:R-:W-:Y:S02]  /*2c90*/  @!P0 HADD2.F32 R7, -RZ, R6.H0_H0 ;  /* 0x20000006ff078230 */ /* 0x000fe40000004100 */
[----:B------:R-:W-:Y:S01]  /*2ca0*/  @!P0 HADD2.F32 R40, -RZ, R44.H1_H1 ;  /* 0x3000002cff288230 */ /* 0x000fe20000004100 */
[----:B------:R-:W-:Y:S01]  /*2cb0*/  @!P0 F2FP.PACK_AB R3, R3, R72 ;  /* 0x000000480303823e */ /* 0x000fe200000000ff */
[--C-:B------:R-:W-:Y:S01]  /*2cc0*/  @!P0 HADD2.F32 R44, -RZ, R5.reuse.H1_H1 ;  /* 0x30000005ff2c8230 */ /* 0x100fe20000004100 */
[----:B------:R-:W-:Y:S01]  /*2cd0*/  @!P0 MOV R8, R2 ;  /* 0x0000000200088202 */ /* 0x000fe20000000f00 */
[----:B------:R-:W-:Y:S01]  /*2ce0*/  @!P0 HADD2.F32 R6, -RZ, R5.H0_H0 ;  /* 0x20000005ff068230 */ /* 0x000fe20000004100 */
[-C--:B------:R-:W-:Y:S02]  /*2cf0*/  @!P0 FMUL.FTZ R5, R39, R4.reuse ;  /* 0x0000000427058220 */ /* 0x080fe40000410000 */
[C---:B------:R-:W-:Y:S02]  /*2d00*/  @!P0 FMUL.FTZ R4, R7.reuse, R4 ;  /* 0x0000000407048220 */ /* 0x040fe40000410000 */
[----:B------:R-:W-:Y:S02]  /*2d10*/  @!P0 FMUL.FTZ R71, R44, R20 ;  /* 0x000000142c478220 */ /* 0x000fe40000410000 */
[----:B------:R-:W-:Y:S02]  /*2d20*/  @!P0 FFMA.FTZ R7, R7, R40, -R5 ;  /* 0x0000002807078223 */ /* 0x000fe40000010805 */
[C---:B------:R-:W-:Y:S02]  /*2d30*/  @!P0 FMUL.FTZ R5, R6.reuse, R20 ;  /* 0x0000001406058220 */ /* 0x040fe40000410000 */
[----:B------:R-:W-:Y:S02]  /*2d40*/  @!P0 FFMA.FTZ R4, R39, R40, R4 ;  /* 0x0000002827048223 */ /* 0x000fe40000010004 */
[-C--:B------:R-:W-:Y:S02]  /*2d50*/  @!P0 FFMA.FTZ R71, R6, R45.reuse, -R71 ;  /* 0x0000002d06478223 */ /* 0x080fe40000010847 */
[----:B------:R-:W-:Y:S01]  /*2d60*/  @!P0 FFMA.FTZ R5, R44, R45, R5 ;  /* 0x0000002d2c058223 */ /* 0x000fe20000010005 */
[----:B------:R-:W-:Y:S01]  /*2d70*/  @!P0 F2FP.PACK_AB R4, R4, R7 ;  /* 0x000000070404823e */ /* 0x000fe200000000ff */
[----:B------:R-:W-:Y:S03]  /*2d80*/  @!P0 IMAD.MOV.U32 R9, RZ, RZ, R3 ;  /* 0x000000ffff098224 */ /* 0x000fe600078e0003 */
[----:B------:R-:W-:Y:S02]  /*2d90*/  @!P0 F2FP.PACK_AB R5, R5, R71 ;  /* 0x000000470505823e */ /* 0x000fe400000000ff */
[----:B------:R-:W-:Y:S02]  /*2da0*/  @!P0 MOV R10, R4 ;  /* 0x00000004000a8202 */ /* 0x000fe40000000f00 */
[----:B------:R-:W-:Y:S05]  /*2db0*/  @!P0 MOV R11, R5 ;  /* 0x00000005000b8202 */ /* 0x000fea0000000f00 */
[----:B------:R1:W-:Y:S02]  /*2dc0*/  STG.E.128 [R68.64], R8 ;  /* 0x0000000844007986 */ /* 0x0003e4000c101d0a */
.L_x_66:
[----:B------:R-:W-:Y:S05]  /*2dd0*/  BSYNC B0 ;  /* 0x0000000000007941 */ /* 0x000fea0003800000 */
.L_x_65:
[----:B------:R-:W-:Y:S11]  /*2de0*/  ISETP.NE.AND P0, PT, R100, RZ, PT ;  /* 0x000000ff6400720c */ /* 0x000ff60003f05270 */
[----:B------:R-:W-:Y:S02]  /*2df0*/  @!UPT UIADD3 URZ, URZ, URZ, URZ ;  /* 0x0000003f3f3ff290 */ /* 0x000fe4000fffe03f */
[----:B------:R-:W-:-:S05]  /*2e00*/  @!P0 BRA `(.L_x_64) ;  /* 0x0000038000008947 */ /* 0x000fca0003800000 */
[----:B------:R-:W-:Y:S01]  /*2e10*/  IADD3 R2, P0, R67, R130, RZ ;  /* 0x0000008243027210 */ /* 0x000fe20007f1e0ff */
[----:B-1----:R-:W1:Y:S03]  /*2e20*/  LDS.128 R8, [R97+0x3900] ;  /* 0x0039000061087984 */ /* 0x002e660000000c00 */
        /* <DEDUP_REMOVED lines=9> */
[----:B------:R-:W-:Y:S01]  /*2ec0*/  @!P0 SHF.R.U32.HI R12, RZ, 0x10, R13 ;  /* 0x00000010ff0c8819 */ /* 0x000fe2000001160d */
[----:B------:R-:W-:Y:S01]  /*2ed0*/  @!P0 HADD2.F32 R5, -RZ, R5.H0_H0 ;  /* 0x20000005ff058230 */ /* 0x000fe20000004100 */
[----:B------:R-:W-:Y:S01]  /*2ee0*/  @!P0 SHF.R.U32.HI R41, RZ, 0x10, R47 ;  /* 0x00000010ff298819 */ /* 0x000fe2000001162f */
[----:B------:R-:W-:Y:S02]  /*2ef0*/  @!P0 HADD2.F32 R20, -RZ, R20.H0_H0 ;  /* 0x20000014ff148230 */ /* 0x000fe40000004100 */
[----:B------:R-:W-:Y:S02]  /*2f00*/  @!P0 HADD2.F32 R12, -RZ, R12.H0_H0 ;  /* 0x2000000cff0c8230 */ /* 0x000fe40000004100 */
[----:B------:R-:W-:Y:S01]  /*2f10*/  @!P0 HADD2.F32 R41, -RZ, R41.H0_H0 ;  /* 0x20000029ff298230 */ /* 0x000fe20000004100 */
[----:B-1----:R-:W-:Y:S02]  /*2f20*/  @!P0 MOV R3, R8 ;  /* 0x0000000800038202 */ /* 0x002fe40000000f00 */
[----:B------:R-:W-:Y:S03]  /*2f30*/  @!P0 MOV R4, R9 ;  /* 0x0000000900048202 */ /* 0x000fe60000000f00 */
[--C-:B------:R-:W-:Y:S02]  /*2f40*/  @!P0 HADD2.F32 R6, -RZ, R3.reuse.H1_H1 ;  /* 0x30000003ff068230 */ /* 0x100fe40000004100 */
[----:B------:R-:W-:Y:S02]  /*2f50*/  @!P0 HADD2.F32 R3, -RZ, R3.H0_H0 ;  /* 0x20000003ff038230 */ /* 0x000fe40000004100 */
[--C-:B------:R-:W-:Y:S01]  /*2f60*/  @!P0 HADD2.F32 R13, -RZ, R4.reuse.H1_H1 ;  /* 0x30000004ff0d8230 */ /* 0x100fe20000004100 */
[CC--:B------:R-:W-:Y:S01]  /*2f70*/  @!P0 FMUL.FTZ R39, R6.reuse, R2.reuse ;  /* 0x0000000206278220 */ /* 0x0c0fe20000410000 */
[----:B------:R-:W-:Y:S01]  /*2f80*/  @!P0 HADD2.F32 R4, -RZ, R4.H0_H0 ;  /* 0x20000004ff048230 */ /* 0x000fe20000004100 */
[C---:B------:R-:W-:Y:S02]  /*2f90*/  @!P0 FMUL.FTZ R2, R3.reuse, R2 ;  /* 0x0000000203028220 */ /* 0x040fe40000410000 */
[-C--:B------:R-:W-:Y:S02]  /*2fa0*/  @!P0 FFMA.FTZ R47, R3, R7.reuse, -R39 ;  /* 0x00000007032f8223 */ /* 0x080fe40000010827 */
[----:B------:R-:W-:Y:S02]  /*2fb0*/  @!P0 FFMA.FTZ R2, R6, R7, R2 ;  /* 0x0000000706028223 */ /* 0x000fe40000010002 */
[----:B------:R-:W-:Y:S02]  /*2fc0*/  @!P0 IMAD.MOV.U32 R6, RZ, RZ, R10 ;  /* 0x000000ffff068224 */ /* 0x000fe400078e000a */
[C---:B------:R-:W-:Y:S01]  /*2fd0*/  @!P0 FMUL.FTZ R39, R13.reuse, R5 ;  /* 0x000000050d278220 */ /* 0x040fe20000410000 */
[----:B------:R-:W-:Y:S01]  /*2fe0*/  @!P0 F2FP.PACK_AB R2, R2, R47 ;  /* 0x0000002f0202823e */ /* 0x000fe200000000ff */
[C---:B------:R-:W-:Y:S01]  /*2ff0*/  @!P0 FMUL.FTZ R3, R4.reuse, R5 ;  /* 0x0000000504038220 */ /* 0x040fe20000410000 */
[----:B------:R-:W-:Y:S01]  /*3000*/  @!P0 MOV R5, R11 ;  /* 0x0000000b00058202 */ /* 0x000fe20000000f00 */
[-C--:B------:R-:W-:Y:S01]  /*3010*/  @!P0 FFMA.FTZ R46, R4, R20.reuse, -R39 ;  /* 0x00000014042e8223 */ /* 0x080fe20000010827 */
[----:B------:R-:W-:Y:S01]  /*3020*/  @!P0 HADD2.F32 R4, -RZ, R21.H1_H1 ;  /* 0x30000015ff048230 */ /* 0x000fe20000004100 */
[----:B------:R-:W-:Y:S01]  /*3030*/  @!P0 FFMA.FTZ R3, R13, R20, R3 ;  /* 0x000000140d038223 */ /* 0x000fe20000010003 */
[--C-:B------:R-:W-:Y:S01]  /*3040*/  @!P0 HADD2.F32 R21, -RZ, R6.reuse.H1_H1 ;  /* 0x30000006ff158230 */ /* 0x100fe20000004100 */
[----:B------:R-:W-:Y:S01]  /*3050*/  @!P0 MOV R8, R2 ;  /* 0x0000000200088202 */ /* 0x000fe20000000f00 */
[----:B------:R-:W-:Y:S02]  /*3060*/  @!P0 HADD2.F32 R7, -RZ, R6.H0_H0 ;  /* 0x20000006ff078230 */ /* 0x000fe40000004100 */
[----:B------:R-:W-:Y:S01]  /*3070*/  @!P0 HADD2.F32 R39, -RZ, R60.H1_H1 ;  /* 0x3000003cff278230 */ /* 0x000fe20000004100 */
[----:B------:R-:W-:Y:S01]  /*3080*/  @!P0 F2FP.PACK_AB R3, R3, R46 ;  /* 0x0000002e0303823e */ /* 0x000fe200000000ff */
[--C-:B------:R-:W-:Y:S02]  /*3090*/  @!P0 HADD2.F32 R40, -RZ, R5.reuse.H1_H1 ;  /* 0x30000005ff288230 */ /* 0x100fe40000004100 */
[----:B------:R-:W-:Y:S01]  /*30a0*/  @!P0 HADD2.F32 R6, -RZ, R5.H0_H0 ;  /* 0x20000005ff068230 */ /* 0x000fe20000004100 */
[-C--:B------:R-:W-:Y:S02]  /*30b0*/  @!P0 FMUL.FTZ R5, R21, R4.reuse ;  /* 0x0000000415058220 */ /* 0x080fe40000410000 */
[C---:B------:R-:W-:Y:S02]  /*30c0*/  @!P0 FMUL.FTZ R4, R7.reuse, R4 ;  /* 0x0000000407048220 */ /* 0x040fe40000410000 */
[-C--:B------:R-:W-:Y:S02]  /*30d0*/  @!P0 FMUL.FTZ R43, R40, R12.reuse ;  /* 0x0000000c282b8220 */ /* 0x080fe40000410000 */
[-C--:B------:R-:W-:Y:S02]  /*30e0*/  @!P0 FFMA.FTZ R7, R7, R39.reuse, -R5 ;  /* 0x0000002707078223 */ /* 0x080fe40000010805 */
        /* <DEDUP_REMOVED lines=10> */
.L_x_64:
[----:B------:R-:W-:Y:S05]  /*3190*/  BSYNC B1 ;  /* 0x0000000000017941 */ /* 0x000fea0003800000 */
.L_x_63:
[----:B------:R-:W-:Y:S01]  /*31a0*/  BSSY B1, `(.L_x_67) ;  /* 0x000007a000017945 */ /* 0x000fe20003800000 */
[----:B------:R-:W-:-:S05]  /*31b0*/  @P4 BRA `(.L_x_68) ;  /* 0x0000078000004947 */ /* 0x000fca0003800000 */
[----:B-1----:R-:W-:Y:S01]  /*31c0*/  IADD3 R44, P1, P0, R138, R86, R32 ;  /* 0x000000568a2c7210 */ /* 0x002fe2000783e020 */
[----:B------:R-:W-:Y:S03]  /*31d0*/  BSSY B0, `(.L_x_69) ;  /* 0x000003c000007945 */ /* 0x000fe60003800000 */
[----:B------:R-:W-:Y:S02]  /*31e0*/  IADD3.X R46, R144, R91, R33, P1, P0 ;  /* 0x0000005b902e7210 */ /* 0x000fe40000fe0421 */
[----:B------:R-:W-:Y:S11]  /*31f0*/  ISETP.NE.AND P0, PT, R99, RZ, PT ;  /* 0x000000ff6300720c */ /* 0x000ff60003f05270 */
[----:B------:R-:W-:Y:S02]  /*3200*/  @!UPT UIADD3 URZ, URZ, URZ, URZ ;  /* 0x0000003f3f3ff290 */ /* 0x000fe4000fffe03f */
[----:B------:R-:W-:-:S05]  /*3210*/  @!P0 BRA `(.L_x_70) ;  /* 0x0000037000008947 */ /* 0x000fca0003800000 */
[----:B------:R-:W-:Y:S01]  /*3220*/  ISETP.GE.AND P0, PT, R34, c[0x0][0x27c], PT ;  /* 0x00009f0022007a0c */ /* 0x000fe20003f06270 */
[----:B------:R-:W1:Y:S01]  /*3230*/  LDS.128 R8, [R98+0x4900] ;  /* 0x0049000062087984 */ /* 0x000e620000000c00 */
[----:B------:R-:W-:Y:S11]  /*3240*/  IADD3 R39, P1, R44, R94, RZ ;  /* 0x0000005e2c277210 */ /* 0x000ff60007f3e0ff */
[--C-:B------:R-:W-:Y:S01]  /*3250*/  @!P0 SHF.R.U64 R6, R14, 0x10, R15.reuse ;  /* 0x000000100e068819 */ /* 0x100fe2000000120f */
[----:B------:R-:W-:Y:S01]  /*3260*/  @!P0 HADD2.F32 R2, -RZ, R28.H0_H0 ;  /* 0x2000001cff028230 */ /* 0x000fe20000004100 */
[----:B------:R-:W-:Y:S01]  /*3270*/  @!P0 SHF.R.U32.HI R12, RZ, 0x10, R15 ;  /* 0x00000010ff0c8819 */ /* 0x000fe2000001160f */
[----:B------:R-:W-:Y:S01]  /*3280*/  @!P0 HADD2.F32 R13, -RZ, R61.H0_H0 ;  /* 0x2000003dff0d8230 */ /* 0x000fe20000004100 */
[--C-:B------:R-:W-:Y:S01]  /*3290*/  @!P0 SHF.R.U64 R15, R48, 0x10, R49.reuse ;  /* 0x00000010300f8819 */ /* 0x100fe20000001231 */
[----:B------:R-:W-:Y:S01]  /*32a0*/  @!P0 HADD2.F32 R6, -RZ, R6.H0_H0 ;  /* 0x20000006ff068230 */ /* 0x000fe20000004100 */
[----:B------:R-:W-:Y:S01]  /*32b0*/  @!P0 SHF.R.U32.HI R48, RZ, 0x10, R49 ;  /* 0x00000010ff308819 */ /* 0x000fe20000011631 */
[----:B------:R-:W-:Y:S02]  /*32c0*/  @!P0 HADD2.F32 R12, -RZ, R12.H0_H0 ;  /* 0x2000000cff0c8230 */ /* 0x000fe40000004100 */
[----:B------:R-:W-:Y:S01]  /*32d0*/  @!P0 HADD2.F32 R15, -RZ, R15.H0_H0 ;  /* 0x2000000fff0f8230 */ /* 0x000fe20000004100 */
[----:B-1----:R-:W-:Y:S02]  /*32e0*/  @!P0 MOV R4, R8 ;  /* 0x0000000800048202 */ /* 0x002fe40000000f00 */
[----:B------:R-:W-:Y:S03]  /*32f0*/  @!P0 MOV R3, R9 ;  /* 0x0000000900038202 */ /* 0x000fe60000000f00 */
[--C-:B------:R-:W-:Y:S02]  /*3300*/  @!P0 HADD2.F32 R7, -RZ, R4.reuse.H1_H1 ;  /* 0x30000004ff078230 */ /* 0x100fe40000004100 */
[----:B------:R-:W-:Y:S02]  /*3310*/  @!P0 HADD2.F32 R5, -RZ, R4.H0_H0 ;  /* 0x20000004ff058230 */ /* 0x000fe40000004100 */
[--C-:B------:R-:W-:Y:S02]  /*3320*/  @!P0 HADD2.F32 R14, -RZ, R3.reuse.H1_H1 ;  /* 0x30000003ff0e8230 */ /* 0x100fe40000004100 */
[----:B------:R-:W-:Y:S01]  /*3330*/  @!P0 HADD2.F32 R4, -RZ, R3.H0_H0 ;  /* 0x20000003ff048230 */ /* 0x000fe20000004100 */
[----:B------:R-:W-:Y:S02]  /*3340*/  @!P0 FMUL.FTZ R3, R7, R2 ;  /* 0x0000000207038220 */ /* 0x000fe40000410000 */
[-C--:B------:R-:W-:Y:S02]  /*3350*/  @!P0 FMUL.FTZ R20, R14, R6.reuse ;  /* 0x000000060e148220 */ /* 0x080fe40000410000 */
[CC--:B------:R-:W-:Y:S02]  /*3360*/  @!P0 FFMA.FTZ R45, R5.reuse, R13.reuse, -R3 ;  /* 0x0000000d052d8223 */ /* 0x0c0fe40000010803 */
[C---:B------:R-:W-:Y:S01]  /*3370*/  @!P0 FMUL.FTZ R3, R4.reuse, R6 ;  /* 0x0000000604038220 */ /* 0x040fe20000410000 */
[----:B------:R-:W-:Y:S01]  /*3380*/  @!P0 MOV R6, R10 ;  /* 0x0000000a00068202 */ /* 0x000fe20000000f00 */
[----:B------:R-:W-:Y:S02]  /*3390*/  @!P0 FMUL.FTZ R2, R5, R2 ;  /* 0x0000000205028220 */ /* 0x000fe40000410000 */
[----:B------:R-:W-:Y:S02]  /*33a0*/  @!P0 IMAD.MOV.U32 R5, RZ, RZ, R11 ;  /* 0x000000ffff058224 */ /* 0x000fe400078e000b */
[----:B------:R-:W-:Y:S01]  /*33b0*/  @!P0 FFMA.FTZ R2, R7, R13, R2 ;  /* 0x0000000d07028223 */ /* 0x000fe20000010002 */
[----:B------:R-:W-:Y:S01]  /*33c0*/  @!P0 HADD2.F32 R13, -RZ, R6.H1_H1 ;  /* 0x30000006ff0d8230 */ /* 0x000fe20000004100 */
[-C--:B------:R-:W-:Y:S01]  /*33d0*/  @!P0 FFMA.FTZ R43, R4, R15.reuse, -R20 ;  /* 0x0000000f042b8223 */ /* 0x080fe20000010814 */
[----:B------:R-:W-:Y:S01]  /*33e0*/  @!P0 HADD2.F32 R4, -RZ, R28.H1_H1 ;  /* 0x3000001cff048230 */ /* 0x000fe20000004100 */
[----:B------:R-:W-:Y:S01]  /*33f0*/  @!P0 FFMA.FTZ R3, R14, R15, R3 ;  /* 0x0000000f0e038223 */ /* 0x000fe20000010003 */
[----:B------:R-:W-:Y:S01]  /*3400*/  @!P0 F2FP.PACK_AB R2, R2, R45 ;  /* 0x0000002d0202823e */ /* 0x000fe200000000ff */
[----:B------:R-:W-:Y:S02]  /*3410*/  @!P0 HADD2.F32 R7, -RZ, R6.H0_H0 ;  /* 0x20000006ff078230 */ /* 0x000fe40000004100 */
[----:B------:R-:W-:Y:S01]  /*3420*/  @!P0 HADD2.F32 R6, -RZ, R5.H0_H0 ;  /* 0x20000005ff068230 */ /* 0x000fe20000004100 */
[----:B------:R-:W-:Y:S01]  /*3430*/  @!P0 F2FP.PACK_AB R3, R3, R43 ;  /* 0x0000002b0303823e */ /* 0x000fe200000000ff */
[----:B------:R-:W-:Y:S01]  /*3440*/  @!P0 HADD2.F32 R20, -RZ, R61.H1_H1 ;  /* 0x3000003dff148230 */ /* 0x000fe20000004100 */
[----:B------:R-:W-:Y:S01]  /*3450*/  @!P0 MOV R8, R2 ;  /* 0x0000000200088202 */ /* 0x000fe20000000f00 */
[----:B------:R-:W-:Y:S01]  /*3460*/  @!P0 HADD2.F32 R21, -RZ, R5.H1_H1 ;  /* 0x30000005ff158230 */ /* 0x000fe20000004100 */
[-C--:B------:R-:W-:Y:S01]  /*3470*/  @!P0 FMUL.FTZ R5, R13, R4.reuse ;  /* 0x000000040d058220 */ /* 0x080fe20000410000 */
[----:B------:R-:W-:Y:S01]  /*3480*/  @!P0 HADD2.F32 R28, -RZ, R48.H0_H0 ;  /* 0x20000030ff1c8230 */ /* 0x000fe20000004100 */
[----:B------:R-:W-:Y:S02]  /*3490*/  @!P0 FMUL.FTZ R4, R7, R4 ;  /* 0x0000000407048220 */ /* 0x000fe40000410000 */
[----:B------:R-:W-:Y:S02]  /*34a0*/  @!P0 FMUL.FTZ R40, R21, R12 ;  /* 0x0000000c15288220 */ /* 0x000fe40000410000 */
[----:B------:R-:W-:Y:S01]  /*34b0*/  @!P0 FFMA.FTZ R41, R7, R20, -R5 ;  /* 0x0000001407298223 */ /* 0x000fe20000010805 */
[----:B------:R-:W-:Y:S01]  /*34c0*/  IADD3.X R7, R46, R96, RZ, P1, !PT ;  /* 0x000000602e077210 */ /* 0x000fe20000ffe4ff */
[C---:B------:R-:W-:Y:S02]  /*34d0*/  @!P0 FMUL.FTZ R5, R6.reuse, R12 ;  /* 0x0000000c06058220 */ /* 0x040fe40000410000 */
[----:B------:R-:W-:Y:S02]  /*34e0*/  @!P0 FFMA.FTZ R4, R13, R20, R4 ;  /* 0x000000140d048223 */ /* 0x000fe40000010004 */
[-C--:B------:R-:W-:Y:S01]  /*34f0*/  @!P0 FFMA.FTZ R40, R6, R28.reuse, -R40 ;  /* 0x0000001c06288223 */ /* 0x080fe20000010828 */
[----:B------:R-:W-:Y:S01]  /*3500*/  LEA R6, P1, R39, c[0x0][0x1c8], 0x1 ;  /* 0x0000720027067a11 */ /* 0x000fe200078208ff */
[----:B------:R-:W-:Y:S01]  /*3510*/  @!P0 FFMA.FTZ R5, R21, R28, R5 ;  /* 0x0000001c15058223 */ /* 0x000fe20000010005 */
[----:B------:R-:W-:Y:S01]  /*3520*/  @!P0 F2FP.PACK_AB R4, R4, R41 ;  /* 0x000000290404823e */ /* 0x000fe200000000ff */
[----:B------:R-:W-:Y:S01]  /*3530*/  @!P0 IMAD.MOV.U32 R9, RZ, RZ, R3 ;  /* 0x000000ffff098224 */ /* 0x000fe200078e0003 */
[----:B------:R-:W-:Y:S02]  /*3540*/  LEA.HI.X R7, R39, c[0x0][0x1cc], R7, 0x1, P1 ;  /* 0x0000730027077a11 */ /* 0x000fe400008f0c07 */
[----:B------:R-:W-:Y:S02]  /*3550*/  @!P0 F2FP.PACK_AB R5, R5, R40 ;  /* 0x000000280505823e */ /* 0x000fe400000000ff */
[----:B------:R-:W-:Y:S02]  /*3560*/  @!P0 MOV R10, R4 ;  /* 0x00000004000a8202 */ /* 0x000fe40000000f00 */
[----:B------:R-:W-:Y:S05]  /*3570*/  @!P0 MOV R11, R5 ;  /* 0x00000005000b8202 */ /* 0x000fea0000000f00 */
[----:B------:R1:W-:Y:S02]  /*3580*/  STG.E.128 [R6.64], R8 ;  /* 0x0000000806007986 */ /* 0x0003e4000c101d0a */
.L_x_70:
[----:B------:R-:W-:Y:S05]  /*3590*/  BSYNC B0 ;  /* 0x0000000000007941 */ /* 0x000fea0003800000 */
.L_x_69:
[----:B------:R-:W-:Y:S11]  /*35a0*/  ISETP.NE.AND P0, PT, R100, RZ, PT ;  /* 0x000000ff6400720c */ /* 0x000ff60003f05270 */
[----:B------:R-:W-:Y:S02]  /*35b0*/  @!UPT UIADD3 URZ, URZ, URZ, URZ ;  /* 0x0000003f3f3ff290 */ /* 0x000fe4000fffe03f */
[----:B------:R-:W-:-:S05]  /*35c0*/  @!P0 BRA `(.L_x_68) ;  /* 0x0000037000008947 */ /* 0x000fca0003800000 */
[----:B------:R-:W-:Y:S01]  /*35d0*/  ISETP.GE.AND P0, PT, R36, c[0x0][0x27c], PT ;  /* 0x00009f0024007a0c */ /* 0x000fe20003f06270 */
[----:B-1----:R-:W1:Y:S01]  /*35e0*/  LDS.128 R8, [R97+0x4900] ;  /* 0x0049000061087984 */ /* 0x002e620000000c00 */
[----:B------:R-:W-:Y:S11]  /*35f0*/  IADD3 R21, P1, R44, R130, RZ ;  /* 0x000000822c157210 */ /* 0x000ff60007f3e0ff */
        /* <DEDUP_REMOVED lines=24> */
[--C-:B------:R-:W-:Y:S01]  /*3780*/  @!P0 HADD2.F32 R13, -RZ, R6.reuse.H1_H1 ;  /* 0x30000006ff0d8230 */ /* 0x100fe20000004100 */
[-C--:B------:R-:W-:Y:S01]  /*3790*/  @!P0 FFMA.FTZ R39, R4, R15.reuse, -R16 ;  /* 0x0000000f04278223 */ /* 0x080fe20000010810 */
[----:B------:R-:W-:Y:S01]  /*37a0*/  @!P0 HADD2.F32 R4, -RZ, R29.H1_H1 ;  /* 0x3000001dff048230 */ /* 0x000fe20000004100 */
[----:B------:R-:W-:Y:S01]  /*37b0*/  @!P0 FFMA.FTZ R3, R14, R15, R3 ;  /* 0x0000000f0e038223 */ /* 0x000fe20000010003 */
[----:B------:R-:W-:Y:S01]  /*37c0*/  @!P0 F2FP.PACK_AB R2, R2, R40 ;  /* 0x000000280202823e */ /* 0x000fe200000000ff */
[----:B------:R-:W-:Y:S02]  /*37d0*/  @!P0 HADD2.F32 R7, -RZ, R6.H0_H0 ;  /* 0x20000006ff078230 */ /* 0x000fe40000004100 */
[--C-:B------:R-:W-:Y:S01]  /*37e0*/  @!P0 HADD2.F32 R6, -RZ, R5.reuse.H0_H0 ;  /* 0x20000005ff068230 */ /* 0x100fe20000004100 */
[----:B------:R-:W-:Y:S01]  /*37f0*/  @!P0 F2FP.PACK_AB R3, R3, R39 ;  /* 0x000000270303823e */ /* 0x000fe200000000ff */
[----:B------:R-:W-:Y:S01]  /*3800*/  @!P0 HADD2.F32 R16, -RZ, R62.H1_H1 ;  /* 0x3000003eff108230 */ /* 0x000fe20000004100 */
[----:B------:R-:W-:Y:S01]  /*3810*/  @!P0 MOV R8, R2 ;  /* 0x0000000200088202 */ /* 0x000fe20000000f00 */
[----:B------:R-:W-:Y:S01]  /*3820*/  @!P0 HADD2.F32 R17, -RZ, R5.H1_H1 ;  /* 0x30000005ff118230 */ /* 0x000fe20000004100 */
[-C--:B------:R-:W-:Y:S02]  /*3830*/  @!P0 FMUL.FTZ R5, R13, R4.reuse ;  /* 0x000000040d058220 */ /* 0x080fe40000410000 */
        /* <DEDUP_REMOVED lines=16> */
.L_x_68:
[----:B------:R-:W-:Y:S05]  /*3940*/  BSYNC B1 ;  /* 0x0000000000017941 */ /* 0x000fea0003800000 */
.L_x_67:
[----:B------:R-:W-:Y:S01]  /*3950*/  BSSY B1, `(.L_x_71) ;  /* 0x000007a000017945 */ /* 0x000fe20003800000 */
[----:B------:R-:W-:-:S05]  /*3960*/  @P2 BRA `(.L_x_72) ;  /* 0x0000078000002947 */ /* 0x000fca0003800000 */
[----:B------:R-:W-:Y:S01]  /*3970*/  ISETP.NE.AND P0, PT, R99, RZ, PT ;  /* 0x000000ff6300720c */ /* 0x000fe20003f05270 */
[----:B------:R-:W-:Y:S01]  /*3980*/  BSSY B0, `(.L_x_73) ;  /* 0x000003c000007945 */ /* 0x000fe20003800000 */
[----:B------:R-:W-:Y:S04]  /*3990*/  IADD3 R39, P2, P1, R147, R86, R32 ;  /* 0x0000005693277210 */ /* 0x000fe8000795e020 */
[----:B------:R-:W-:Y:S07]  /*39a0*/  IADD3.X R40, R143, R91, R33, P2, P1 ;  /* 0x0000005b8f287210 */ /* 0x000fee00017e2421 */
[----:B------:R-:W-:-:S05]  /*39b0*/  @!P0 BRA `(.L_x_74) ;  /* 0x0000038000008947 */ /* 0x000fca0003800000 */
[----:B------:R-:W-:Y:S01]  /*39c0*/  ISETP.GE.AND P0, PT, R34, c[0x0][0x27c], PT ;  /* 0x00009f0022007a0c */ /* 0x000fe20003f06270 */
[----:B-1----:R-:W1:Y:S11]  /*39d0*/  LDS.128 R8, [R98+0x5900] ;  /* 0x0059000062087984 */ /* 0x002e760000000c00 */
[----:B------:R-:W-:Y:S01]  /*39e0*/  @!UPT UIADD3 URZ, URZ, URZ, URZ ;  /* 0x0000003f3f3ff290 */ /* 0x000fe2000fffe03f */
[----:B------:R-:W-:Y:S01]  /*39f0*/  @!P0 SHF.R.U64 R6, R18, 0x10, R19 ;  /* 0x0000001012068819 */ /* 0x000fe20000001213 */
[----:B------:R-:W-:Y:S01]  /*3a00*/  @!P0 HADD2.F32 R2, -RZ, R30.H0_H0 ;  /* 0x2000001eff028230 */ /* 0x000fe20000004100 */
[----:B------:R-:W-:Y:S01]  /*3a10*/  @!P0 SHF.R.U64 R15, R52, 0x10, R53 ;  /* 0x00000010340f8819 */ /* 0x000fe20000001235 */
[----:B------:R-:W-:Y:S01]  /*3a20*/  @!P0 HADD2.F32 R13, -RZ, R63.H0_H0 ;  /* 0x2000003fff0d8230 */ /* 0x000fe20000004100 */
[----:B------:R-:W-:Y:S01]  /*3a30*/  @!P0 SHF.R.U32.HI R12, RZ, 0x10, R19 ;  /* 0x00000010ff0c8819 */ /* 0x000fe20000011613 */
[----:B------:R-:W-:Y:S01]  /*3a40*/  @!P0 HADD2.F32 R6, -RZ, R6.H0_H0 ;  /* 0x20000006ff068230 */ /* 0x000fe20000004100 */
[----:B------:R-:W-:Y:S01]  /*3a50*/  @!P0 SHF.R.U32.HI R18, RZ, 0x10, R53 ;  /* 0x00000010ff128819 */ /* 0x000fe20000011635 */
[----:B------:R-:W-:Y:S01]  /*3a60*/  @!P0 HADD2.F32 R15, -RZ, R15.H0_H0 ;  /* 0x2000000fff0f8230 */ /* 0x000fe20000004100 */
[----:B------:R-:W-:Y:S01]  /*3a70*/  IADD3 R19, P1, R39, R94, RZ ;  /* 0x0000005e27137210 */ /* 0x000fe20007f3e0ff */
        /* <DEDUP_REMOVED lines=44> */
.L_x_74:
[----:B------:R-:W-:Y:S05]  /*3d40*/  BSYNC B0 ;  /* 0x0000000000007941 */ /* 0x000fea0003800000 */
.L_x_73:
        /* <DEDUP_REMOVED lines=58> */
.L_x_72:
[----:B------:R-:W-:Y:S05]  /*40f0*/  BSYNC B1 ;  /* 0x0000000000017941 */ /* 0x000fea0003800000 */
.L_x_71:
[----:B------:R-:W-:-:S05]  /*4100*/  @P5 BRA `(.L_x_75) ;  /* 0x0000305000005947 */ /* 0x000fca0003800000 */
[----:B------:R-:W-:Y:S01]  /*4110*/  ISETP.NE.AND P0, PT, R99, RZ, PT ;  /* 0x000000ff6300720c */ /* 0x000fe20003f05270 */
[----:B------:R-:W-:Y:S01]  /*4120*/  BSSY B0, `(.L_x_76) ;  /* 0x000003b000007945 */ /* 0x000fe20003800000 */
[----:B------:R-:W-:Y:S04]  /*4130*/  IADD3 R28, P2, P1, R160, R86, R32 ;  /* 0x00000056a01c7210 */ /* 0x000fe8000795e020 */
[----:B------:R-:W-:Y:S07]  /*4140*/  IADD3.X R29, R157, R91, R33, P2, P1 ;  /* 0x0000005b9d1d7210 */ /* 0x000fee00017e2421 */
        /* <DEDUP_REMOVED lines=56> */
.L_x_77:
[----:B------:R-:W-:Y:S05]  /*44d0*/  BSYNC B0 ;  /* 0x0000000000007941 */ /* 0x000fea0003800000 */
.L_x_76:
        /* <DEDUP_REMOVED lines=57> */
[----:B------:R1:W-:Y:S01]  /*4870*/  STG.E.128 [R6.64], R8 ;  /* 0x0000000806007986 */ /* 0x0003e2000c101d0a */
[----:B------:R-:W-:-:S05]  /*4880*/  BRA `(.L_x_75) ;  /* 0x000028d000007947 */ /* 0x000fca0003800000 */
.L_x_54:
[-C--:B------:R-:W-:Y:S01]  /*4890*/  ISETP.GE.AND P0, PT, R170, R78.reuse, PT ;  /* 0x0000004eaa00720c */ /* 0x080fe20003f06270 */
[----:B------:R-:W-:Y:S01]  /*48a0*/  CS2R R62, SRZ ;  /* 0x00000000003e7805 */ /* 0x000fe2000001ff00 */
[----:B------:R-:W-:Y:S01]  /*48b0*/  ISETP.NE.AND P4, PT, R99, RZ, PT ;  /* 0x000000ff6300720c */ /* 0x000fe20003f85270 */
[----:B------:R-:W-:Y:S01]  /*48c0*/  CS2R R60, SRZ ;  /* 0x00000000003c7805 */ /* 0x000fe2000001ff00 */
[C---:B------:R-:W-:Y:S01]  /*48d0*/  ISETP.GE.OR P2, PT, R32.reuse, c[0x0][0x27c], P0 ;  /* 0x00009f0020007a0c */ /* 0x040fe20000746670 */
[----:B------:R-:W-:Y:S01]  /*48e0*/  CS2R R22, SRZ ;  /* 0x0000000000167805 */ /* 0x000fe2000001ff00 */
[----:B------:R-:W-:Y:S01]  /*48f0*/  ISETP.GE.AND P0, PT, R169, R78, PT ;  /* 0x0000004ea900720c */ /* 0x000fe20003f06270 */
[----:B------:R-:W-:Y:S01]  /*4900*/  CS2R R20, SRZ ;  /* 0x0000000000147805 */ /* 0x000fe2000001ff00 */
[----:B------:R-:W-:Y:S01]  /*4910*/  CS2R R66, SRZ ;  /* 0x0000000000427805 */ /* 0x000fe2000001ff00 */
[----:B------:R-:W-:Y:S01]  /*4920*/  CS2R R64, SRZ ;  /* 0x0000000000407805 */ /* 0x000fe2000001ff00 */
[----:B------:R-:W-:Y:S01]  /*4930*/  ISETP.GE.OR P3, PT, R32, c[0x0][0x27c], P0 ;  /* 0x00009f0020007a0c */ /* 0x000fe20000766670 */
[----:B------:R-:W-:Y:S01]  /*4940*/  CS2R R26, SRZ ;  /* 0x00000000001a7805 */ /* 0x000fe2000001ff00 */
[----:B------:R-:W-:Y:S01]  /*4950*/  CS2R R24, SRZ ;  /* 0x0000000000187805 */ /* 0x000fe2000001ff00 */
[----:B------:R-:W-:Y:S01]  /*4960*/  CS2R R70, SRZ ;  /* 0x0000000000467805 */ /* 0x000fe2000001ff00 */
[----:B------:R-:W-:Y:S01]  /*4970*/  CS2R R68, SRZ ;  /* 0x0000000000447805 */ /* 0x000fe2000001ff00 */
[----:B------:R-:W-:Y:S01]  /*4980*/  CS2R R30, SRZ ;  /* 0x00000000001e7805 */ /* 0x000fe2000001ff00 */
[----:B------:R-:W-:Y:S01]  /*4990*/  CS2R R28, SRZ ;  /* 0x00000000001c7805 */ /* 0x000fe2000001ff00 */
[----:B------:R-:W-:Y:S01]  /*49a0*/  @!P2 IADD3 R3, P1, P0, R112, R10, R213 ;  /* 0x0000000a7003a210 */ /* 0x000fe2000783e0d5 */
[----:B------:R-:W-:Y:S01]  /*49b0*/  CS2R R46, SRZ ;  /* 0x00000000002e7805 */ /* 0x000fe2000001ff00 */
[----:B------:R-:W-:Y:S01]  /*49c0*/  CS2R R44, SRZ ;  /* 0x00000000002c7805 */ /* 0x000fe2000001ff00 */
[----:B------:R-:W-:Y:S01]  /*49d0*/  BSSY B0, `(.L_x_78) ;  /* 0x00000cb000007945 */ /* 0x000fe20003800000 */
[----:B------:R-:W-:Y:S02]  /*49e0*/  @!P2 IADD3.X R4, R128, R38, R186, P1, P0 ;  /* 0x000000268004a210 */ /* 0x000fe40000fe04ba */
[----:B------:R-:W-:Y:S04]  /*49f0*/  @!P2 IADD3 R5, P1, P0, R110, R8, R210 ;  /* 0x000000086e05a210 */ /* 0x000fe8000783e0d2 */
[----:B------:R-:W-:Y:S02]  /*4a00*/  @!P2 IADD3.X R9, R125, R37, R187, P1, P0 ;  /* 0x000000257d09a210 */ /* 0x000fe40000fe04bb */
[----:B------:R-:W-:Y:S04]  /*4a10*/  @!P3 IADD3 R6, P1, P0, R112, R211, R10 ;  /* 0x000000d37006b210 */ /* 0x000fe8000783e00a */
[----:B------:R-:W-:Y:S02]  /*4a20*/  @!P3 IADD3.X R11, R128, R184, R38, P1, P0 ;  /* 0x000000b8800bb210 */ /* 0x000fe40000fe0426 */
[C---:B------:R-:W-:Y:S04]  /*4a30*/  @!P2 LEA R2, P0, R3.reuse, c[0x0][0x270], 0x1 ;  /* 0x00009c000302aa11 */ /* 0x040fe800078008ff */
[----:B------:R-:W-:Y:S02]  /*4a40*/  @!P2 LEA.HI.X R3, R3, c[0x0][0x274], R4, 0x1, P0 ;  /* 0x00009d000303aa11 */ /* 0x000fe400000f0c04 */
[----:B------:R-:W-:Y:S03]  /*4a50*/  @!P3 IADD3 R7, P1, P0, R110, R212, R8 ;  /* 0x000000d46e07b210 */ /* 0x000fe6000783e008 */
[----:B------:R1:W2:Y:S01]  /*4a60*/  @!P2 LDG.E.128 R60, [R2.64] ;  /* 0x0000000a023ca981 */ /* 0x0002a2000c1e1d00 */
[----:B------:R-:W-:Y:S02]  /*4a70*/  @!P3 IADD3.X R12, R125, R185, R37, P1, P0 ;  /* 0x000000b97d0cb210 */ /* 0x000fe40000fe0425 */
[----:B------:R-:W-:Y:S02]  /*4a80*/  ISETP.GE.AND P0, PT, R168, R78, PT ;  /* 0x0000004ea800720c */ /* 0x000fe40003f06270 */
[C---:B------:R-:W-:Y:S04]  /*4a90*/  @!P2 LEA R4, P1, R5.reuse, c[0x0][0x288], 0x1 ;  /* 0x0000a2000504aa11 */ /* 0x040fe800078208ff */
[----:B------:R-:W-:Y:S02]  /*4aa0*/  @!P2 LEA.HI.X R5, R5, c[0x0][0x28c], R9, 0x1, P1 ;  /* 0x0000a3000505aa11 */ /* 0x000fe400008f0c09 */
[----:B------:R-:W-:Y:S03]  /*4ab0*/  ISETP.GE.OR P1, PT, R32, c[0x0][0x27c], P0 ;  /* 0x00009f0020007a0c */ /* 0x000fe60000726670 */
[----:B------:R3:W4:Y:S01]  /*4ac0*/  @!P2 LDG.E.128 R20, [R4.64] ;  /* 0x0000000a0414a981 */ /* 0x000722000c1e1d00 */
[C---:B-1----:R-:W-:Y:S04]  /*4ad0*/  @!P3 LEA R2, P0, R6.reuse, c[0x0][0x270], 0x1 ;  /* 0x00009c000602ba11 */ /* 0x042fe800078008ff */
[----:B------:R-:W-:Y:S02]  /*4ae0*/  @!P3 LEA.HI.X R3, R6, c[0x0][0x274], R11, 0x1, P0 ;  /* 0x00009d000603ba11 */ /* 0x000fe400000f0c0b */
[C---:B------:R-:W-:Y:S03]  /*4af0*/  @!P3 LEA R6, P0, R7.reuse, c[0x0][0x288], 0x1 ;  /* 0x0000a2000706ba11 */ /* 0x040fe600078008ff */
[----:B------:R1:W4:Y:S01]  /*4b00*/  @!P3 LDG.E.128 R64, [R2.64] ;  /* 0x0000000a0240b981 */ /* 0x000322000c1e1d00 */
[----:B------:R-:W-:Y:S02]  /*4b10*/  @!P3 LEA.HI.X R7, R7, c[0x0][0x28c], R12, 0x1, P0 ;  /* 0x0000a3000707ba11 */ /* 0x000fe400000f0c0c */
[----:B---3--:R-:W-:Y:S05]  /*4b20*/  @!P1 IADD3 R4, P2, P0, R112, R208, R10 ;  /* 0x000000d070049210 */ /* 0x008fea000785e00a */
[----:B------:R3:W4:Y:S01]  /*4b30*/  @!P3 LDG.E.128 R24, [R6.64] ;  /* 0x0000000a0618b981 */ /* 0x000722000c1e1d00 */
[----:B-1----:R-:W-:Y:S02]  /*4b40*/  @!P1 IADD3.X R3, R128, R133, R38, P2, P0 ;  /* 0x0000008580039210 */ /* 0x002fe400017e0426 */
[----:B------:R-:W-:Y:S02]  /*4b50*/  @!P1 LEA R2, P0, R4, c[0x0][0x270], 0x1 ;  /* 0x00009c0004029a11 */ /* 0x000fe400078008ff */
[----:B------:R-:W-:Y:S02]  /*4b60*/  @!P1 IADD3 R5, P3, P2, R110, R206, R8 ;  /* 0x000000ce6e059210 */ /* 0x000fe40007a7e008 */
[----:B------:R-:W-:Y:S02]  /*4b70*/  @!P1 LEA.HI.X R3, R4, c[0x0][0x274], R3, 0x1, P0 ;  /* 0x00009d0004039a11 */ /* 0x000fe400000f0c03 */
[----:B---3--:R-:W-:Y:S02]  /*4b80*/  @!P1 IADD3.X R6, R125, R132, R37, P3, P2 ;  /* 0x000000847d069210 */ /* 0x008fe40001fe4425 */
[C---:B------:R-:W-:Y:S01]  /*4b90*/  @!P1 LEA R4, P2, R5.reuse, c[0x0][0x288], 0x1 ;  /* 0x0000a20005049a11 */ /* 0x040fe200078408ff */
[----:B------:R1:W3:Y:S01]  /*4ba0*/  @!P1 LDG.E.128 R68, [R2.64] ;  /* 0x0000000a02449981 */ /* 0x0002e2000c1e1d00 */
[----:B------:R-:W-:Y:S02]  /*4bb0*/  ISETP.GE.AND P0, PT, R102, R78, PT ;  /* 0x0000004e6600720c */ /* 0x000fe40003f06270 */
[----:B------:R-:W-:Y:S02]  /*4bc0*/  @!P1 LEA.HI.X R5, R5, c[0x0][0x28c], R6, 0x1, P2 ;  /* 0x0000a30005059a11 */ /* 0x000fe400010f0c06 */
[----:B------:R-:W-:Y:S01]  /*4bd0*/  ISETP.GE.OR P0, PT, R32, c[0x0][0x27c], P0 ;  /* 0x00009f0020007a0c */ /* 0x000fe20000706670 */
[----:B------:R-:W-:Y:S02]  /*4be0*/  CS2R R6, SRZ ;  /* 0x0000000000067805 */ /* 0x000fe4000001ff00 */
[----:B------:R1:W3:Y:S10]  /*4bf0*/  @!P1 LDG.E.128 R28, [R4.64] ;  /* 0x0000000a041c9981 */ /* 0x0002f4000c1e1d00 */
[----:B------:R-:W-:Y:S05]  /*4c00*/  @!P0 IADD3 R10, P3, R112, R10, RZ ;  /* 0x0000000a700a8210 */ /* 0x000fea0007f7e0ff */
[----:B------:R-:W-:Y:S01]  /*4c10*/  @!P0 IMAD.X R38, R38, 0x1, R128, P3 ;  /* 0x0000000126268824 */ /* 0x000fe200018e0680 */
[----:B-1----:R-:W-:Y:S04]  /*4c20*/  @!P0 IADD3 R3, P2, R110, R8, RZ ;  /* 0x000000086e038210 */ /* 0x002fe80007f5e0ff */
[----:B------:R-:W-:Y:S01]  /*4c30*/  @!P0 LEA R2, P1, R3, c[0x0][0x288], 0x1 ;  /* 0x0000a20003028a11 */ /* 0x000fe200078208ff */
[----:B------:R-:W-:Y:S01]  /*4c40*/  @!P0 IMAD.X R37, R37, 0x1, R125, P2 ;  /* 0x0000000125258824 */ /* 0x000fe200010e067d */
[C---:B------:R-:W-:Y:S01]  /*4c50*/  @!P0 LEA R8, P2, R10.reuse, c[0x0][0x270], 0x1 ;  /* 0x00009c000a088a11 */ /* 0x040fe200078408ff */
[----:B------:R-:W-:Y:S03]  /*4c60*/  CS2R R4, SRZ ;  /* 0x0000000000047805 */ /* 0x000fe6000001ff00 */
[----:B------:R-:W-:Y:S02]  /*4c70*/  @!P0 LEA.HI.X R9, R10, c[0x0][0x274], R38, 0x1, P2 ;  /* 0x00009d000a098a11 */ /* 0x000fe400010f0c26 */
[----:B------:R-:W-:Y:S02]  /*4c80*/  @!P0 LEA.HI.X R3, R3, c[0x0][0x28c], R37, 0x1, P1 ;  /* 0x0000a30003038a11 */ /* 0x000fe400008f0c25 */
[----:B------:R-:W-:Y:S01]  /*4c90*/  ISETP.GE.OR P1, PT, R102, R78, !P4 ;  /* 0x0000004e6600720c */ /* 0x000fe20006726670 */
[----:B------:R1:W5:Y:S08]  /*4ca0*/  @!P0 LDG.E.128 R44, [R8.64] ;  /* 0x0000000a082c8981 */ /* 0x000370000c1e1d00 */
[----:B------:R2:W5:Y:S01]  /*4cb0*/  @!P0 LDG.E.128 R4, [R2.64] ;  /* 0x0000000a02048981 */ /* 0x000562000c1e1d00 */
[----:B------:R-:W-:Y:S01]  /*4cc0*/  ISETP.GE.AND P0, PT, R32, c[0x0][0x27c], PT ;  /* 0x00009f0020007a0c */ /* 0x000fe20003f06270 */
[----:B--2---:R-:W-:Y:S02]  /*4cd0*/  IMAD.MOV.U32 R2, RZ, RZ, R62 ;  /* 0x000000ffff027224 */ /* 0x004fe400078e003e */
[----:B-1----:R-:W-:Y:S02]  /*4ce0*/  IMAD.MOV.U32 R9, RZ, RZ, R63 ;  /* 0x000000ffff097224 */ /* 0x002fe400078e003f */
[----:B------:R-:W-:Y:S02]  /*4cf0*/  IMAD.MOV.U32 R8, RZ, RZ, R60 ;  /* 0x000000ffff087224 */ /* 0x000fe400078e003c */
[----:B------:R-:W-:Y:S01]  /*4d00*/  IMAD.MOV.U32 R3, RZ, RZ, R61 ;  /* 0x000000ffff037224 */ /* 0x000fe200078e003d */
[----:B------:R-:W-:Y:S04]  /*4d10*/  PRMT R73, R9, 0x5410, R2 ;  /* 0x0000541009497816 */ /* 0x000fe80000000002 */
[----:B------:R-:W-:Y:S01]  /*4d20*/  PRMT R72, R8, 0x5410, R3 ;  /* 0x0000541008487816 */ /* 0x000fe20000000003 */
[----:B----4-:R-:W-:Y:S02]  /*4d30*/  IMAD.MOV.U32 R2, RZ, RZ, R22 ;  /* 0x000000ffff027224 */ /* 0x010fe400078e0016 */
[----:B------:R-:W-:Y:S02]  /*4d40*/  IMAD.MOV.U32 R8, RZ, RZ, R23 ;  /* 0x000000ffff087224 */ /* 0x000fe400078e0017 */
[----:B------:R-:W-:Y:S03]  /*4d50*/  IMAD.MOV.U32 R3, RZ, RZ, R20 ;  /* 0x000000ffff037224 */ /* 0x000fe600078e0014 */
[----:B------:R-:W-:Y:S01]  /*4d60*/  PRMT R37, R8, 0x5410, R2 ;  /* 0x0000541008257816 */ /* 0x000fe20000000002 */
[----:B------:R-:W-:Y:S05]  /*4d70*/  IMAD.MOV.U32 R2, RZ, RZ, R21 ;  /* 0x000000ffff027224 */ /* 0x000fea00078e0015 */
[----:B------:R-:W-:Y:S01]  /*4d80*/  PRMT R15, R3, 0x5410, R2 ;  /* 0x00005410030f7816 */ /* 0x000fe20000000002 */
[----:B------:R-:W-:Y:S02]  /*4d90*/  IMAD.MOV.U32 R8, RZ, RZ, R66 ;  /* 0x000000ffff087224 */ /* 0x000fe400078e0042 */
[----:B------:R-:W-:Y:S02]  /*4da0*/  IMAD.MOV.U32 R2, RZ, RZ, R67 ;  /* 0x000000ffff027224 */ /* 0x000fe400078e0043 */
[----:B------:R-:W-:Y:S03]  /*4db0*/  IMAD.MOV.U32 R3, RZ, RZ, R65 ;  /* 0x000000ffff037224 */ /* 0x000fe600078e0041 */
[----:B------:R-:W-:Y:S01]  /*4dc0*/  PRMT R75, R2, 0x5410, R8 ;  /* 0x00005410024b7816 */ /* 0x000fe20000000008 */
[----:B------:R-:W-:Y:S02]  /*4dd0*/  IMAD.MOV.U32 R8, RZ, RZ, R64 ;  /* 0x000000ffff087224 */ /* 0x000fe400078e0040 */
[----:B------:R-:W-:Y:S03]  /*4de0*/  IMAD.MOV.U32 R2, RZ, RZ, R26 ;  /* 0x000000ffff027224 */ /* 0x000fe600078e001a */
[----:B------:R-:W-:Y:S01]  /*4df0*/  PRMT R74, R8, 0x5410, R3 ;  /* 0x00005410084a7816 */ /* 0x000fe20000000003 */
[----:B------:R-:W-:Y:S02]  /*4e00*/  IMAD.MOV.U32 R8, RZ, RZ, R27 ;  /* 0x000000ffff087224 */ /* 0x000fe400078e001b */
[----:B------:R-:W-:Y:S03]  /*4e10*/  IMAD.MOV.U32 R3, RZ, RZ, R24 ;  /* 0x000000ffff037224 */ /* 0x000fe600078e0018 */
[----:B------:R-:W-:Y:S01]  /*4e20*/  PRMT R39, R8, 0x5410, R2 ;  /* 0x0000541008277816 */ /* 0x000fe20000000002 */
[----:B------:R-:W-:Y:S05]  /*4e30*/  IMAD.MOV.U32 R2, RZ, RZ, R25 ;  /* 0x000000ffff027224 */ /* 0x000fea00078e0019 */
[----:B------:R-:W-:Y:S01]  /*4e40*/  PRMT R38, R3, 0x5410, R2 ;  /* 0x0000541003267816 */ /* 0x000fe20000000002 */
[----:B---3--:R-:W-:Y:S02]  /*4e50*/  IMAD.MOV.U32 R9, RZ, RZ, R70 ;  /* 0x000000ffff097224 */ /* 0x008fe400078e0046 */
[----:B------:R-:W-:Y:S02]  /*4e60*/  IMAD.MOV.U32 R8, RZ, RZ, R71 ;  /* 0x000000ffff087224 */ /* 0x000fe400078e0047 */
[----:B------:R-:W-:Y:S02]  /*4e70*/  IMAD.MOV.U32 R3, RZ, RZ, R68 ;  /* 0x000000ffff037224 */ /* 0x000fe400078e0044 */
[----:B------:R-:W-:Y:S01]  /*4e80*/  IMAD.MOV.U32 R2, RZ, RZ, R69 ;  /* 0x000000ffff027224 */ /* 0x000fe200078e0045 */
[----:B------:R-:W-:Y:S01]  /*4e90*/  PRMT R77, R8, 0x5410, R9 ;  /* 0x00005410084d7816 */ /* 0x000fe20000000009 */
[----:B------:R-:W-:Y:S02]  /*4ea0*/  IMAD.MOV.U32 R9, RZ, RZ, R30 ;  /* 0x000000ffff097224 */ /* 0x000fe400078e001e */
[----:B------:R-:W-:Y:S01]  /*4eb0*/  IMAD.MOV.U32 R8, RZ, RZ, R31 ;  /* 0x000000ffff087224 */ /* 0x000fe200078e001f */
[----:B------:R-:W-:Y:S01]  /*4ec0*/  PRMT R76, R2, 0x5410, R3 ;  /* 0x00005410024c7816 */ /* 0x000fe20000000003 */
[----:B------:R-:W-:Y:S02]  /*4ed0*/  IMAD.MOV.U32 R3, RZ, RZ, R28 ;  /* 0x000000ffff037224 */ /* 0x000fe400078e001c */
[----:B------:R-:W-:Y:S01]  /*4ee0*/  IMAD.MOV.U32 R2, RZ, RZ, R29 ;  /* 0x000000ffff027224 */ /* 0x000fe200078e001d */
[----:B------:R-:W-:Y:S04]  /*4ef0*/  PRMT R41, R8, 0x5410, R9 ;  /* 0x0000541008297816 */ /* 0x000fe80000000009 */
[----:B------:R-:W-:Y:S01]  /*4f00*/  PRMT R40, R2, 0x5410, R3 ;  /* 0x0000541002287816 */ /* 0x000fe20000000003 */
[----:B------:R-:W-:-:S05]  /*4f10*/  @P1 BRA `(.L_x_79) ;  /* 0x0000076000001947 */ /* 0x000fca0003800000 */
[----:B-----5:R-:W-:Y:S01]  /*4f20*/  IMAD.MOV.U32 R13, RZ, RZ, R7 ;  /* 0x000000ffff0d7224 */ /* 0x020fe200078e0007 */
[----:B------:R-:W-:Y:S01]  /*4f30*/  IADD3 R3, P1, R188, R86, RZ ;  /* 0x00000056bc037210 */ /* 0x000fe20007f3e0ff */
[----:B------:R-:W-:Y:S01]  /*4f40*/  LDS.128 R56, [R151+0x3900] ;  /* 0x0039000097387984 */ /* 0x000fe20000000c00 */
[----:B------:R-:W-:Y:S01]  /*4f50*/  @!P0 SHF.R.U32.HI R11, RZ, 0x10, R5 ;  /* 0x00000010ff0b8819 */ /* 0x000fe20000011605 */
[----:B------:R-:W-:Y:S01]  /*4f60*/  IMAD.MOV.U32 R54, RZ, RZ, R47 ;  /* 0x000000ffff367224 */ /* 0x000fe200078e002f */
[----:B------:R-:W-:Y:S02]  /*4f70*/  IADD3.X R2, R91, R145, RZ, P1, !PT ;  /* 0x000000915b027210 */ /* 0x000fe40000ffe4ff */
[----:B------:R-:W-:Y:S02]  /*4f80*/  IADD3 R8, P2, P1, R94, R3, R121 ;  /* 0x000000035e087210 */ /* 0x000fe4000795e079 */
[----:B------:R-:W-:Y:S01]  /*4f90*/  @!P0 SHF.R.U64 R51, R44, 0x10, R45 ;  /* 0x000000102c338819 */ /* 0x000fe2000000122d */
[----:B------:R-:W1:Y:S01]  /*4fa0*/  LDS.128 R16, [R155+0x3900] ;  /* 0x003900009b107984 */ /* 0x000e620000000c00 */
[-C--:B------:R-:W-:Y:S02]  /*4fb0*/  IADD3.X R43, R96, R2.reuse, R127, P2, P1 ;  /* 0x00000002602b7210 */ /* 0x080fe400017e247f */
[----:B------:R-:W-:Y:S02]  /*4fc0*/  ISETP.GE.AND P1, PT, R101, c[0x0][0x1d4], PT ;  /* 0x0000750065007a0c */ /* 0x000fe40003f26270 */
[----:B------:R-:W-:Y:S02]  /*4fd0*/  @!P0 SHF.R.U64 R10, R4, 0x10, R5 ;  /* 0x00000010040a8819 */ /* 0x000fe40000001205 */
[----:B------:R-:W-:Y:S02]  /*4fe0*/  MOV R48, R45 ;  /* 0x0000002d00307202 */ /* 0x000fe40000000f00 */
[----:B------:R-:W-:Y:S02]  /*4ff0*/  @!P0 SHF.R.U32.HI R14, RZ, 0x10, R7 ;  /* 0x00000010ff0e8819 */ /* 0x000fe40000011607 */
[----:B------:R-:W-:Y:S02]  /*5000*/  @!P0 SHF.R.U32.HI R50, RZ, 0x10, R45 ;  /* 0x00000010ff328819 */ /* 0x000fe4000001162d */
[----:B------:R-:W-:Y:S01]  /*5010*/  @!P0 SHF.R.U64 R12, R6, 0x10, R7 ;  /* 0x00000010060c8819 */ /* 0x000fe20000001207 */
[----:B------:R-:W-:Y:S01]  /*5020*/  @!P0 HADD2.F32 R6, -RZ, R6.H0_H0 ;  /* 0x20000006ff068230 */ /* 0x000fe20000004100 */
[----:B------:R-:W-:Y:S02]  /*5030*/  @!P0 SHF.R.U64 R52, R46, 0x10, R47 ;  /* 0x000000102e348819 */ /* 0x000fe4000000122f */
[----:B------:R-:W-:Y:S02]  /*5040*/  @!P1 IADD3 R9, P3, P2, R94, R3, R101 ;  /* 0x000000035e099210 */ /* 0x000fe40007a7e065 */
[----:B------:R-:W-:Y:S01]  /*5050*/  MOV R3, R5 ;  /* 0x0000000500037202 */ /* 0x000fe20000000f00 */
[----:B------:R-:W-:Y:S01]  /*5060*/  IMAD.MOV.U32 R5, RZ, RZ, R44 ;  /* 0x000000ffff057224 */ /* 0x000fe200078e002c */
[----:B------:R-:W-:Y:S01]  /*5070*/  @!P1 IADD3.X R49, R96, R2, R126, P3, P2 ;  /* 0x0000000260319210 */ /* 0x000fe20001fe447e */
[----:B------:R-:W-:Y:S01]  /*5080*/  IMAD.MOV.U32 R2, RZ, RZ, R4 ;  /* 0x000000ffff027224 */ /* 0x000fe200078e0004 */
[C---:B------:R-:W-:Y:S01]  /*5090*/  LEA R82, P2, R8.reuse, c[0x0][0x1c8], 0x1 ;  /* 0x0000720008527a11 */ /* 0x040fe200078408ff */
[----:B------:R-:W-:Y:S01]  /*50a0*/  @!P0 HADD2.F32 R3, -RZ, R3.H0_H0 ;  /* 0x20000003ff038230 */ /* 0x000fe20000004100 */
[----:B------:R-:W-:Y:S01]  /*50b0*/  MOV R53, R46 ;  /* 0x0000002e00357202 */ /* 0x000fe20000000f00 */
[----:B------:R-:W-:Y:S01]  /*50c0*/  @!P0 HADD2.F32 R46, -RZ, R48.H0_H0 ;  /* 0x20000030ff2e8230 */ /* 0x000fe20000004100 */
[----:B------:R-:W-:Y:S01]  /*50d0*/  LEA.HI.X R83, R8, c[0x0][0x1cc], R43, 0x1, P2 ;  /* 0x0000730008537a11 */ /* 0x000fe200010f0c2b */
[----:B------:R-:W-:Y:S01]  /*50e0*/  @!P0 HADD2.F32 R2, -RZ, R2.H0_H0 ;  /* 0x20000002ff028230 */ /* 0x000fe20000004100 */
[C---:B------:R-:W-:Y:S01]  /*50f0*/  @!P1 LEA R80, P2, R9.reuse, c[0x0][0x1c8], 0x1 ;  /* 0x0000720009509a11 */ /* 0x040fe200078408ff */
[----:B------:R-:W-:Y:S01]  /*5100*/  @!P0 HADD2.F32 R43, -RZ, R5.H0_H0 ;  /* 0x20000005ff2b8230 */ /* 0x000fe20000004100 */
[----:B------:R-:W-:Y:S01]  /*5110*/  @!P0 SHF.R.U32.HI R55, RZ, 0x10, R47 ;  /* 0x00000010ff378819 */ /* 0x000fe2000001162f */
[----:B------:R-:W-:Y:S01]  /*5120*/  @!P0 HADD2.F32 R48, -RZ, R50.H0_H0 ;  /* 0x20000032ff308230 */ /* 0x000fe20000004100 */
[----:B------:R-:W-:Y:S01]  /*5130*/  @!P1 LEA.HI.X R81, R9, c[0x0][0x1cc], R49, 0x1, P2 ;  /* 0x0000730009519a11 */ /* 0x000fe200010f0c31 */
[----:B------:R-:W-:Y:S02]  /*5140*/  @!P0 HADD2.F32 R52, -RZ, R52.H0_H0 ;  /* 0x20000034ff348230 */ /* 0x000fe40000004100 */
[----:B------:R-:W-:Y:S01]  /*5150*/  @!P0 HADD2.F32 R50, -RZ, R53.H0_H0 ;  /* 0x20000035ff328230 */ /* 0x000fe20000004100 */
[----:B-1----:R-:W-:Y:S01]  /*5160*/  @!P0 IMAD.MOV.U32 R9, RZ, RZ, R16 ;  /* 0x000000ffff098224 */ /* 0x002fe200078e0010 */
[----:B------:R-:W-:Y:S02]  /*5170*/  @!P0 MOV R49, R56 ;  /* 0x0000003800318202 */ /* 0x000fe40000000f00 */
[----:B------:R-:W-:Y:S02]  /*5180*/  @!P0 MOV R44, R57 ;  /* 0x00000039002c8202 */ /* 0x000fe40000000f00 */
[----:B------:R-:W-:Y:S01]  /*5190*/  @!P0 MOV R8, R17 ;  /* 0x0000001100088202 */ /* 0x000fe20000000f00 */
[----:B------:R-:W-:Y:S02]  /*51a0*/  @!P0 HADD2.F32 R7, -RZ, R49.H0_H0 ;  /* 0x20000031ff078230 */ /* 0x000fe40000004100 */
[----:B------:R-:W-:Y:S02]  /*51b0*/  @!P0 HADD2.F32 R45, -RZ, R44.H0_H0 ;  /* 0x2000002cff2d8230 */ /* 0x000fe40000004100 */
[--C-:B------:R-:W-:Y:S01]  /*51c0*/  @!P0 HADD2.F32 R4, -RZ, R9.reuse.H0_H0 ;  /* 0x20000009ff048230 */ /* 0x100fe20000004100 */
[-C--:B------:R-:W-:Y:S01]  /*51d0*/  @!P0 FMUL.FTZ R79, R7, R2.reuse ;  /* 0x00000002074f8220 */ /* 0x080fe20000410000 */
[--C-:B------:R-:W-:Y:S01]  /*51e0*/  @!P0 HADD2.F32 R5, -RZ, R8.reuse.H0_H0 ;  /* 0x20000008ff058230 */ /* 0x100fe20000004100 */
[----:B------:R-:W-:Y:S01]  /*51f0*/  @!P0 FMUL.FTZ R47, R45, R3 ;  /* 0x000000032d2f8220 */ /* 0x000fe20000410000 */
[----:B------:R-:W-:Y:S01]  /*5200*/  @!P0 HADD2.F32 R8, -RZ, R8.H1_H1 ;  /* 0x30000008ff088230 */ /* 0x000fe20000004100 */
[C---:B------:R-:W-:Y:S01]  /*5210*/  @!P0 FMUL.FTZ R2, R4.reuse, R2 ;  /* 0x0000000204028220 */ /* 0x040fe20000410000 */
[----:B------:R-:W-:Y:S01]  /*5220*/  @!P0 HADD2.F32 R9, -RZ, R9.H1_H1 ;  /* 0x30000009ff098230 */ /* 0x000fe20000004100 */
[----:B------:R-:W-:Y:S02]  /*5230*/  @!P0 FFMA.FTZ R79, R4, R43, -R79 ;  /* 0x0000002b044f8223 */ /* 0x000fe4000001084f */
[C---:B------:R-:W-:Y:S01]  /*5240*/  @!P0 FMUL.FTZ R4, R5.reuse, R3 ;  /* 0x0000000305048220 */ /* 0x040fe20000410000 */
[----:B------:R-:W-:Y:S01]  /*5250*/  @!P0 HADD2.F32 R3, -RZ, R11.H0_H0 ;  /* 0x2000000bff038230 */ /* 0x000fe20000004100 */
[----:B------:R-:W-:Y:S01]  /*5260*/  @!P0 FFMA.FTZ R92, R5, R46, -R47 ;  /* 0x0000002e055c8223 */ /* 0x000fe2000001082f */
[----:B------:R-:W-:Y:S01]  /*5270*/  @!P0 HADD2.F32 R47, -RZ, R44.H1_H1 ;  /* 0x3000002cff2f8230 */ /* 0x000fe20000004100 */
[----:B------:R-:W-:Y:S01]  /*5280*/  @!P0 FFMA.FTZ R2, R7, R43, R2 ;  /* 0x0000002b07028223 */ /* 0x000fe20000010002 */
[----:B------:R-:W-:Y:S01]  /*5290*/  @!P0 HADD2.F32 R7, -RZ, R10.H0_H0 ;  /* 0x2000000aff078230 */ /* 0x000fe20000004100 */
[CC--:B------:R-:W-:Y:S01]  /*52a0*/  @!P0 FMUL.FTZ R5, R8.reuse, R3.reuse ;  /* 0x0000000308058220 */ /* 0x0c0fe20000410000 */
[----:B------:R-:W-:Y:S01]  /*52b0*/  @!P0 HADD2.F32 R43, -RZ, R49.H1_H1 ;  /* 0x30000031ff2b8230 */ /* 0x000fe20000004100 */
[----:B------:R-:W-:Y:S01]  /*52c0*/  @!P0 FMUL.FTZ R10, R47, R3 ;  /* 0x000000032f0a8220 */ /* 0x000fe20000410000 */
[----:B------:R-:W-:Y:S01]  /*52d0*/  @!P0 HADD2.F32 R44, -RZ, R51.H0_H0 ;  /* 0x20000033ff2c8230 */ /* 0x000fe20000004100 */
[-C--:B------:R-:W-:Y:S02]  /*52e0*/  @!P0 FMUL.FTZ R3, R9, R7.reuse ;  /* 0x0000000709038220 */ /* 0x080fe40000410000 */
[----:B------:R-:W-:Y:S01]  /*52f0*/  @!P0 FFMA.FTZ R90, R8, R48, -R10 ;  /* 0x00000030085a8223 */ /* 0x000fe2000001080a */
[----:B------:R-:W-:Y:S01]  /*5300*/  @!P0 MOV R8, R18 ;  /* 0x0000001200088202 */ /* 0x000fe20000000f00 */
[----:B------:R-:W-:Y:S02]  /*5310*/  @!P0 IMAD.MOV.U32 R10, RZ, RZ, R58 ;  /* 0x000000ffff0a8224 */ /* 0x000fe400078e003a */
[C---:B------:R-:W-:Y:S01]  /*5320*/  @!P0 FMUL.FTZ R11, R43.reuse, R7 ;  /* 0x000000072b0b8220 */ /* 0x040fe20000410000 */
[----:B------:R-:W-:Y:S01]  /*5330*/  @!P0 HADD2.F32 R7, -RZ, R12.H0_H0 ;  /* 0x2000000cff078230 */ /* 0x000fe20000004100 */
[-C--:B------:R-:W-:Y:S01]  /*5340*/  @!P0 FFMA.FTZ R3, R43, R44.reuse, R3 ;  /* 0x0000002c2b038223 */ /* 0x080fe20000010003 */
[--C-:B------:R-:W-:Y:S01]  /*5350*/  @!P0 HADD2.F32 R51, -RZ, R10.reuse.H1_H1 ;  /* 0x3000000aff338230 */ /* 0x100fe20000004100 */
[----:B------:R-:W-:Y:S01]  /*5360*/  @!P0 FFMA.FTZ R89, R9, R44, -R11 ;  /* 0x0000002c09598223 */ /* 0x000fe2000001080b */
[----:B------:R-:W-:Y:S01]  /*5370*/  @!P0 HADD2.F32 R49, -RZ, R10.H0_H0 ;  /* 0x2000000aff318230 */ /* 0x000fe20000004100 */
[----:B------:R-:W-:Y:S01]  /*5380*/  @!P0 FFMA.FTZ R4, R45, R46, R4 ;  /* 0x0000002e2d048223 */ /* 0x000fe20000010004 */
[--C-:B------:R-:W-:Y:S01]  /*5390*/  @!P0 HADD2.F32 R9, -RZ, R8.reuse.H1_H1 ;  /* 0x30000008ff098230 */ /* 0x100fe20000004100 */
[----:B------:R-:W-:Y:S01]  /*53a0*/  @!P0 FMUL.FTZ R10, R51, R7 ;  /* 0x00000007330a8220 */ /* 0x000fe20000410000 */
[----:B------:R-:W-:Y:S01]  /*53b0*/  @!P0 MOV R11, R59 ;  /* 0x0000003b000b8202 */ /* 0x000fe20000000f00 */
[----:B------:R-:W-:Y:S01]  /*53c0*/  @!P0 FMUL.FTZ R12, R49, R6 ;  /* 0x00000006310c8220 */ /* 0x000fe20000410000 */
[----:B------:R-:W-:Y:S01]  /*53d0*/  @!P0 HADD2.F32 R8, -RZ, R8.H0_H0 ;  /* 0x20000008ff088230 */ /* 0x000fe20000004100 */
[----:B------:R-:W-:Y:S01]  /*53e0*/  @!P0 FMUL.FTZ R7, R9, R7 ;  /* 0x0000000709078220 */ /* 0x000fe20000410000 */
[----:B------:R-:W-:Y:S01]  /*53f0*/  @!P0 F2FP.PACK_AB R2, R3, R2 ;  /* 0x000000020302823e */ /* 0x000fe200000000ff */
[----:B------:R-:W-:Y:S01]  /*5400*/  @!P0 FFMA.FTZ R88, R9, R52, -R10 ;  /* 0x0000003409588223 */ /* 0x000fe2000001080a */
[----:B------:R-:W-:Y:S01]  /*5410*/  @!P0 HADD2.F32 R10, -RZ, R14.H0_H0 ;  /* 0x2000000eff0a8230 */ /* 0x000fe20000004100 */
[----:B------:R-:W-:Y:S01]  /*5420*/  @!P0 IMAD.MOV.U32 R9, RZ, RZ, R19 ;  /* 0x000000ffff098224 */ /* 0x000fe200078e0013 */
[----:B------:R-:W-:Y:S01]  /*5430*/  @!P0 MOV R56, R2 ;  /* 0x0000000200388202 */ /* 0x000fe20000000f00 */
[C---:B------:R-:W-:Y:S01]  /*5440*/  @!P0 FMUL.FTZ R6, R8.reuse, R6 ;  /* 0x0000000608068220 */ /* 0x040fe20000410000 */
[----:B------:R-:W-:Y:S01]  /*5450*/  @!P0 HADD2.F32 R53, -RZ, R11.H1_H1 ;  /* 0x3000000bff358230 */ /* 0x000fe20000004100 */
[----:B------:R-:W-:Y:S01]  /*5460*/  @!P0 FFMA.FTZ R85, R8, R50, -R12 ;  /* 0x0000003208558223 */ /* 0x000fe2000001080c */
[----:B------:R-:W-:Y:S01]  /*5470*/  @!P0 HADD2.F32 R8, -RZ, R13.H0_H0 ;  /* 0x2000000dff088230 */ /* 0x000fe20000004100 */
[----:B------:R-:W-:Y:S01]  /*5480*/  @!P0 FFMA.FTZ R5, R47, R48, R5 ;  /* 0x000000302f058223 */ /* 0x000fe20000010005 */
[----:B------:R-:W-:Y:S01]  /*5490*/  @!P0 HADD2.F32 R13, -RZ, R11.H0_H0 ;  /* 0x2000000bff0d8230 */ /* 0x000fe20000004100 */
[----:B------:R-:W-:Y:S01]  /*54a0*/  @!P0 FFMA.FTZ R6, R49, R50, R6 ;  /* 0x0000003231068223 */ /* 0x000fe20000010006 */
[--C-:B------:R-:W-:Y:S01]  /*54b0*/  @!P0 HADD2.F32 R12, -RZ, R9.reuse.H0_H0 ;  /* 0x20000009ff0c8230 */ /* 0x100fe20000004100 */
[----:B------:R-:W-:Y:S01]  /*54c0*/  @!P0 FFMA.FTZ R7, R51, R52, R7 ;  /* 0x0000003433078223 */ /* 0x000fe20000010007 */
[----:B------:R-:W-:Y:S01]  /*54d0*/  @!P0 F2FP.PACK_AB R4, R5, R4 ;  /* 0x000000040504823e */ /* 0x000fe200000000ff */
[----:B------:R-:W-:Y:S01]  /*54e0*/  @!P0 HADD2.F32 R11, -RZ, R9.H1_H1 ;  /* 0x30000009ff0b8230 */ /* 0x000fe20000004100 */
[----:B------:R-:W-:Y:S01]  /*54f0*/  @!P0 FMUL.FTZ R9, R13, R8 ;  /* 0x000000080d098220 */ /* 0x000fe20000410000 */
[----:B------:R-:W-:Y:S01]  /*5500*/  @!P0 HADD2.F32 R14, -RZ, R54.H0_H0 ;  /* 0x20000036ff0e8230 */ /* 0x000fe20000004100 */
[----:B------:R-:W-:Y:S01]  /*5510*/  @!P0 F2FP.PACK_AB R6, R7, R6 ;  /* 0x000000060706823e */ /* 0x000fe200000000ff */
[----:B------:R-:W-:Y:S01]  /*5520*/  @!P0 HADD2.F32 R54, -RZ, R55.H0_H0 ;  /* 0x20000037ff368230 */ /* 0x000fe20000004100 */
[----:B------:R-:W-:Y:S02]  /*5530*/  @!P0 FMUL.FTZ R55, R53, R10 ;  /* 0x0000000a35378220 */ /* 0x000fe40000410000 */
[----:B------:R-:W-:Y:S01]  /*5540*/  @!P0 MOV R58, R6 ;  /* 0x00000006003a8202 */ /* 0x000fe20000000f00 */
[C---:B------:R-:W-:Y:S02]  /*5550*/  @!P0 FFMA.FTZ R84, R12.reuse, R14, -R9 ;  /* 0x0000000e0c548223 */ /* 0x040fe40000010809 */
[C---:B------:R-:W-:Y:S02]  /*5560*/  @!P0 FFMA.FTZ R55, R11.reuse, R54, -R55 ;  /* 0x000000360b378223 */ /* 0x040fe40000010837 */
[----:B------:R-:W-:Y:S01]  /*5570*/  @!P0 FMUL.FTZ R8, R12, R8 ;  /* 0x000000080c088220 */ /* 0x000fe20000410000 */
[----:B------:R-:W-:Y:S01]  /*5580*/  @!P0 F2FP.PACK_AB R12, R88, R85 ;  /* 0x00000055580c823e */ /* 0x000fe200000000ff */
[----:B------:R-:W-:Y:S01]  /*5590*/  @!P0 FMUL.FTZ R9, R11, R10 ;  /* 0x0000000a0b098220 */ /* 0x000fe20000410000 */
[----:B------:R-:W-:Y:S01]  /*55a0*/  @!P0 F2FP.PACK_AB R11, R90, R92 ;  /* 0x0000005c5a0b823e */ /* 0x000fe200000000ff */
[----:B------:R-:W-:Y:S01]  /*55b0*/  @!P0 FFMA.FTZ R8, R13, R14, R8 ;  /* 0x0000000e0d088223 */ /* 0x000fe20000010008 */
[----:B------:R-:W-:Y:S01]  /*55c0*/  @!P0 F2FP.PACK_AB R10, R89, R79 ;  /* 0x0000004f590a823e */ /* 0x000fe200000000ff */
[----:B------:R-:W-:Y:S01]  /*55d0*/  @!P0 FFMA.FTZ R9, R53, R54, R9 ;  /* 0x0000003635098223 */ /* 0x000fe20000010009 */
[----:B------:R-:W-:Y:S01]  /*55e0*/  @!P0 F2FP.PACK_AB R43, R55, R84 ;  /* 0x00000054372b823e */ /* 0x000fe200000000ff */
[----:B------:R-:W-:Y:S01]  /*55f0*/  @!P0 IMAD.MOV.U32 R18, RZ, RZ, R12 ;  /* 0x000000ffff128224 */ /* 0x000fe200078e000c */
[----:B------:R-:W-:Y:S01]  /*5600*/  @!P0 MOV R16, R10 ;  /* 0x0000000a00108202 */ /* 0x000fe20000000f00 */
[----:B------:R-:W-:Y:S01]  /*5610*/  @!P0 IMAD.MOV.U32 R57, RZ, RZ, R4 ;  /* 0x000000ffff398224 */ /* 0x000fe200078e0004 */
[----:B------:R-:W-:Y:S02]  /*5620*/  @!P0 MOV R17, R11 ;  /* 0x0000000b00118202 */ /* 0x000fe40000000f00 */
[----:B------:R-:W-:Y:S02]  /*5630*/  @!P0 MOV R19, R43 ;  /* 0x0000002b00138202 */ /* 0x000fe40000000f00 */
[----:B------:R-:W-:Y:S03]  /*5640*/  @!P0 F2FP.PACK_AB R8, R9, R8 ;  /* 0x000000080908823e */ /* 0x000fe600000000ff */
[----:B------:R1:W-:Y:S01]  /*5650*/  STG.E.128 [R82.64], R16 ;  /* 0x0000001052007986 */ /* 0x0003e2000c101d0a */
[----:B------:R-:W-:Y:S07]  /*5660*/  @!P0 MOV R59, R8 ;  /* 0x00000008003b8202 */ /* 0x000fee0000000f00 */
[----:B------:R1:W-:Y:S02]  /*5670*/  @!P1 STG.E.128 [R80.64], R56 ;  /* 0x0000003850009986 */ /* 0x0003e4000c101d0a */
.L_x_79:
[----:B------:R-:W-:Y:S05]  /*5680*/  BSYNC B0 ;  /* 0x0000000000007941 */ /* 0x000fea0003800000 */
.L_x_78:
[----:B------:R-:W-:Y:S01]  /*5690*/  ISETP.GE.OR P1, PT, R170, R78, !P4 ;  /* 0x0000004eaa00720c */ /* 0x000fe20006726670 */
[----:B------:R-:W-:Y:S01]  /*56a0*/  @!UPT UIADD3 URZ, URZ, URZ, URZ ;  /* 0x0000003f3f3ff290 */ /* 0x000fe2000fffe03f */
[----:B------:R-:W-:Y:S11]  /*56b0*/  BSSY B0, `(.L_x_80) ;  /* 0x0000071000007945 */ /* 0x000ff60003800000 */
[----:B------:R-:W-:-:S05]  /*56c0*/  @P1 BRA `(.L_x_81) ;  /* 0x000006f000001947 */ /* 0x000fca0003800000 */
[----:B------:R-:W-:Y:S01]  /*56d0*/  IADD3 R3, P1, R198, R86, RZ ;  /* 0x00000056c6037210 */ /* 0x000fe20007f3e0ff */
[----:B------:R-:W-:Y:S01]  /*56e0*/  LDS.128 R52, [R150+0x3900] ;  /* 0x0039000096347984 */ /* 0x000fe20000000c00 */
[----:B------:R-:W-:Y:S01]  /*56f0*/  @!P0 SHF.R.U32.HI R10, RZ, 0x10, R23 ;  /* 0x00000010ff0a8819 */ /* 0x000fe20000011617 */
[----:B------:R-:W-:Y:S01]  /*5700*/  @!P0 HADD2.F32 R13, -RZ, R72.H0_H0 ;  /* 0x20000048ff0d8230 */ /* 0x000fe20000004100 */
[----:B------:R-:W-:Y:S01]  /*5710*/  IADD3.X R2, R91, R159, RZ, P1, !PT ;  /* 0x0000009f5b027210 */ /* 0x000fe20000ffe4ff */
[----:B-----5:R-:W-:Y:S01]  /*5720*/  @!P0 HADD2.F32 R46, -RZ, R73.H0_H0 ;  /* 0x20000049ff2e8230 */ /* 0x020fe20000004100 */
[-C--:B------:R-:W-:Y:S02]  /*5730*/  IADD3 R4, P2, P1, R94, R3.reuse, R121 ;  /* 0x000000035e047210 */ /* 0x080fe4000795e079 */
[----:B------:R-:W-:Y:S01]  /*5740*/  @!P0 SHF.R.U64 R11, R22, 0x10, R23 ;  /* 0x00000010160b8819 */ /* 0x000fe20000001217 */
[----:B-1----:R-:W1:Y:S01]  /*5750*/  LDS.128 R16, [R154+0x3900] ;  /* 0x003900009a107984 */ /* 0x002e620000000c00 */
[-C--:B------:R-:W-:Y:S02]  /*5760*/  IADD3.X R5, R96, R2.reuse, R127, P2, P1 ;  /* 0x0000000260057210 */ /* 0x080fe400017e247f */
[----:B------:R-:W-:Y:S02]  /*5770*/  ISETP.GE.AND P1, PT, R101, c[0x0][0x1d4], PT ;  /* 0x0000750065007a0c */ /* 0x000fe40003f26270 */
[--C-:B------:R-:W-:Y:S02]  /*5780*/  @!P0 SHF.R.U32.HI R43, RZ, 0x10, R61.reuse ;  /* 0x00000010ff2b8819 */ /* 0x100fe4000001163d */
[----:B------:R-:W-:Y:S02]  /*5790*/  @!P0 SHF.R.U64 R44, R60, 0x10, R61 ;  /* 0x000000103c2c8819 */ /* 0x000fe4000000123d */
[--C-:B------:R-:W-:Y:S02]  /*57a0*/  @!P0 SHF.R.U32.HI R48, RZ, 0x10, R63.reuse ;  /* 0x00000010ff308819 */ /* 0x100fe4000001163f */
[----:B------:R-:W-:Y:S02]  /*57b0*/  @!P0 SHF.R.U64 R62, R62, 0x10, R63 ;  /* 0x000000103e3e8819 */ /* 0x000fe4000000123f */
[--C-:B------:R-:W-:Y:S01]  /*57c0*/  @!P0 SHF.R.U32.HI R9, RZ, 0x10, R21.reuse ;  /* 0x00000010ff098819 */ /* 0x100fe20000011615 */
[----:B------:R-:W-:Y:S01]  /*57d0*/  @!P0 HADD2.F32 R48, -RZ, R48.H0_H0 ;  /* 0x20000030ff308230 */ /* 0x000fe20000004100 */
[----:B------:R-:W-:Y:S01]  /*57e0*/  @!P0 SHF.R.U64 R6, R20, 0x10, R21 ;  /* 0x0000001014068819 */ /* 0x000fe20000001215 */
[----:B------:R-:W-:Y:S01]  /*57f0*/  @!P0 HADD2.F32 R20, -RZ, R72.H1_H1 ;  /* 0x30000048ff148230 */ /* 0x000fe20000004100 */
[----:B------:R-:W-:Y:S03]  /*5800*/  @!P1 IADD3 R3, P3, P2, R94, R3, R101 ;  /* 0x000000035e039210 */ /* 0x000fe60007a7e065 */
[----:B------:R-:W-:Y:S01]  /*5810*/  @!P0 HADD2.F32 R6, -RZ, R6.H0_H0 ;  /* 0x20000006ff068230 */ /* 0x000fe20000004100 */
[----:B------:R-:W-:Y:S02]  /*5820*/  @!P1 IADD3.X R2, R96, R2, R126, P3, P2 ;  /* 0x0000000260029210 */ /* 0x000fe40001fe447e */
[C---:B------:R-:W-:Y:S04]  /*5830*/  LEA R58, P2, R4.reuse, c[0x0][0x1c8], 0x1 ;  /* 0x00007200043a7a11 */ /* 0x040fe800078408ff */
[----:B------:R-:W-:Y:S02]  /*5840*/  LEA.HI.X R59, R4, c[0x0][0x1cc], R5, 0x1, P2 ;  /* 0x00007300043b7a11 */ /* 0x000fe400010f0c05 */
[C---:B------:R-:W-:Y:S04]  /*5850*/  @!P1 LEA R56, P2, R3.reuse, c[0x0][0x1c8], 0x1 ;  /* 0x0000720003389a11 */ /* 0x040fe800078408ff */
[----:B------:R-:W-:Y:S01]  /*5860*/  @!P1 LEA.HI.X R57, R3, c[0x0][0x1cc], R2, 0x1, P2 ;  /* 0x0000730003399a11 */ /* 0x000fe200010f0c02 */
[--C-:B------:R-:W-:Y:S02]  /*5870*/  @!P0 HADD2.F32 R2, -RZ, R15.reuse.H0_H0 ;  /* 0x2000000fff028230 */ /* 0x100fe40000004100 */
[----:B------:R-:W-:Y:S01]  /*5880*/  @!P0 HADD2.F32 R3, -RZ, R15.H1_H1 ;  /* 0x3000000fff038230 */ /* 0x000fe20000004100 */
        /* <DEDUP_REMOVED lines=13> */
[----:B------:R-:W-:Y:S01]  /*5960*/  @!P0 FFMA.FTZ R79, R4, R13, -R22 ;  /* 0x0000000d044f8223 */ /* 0x000fe20000010816 */
[----:B------:R-:W-:Y:S01]  /*5970*/  @!P0 HADD2.F32 R22, -RZ, R43.H0_H0 ;  /* 0x2000002bff168230 */ /* 0x000fe20000004100 */
[C---:B------:R-:W-:Y:S01]  /*5980*/  @!P0 FMUL.FTZ R4, R5.reuse, R3 ;  /* 0x0000000305048220 */ /* 0x040fe20000410000 */
[----:B------:R-:W-:Y:S01]  /*5990*/  @!P0 HADD2.F32 R3, -RZ, R9.H0_H0 ;  /* 0x20000009ff038230 */ /* 0x000fe20000004100 */
[----:B------:R-:W-:Y:S01]  /*59a0*/  @!P0 FFMA.FTZ R72, R5, R20, -R21 ;  /* 0x0000001405488223 */ /* 0x000fe20000010815 */
[----:B------:R-:W-:Y:S01]  /*59b0*/  @!P0 HADD2.F32 R21, -RZ, R14.H1_H1 ;  /* 0x3000000eff158230 */ /* 0x000fe20000004100 */
[----:B------:R-:W-:Y:S01]  /*59c0*/  @!P0 FFMA.FTZ R2, R12, R13, R2 ;  /* 0x0000000d0c028223 */ /* 0x000fe20000010002 */
[----:B------:R-:W-:Y:S01]  /*59d0*/  @!P0 HADD2.F32 R13, -RZ, R23.H1_H1 ;  /* 0x30000017ff0d8230 */ /* 0x000fe20000004100 */
[----:B------:R-:W-:Y:S01]  /*59e0*/  @!P0 IMAD.MOV.U32 R12, RZ, RZ, R55 ;  /* 0x000000ffff0c8224 */ /* 0x000fe200078e0037 */
[----:B------:R-:W-:Y:S01]  /*59f0*/  @!P0 HADD2.F32 R14, -RZ, R44.H0_H0 ;  /* 0x2000002cff0e8230 */ /* 0x000fe20000004100 */
[-C--:B------:R-:W-:Y:S01]  /*5a00*/  @!P0 FMUL.FTZ R9, R21, R3.reuse ;  /* 0x0000000315098220 */ /* 0x080fe20000410000 */
[----:B------:R-:W-:Y:S01]  /*5a10*/  @!P0 HADD2.F32 R44, -RZ, R62.H0_H0 ;  /* 0x2000003eff2c8230 */ /* 0x000fe20000004100 */
[C---:B------:R-:W-:Y:S01]  /*5a20*/  @!P0 FMUL.FTZ R5, R7.reuse, R3 ;  /* 0x0000000307058220 */ /* 0x040fe20000410000 */
[----:B------:R-:W-:Y:S01]  /*5a30*/  @!P0 HADD2.F32 R45, -RZ, R12.H0_H0 ;  /* 0x2000000cff2d8230 */ /* 0x000fe20000004100 */
[----:B------:R-:W-:Y:S01]  /*5a40*/  @!P0 FFMA.FTZ R63, R7, R22, -R9 ;  /* 0x00000016073f8223 */ /* 0x000fe20000010809 */
[----:B------:R-:W-:Y:S01]  /*5a50*/  @!P0 MOV R7, R19 ;  /* 0x0000001300078202 */ /* 0x000fe20000000f00 */
[CC--:B------:R-:W-:Y:S01]  /*5a60*/  @!P0 FMUL.FTZ R23, R13.reuse, R6.reuse ;  /* 0x000000060d178220 */ /* 0x0c0fe20000410000 */
[----:B------:R-:W-:Y:S01]  /*5a70*/  @!P0 HADD2.F32 R9, -RZ, R10.H0_H0 ;  /* 0x2000000aff098230 */ /* 0x000fe20000004100 */
[C---:B------:R-:W-:Y:S01]  /*5a80*/  @!P0 FMUL.FTZ R3, R8.reuse, R6 ;  /* 0x0000000608038220 */ /* 0x040fe20000410000 */
[----:B------:R-:W-:Y:S01]  /*5a90*/  @!P0 HADD2.F32 R6, -RZ, R37.H0_H0 ;  /* 0x20000025ff068230 */ /* 0x000fe20000004100 */
[-C--:B------:R-:W-:Y:S01]  /*5aa0*/  @!P0 FFMA.FTZ R61, R8, R14.reuse, -R23 ;  /* 0x0000000e083d8223 */ /* 0x080fe20000010817 */
[--C-:B------:R-:W-:Y:S01]  /*5ab0*/  @!P0 HADD2.F32 R10, -RZ, R7.reuse.H0_H0 ;  /* 0x20000007ff0a8230 */ /* 0x100fe20000004100 */
[----:B------:R-:W-:Y:S01]  /*5ac0*/  @!P0 FFMA.FTZ R3, R13, R14, R3 ;  /* 0x0000000e0d038223 */ /* 0x000fe20000010003 */
[----:B------:R-:W-:Y:S01]  /*5ad0*/  @!P0 HADD2.F32 R47, -RZ, R12.H1_H1 ;  /* 0x3000000cff2f8230 */ /* 0x000fe20000004100 */
[-C--:B------:R-:W-:Y:S01]  /*5ae0*/  @!P0 FMUL.FTZ R12, R45, R6.reuse ;  /* 0x000000062d0c8220 */ /* 0x080fe20000410000 */
[----:B------:R-:W-:Y:S01]  /*5af0*/  @!P0 HADD2.F32 R7, -RZ, R7.H1_H1 ;  /* 0x30000007ff078230 */ /* 0x000fe20000004100 */
[C---:B------:R-:W-:Y:S01]  /*5b00*/  @!P0 FMUL.FTZ R8, R10.reuse, R6 ;  /* 0x000000060a088220 */ /* 0x040fe20000410000 */
[----:B------:R-:W-:Y:S01]  /*5b10*/  @!P0 F2FP.PACK_AB R2, R3, R2 ;  /* 0x000000020302823e */ /* 0x000fe200000000ff */
[-C--:B------:R-:W-:Y:S02]  /*5b20*/  @!P0 FMUL.FTZ R6, R47, R9.reuse ;  /* 0x000000092f068220 */ /* 0x080fe40000410000 */
[----:B------:R-:W-:Y:S01]  /*5b30*/  @!P0 FFMA.FTZ R60, R10, R46, -R12 ;  /* 0x0000002e0a3c8223 */ /* 0x000fe2000001080c */
[----:B------:R-:W-:Y:S01]  /*5b40*/  @!P0 MOV R12, R54 ;  /* 0x00000036000c8202 */ /* 0x000fe20000000f00 */
[C---:B------:R-:W-:Y:S01]  /*5b50*/  @!P0 FMUL.FTZ R9, R7.reuse, R9 ;  /* 0x0000000907098220 */ /* 0x040fe20000410000 */
[----:B------:R-:W-:Y:S01]  /*5b60*/  @!P0 MOV R52, R2 ;  /* 0x0000000200348202 */ /* 0x000fe20000000f00 */
[----:B------:R-:W-:Y:S01]  /*5b70*/  @!P0 FFMA.FTZ R51, R7, R48, -R6 ;  /* 0x0000003007338223 */ /* 0x000fe20000010806 */
[----:B------:R-:W-:Y:S01]  /*5b80*/  @!P0 HADD2.F32 R10, -RZ, R11.H0_H0 ;  /* 0x2000000bff0a8230 */ /* 0x000fe20000004100 */
[----:B------:R-:W-:Y:S01]  /*5b90*/  @!P0 IMAD.MOV.U32 R7, RZ, RZ, R18 ;  /* 0x000000ffff078224 */ /* 0x000fe200078e0012 */
[--C-:B------:R-:W-:Y:S01]  /*5ba0*/  @!P0 HADD2.F32 R23, -RZ, R12.reuse.H0_H0 ;  /* 0x2000000cff178230 */ /* 0x100fe20000004100 */
[----:B------:R-:W-:Y:S01]  /*5bb0*/  @!P0 FFMA.FTZ R4, R15, R20, R4 ;  /* 0x000000140f048223 */ /* 0x000fe20000010004 */
[----:B------:R-:W-:Y:S01]  /*5bc0*/  @!P0 HADD2.F32 R43, -RZ, R12.H1_H1 ;  /* 0x3000000cff2b8230 */ /* 0x000fe20000004100 */
[----:B------:R-:W-:Y:S01]  /*5bd0*/  @!P0 FFMA.FTZ R5, R21, R22, R5 ;  /* 0x0000001615058223 */ /* 0x000fe20000010005 */
[----:B------:R-:W-:Y:S01]  /*5be0*/  @!P0 F2FP.PACK_AB R13, R51, R60 ;  /* 0x0000003c330d823e */ /* 0x000fe200000000ff */
[----:B------:R-:W-:Y:S02]  /*5bf0*/  @!P0 HADD2.F32 R6, -RZ, R37.H1_H1 ;  /* 0x30000025ff068230 */ /* 0x000fe40000004100 */
[----:B------:R-:W-:Y:S01]  /*5c00*/  @!P0 FMUL.FTZ R49, R43, R10 ;  /* 0x0000000a2b318220 */ /* 0x000fe20000410000 */
[----:B------:R-:W-:Y:S01]  /*5c10*/  @!P0 MOV R19, R13 ;  /* 0x0000000d00138202 */ /* 0x000fe20000000f00 */
[--C-:B------:R-:W-:Y:S01]  /*5c20*/  @!P0 HADD2.F32 R12, -RZ, R7.reuse.H0_H0 ;  /* 0x20000007ff0c8230 */ /* 0x100fe20000004100 */
[----:B------:R-:W-:Y:S01]  /*5c30*/  @!P0 F2FP.PACK_AB R4, R5, R4 ;  /* 0x000000040504823e */ /* 0x000fe200000000ff */
[----:B------:R-:W-:Y:S01]  /*5c40*/  @!P0 HADD2.F32 R11, -RZ, R7.H1_H1 ;  /* 0x30000007ff0b8230 */ /* 0x000fe20000004100 */
[-C--:B------:R-:W-:Y:S01]  /*5c50*/  @!P0 FMUL.FTZ R7, R23, R6.reuse ;  /* 0x0000000617078220 */ /* 0x080fe20000410000 */
[----:B------:R-:W-:Y:S01]  /*5c60*/  @!P0 HADD2.F32 R37, -RZ, R73.H1_H1 ;  /* 0x30000049ff258230 */ /* 0x000fe20000004100 */
[C---:B------:R-:W-:Y:S02]  /*5c70*/  @!P0 FMUL.FTZ R6, R12.reuse, R6 ;  /* 0x000000060c068220 */ /* 0x040fe40000410000 */
[----:B------:R-:W-:Y:S02]  /*5c80*/  @!P0 IMAD.MOV.U32 R53, RZ, RZ, R4 ;  /* 0x000000ffff358224 */ /* 0x000fe400078e0004 */
[-C--:B------:R-:W-:Y:S02]  /*5c90*/  @!P0 FFMA.FTZ R50, R12, R37.reuse, -R7 ;  /* 0x000000250c328223 */ /* 0x080fe40000010807 */
[C---:B------:R-:W-:Y:S02]  /*5ca0*/  @!P0 FFMA.FTZ R12, R11.reuse, R44, -R49 ;  /* 0x0000002c0b0c8223 */ /* 0x040fe40000010831 */
[----:B------:R-:W-:Y:S01]  /*5cb0*/  @!P0 FMUL.FTZ R7, R11, R10 ;  /* 0x0000000a0b078220 */ /* 0x000fe20000410000 */
[----:B------:R-:W-:Y:S01]  /*5cc0*/  @!P0 F2FP.PACK_AB R11, R63, R72 ;  /* 0x000000483f0b823e */ /* 0x000fe200000000ff */
[----:B------:R-:W-:Y:S01]  /*5cd0*/  @!P0 FFMA.FTZ R6, R23, R37, R6 ;  /* 0x0000002517068223 */ /* 0x000fe20000010006 */
[----:B------:R-:W-:Y:S01]  /*5ce0*/  @!P0 F2FP.PACK_AB R12, R12, R50 ;  /* 0x000000320c0c823e */ /* 0x000fe200000000ff */
[----:B------:R-:W-:Y:S01]  /*5cf0*/  @!P0 FFMA.FTZ R7, R43, R44, R7 ;  /* 0x0000002c2b078223 */ /* 0x000fe20000010007 */
[----:B------:R-:W-:Y:S01]  /*5d00*/  @!P0 F2FP.PACK_AB R10, R61, R79 ;  /* 0x0000004f3d0a823e */ /* 0x000fe200000000ff */
[----:B------:R-:W-:Y:S01]  /*5d10*/  @!P0 FFMA.FTZ R8, R45, R46, R8 ;  /* 0x0000002e2d088223 */ /* 0x000fe20000010008 */
[----:B------:R-:W-:Y:S01]  /*5d20*/  @!P0 MOV R17, R11 ;  /* 0x0000000b00118202 */ /* 0x000fe20000000f00 */
[----:B------:R-:W-:Y:S01]  /*5d30*/  @!P0 FFMA.FTZ R9, R47, R48, R9 ;  /* 0x000000302f098223 */ /* 0x000fe20000010009 */
[----:B------:R-:W-:Y:S01]  /*5d40*/  @!P0 MOV R16, R10 ;  /* 0x0000000a00108202 */ /* 0x000fe20000000f00 */
[----:B------:R-:W-:Y:S01]  /*5d50*/  @!P0 IMAD.MOV.U32 R18, RZ, RZ, R12 ;  /* 0x000000ffff128224 */ /* 0x000fe200078e000c */
[----:B------:R-:W-:Y:S02]  /*5d60*/  @!P0 F2FP.PACK_AB R6, R7, R6 ;  /* 0x000000060706823e */ /* 0x000fe400000000ff */
[----:B------:R-:W-:Y:S02]  /*5d70*/  @!P0 F2FP.PACK_AB R8, R9, R8 ;  /* 0x000000080908823e */ /* 0x000fe400000000ff */
[----:B------:R1:W-:Y:S01]  /*5d80*/  STG.E.128 [R58.64], R16 ;  /* 0x000000103a007986 */ /* 0x0003e2000c101d0a */
[----:B------:R-:W-:Y:S02]  /*5d90*/  @!P0 MOV R54, R6 ;  /* 0x0000000600368202 */ /* 0x000fe40000000f00 */
[----:B------:R-:W-:Y:S05]  /*5da0*/  @!P0 MOV R55, R8 ;  /* 0x0000000800378202 */ /* 0x000fea0000000f00 */
[----:B------:R1:W-:Y:S02]  /*5db0*/  @!P1 STG.E.128 [R56.64], R52 ;  /* 0x0000003438009986 */ /* 0x0003e4000c101d0a */
.L_x_81:
[----:B------:R-:W-:Y:S05]  /*5dc0*/  BSYNC B0 ;  /* 0x0000000000007941 */ /* 0x000fea0003800000 */
.L_x_80:
[----:B------:R-:W-:Y:S01]  /*5dd0*/  ISETP.GE.OR P1, PT, R169, R78, !P4 ;  /* 0x0000004ea900720c */ /* 0x000fe20006726670 */
[----:B------:R-:W-:Y:S01]  /*5de0*/  @!UPT UIADD3 URZ, URZ, URZ, URZ ;  /* 0x0000003f3f3ff290 */ /* 0x000fe2000fffe03f */
[----:B------:R-:W-:Y:S11]  /*5df0*/  BSSY B0, `(.L_x_82) ;  /* 0x0000071000007945 */ /* 0x000ff60003800000 */
[----:B------:R-:W-:-:S05]  /*5e00*/  @P1 BRA `(.L_x_83) ;  /* 0x000006f000001947 */ /* 0x000fca0003800000 */
[----:B------:R-:W-:Y:S01]  /*5e10*/  IADD3 R3, P1, R196, R86, RZ ;  /* 0x00000056c4037210 */ /* 0x000fe20007f3e0ff */
[----:B-----5:R-:W-:Y:S01]  /*5e20*/  LDS.128 R44, [R149+0x3900] ;  /* 0x00390000952c7984 */ /* 0x020fe20000000c00 */
[----:B------:R-:W-:Y:S01]  /*5e30*/  @!P0 SHF.R.U32.HI R6, RZ, 0x10, R25 ;  /* 0x00000010ff068819 */ /* 0x000fe20000011619 */
[--C-:B------:R-:W-:Y:S01]  /*5e40*/  @!P0 HADD2.F32 R13, -RZ, R74.reuse.H0_H0 ;  /* 0x2000004aff0d8230 */ /* 0x100fe20000004100 */
[----:B------:R-:W-:Y:S01]  /*5e50*/  IADD3.X R2, R91, R158, RZ, P1, !PT ;  /* 0x0000009e5b027210 */ /* 0x000fe20000ffe4ff */
[----:B------:R-:W-:Y:S01]  /*5e60*/  @!P0 HADD2.F32 R20, -RZ, R74.H1_H1 ;  /* 0x3000004aff148230 */ /* 0x000fe20000004100 */
[-C--:B------:R-:W-:Y:S01]  /*5e70*/  IADD3 R4, P2, P1, R94, R3.reuse, R121 ;  /* 0x000000035e047210 */ /* 0x080fe2000795e079 */
[----:B------:R-:W-:Y:S01]  /*5e80*/  @!P0 HADD2.F32 R37, -RZ, R75.H0_H0 ;  /* 0x2000004bff258230 */ /* 0x000fe20000004100 */
[----:B------:R-:W-:Y:S01]  /*5e90*/  @!P0 SHF.R.U32.HI R10, RZ, 0x10, R27 ;  /* 0x00000010ff0a8819 */ /* 0x000fe2000001161b */
[----:B-1----:R-:W1:Y:S01]  /*5ea0*/  LDS.128 R16, [R153+0x3900] ;  /* 0x0039000099107984 */ /* 0x002e620000000c00 */
[-C--:B------:R-:W-:Y:S02]  /*5eb0*/  IADD3.X R5, R96, R2.reuse, R127, P2, P1 ;  /* 0x0000000260057210 */ /* 0x080fe400017e247f */
[----:B------:R-:W-:Y:S02]  /*5ec0*/  ISETP.GE.AND P1, PT, R101, c[0x0][0x1d4], PT ;  /* 0x0000750065007a0c */ /* 0x000fe40003f26270 */
[----:B------:R-:W-:Y:S02]  /*5ed0*/  @!P0 SHF.R.U64 R11, R26, 0x10, R27 ;  /* 0x000000101a0b8819 */ /* 0x000fe4000000121b */
[----:B------:R-:W-:Y:S02]  /*5ee0*/  @!P0 SHF.R.U32.HI R22, RZ, 0x10, R65 ;  /* 0x00000010ff168819 */ /* 0x000fe40000011641 */
[----:B------:R-:W-:Y:S02]  /*5ef0*/  @!P0 SHF.R.U64 R9, R24, 0x10, R25 ;  /* 0x0000001018098819 */ /* 0x000fe40000001219 */
[----:B------:R-:W-:Y:S01]  /*5f00*/  @!P0 SHF.R.U64 R24, R64, 0x10, R65 ;  /* 0x0000001040188819 */ /* 0x000fe20000001241 */
[----:B------:R-:W-:Y:S01]  /*5f10*/  @!P0 HADD2.F32 R22, -RZ, R22.H0_H0 ;  /* 0x20000016ff168230 */ /* 0x000fe20000004100 */
[--C-:B------:R-:W-:Y:S02]  /*5f20*/  @!P0 SHF.R.U32.HI R25, RZ, 0x10, R67.reuse ;  /* 0x00000010ff198819 */ /* 0x100fe40000011643 */
[----:B------:R-:W-:Y:S02]  /*5f30*/  @!P0 SHF.R.U64 R26, R66, 0x10, R67 ;  /* 0x00000010421a8819 */ /* 0x000fe40000001243 */
[----:B------:R-:W-:Y:S01]  /*5f40*/  @!P1 IADD3 R3, P3, P2, R94, R3, R101 ;  /* 0x000000035e039210 */ /* 0x000fe20007a7e065 */
[----:B------:R-:W-:Y:S02]  /*5f50*/  @!P0 HADD2.F32 R43, -RZ, R25.H0_H0 ;  /* 0x20000019ff2b8230 */ /* 0x000fe40000004100 */
        /* <DEDUP_REMOVED lines=28> */
[----:B------:R-:W-:Y:S01]  /*6120*/  @!P0 IMAD.MOV.U32 R12, RZ, RZ, R47 ;  /* 0x000000ffff0c8224 */ /* 0x000fe200078e002f */
[----:B------:R-:W-:Y:S01]  /*6130*/  @!P0 HADD2.F32 R13, -RZ, R23.H1_H1 ;  /* 0x30000017ff0d8230 */ /* 0x000fe20000004100 */
        /* <DEDUP_REMOVED lines=16> */
[----:B------:R-:W-:Y:S01]  /*6240*/  @!P0 FMUL.FTZ R8, R10, R6 ;  /* 0x000000060a088220 */ /* 0x000fe20000410000 */
[----:B------:R-:W-:Y:S01]  /*6250*/  @!P0 F2FP.PACK_AB R2, R3, R2 ;  /* 0x000000020302823e */ /* 0x000fe200000000ff */
[----:B------:R-:W-:Y:S01]  /*6260*/  @!P0 FMUL.FTZ R6, R38, R9 ;  /* 0x0000000926068220 */ /* 0x000fe20000410000 */
[----:B------:R-:W-:Y:S01]  /*6270*/  @!P0 HADD2.F32 R24, -RZ, R75.H1_H1 ;  /* 0x3000004bff188230 */ /* 0x000fe20000004100 */
[----:B------:R-:W-:Y:S01]  /*6280*/  @!P0 FFMA.FTZ R50, R10, R37, -R12 ;  /* 0x000000250a328223 */ /* 0x000fe2000001080c */
[----:B------:R-:W-:Y:S01]  /*6290*/  @!P0 MOV R12, R46 ;  /* 0x0000002e000c8202 */ /* 0x000fe20000000f00 */
[C---:B------:R-:W-:Y:S01]  /*62a0*/  @!P0 FMUL.FTZ R9, R7.reuse, R9 ;  /* 0x0000000907098220 */ /* 0x040fe20000410000 */
[----:B------:R-:W-:Y:S01]  /*62b0*/  @!P0 MOV R44, R2 ;  /* 0x00000002002c8202 */ /* 0x000fe20000000f00 */
[----:B------:R-:W-:Y:S01]  /*62c0*/  @!P0 FFMA.FTZ R49, R7, R43, -R6 ;  /* 0x0000002b07318223 */ /* 0x000fe20000010806 */
[----:B------:R-:W-:Y:S01]  /*62d0*/  @!P0 HADD2.F32 R10, -RZ, R11.H0_H0 ;  /* 0x2000000bff0a8230 */ /* 0x000fe20000004100 */
[----:B------:R-:W-:Y:S01]  /*62e0*/  @!P0 IMAD.MOV.U32 R7, RZ, RZ, R18 ;  /* 0x000000ffff078224 */ /* 0x000fe200078e0012 */
[----:B------:R-:W-:Y:S01]  /*62f0*/  @!P0 HADD2.F32 R6, -RZ, R39.H1_H1 ;  /* 0x30000027ff068230 */ /* 0x000fe20000004100 */
[----:B------:R-:W-:Y:S01]  /*6300*/  @!P0 FFMA.FTZ R4, R15, R20, R4 ;  /* 0x000000140f048223 */ /* 0x000fe20000010004 */
[--C-:B------:R-:W-:Y:S01]  /*6310*/  @!P0 HADD2.F32 R23, -RZ, R12.reuse.H0_H0 ;  /* 0x2000000cff178230 */ /* 0x100fe20000004100 */
[----:B------:R-:W-:Y:S01]  /*6320*/  @!P0 FFMA.FTZ R5, R21, R22, R5 ;  /* 0x0000001615058223 */ /* 0x000fe20000010005 */
[----:B------:R-:W-:Y:S01]  /*6330*/  @!P0 F2FP.PACK_AB R13, R49, R50 ;  /* 0x00000032310d823e */ /* 0x000fe200000000ff */
[----:B------:R-:W-:Y:S02]  /*6340*/  @!P0 HADD2.F32 R25, -RZ, R12.H1_H1 ;  /* 0x3000000cff198230 */ /* 0x000fe40000004100 */
[--C-:B------:R-:W-:Y:S01]  /*6350*/  @!P0 HADD2.F32 R12, -RZ, R7.reuse.H0_H0 ;  /* 0x20000007ff0c8230 */ /* 0x100fe20000004100 */
[----:B------:R-:W-:Y:S01]  /*6360*/  @!P0 MOV R19, R13 ;  /* 0x0000000d00138202 */ /* 0x000fe20000000f00 */
[----:B------:R-:W-:Y:S01]  /*6370*/  @!P0 HADD2.F32 R11, -RZ, R7.H1_H1 ;  /* 0x30000007ff0b8230 */ /* 0x000fe20000004100 */
[----:B------:R-:W-:Y:S01]  /*6380*/  @!P0 FMUL.FTZ R7, R23, R6 ;  /* 0x0000000617078220 */ /* 0x000fe20000410000 */
[----:B------:R-:W-:Y:S01]  /*6390*/  @!P0 F2FP.PACK_AB R4, R5, R4 ;  /* 0x000000040504823e */ /* 0x000fe200000000ff */
[----:B------:R-:W-:Y:S02]  /*63a0*/  @!P0 FMUL.FTZ R39, R25, R10 ;  /* 0x0000000a19278220 */ /* 0x000fe40000410000 */
[C---:B------:R-:W-:Y:S02]  /*63b0*/  @!P0 FMUL.FTZ R6, R12.reuse, R6 ;  /* 0x000000060c068220 */ /* 0x040fe40000410000 */
[----:B------:R-:W-:Y:S02]  /*63c0*/  @!P0 FFMA.FTZ R48, R12, R24, -R7 ;  /* 0x000000180c308223 */ /* 0x000fe40000010807 */
        /* <DEDUP_REMOVED lines=12> */
[----:B------:R-:W-:Y:S01]  /*6490*/  @!P0 F2FP.PACK_AB R6, R7, R6 ;  /* 0x000000060706823e */ /* 0x000fe200000000ff */
[----:B------:R-:W-:Y:S01]  /*64a0*/  @!P0 IMAD.MOV.U32 R45, RZ, RZ, R4 ;  /* 0x000000ffff2d8224 */ /* 0x000fe200078e0004 */
[----:B------:R-:W-:Y:S02]  /*64b0*/  @!P0 F2FP.PACK_AB R8, R9, R8 ;  /* 0x000000080908823e */ /* 0x000fe400000000ff */
[----:B------:R1:W-:Y:S01]  /*64c0*/  STG.E.128 [R54.64], R16 ;  /* 0x0000001036007986 */ /* 0x0003e2000c101d0a */
[----:B------:R-:W-:Y:S02]  /*64d0*/  @!P0 MOV R46, R6 ;  /* 0x00000006002e8202 */ /* 0x000fe40000000f00 */
[----:B------:R-:W-:Y:S05]  /*64e0*/  @!P0 MOV R47, R8 ;  /* 0x00000008002f8202 */ /* 0x000fea0000000f00 */
[----:B------:R1:W-:Y:S02]  /*64f0*/  @!P1 STG.E.128 [R52.64], R44 ;  /* 0x0000002c34009986 */ /* 0x0003e4000c101d0a */
.L_x_83:
[----:B------:R-:W-:Y:S05]  /*6500*/  BSYNC B0 ;  /* 0x0000000000007941 */ /* 0x000fea0003800000 */
.L_x_82:
[----:B------:R-:W-:Y:S02]  /*6510*/  ISETP.GE.OR P2, PT, R168, R78, !P4 ;  /* 0x0000004ea800720c */ /* 0x000fe40006746670 */
[----:B-1----:R-:W-:Y:S05]  /*6520*/  IADD3 R57, P1, R194, R86, RZ ;  /* 0x00000056c2397210 */ /* 0x002fea0007f3e0ff */
[----:B------:R-:W-:Y:S06]  /*6530*/  IMAD.X R56, R91, 0x1, R156, P1 ;  /* 0x000000015b387824 */ /* 0x000fec00008e069c */
[----:B------:R-:W-:-:S05]  /*6540*/  @P2 BRA `(.L_x_75) ;  /* 0x00000c1000002947 */ /* 0x000fca0003800000 */
[----:B-----5:R-:W-:Y:S01]  /*6550*/  IADD3 R4, P2, P1, R94, R57, R121 ;  /* 0x000000395e047210 */ /* 0x020fe2000795e079 */
[----:B------:R-:W1:Y:S01]  /*6560*/  LDS.128 R44, [R148+0x3900] ;  /* 0x00390000942c7984 */ /* 0x000e620000000c00 */
[----:B------:R-:W-:Y:S01]  /*6570*/  @!P0 SHF.R.U64 R5, R28, 0x10, R29 ;  /* 0x000000101c058819 */ /* 0x000fe2000000121d */
[----:B------:R-:W-:Y:S01]  /*6580*/  @!P0 HADD2.F32 R2, -RZ, R40.H0_H0 ;  /* 0x20000028ff028230 */ /* 0x000fe20000004100 */
[----:B------:R-:W-:Y:S01]  /*6590*/  IADD3.X R6, R96, R56, R127, P2, P1 ;  /* 0x0000003860067210 */ /* 0x000fe200017e247f */
[--C-:B------:R-:W-:Y:S01]  /*65a0*/  @!P0 HADD2.F32 R24, -RZ, R76.reuse.H0_H0 ;  /* 0x2000004cff188230 */ /* 0x100fe20000004100 */
[----:B------:R-:W-:Y:S01]  /*65b0*/  LEA R52, P1, R4, c[0x0][0x1c8], 0x1 ;  /* 0x0000720004347a11 */ /* 0x000fe200078208ff */
[----:B------:R-:W-:Y:S01]  /*65c0*/  @!P0 HADD2.F32 R5, -RZ, R5.H0_H0 ;  /* 0x20000005ff058230 */ /* 0x000fe20000004100 */
[----:B------:R-:W-:Y:S01]  /*65d0*/  @!P0 SHF.R.U64 R9, R68, 0x10, R69 ;  /* 0x0000001044098819 */ /* 0x000fe20000001245 */
[----:B------:R-:W2:Y:S01]  /*65e0*/  LDS.128 R12, [R152+0x3900] ;  /* 0x00390000980c7984 */ /* 0x000ea20000000c00 */
[----:B------:R-:W-:Y:S01]  /*65f0*/  LEA.HI.X R53, R4, c[0x0][0x1cc], R6, 0x1, P1 ;  /* 0x0000730004357a11 */ /* 0x000fe200008f0c06 */
[----:B------:R-:W-:Y:S01]  /*6600*/  @!P0 HADD2.F32 R20, -RZ, R76.H1_H1 ;  /* 0x3000004cff148230 */ /* 0x000fe20000004100 */
[----:B------:R-:W-:Y:S01]  /*6610*/  @!P0 SHF.R.U32.HI R10, RZ, 0x10, R29 ;  /* 0x00000010ff0a8819 */ /* 0x000fe2000001161d */
[----:B------:R-:W-:Y:S01]  /*6620*/  @!P0 HADD2.F32 R22, -RZ, R9.H0_H0 ;  /* 0x20000009ff168230 */ /* 0x000fe20000004100 */
[----:B------:R-:W-:Y:S01]  /*6630*/  @!P0 SHF.R.U64 R16, R30, 0x10, R31 ;  /* 0x000000101e108819 */ /* 0x000fe2000000121f */
[--C-:B------:R-:W-:Y:S01]  /*6640*/  @!P0 HADD2.F32 R37, -RZ, R77.reuse.H0_H0 ;  /* 0x2000004dff258230 */ /* 0x100fe20000004100 */
[----:B------:R-:W-:Y:S01]  /*6650*/  @!P0 SHF.R.U32.HI R39, RZ, 0x10, R71 ;  /* 0x00000010ff278819 */ /* 0x000fe20000011647 */
[----:B------:R-:W-:Y:S01]  /*6660*/  @!P0 HADD2.F32 R28, -RZ, R77.H1_H1 ;  /* 0x3000004dff1c8230 */ /* 0x000fe20000004100 */
[----:B------:R-:W-:Y:S01]  /*6670*/  @!P0 SHF.R.U32.HI R26, RZ, 0x10, R69 ;  /* 0x00000010ff1a8819 */ /* 0x000fe20000011645 */
[----:B------:R-:W-:Y:S01]  /*6680*/  @!P0 HADD2.F32 R11, -RZ, R41.H0_H0 ;  /* 0x20000029ff0b8230 */ /* 0x000fe20000004100 */
[----:B------:R-:W-:Y:S01]  /*6690*/  @!P0 SHF.R.U64 R30, R70, 0x10, R71 ;  /* 0x00000010461e8819 */ /* 0x000fe20000001247 */
[----:B------:R-:W-:Y:S01]  /*66a0*/  @!P0 HADD2.F32 R39, -RZ, R39.H0_H0 ;  /* 0x20000027ff278230 */ /* 0x000fe20000004100 */
[----:B------:R-:W-:Y:S01]  /*66b0*/  @!P0 SHF.R.U32.HI R18, RZ, 0x10, R31 ;  /* 0x00000010ff128819 */ /* 0x000fe2000001161f */
[----:B------:R-:W-:Y:S01]  /*66c0*/  @!P0 HADD2.F32 R26, -RZ, R26.H0_H0 ;  /* 0x2000001aff1a8230 */ /* 0x000fe20000004100 */
[----:B------:R-:W-:Y:S01]  /*66d0*/  ISETP.GE.AND P1, PT, R101, c[0x0][0x1d4], PT ;  /* 0x0000750065007a0c */ /* 0x000fe20003f26270 */
[----:B------:R-:W-:Y:S02]  /*66e0*/  @!P0 HADD2.F32 R30, -RZ, R30.H0_H0 ;  /* 0x2000001eff1e8230 */ /* 0x000fe40000004100 */
[----:B------:R-:W-:Y:S01]  /*66f0*/  @!P0 HADD2.F32 R18, -RZ, R18.H0_H0 ;  /* 0x20000012ff128230 */ /* 0x000fe20000004100 */
[----:B-1----:R-:W-:Y:S01]  /*6700*/  @!P0 IMAD.MOV.U32 R29, RZ, RZ, R46 ;  /* 0x000000ffff1d8224 */ /* 0x002fe200078e002e */
[----:B------:R-:W-:Y:S02]  /*6710*/  @!P0 MOV R25, R45 ;  /* 0x0000002d00198202 */ /* 0x000fe40000000f00 */
[----:B------:R-:W-:Y:S02]  /*6720*/  @!P0 MOV R6, R44 ;  /* 0x0000002c00068202 */ /* 0x000fe40000000f00 */
[----:B------:R-:W-:Y:S01]  /*6730*/  @!P0 MOV R27, R47 ;  /* 0x0000002f001b8202 */ /* 0x000fe20000000f00 */
[----:B------:R-:W-:Y:S01]  /*6740*/  @!P0 HADD2.F32 R23, -RZ, R25.H0_H0 ;  /* 0x20000019ff178230 */ /* 0x000fe20000004100 */
[----:B--2---:R-:W-:Y:S01]  /*6750*/  @!P0 MOV R8, R13 ;  /* 0x0000000d00088202 */ /* 0x004fe20000000f00 */
[--C-:B------:R-:W-:Y:S03]  /*6760*/  @!P0 HADD2.F32 R19, -RZ, R6.reuse.H0_H0 ;  /* 0x20000006ff138230 */ /* 0x100fe60000004100 */
[-C--:B------:R-:W-:Y:S01]  /*6770*/  @!P0 FMUL.FTZ R7, R23, R2.reuse ;  /* 0x0000000217078220 */ /* 0x080fe20000410000 */
[----:B------:R-:W-:Y:S02]  /*6780*/  @!P0 HADD2.F32 R21, -RZ, R6.H1_H1 ;  /* 0x30000006ff158230 */ /* 0x000fe40000004100 */
[--C-:B------:R-:W-:Y:S02]  /*6790*/  @!P0 HADD2.F32 R3, -RZ, R8.reuse.H0_H0 ;  /* 0x20000008ff038230 */ /* 0x100fe40000004100 */
[----:B------:R-:W-:Y:S01]  /*67a0*/  @!P0 HADD2.F32 R8, -RZ, R8.H1_H1 ;  /* 0x30000008ff088230 */ /* 0x000fe20000004100 */
[-C--:B------:R-:W-:Y:S01]  /*67b0*/  @!P0 FMUL.FTZ R9, R21, R5.reuse ;  /* 0x0000000515098220 */ /* 0x080fe20000410000 */
[--C-:B------:R-:W-:Y:S01]  /*67c0*/  @!P0 HADD2.F32 R31, -RZ, R27.reuse.H0_H0 ;  /* 0x2000001bff1f8230 */ /* 0x100fe20000004100 */
[C---:B------:R-:W-:Y:S01]  /*67d0*/  @!P0 FMUL.FTZ R4, R3.reuse, R2 ;  /* 0x0000000203048220 */ /* 0x040fe20000410000 */
[----:B------:R-:W-:Y:S01]  /*67e0*/  @!P0 HADD2.F32 R2, -RZ, R40.H1_H1 ;  /* 0x30000028ff028230 */ /* 0x000fe20000004100 */
[----:B------:R-:W-:Y:S01]  /*67f0*/  @!P0 FFMA.FTZ R58, R3, R24, -R7 ;  /* 0x00000018033a8223 */ /* 0x000fe20000010807 */
[----:B------:R-:W-:Y:S01]  /*6800*/  @!P0 MOV R3, R12 ;  /* 0x0000000c00038202 */ /* 0x000fe20000000f00 */
[----:B------:R-:W-:Y:S02]  /*6810*/  @!P0 HADD2.F32 R38, -RZ, R27.H1_H1 ;  /* 0x3000001bff268230 */ /* 0x000fe40000004100 */
[----:B------:R-:W-:Y:S02]  /*6820*/  @!P0 HADD2.F32 R27, -RZ, R29.H0_H0 ;  /* 0x2000001dff1b8230 */ /* 0x000fe40000004100 */
[--C-:B------:R-:W-:Y:S01]  /*6830*/  @!P0 HADD2.F32 R7, -RZ, R3.reuse.H0_H0 ;  /* 0x20000003ff078230 */ /* 0x100fe20000004100 */
[----:B------:R-:W-:Y:S01]  /*6840*/  @!P0 FMUL.FTZ R40, R38, R18 ;  /* 0x0000001226288220 */ /* 0x000fe20000410000 */
[----:B------:R-:W-:Y:S01]  /*6850*/  @!P0 HADD2.F32 R6, -RZ, R3.H1_H1 ;  /* 0x30000003ff068230 */ /* 0x000fe20000004100 */
[-C--:B------:R-:W-:Y:S01]  /*6860*/  @!P0 FMUL.FTZ R3, R19, R2.reuse ;  /* 0x0000000213038220 */ /* 0x080fe20000410000 */
[----:B------:R-:W-:Y:S01]  /*6870*/  @!P0 HADD2.F32 R29, -RZ, R29.H1_H1 ;  /* 0x3000001dff1d8230 */ /* 0x000fe20000004100 */
[C---:B------:R-:W-:Y:S01]  /*6880*/  @!P0 FMUL.FTZ R2, R7.reuse, R2 ;  /* 0x0000000207028220 */ /* 0x040fe20000410000 */
[----:B------:R-:W-:Y:S01]  /*6890*/  @!P0 HADD2.F32 R25, -RZ, R25.H1_H1 ;  /* 0x30000019ff198230 */ /* 0x000fe20000004100 */
[----:B------:R-:W-:Y:S01]  /*68a0*/  @!P0 FFMA.FTZ R55, R7, R20, -R3 ;  /* 0x0000001407378223 */ /* 0x000fe20000010803 */
[----:B------:R-:W-:Y:S01]  /*68b0*/  @!P0 MOV R7, R14 ;  /* 0x0000000e00078202 */ /* 0x000fe20000000f00 */
[C---:B------:R-:W-:Y:S01]  /*68c0*/  @!P0 FMUL.FTZ R3, R6.reuse, R5 ;  /* 0x0000000506038220 */ /* 0x040fe20000410000 */
[----:B------:R-:W-:Y:S01]  /*68d0*/  @!P0 HADD2.F32 R5, -RZ, R10.H0_H0 ;  /* 0x2000000aff058230 */ /* 0x000fe20000004100 */
[----:B------:R-:W-:Y:S01]  /*68e0*/  @!P0 FFMA.FTZ R54, R6, R22, -R9 ;  /* 0x0000001606368223 */ /* 0x000fe20000010809 */
[----:B------:R-:W-:Y:S01]  /*68f0*/  @!P0 MOV R6, R15 ;  /* 0x0000000f00068202 */ /* 0x000fe20000000f00 */
[----:B------:R-:W-:Y:S01]  /*6900*/  @!P0 FFMA.FTZ R2, R19, R20, R2 ;  /* 0x0000001413028223 */ /* 0x000fe20000010002 */
[----:B------:R-:W-:Y:S01]  /*6910*/  @!P0 HADD2.F32 R9, -RZ, R41.H1_H1 ;  /* 0x30000029ff098230 */ /* 0x000fe20000004100 */
[----:B------:R-:W-:Y:S01]  /*6920*/  @!P0 FMUL.FTZ R41, R31, R11 ;  /* 0x0000000b1f298220 */ /* 0x000fe20000410000 */
[----:B------:R-:W-:Y:S01]  /*6930*/  @!P0 HADD2.F32 R10, -RZ, R16.H0_H0 ;  /* 0x20000010ff0a8230 */ /* 0x000fe20000004100 */
[----:B------:R-:W-:Y:S01]  /*6940*/  @!P0 FMUL.FTZ R49, R25, R5 ;  /* 0x0000000519318220 */ /* 0x000fe20000410000 */
[--C-:B------:R-:W-:Y:S01]  /*6950*/  @!P0 HADD2.F32 R17, -RZ, R6.reuse.H0_H0 ;  /* 0x20000006ff118230 */ /* 0x100fe20000004100 */
[----:B------:R-:W-:Y:S01]  /*6960*/  @!P0 FMUL.FTZ R48, R27, R9 ;  /* 0x000000091b308220 */ /* 0x000fe20000410000 */
[----:B------:R-:W-:Y:S01]  /*6970*/  @!P0 HADD2.F32 R16, -RZ, R6.H1_H1 ;  /* 0x30000006ff108230 */ /* 0x000fe20000004100 */
[----:B------:R-:W-:Y:S01]  /*6980*/  @!P0 FMUL.FTZ R43, R29, R10 ;  /* 0x0000000a1d2b8220 */ /* 0x000fe20000410000 */
[--C-:B------:R-:W-:Y:S01]  /*6990*/  @!P0 HADD2.F32 R6, -RZ, R7.reuse.H0_H0 ;  /* 0x20000007ff068230 */ /* 0x100fe20000004100 */
[----:B------:R-:W-:Y:S01]  /*69a0*/  @!P0 FFMA.FTZ R41, R17, R37, -R41 ;  /* 0x0000002511298223 */ /* 0x000fe20000010829 */
[----:B------:R-:W-:Y:S01]  /*69b0*/  @!P0 HADD2.F32 R7, -RZ, R7.H1_H1 ;  /* 0x30000007ff078230 */ /* 0x000fe20000004100 */
[----:B------:R-:W-:Y:S02]  /*69c0*/  @!P0 FFMA.FTZ R40, R16, R39, -R40 ;  /* 0x0000002710288223 */ /* 0x000fe40000010828 */
[----:B------:R-:W-:Y:S02]  /*69d0*/  @!P0 FFMA.FTZ R51, R8, R26, -R49 ;  /* 0x0000001a08338223 */ /* 0x000fe40000010831 */
[----:B------:R-:W-:Y:S01]  /*69e0*/  @!P0 FFMA.FTZ R50, R6, R28, -R48 ;  /* 0x0000001c06328223 */ /* 0x000fe20000010830 */
[----:B------:R-:W-:Y:S01]  /*69f0*/  @!P0 F2FP.PACK_AB R41, R40, R41 ;  /* 0x000000292829823e */ /* 0x000fe200000000ff */
[----:B------:R-:W-:Y:S01]  /*6a00*/  @!P0 FFMA.FTZ R49, R7, R30, -R43 ;  /* 0x0000001e07318223 */ /* 0x000fe2000001082b */
[----:B------:R-:W-:Y:S01]  /*6a10*/  @!P0 F2FP.PACK_AB R48, R51, R58 ;  /* 0x0000003a3330823e */ /* 0x000fe200000000ff */
[----:B------:R-:W-:Y:S01]  /*6a20*/  @!P0 FMUL.FTZ R5, R8, R5 ;  /* 0x0000000508058220 */ /* 0x000fe20000410000 */
[----:B------:R-:W-:Y:S01]  /*6a30*/  @!P0 F2FP.PACK_AB R43, R54, R55 ;  /* 0x00000037362b823e */ /* 0x000fe200000000ff */
[----:B------:R-:W-:Y:S01]  /*6a40*/  @!P0 IMAD.MOV.U32 R15, RZ, RZ, R41 ;  /* 0x000000ffff0f8224 */ /* 0x000fe200078e0029 */
[----:B------:R-:W-:Y:S01]  /*6a50*/  @!P0 F2FP.PACK_AB R40, R49, R50 ;  /* 0x000000323128823e */ /* 0x000fe200000000ff */
[----:B------:R-:W-:Y:S01]  /*6a60*/  @!P0 FFMA.FTZ R3, R21, R22, R3 ;  /* 0x0000001615038223 */ /* 0x000fe20000010003 */
[----:B------:R-:W-:Y:S01]  /*6a70*/  @!P0 MOV R12, R43 ;  /* 0x0000002b000c8202 */ /* 0x000fe20000000f00 */
[----:B------:R-:W-:Y:S01]  /*6a80*/  @!P0 FMUL.FTZ R6, R6, R9 ;  /* 0x0000000906068220 */ /* 0x000fe20000410000 */
[----:B------:R-:W-:Y:S01]  /*6a90*/  @!P0 MOV R13, R48 ;  /* 0x00000030000d8202 */ /* 0x000fe20000000f00 */
[----:B------:R-:W-:Y:S01]  /*6aa0*/  @!P0 FFMA.FTZ R4, R23, R24, R4 ;  /* 0x0000001817048223 */ /* 0x000fe20000010004 */
[----:B------:R-:W-:Y:S01]  /*6ab0*/  @!P0 MOV R14, R40 ;  /* 0x00000028000e8202 */ /* 0x000fe20000000f00 */
[----:B------:R-:W-:Y:S01]  /*6ac0*/  @!P0 FMUL.FTZ R7, R7, R10 ;  /* 0x0000000a07078220 */ /* 0x000fe20000410000 */
[----:B------:R-:W-:Y:S01]  /*6ad0*/  @!P0 F2FP.PACK_AB R2, R3, R2 ;  /* 0x000000020302823e */ /* 0x000fe200000000ff */
[----:B------:R-:W-:Y:S02]  /*6ae0*/  @!P0 FFMA.FTZ R5, R25, R26, R5 ;  /* 0x0000001a19058223 */ /* 0x000fe40000010005 */
[----:B------:R1:W-:Y:S01]  /*6af0*/  STG.E.128 [R52.64], R12 ;  /* 0x0000000c34007986 */ /* 0x0003e2000c101d0a */
[----:B------:R-:W-:Y:S01]  /*6b00*/  @!P0 MOV R44, R2 ;  /* 0x00000002002c8202 */ /* 0x000fe20000000f00 */
[----:B------:R-:W-:Y:S01]  /*6b10*/  @!P0 FMUL.FTZ R8, R17, R11 ;  /* 0x0000000b11088220 */ /* 0x000fe20000410000 */
[----:B------:R-:W-:Y:S01]  /*6b20*/  @!P0 F2FP.PACK_AB R4, R5, R4 ;  /* 0x000000040504823e */ /* 0x000fe200000000ff */
[----:B------:R-:W-:Y:S02]  /*6b30*/  @!P0 FFMA.FTZ R6, R27, R28, R6 ;  /* 0x0000001c1b068223 */ /* 0x000fe40000010006 */
[----:B------:R-:W-:Y:S01]  /*6b40*/  @!P0 FMUL.FTZ R9, R16, R18 ;  /* 0x0000001210098220 */ /* 0x000fe20000410000 */
[----:B------:R-:W-:Y:S01]  /*6b50*/  @!P0 MOV R45, R4 ;  /* 0x00000004002d8202 */ /* 0x000fe20000000f00 */
[----:B------:R-:W-:Y:S02]  /*6b60*/  @!P0 FFMA.FTZ R7, R29, R30, R7 ;  /* 0x0000001e1d078223 */ /* 0x000fe40000010007 */
[----:B------:R-:W-:Y:S02]  /*6b70*/  @!P0 FFMA.FTZ R8, R31, R37, R8 ;  /* 0x000000251f088223 */ /* 0x000fe40000010008 */
[----:B------:R-:W-:Y:S01]  /*6b80*/  @!P0 FFMA.FTZ R9, R38, R39, R9 ;  /* 0x0000002726098223 */ /* 0x000fe20000010009 */
[----:B------:R-:W-:Y:S04]  /*6b90*/  @!P0 F2FP.PACK_AB R6, R7, R6 ;  /* 0x000000060706823e */ /* 0x000fe800000000ff */
[----:B------:R-:W-:Y:S02]  /*6ba0*/  @!P0 F2FP.PACK_AB R8, R9, R8 ;  /* 0x000000080908823e */ /* 0x000fe400000000ff */
[----:B------:R-:W-:Y:S02]  /*6bb0*/  @!P0 MOV R46, R6 ;  /* 0x00000006002e8202 */ /* 0x000fe40000000f00 */
[----:B------:R-:W-:Y:S01]  /*6bc0*/  @!P0 MOV R47, R8 ;  /* 0x00000008002f8202 */ /* 0x000fe20000000f00 */
[----:B------:R-:W-:-:S05]  /*6bd0*/  @P1 BRA `(.L_x_75) ;  /* 0x0000058000001947 */ /* 0x000fca0003800000 */
[----:B------:R-:W-:Y:S04]  /*6be0*/  IADD3 R3, P1, P0, R94, R57, R101 ;  /* 0x000000395e037210 */ /* 0x000fe8000783e065 */
[----:B------:R-:W-:Y:S02]  /*6bf0*/  IADD3.X R4, R96, R56, R126, P1, P0 ;  /* 0x0000003860047210 */ /* 0x000fe40000fe047e */
[C---:B------:R-:W-:Y:S04]  /*6c00*/  LEA R2, P0, R3.reuse, c[0x0][0x1c8], 0x1 ;  /* 0x0000720003027a11 */ /* 0x040fe800078008ff */
[----:B------:R-:W-:Y:S05]  /*6c10*/  LEA.HI.X R3, R3, c[0x0][0x1cc], R4, 0x1, P0 ;  /* 0x0000730003037a11 */ /* 0x000fea00000f0c04 */
[----:B------:R2:W-:Y:S01]  /*6c20*/  STG.E.128 [R2.64], R44 ;  /* 0x0000002c02007986 */ /* 0x0005e2000c101d0a */
[----:B------:R-:W-:-:S05]  /*6c30*/  BRA `(.L_x_75) ;  /* 0x0000052000007947 */ /* 0x000fca0003800000 */
.L_x_53:
[----:B------:R-:W-:Y:S01]  /*6c40*/  IMAD R2, R42, -0x70, R0 ;  /* 0xffffff902a027824 */ /* 0x000fe200078e0200 */
[----:B------:R-:W-:Y:S04]  /*6c50*/  BSSY B0, `(.L_x_84) ;  /* 0x0000013000007945 */ /* 0x000fe80003800000 */
[----:B------:R-:W-:Y:S04]  /*6c60*/  IMNMX R7, R2, 0x70, PT ;  /* 0x0000007002077817 */ /* 0x000fe80003800200 */
[----:B------:R-:W-:Y:S11]  /*6c70*/  ISETP.GE.AND P0, PT, R102, R7, PT ;  /* 0x000000076600720c */ /* 0x000ff60003f06270 */
[----:B------:R-:W-:Y:S02]  /*6c80*/  @!UPT UIADD3 URZ, URZ, URZ, URZ ;  /* 0x0000003f3f3ff290 */ /* 0x000fe4000fffe03f */
[----:B------:R-:W-:-:S05]  /*6c90*/  @P0 BRA `(.L_x_85) ;  /* 0x000000e000000947 */ /* 0x000fca0003800000 */
[----:B------:R-:W-:Y:S02]  /*6ca0*/  ISETP.NE.AND P1, PT, R99, RZ, PT ;  /* 0x000000ff6300720c */ /* 0x000fe40003f25270 */
[----:B------:R-:W-:Y:S11]  /*6cb0*/  ISETP.NE.AND P0, PT, R100, RZ, PT ;  /* 0x000000ff6400720c */ /* 0x000ff60003f05270 */
[----:B------:R-:W1:Y:S01]  /*6cc0*/  @P1 LDS.128 R12, [R98+0x3900] ;  /* 0x00390000620c1984 */ /* 0x000e620000000c00 */
[-C--:B------:R-:W-:Y:S02]  /*6cd0*/  @P1 IADD3 R3, P3, R120, R86.reuse, RZ ;  /* 0x0000005678031210 */ /* 0x080fe40007f7e0ff */
[----:B------:R-:W-:Y:S01]  /*6ce0*/  @P0 IADD3 R6, P2, R124, R86, RZ ;  /* 0x000000567c060210 */ /* 0x000fe20007f5e0ff */
[----:B------:R-:W2:Y:S02]  /*6cf0*/  @P0 LDS.128 R8, [R97+0x3900] ;  /* 0x0039000061080984 */ /* 0x000ea40000000c00 */
[----:B------:R-:W-:Y:S01]  /*6d00*/  @P1 IMAD.X R5, R119, 0x1, R91, P3 ;  /* 0x0000000177051824 */ /* 0x000fe200018e065b */
[----:B------:R-:W-:Y:S01]  /*6d10*/  @P1 LEA R4, P3, R3, c[0x0][0x1c8], 0x1 ;  /* 0x0000720003041a11 */ /* 0x000fe200078608ff */
[----:B------:R-:W-:Y:S01]  /*6d20*/  @P0 IMAD.X R16, R91, 0x1, R123, P2 ;  /* 0x000000015b100824 */ /* 0x000fe200010e067b */
[C---:B------:R-:W-:Y:S02]  /*6d30*/  @P0 LEA R2, P2, R6.reuse, c[0x0][0x1c8], 0x1 ;  /* 0x0000720006020a11 */ /* 0x040fe400078408ff */
[----:B------:R-:W-:Y:S02]  /*6d40*/  @P1 LEA.HI.X R5, R3, c[0x0][0x1cc], R5, 0x1, P3 ;  /* 0x0000730003051a11 */ /* 0x000fe400018f0c05 */
[----:B------:R-:W-:Y:S03]  /*6d50*/  @P0 LEA.HI.X R3, R6, c[0x0][0x1cc], R16, 0x1, P2 ;  /* 0x0000730006030a11 */ /* 0x000fe600010f0c10 */
[----:B-1----:R1:W-:Y:S04]  /*6d60*/  @P1 STG.E.128 [R4.64], R12 ;  /* 0x0000000c04001986 */ /* 0x0023e8000c101d0a */
[----:B--2---:R1:W-:Y:S02]  /*6d70*/  @P0 STG.E.128 [R2.64], R8 ;  /* 0x0000000802000986 */ /* 0x0043e4000c101d0a */
.L_x_85:
[----:B------:R-:W-:Y:S05]  /*6d80*/  BSYNC B0 ;  /* 0x0000000000007941 */ /* 0x000fea0003800000 */
.L_x_84:
[----:B------:R-:W-:Y:S01]  /*6d90*/  ISETP.GE.AND P0, PT, R170, R7, PT ;  /* 0x00000007aa00720c */ /* 0x000fe20003f06270 */
[----:B------:R-:W-:Y:S01]  /*6da0*/  @!UPT UIADD3 URZ, URZ, URZ, URZ ;  /* 0x0000003f3f3ff290 */ /* 0x000fe2000fffe03f */
[----:B------:R-:W-:Y:S11]  /*6db0*/  BSSY B0, `(.L_x_86) ;  /* 0x0000012000007945 */ /* 0x000ff60003800000 */
[----:B------:R-:W-:-:S05]  /*6dc0*/  @P0 BRA `(.L_x_87) ;  /* 0x0000010000000947 */ /* 0x000fca0003800000 */
[----:B------:R-:W-:Y:S02]  /*6dd0*/  ISETP.NE.AND P1, PT, R99, RZ, PT ;  /* 0x000000ff6300720c */ /* 0x000fe40003f25270 */
[----:B------:R-:W-:Y:S02]  /*6de0*/  ISETP.NE.AND P0, PT, R100, RZ, PT ;  /* 0x000000ff6400720c */ /* 0x000fe40003f05270 */
[----:B-1----:R-:W-:Y:S05]  /*6df0*/  IADD3 R3, P2, R215, R86, RZ ;  /* 0x00000056d7037210 */ /* 0x002fea0007f5e0ff */
[----:B------:R-:W-:Y:S04]  /*6e00*/  IMAD.X R2, R193, 0x1, R91, P2 ;  /* 0x00000001c1027824 */ /* 0x000fe800010e065b */
[----:B------:R-:W1:Y:S01]  /*6e10*/  @P1 LDS.128 R12, [R98+0x4900] ;  /* 0x00490000620c1984 */ /* 0x000e620000000c00 */
[----:B------:R-:W-:Y:S02]  /*6e20*/  @P1 IADD3 R5, P3, R120, R3, RZ ;  /* 0x0000000378051210 */ /* 0x000fe40007f7e0ff */
[----:B------:R-:W-:Y:S01]  /*6e30*/  @P0 IADD3 R3, P2, R3, R124, RZ ;  /* 0x0000007c03030210 */ /* 0x000fe20007f5e0ff */
[----:B------:R-:W2:Y:S02]  /*6e40*/  @P0 LDS.128 R8, [R97+0x4900] ;  /* 0x0049000061080984 */ /* 0x000ea40000000c00 */
[----:B------:R-:W-:Y:S01]  /*6e50*/  @P1 IMAD.X R16, R119, 0x1, R2, P3 ;  /* 0x0000000177101824 */ /* 0x000fe200018e0602 */
[----:B------:R-:W-:Y:S01]  /*6e60*/  @P1 LEA R4, P3, R5, c[0x0][0x1c8], 0x1 ;  /* 0x0000720005041a11 */ /* 0x000fe200078608ff */
[----:B------:R-:W-:Y:S01]  /*6e70*/  @P0 IMAD.X R6, R2, 0x1, R123, P2 ;  /* 0x0000000102060824 */ /* 0x000fe200010e067b */
[----:B------:R-:W-:Y:S02]  /*6e80*/  @P0 LEA R2, P2, R3, c[0x0][0x1c8], 0x1 ;  /* 0x0000720003020a11 */ /* 0x000fe400078408ff */
[----:B------:R-:W-:Y:S02]  /*6e90*/  @P1 LEA.HI.X R5, R5, c[0x0][0x1cc], R16, 0x1, P3 ;  /* 0x0000730005051a11 */ /* 0x000fe400018f0c10 */
[----:B------:R-:W-:Y:S03]  /*6ea0*/  @P0 LEA.HI.X R3, R3, c[0x0][0x1cc], R6, 0x1, P2 ;  /* 0x0000730003030a11 */ /* 0x000fe600010f0c06 */
[----:B-1----:R1:W-:Y:S04]  /*6eb0*/  @P1 STG.E.128 [R4.64], R12 ;  /* 0x0000000c04001986 */ /* 0x0023e8000c101d0a */
[----:B--2---:R1:W-:Y:S02]  /*6ec0*/  @P0 STG.E.128 [R2.64], R8 ;  /* 0x0000000802000986 */ /* 0x0043e4000c101d0a */
.L_x_87:
[----:B------:R-:W-:Y:S05]  /*6ed0*/  BSYNC B0 ;  /* 0x0000000000007941 */ /* 0x000fea0003800000 */
.L_x_86:
        /* <DEDUP_REMOVED lines=20> */
.L_x_89:
[----:B------:R-:W-:Y:S05]  /*7020*/  BSYNC B0 ;  /* 0x0000000000007941 */ /* 0x000fea0003800000 */
.L_x_88:
[----:B------:R-:W-:Y:S11]  /*7030*/  ISETP.GE.AND P0, PT, R168, R7, PT ;  /* 0x00000007a800720c */ /* 0x000ff60003f06270 */
[----:B------:R-:W-:Y:S02]  /*7040*/  @!UPT UIADD3 URZ, URZ, URZ, URZ ;  /* 0x0000003f3f3ff290 */ /* 0x000fe4000fffe03f */
        /* <DEDUP_REMOVED lines=17> */
.L_x_75:
[----:B------:R-:W-:Y:S05]  /*7160*/  BSYNC B2 ;  /* 0x0000000000027941 */ /* 0x000fea0003800000 */
.L_x_52:
[----:B------:R-:W-:Y:S01]  /*7170*/  IMAD R22, R42, -0x70, RZ ;  /* 0xffffff902a167824 */ /* 0x000fe200078e02ff */
[----:B------:R-:W-:Y:S01]  /*7180*/  BSSY B0, `(.L_x_90) ;  /* 0x000007c000007945 */ /* 0x000fe20003800000 */
[----:B-12---:R-:W-:Y:S02]  /*7190*/  IMAD R2, R106, 0x70, RZ ;  /* 0x000000706a027824 */ /* 0x006fe400078e02ff */
[----:B-----5:R-:W-:Y:S02]  /*71a0*/  IMAD.IADD R5, R135, 0x1, R22 ;  /* 0x0000000187057824 */ /* 0x020fe400078e0216 */
[----:B------:R-:W-:Y:S03]  /*71b0*/  IMAD.WIDE.U32 R20, R42, 0x70, RZ ;  /* 0x000000702a147825 */ /* 0x000fe600078e00ff */
[----:B------:R-:W-:Y:S01]  /*71c0*/  ISETP.GE.AND P5, PT, R5, 0x11, PT ;  /* 0x000000110500780c */ /* 0x000fe20003fa6270 */
[----:B------:R-:W-:Y:S01]  /*71d0*/  IMAD.IADD R23, R21, 0x1, R2 ;  /* 0x0000000115177824 */ /* 0x000fe200078e0202 */
[C---:B------:R-:W-:Y:S02]  /*71e0*/  ISETP.GE.AND P6, PT, R5.reuse, 0x1, PT ;  /* 0x000000010500780c */ /* 0x040fe40003fc6270 */
[----:B------:R-:W-:Y:S02]  /*71f0*/  ISETP.GE.AND P4, PT, R5, 0x21, PT ;  /* 0x000000210500780c */ /* 0x000fe40003f86270 */
[----:B------:R-:W-:Y:S02]  /*7200*/  IADD3 R4, P0, R161, R20, RZ ;  /* 0x00000014a1047210 */ /* 0x000fe40007f1e0ff */
[----:B------:R-:W-:Y:S02]  /*7210*/  ISETP.GE.AND P3, PT, R5, 0x31, PT ;  /* 0x000000310500780c */ /* 0x000fe40003f66270 */
[----:B------:R-:W-:Y:S02]  /*7220*/  IADD3.X R8, R23, R166, RZ, P0, !PT ;  /* 0x000000a617087210 */ /* 0x000fe400007fe4ff */
[C---:B------:R-:W-:Y:S02]  /*7230*/  ISETP.GE.AND P2, PT, R5.reuse, 0x41, PT ;  /* 0x000000410500780c */ /* 0x040fe40003f46270 */
[----:B------:R-:W-:Y:S01]  /*7240*/  @P5 IADD3 R9, P0, R4, 0x10, RZ ;  /* 0x0000001004095810 */ /* 0x000fe20007f1e0ff */
[----:B------:R-:W-:Y:S01]  /*7250*/  @P6 IMAD R6, R8, c[0x0][0x258], RZ ;  /* 0x0000960008066a24 */ /* 0x000fe200078e02ff */
[-C--:B------:R-:W-:Y:S01]  /*7260*/  @P6 MOV R3, R103.reuse ;  /* 0x0000006700036202 */ /* 0x080fe20000000f00 */
[----:B------:R-:W-:Y:S01]  /*7270*/  @P6 IMAD.MOV.U32 R2, RZ, RZ, R104 ;  /* 0x000000ffff026224 */ /* 0x000fe200078e0068 */
[----:B------:R-:W-:Y:S01]  /*7280*/  ISETP.GE.AND P1, PT, R5, 0x51, PT ;  /* 0x000000510500780c */ /* 0x000fe20003f26270 */
[----:B------:R-:W-:Y:S01]  /*7290*/  @P5 IMAD.X R7, RZ, RZ, R8, P0 ;  /* 0x000000ffff075224 */ /* 0x000fe200000e0608 */
[C---:B------:R-:W-:Y:S01]  /*72a0*/  @P4 IADD3 R11, P0, R4.reuse, 0x20, RZ ;  /* 0x00000020040b4810 */ /* 0x040fe20007f1e0ff */
[C---:B------:R-:W-:Y:S01]  /*72b0*/  @P6 IMAD.WIDE.U32 R2, R4.reuse, c[0x0][0x258], R2 ;  /* 0x0000960004026a25 */ /* 0x040fe200078e0002 */
[----:B------:R-:W-:Y:S02]  /*72c0*/  P2R R24, PR, RZ, 0x40 ;  /* 0x00000040ff187803 */ /* 0x000fe40000000000 */
[----:B------:R-:W-:Y:S01]  /*72d0*/  P2R R21, PR, RZ, 0x20 ;  /* 0x00000020ff157803 */ /* 0x000fe20000000000 */
[----:B------:R-:W-:Y:S02]  /*72e0*/  @P6 IMAD R6, R4, c[0x0][0x25c], R6 ;  /* 0x0000970004066a24 */ /* 0x000fe400078e0206 */
[----:B------:R-:W-:Y:S01]  /*72f0*/  @P4 IMAD.X R10, RZ, RZ, R8, P0 ;  /* 0x000000ffff0a4224 */ /* 0x000fe200000e0608 */
[C---:B------:R-:W-:Y:S01]  /*7300*/  @P6 LEA R18, P0, R2.reuse, c[0x0][0x250], 0x1 ;  /* 0x0000940002126a11 */ /* 0x040fe200078008ff */
[----:B------:R-:W-:Y:S02]  /*7310*/  @P6 IMAD.IADD R6, R3, 0x1, R6 ;  /* 0x0000000103066824 */ /* 0x000fe400078e0206 */
[----:B------:R-:W-:Y:S02]  /*7320*/  @P5 IMAD R3, R7, c[0x0][0x258], RZ ;  /* 0x0000960007035a24 */ /* 0x000fe400078e02ff */
[----:B------:R-:W-:Y:S01]  /*7330*/  @P5 IMAD.MOV.U32 R7, RZ, RZ, R103 ;  /* 0x000000ffff075224 */ /* 0x000fe200078e0067 */
[----:B------:R-:W-:Y:S01]  /*7340*/  @P6 LEA.HI.X R19, R2, c[0x0][0x254], R6, 0x1, P0 ;  /* 0x0000950002136a11 */ /* 0x000fe200000f0c06 */
[----:B------:R-:W-:Y:S01]  /*7350*/  @P4 IMAD.MOV.U32 R2, RZ, RZ, R104 ;  /* 0x000000ffff024224 */ /* 0x000fe200078e0068 */
[----:B------:R-:W-:Y:S01]  /*7360*/  @P5 MOV R6, R104 ;  /* 0x0000006800065202 */ /* 0x000fe20000000f00 */
[----:B------:R-:W-:Y:S04]  /*7370*/  @P4 IMAD R10, R10, c[0x0][0x258], RZ ;  /* 0x000096000a0a4a24 */ /* 0x000fe800078e02ff */
[C---:B------:R-:W-:Y:S04]  /*7380*/  @P5 IMAD.WIDE.U32 R6, R9.reuse, c[0x0][0x258], R6 ;  /* 0x0000960009065a25 */ /* 0x040fe800078e0006 */
[----:B------:R-:W-:Y:S01]  /*7390*/  @P5 IMAD R9, R9, c[0x0][0x25c], R3 ;  /* 0x0000970009095a24 */ /* 0x000fe200078e0203 */
[-C--:B------:R-:W-:Y:S02]  /*73a0*/  @P4 MOV R3, R103.reuse ;  /* 0x0000006700034202 */ /* 0x080fe40000000f00 */
[C---:B------:R-:W-:Y:S01]  /*73b0*/  @P5 LEA R16, P0, R6.reuse, c[0x0][0x250], 0x1 ;  /* 0x0000940006105a11 */ /* 0x040fe200078008ff */
[----:B------:R-:W-:Y:S02]  /*73c0*/  @P5 IMAD.IADD R9, R7, 0x1, R9 ;  /* 0x0000000107095824 */ /* 0x000fe400078e0209 */
[C---:B------:R-:W-:Y:S03]  /*73d0*/  @P4 IMAD.WIDE.U32 R2, R11.reuse, c[0x0][0x258], R2 ;  /* 0x000096000b024a25 */ /* 0x040fe600078e0002 */
[----:B------:R-:W-:Y:S01]  /*73e0*/  @P5 LEA.HI.X R17, R6, c[0x0][0x254], R9, 0x1, P0 ;  /* 0x0000950006115a11 */ /* 0x000fe200000f0c09 */
[----:B------:R-:W-:Y:S01]  /*73f0*/  @P4 IMAD R7, R11, c[0x0][0x25c], R10 ;  /* 0x000097000b074a24 */ /* 0x000fe200078e020a */
[----:B------:R-:W-:Y:S02]  /*7400*/  @P4 LEA R14, P0, R2, c[0x0][0x250], 0x1 ;  /* 0x00009400020e4a11 */ /* 0x000fe400078008ff */
[----:B------:R-:W-:Y:S01]  /*7410*/  ISETP.NE.AND P5, PT, R134, RZ, PT ;  /* 0x000000ff8600720c */ /* 0x000fe20003fa5270 */
[----:B------:R-:W-:Y:S05]  /*7420*/  @P4 IMAD.IADD R3, R3, 0x1, R7 ;  /* 0x0000000103034824 */ /* 0x000fea00078e0207 */
[----:B------:R-:W-:Y:S02]  /*7430*/  @P4 LEA.HI.X R15, R2, c[0x0][0x254], R3, 0x1, P0 ;  /* 0x00009500020f4a11 */ /* 0x000fe400000f0c03 */
[C---:B------:R-:W-:Y:S02]  /*7440*/  @P3 IADD3 R6, P0, R4.reuse, 0x30, RZ ;  /* 0x0000003004063810 */ /* 0x040fe40007f1e0ff */
[-C--:B------:R-:W-:Y:S02]  /*7450*/  @P3 MOV R3, R103.reuse ;  /* 0x0000006700033202 */ /* 0x080fe40000000f00 */
[-C--:B------:R-:W-:Y:S02]  /*7460*/  @P3 IADD3.X R2, RZ, R8.reuse, RZ, P0, !PT ;  /* 0x00000008ff023210 */ /* 0x080fe400007fe4ff */
[----:B------:R-:W-:Y:S03]  /*7470*/  @P2 IADD3 R7, P0, R4, 0x40, RZ ;  /* 0x0000004004072810 */ /* 0x000fe60007f1e0ff */
[----:B------:R-:W-:Y:S02]  /*7480*/  @P3 IMAD R9, R2, c[0x0][0x258], RZ ;  /* 0x0000960002093a24 */ /* 0x000fe400078e02ff */
[----:B------:R-:W-:Y:S02]  /*7490*/  @P3 IMAD.MOV.U32 R2, RZ, RZ, R104 ;  /* 0x000000ffff023224 */ /* 0x000fe400078e0068 */
[----:B------:R-:W-:Y:S02]  /*74a0*/  @P2 IMAD.X R10, RZ, RZ, R8, P0 ;  /* 0x000000ffff0a2224 */ /* 0x000fe400000e0608 */
[C---:B------:R-:W-:Y:S04]  /*74b0*/  @P3 IMAD.WIDE.U32 R2, R6.reuse, c[0x0][0x258], R2 ;  /* 0x0000960006023a25 */ /* 0x040fe800078e0002 */
[----:B------:R-:W-:Y:S01]  /*74c0*/  @P3 IMAD R6, R6, c[0x0][0x25c], R9 ;  /* 0x0000970006063a24 */ /* 0x000fe200078e0209 */
[C---:B------:R-:W-:Y:S03]  /*74d0*/  @P3 LEA R12, P0, R2.reuse, c[0x0][0x250], 0x1 ;  /* 0x00009400020c3a11 */ /* 0x040fe600078008ff */
[----:B------:R-:W-:Y:S01]  /*74e0*/  @P3 IMAD.IADD R6, R3, 0x1, R6 ;  /* 0x0000000103063824 */ /* 0x000fe200078e0206 */
[----:B------:R-:W-:Y:S04]  /*74f0*/  @P2 MOV R3, R103 ;  /* 0x0000006700032202 */ /* 0x000fe80000000f00 */
[----:B------:R-:W-:Y:S01]  /*7500*/  @P3 LEA.HI.X R13, R2, c[0x0][0x254], R6, 0x1, P0 ;  /* 0x00009500020d3a11 */ /* 0x000fe200000f0c06 */
[----:B------:R-:W-:Y:S02]  /*7510*/  @P2 IMAD R6, R10, c[0x0][0x258], RZ ;  /* 0x000096000a062a24 */ /* 0x000fe400078e02ff */
[----:B------:R-:W-:Y:S02]  /*7520*/  @P2 IMAD.MOV.U32 R2, RZ, RZ, R104 ;  /* 0x000000ffff022224 */ /* 0x000fe400078e0068 */
[C---:B------:R-:W-:Y:S02]  /*7530*/  @P2 IMAD R6, R7.reuse, c[0x0][0x25c], R6 ;  /* 0x0000970007062a24 */ /* 0x040fe400078e0206 */
[----:B------:R-:W-:Y:S04]  /*7540*/  @P2 IMAD.WIDE.U32 R2, R7, c[0x0][0x258], R2 ;  /* 0x0000960007022a25 */ /* 0x000fe800078e0002 */
[----:B------:R-:W-:Y:S01]  /*7550*/  @P2 IMAD.IADD R6, R3, 0x1, R6 ;  /* 0x0000000103062824 */ /* 0x000fe200078e0206 */
[C---:B------:R-:W-:Y:S01]  /*7560*/  @P2 LEA R10, P0, R2.reuse, c[0x0][0x250], 0x1 ;  /* 0x00009400020a2a11 */ /* 0x040fe200078008ff */
[----:B------:R-:W-:Y:S03]  /*7570*/  @P1 IMAD.MOV.U32 R3, RZ, RZ, R103 ;  /* 0x000000ffff031224 */ /* 0x000fe600078e0067 */
[----:B------:R-:W-:Y:S02]  /*7580*/  @P2 LEA.HI.X R11, R2, c[0x0][0x254], R6, 0x1, P0 ;  /* 0x00009500020b2a11 */ /* 0x000fe400000f0c06 */
[C---:B------:R-:W-:Y:S05]  /*7590*/  @P1 IADD3 R6, P0, R4.reuse, 0x50, RZ ;  /* 0x0000005004061810 */ /* 0x040fea0007f1e0ff */
[----:B------:R-:W-:Y:S01]  /*75a0*/  @P1 IMAD.X R2, RZ, RZ, R8, P0 ;  /* 0x000000ffff021224 */ /* 0x000fe200000e0608 */
[----:B------:R-:W-:Y:S11]  /*75b0*/  ISETP.GE.AND P0, PT, R5, 0x61, PT ;  /* 0x000000610500780c */ /* 0x000ff60003f06270 */
[----:B------:R-:W-:Y:S02]  /*75c0*/  @!UPT UIADD3 URZ, URZ, URZ, URZ ;  /* 0x0000003f3f3ff290 */ /* 0x000fe4000fffe03f */
[----:B------:R-:W-:Y:S01]  /*75d0*/  @P0 IADD3 R5, P6, R4, 0x60, RZ ;  /* 0x0000006004050810 */ /* 0x000fe20007fde0ff */
[----:B------:R-:W-:Y:S02]  /*75e0*/  @P1 IMAD R4, R2, c[0x0][0x258], RZ ;  /* 0x0000960002041a24 */ /* 0x000fe400078e02ff */
[----:B------:R-:W-:Y:S01]  /*75f0*/  @P1 IMAD.MOV.U32 R2, RZ, RZ, R104 ;  /* 0x000000ffff021224 */ /* 0x000fe200078e0068 */
[----:B------:R-:W-:Y:S01]  /*7600*/  @P0 IADD3.X R8, RZ, R8, RZ, P6, !PT ;  /* 0x00000008ff080210 */ /* 0x000fe200037fe4ff */
[C---:B------:R-:W-:Y:S02]  /*7610*/  @P1 IMAD R4, R6.reuse, c[0x0][0x25c], R4 ;  /* 0x0000970006041a24 */ /* 0x040fe400078e0204 */
[----:B------:R-:W-:Y:S05]  /*7620*/  @P1 IMAD.WIDE.U32 R2, R6, c[0x0][0x258], R2 ;  /* 0x0000960006021a25 */ /* 0x000fea00078e0002 */
[C---:B------:R-:W-:Y:S02]  /*7630*/  @P1 LEA R6, P6, R2.reuse, c[0x0][0x250], 0x1 ;  /* 0x0000940002061a11 */ /* 0x040fe400078c08ff */
[----:B------:R-:W-:Y:S01]  /*7640*/  @P1 IADD3 R4, R3, R4, RZ ;  /* 0x0000000403041210 */ /* 0x000fe20007ffe0ff */
[----:B------:R-:W-:Y:S03]  /*7650*/  @P0 IMAD.MOV.U32 R3, RZ, RZ, R103 ;  /* 0x000000ffff030224 */ /* 0x000fe600078e0067 */
[----:B------:R-:W-:Y:S01]  /*7660*/  @P1 LEA.HI.X R7, R2, c[0x0][0x254], R4, 0x1, P6 ;  /* 0x0000950002071a11 */ /* 0x000fe200030f0c04 */
[----:B------:R-:W-:Y:S02]  /*7670*/  @P0 IMAD R4, R8, c[0x0][0x258], RZ ;  /* 0x0000960008040a24 */ /* 0x000fe400078e02ff */
[----:B------:R-:W-:Y:S02]  /*7680*/  @P0 IMAD.MOV.U32 R2, RZ, RZ, R104 ;  /* 0x000000ffff020224 */ /* 0x000fe400078e0068 */
[C---:B------:R-:W-:Y:S02]  /*7690*/  @P0 IMAD R4, R5.reuse, c[0x0][0x25c], R4 ;  /* 0x0000970005040a24 */ /* 0x040fe400078e0204 */
[----:B------:R-:W-:Y:S05]  /*76a0*/  @P0 IMAD.WIDE.U32 R2, R5, c[0x0][0x258], R2 ;  /* 0x0000960005020a25 */ /* 0x000fea00078e0002 */
[----:B------:R-:W-:Y:S02]  /*76b0*/  @P0 IADD3 R3, R3, R4, RZ ;  /* 0x0000000403030210 */ /* 0x000fe40007ffe0ff */
[C---:B------:R-:W-:Y:S04]  /*76c0*/  @P0 LEA R4, P6, R2.reuse, c[0x0][0x250], 0x1 ;  /* 0x0000940002040a11 */ /* 0x040fe800078c08ff */
[----:B------:R-:W-:Y:S01]  /*76d0*/  @P0 LEA.HI.X R5, R2, c[0x0][0x254], R3, 0x1, P6 ;  /* 0x0000950002050a11 */ /* 0x000fe200030f0c03 */
[----:B------:R-:W-:Y:S01]  /*76e0*/  IMAD.IADD R2, R22, 0x1, R0 ;  /* 0x0000000116027824 */ /* 0x000fe200078e0200 */
[----:B------:R-:W-:Y:S11]  /*76f0*/  ISETP.NE.AND P6, PT, R24, RZ, PT ;  /* 0x000000ff1800720c */ /* 0x000ff60003fc5270 */
[----:B------:R-:W-:Y:S02]  /*7700*/  @!UPT UIADD3 URZ, URZ, URZ, URZ ;  /* 0x0000003f3f3ff290 */ /* 0x000fe4000fffe03f */
[----:B------:R-:W-:Y:S01]  /*7710*/  @!PT LDS RZ, [RZ] ;  /* 0x00000000fffff984 */ /* 0x000fe20000000800 */
[----:B------:R-:W-:Y:S01]  /*7720*/  @!PT LDS RZ, [RZ] ;  /* 0x00000000fffff984 */ /* 0x000fe20000000800 */
[----:B------:R-:W-:Y:S01]  /*7730*/  @!PT LDS RZ, [RZ] ;  /* 0x00000000fffff984 */ /* 0x000fe20000000800 */
[----:B------:R1:W-:Y:S01]  /*7740*/  @P6 LDGSTS.E.BYPASS.LTC128B.128 [R93+0x100], [R18.64], !P5 ;  /* 0x00100000125d6fae */ /* 0x0003e2000e901d4a */
[----:B------:R-:W-:Y:S02]  /*7750*/  ISETP.NE.AND P5, PT, R21, RZ, PT ;  /* 0x000000ff1500720c */ /* 0x000fe40003fa5270 */
[----:B------:R-:W-:Y:S11]  /*7760*/  ISETP.NE.AND P6, PT, R134, RZ, PT ;  /* 0x000000ff8600720c */ /* 0x000ff60003fc5270 */
[----:B------:R-:W-:Y:S02]  /*7770*/  @!UPT UIADD3 URZ, URZ, URZ, URZ ;  /* 0x0000003f3f3ff290 */ /* 0x000fe4000fffe03f */
[----:B------:R2:W-:Y:S08]  /*7780*/  @P5 LDGSTS.E.BYPASS.LTC128B.128 [R93+0x900], [R16.64], !P6 ;  /* 0x00900000105d5fae */ /* 0x0005f0000f101d4a */
[----:B------:R1:W-:Y:S08]  /*7790*/  @P4 LDGSTS.E.BYPASS.LTC128B.128 [R93+0x1100], [R14.64], !P6 ;  /* 0x011000000e5d4fae */ /* 0x0003f0000f101d4a */
[----:B------:R1:W-:Y:S08]  /*77a0*/  @P3 LDGSTS.E.BYPASS.LTC128B.128 [R93+0x1900], [R12.64], !P6 ;  /* 0x019000000c5d3fae */ /* 0x0003f0000f101d4a */
[----:B------:R1:W-:Y:S08]  /*77b0*/  @P2 LDGSTS.E.BYPASS.LTC128B.128 [R93+0x2100], [R10.64], !P6 ;  /* 0x021000000a5d2fae */ /* 0x0003f0000f101d4a */
[----:B------:R3:W-:Y:S08]  /*77c0*/  @P1 LDGSTS.E.BYPASS.LTC128B.128 [R93+0x2900], [R6.64], !P6 ;  /* 0x02900000065d1fae */ /* 0x0007f0000f101d4a */
[----:B------:R1:W-:Y:S08]  /*77d0*/  @P0 LDGSTS.E.BYPASS.LTC128B.128 [R93+0x3100], [R4.64], !P6 ;  /* 0x03100000045d0fae */ /* 0x0003f0000f101d4a */
[----:B------:R-:W0:Y:S01]  /*77e0*/  LDGDEPBAR ;  /* 0x00000000000079af */ /* 0x000e220000000000 */
[----:B---3--:R-:W-:Y:S02]  /*77f0*/  IMNMX R7, R2, 0x70, PT ;  /* 0x0000007002077817 */ /* 0x008fe40003800200 */
[----:B------:R-:W-:Y:S02]  /*7800*/  IADD3 R6, P0, R163, R20, RZ ;  /* 0x00000014a3067210 */ /* 0x000fe40007f1e0ff */
[----:B------:R-:W-:Y:S02]  /*7810*/  ISETP.GE.AND P1, PT, R102, R7, PT ;  /* 0x000000076600720c */ /* 0x000fe40003f26270 */
[----:B--2---:R-:W-:Y:S01]  /*7820*/  IADD3.X R16, R23, R162, RZ, P0, !PT ;  /* 0x000000a217107210 */ /* 0x004fe200007fe4ff */
[----:B------:R-:W-:Y:S04]  /*7830*/  DEPBAR.LE SB0, 0x0 ;  /* 0x000080000000791a */ /* 0x000fe80000000000 */
[----:B------:R-:W-:Y:S06]  /*7840*/  BAR.SYNC.DEFER_BLOCKING 0x0 ;  /* 0x0000000000007b1d */ /* 0x000fec0000010000 */
[----:B------:R-:W-:-:S05]  /*7850*/  @P1 BRA `(.L_x_91) ;  /* 0x000000e000001947 */ /* 0x000fca0003800000 */
[----:B-1----:R-:W-:Y:S01]  /*7860*/  ISETP.GE.AND P1, PT, R32, c[0x0][0x1d4], PT ;  /* 0x0000750020007a0c */ /* 0x002fe20003f26270 */
[----:B------:R-:W-:Y:S01]  /*7870*/  IMAD R2, R16, c[0x0][0x208], RZ ;  /* 0x0000820010027a24 */ /* 0x000fe200078e02ff */
[----:B------:R-:W-:Y:S01]  /*7880*/  ISETP.GE.AND P0, PT, R118, c[0x0][0x1d4], PT ;  /* 0x0000750076007a0c */ /* 0x000fe20003f06270 */
[----:B------:R-:W-:Y:S01]  /*7890*/  IMAD.MOV.U32 R4, RZ, RZ, R108 ;  /* 0x000000ffff047224 */ /* 0x000fe200078e006c */
[----:B------:R-:W-:Y:S01]  /*78a0*/  MOV R5, R107 ;  /* 0x0000006b00057202 */ /* 0x000fe20000000f00 */
[C---:B------:R-:W-:Y:S04]  /*78b0*/  IMAD R2, R6.reuse, c[0x0][0x20c], R2 ;  /* 0x0000830006027a24 */ /* 0x040fe800078e0202 */
[----:B------:R-:W-:Y:S04]  /*78c0*/  IMAD.WIDE.U32 R4, R6, c[0x0][0x208], R4 ;  /* 0x0000820006047a25 */ /* 0x000fe800078e0004 */
[----:B------:R-:W1:Y:S01]  /*78d0*/  @!P1 LDS.128 R12, [R98+0x100] ;  /* 0x00010000620c9984 */ /* 0x000e620000000c00 */
[----:B------:R-:W-:Y:S01]  /*78e0*/  IMAD.IADD R3, R5, 0x1, R2 ;  /* 0x0000000105037824 */ /* 0x000fe200078e0202 */
[C---:B------:R-:W-:Y:S02]  /*78f0*/  LEA R2, P2, R4.reuse, c[0x0][0x1f8], 0x1 ;  /* 0x00007e0004027a11 */ /* 0x040fe400078408ff */
[----:B------:R-:W2:Y:S02]  /*7900*/  @!P0 LDS.128 R8, [R97+0x100] ;  /* 0x0001000061088984 */ /* 0x000ea40000000c00 */
[----:B------:R-:W-:Y:S05]  /*7910*/  LEA.HI.X R3, R4, c[0x0][0x1fc], R3, 0x1, P2 ;  /* 0x00007f0004037a11 */ /* 0x000fea00010f0c03 */
[----:B-1----:R1:W-:Y:S04]  /*7920*/  @!P1 STG.E.128 [R2.64], R12 ;  /* 0x0000000c02009986 */ /* 0x0023e8000c101d0a */
[----:B--2---:R1:W-:Y:S02]  /*7930*/  @!P0 STG.E.128 [R2.64+0x40], R8 ;  /* 0x0000400802008986 */ /* 0x0043e4000c101d0a */
.L_x_91:
[----:B-1----:R-:W-:Y:S05]  /*7940*/  BSYNC B0 ;  /* 0x0000000000007941 */ /* 0x002fea0003800000 */
.L_x_90:
[----:B------:R-:W-:Y:S01]  /*7950*/  ISETP.GE.AND P0, PT, R170, R7, PT ;  /* 0x00000007aa00720c */ /* 0x000fe20003f06270 */
[----:B------:R-:W-:Y:S01]  /*7960*/  @!UPT UIADD3 URZ, URZ, URZ, URZ ;  /* 0x0000003f3f3ff290 */ /* 0x000fe2000fffe03f */
[----:B------:R-:W-:Y:S11]  /*7970*/  BSSY B0, `(.L_x_92) ;  /* 0x0000012000007945 */ /* 0x000ff60003800000 */
[----:B------:R-:W-:-:S05]  /*7980*/  @P0 BRA `(.L_x_93) ;  /* 0x0000010000000947 */ /* 0x000fca0003800000 */
[----:B------:R-:W-:Y:S01]  /*7990*/  ISETP.GE.AND P1, PT, R32, c[0x0][0x1d4], PT ;  /* 0x0000750020007a0c */ /* 0x000fe20003f26270 */
[----:B------:R-:W-:Y:S01]  /*79a0*/  IMAD.MOV.U32 R4, RZ, RZ, R108 ;  /* 0x000000ffff047224 */ /* 0x000fe200078e006c */
[----:B------:R-:W-:Y:S02]  /*79b0*/  ISETP.GE.AND P0, PT, R118, c[0x0][0x1d4], PT ;  /* 0x0000750076007a0c */ /* 0x000fe40003f06270 */
[----:B------:R-:W-:Y:S02]  /*79c0*/  IADD3 R2, P2, R6, 0x20, RZ ;  /* 0x0000002006027810 */ /* 0x000fe40007f5e0ff */
[----:B------:R-:W-:Y:S03]  /*79d0*/  MOV R5, R107 ;  /* 0x0000006b00057202 */ /* 0x000fe60000000f00 */
[----:B------:R-:W-:Y:S02]  /*79e0*/  IMAD.X R3, RZ, RZ, R16, P2 ;  /* 0x000000ffff037224 */ /* 0x000fe400010e0610 */
[C---:B------:R-:W-:Y:S02]  /*79f0*/  IMAD.WIDE.U32 R4, R2.reuse, c[0x0][0x208], R4 ;  /* 0x0000820002047a25 */ /* 0x040fe400078e0004 */
[----:B------:R-:W1:Y:S02]  /*7a00*/  @!P1 LDS.128 R12, [R98+0x1100] ;  /* 0x00110000620c9984 */ /* 0x000e640000000c00 */
[----:B------:R-:W-:Y:S02]  /*7a10*/  IMAD R3, R3, c[0x0][0x208], RZ ;  /* 0x0000820003037a24 */ /* 0x000fe400078e02ff */
[----:B------:R-:W2:Y:S02]  /*7a20*/  @!P0 LDS.128 R8, [R97+0x1100] ;  /* 0x0011000061088984 */ /* 0x000ea40000000c00 */
[----:B------:R-:W-:Y:S01]  /*7a30*/  IMAD R3, R2, c[0x0][0x20c], R3 ;  /* 0x0000830002037a24 */ /* 0x000fe200078e0203 */
[C---:B------:R-:W-:Y:S03]  /*7a40*/  LEA R2, P2, R4.reuse, c[0x0][0x1f8], 0x1 ;  /* 0x00007e0004027a11 */ /* 0x040fe600078408ff */
[----:B------:R-:W-:Y:S05]  /*7a50*/  IMAD.IADD R3, R5, 0x1, R3 ;  /* 0x0000000105037824 */ /* 0x000fea00078e0203 */
[----:B------:R-:W-:Y:S05]  /*7a60*/  LEA.HI.X R3, R4, c[0x0][0x1fc], R3, 0x1, P2 ;  /* 0x00007f0004037a11 */ /* 0x000fea00010f0c03 */
[----:B-1----:R1:W-:Y:S04]  /*7a70*/  @!P1 STG.E.128 [R2.64], R12 ;  /* 0x0000000c02009986 */ /* 0x0023e8000c101d0a */
[----:B--2---:R1:W-:Y:S02]  /*7a80*/  @!P0 STG.E.128 [R2.64+0x40], R8 ;  /* 0x0000400802008986 */ /* 0x0043e4000c101d0a */
.L_x_93:
[----:B------:R-:W-:Y:S05]  /*7a90*/  BSYNC B0 ;  /* 0x0000000000007941 */ /* 0x000fea0003800000 */
.L_x_92:
[----:B------:R-:W-:Y:S01]  /*7aa0*/  ISETP.GE.AND P0, PT, R169, R7, PT ;  /* 0x00000007a900720c */ /* 0x000fe20003f06270 */
[----:B------:R-:W-:Y:S01]  /*7ab0*/  @!UPT UIADD3 URZ, URZ, URZ, URZ ;  /* 0x0000003f3f3ff290 */ /* 0x000fe2000fffe03f */
[----:B------:R-:W-:Y:S11]  /*7ac0*/  BSSY B0, `(.L_x_94) ;  /* 0x0000012000007945 */ /* 0x000ff60003800000 */
[----:B------:R-:W-:-:S05]  /*7ad0*/  @P0 BRA `(.L_x_95) ;  /* 0x0000010000000947 */ /* 0x000fca0003800000 */
[----:B------:R-:W-:Y:S01]  /*7ae0*/  ISETP.GE.AND P1, PT, R32, c[0x0][0x1d4], PT ;  /* 0x0000750020007a0c */ /* 0x000fe20003f26270 */
[----:B------:R-:W-:Y:S01]  /*7af0*/  IMAD.MOV.U32 R4, RZ, RZ, R108 ;  /* 0x000000ffff047224 */ /* 0x000fe200078e006c */
[----:B------:R-:W-:Y:S02]  /*7b00*/  ISETP.GE.AND P0, PT, R118, c[0x0][0x1d4], PT ;  /* 0x0000750076007a0c */ /* 0x000fe40003f06270 */
[----:B-1----:R-:W-:Y:S02]  /*7b10*/  IADD3 R2, P2, R6, 0x40, RZ ;  /* 0x0000004006027810 */ /* 0x002fe40007f5e0ff */
        /* <DEDUP_REMOVED lines=12> */
.L_x_95:
[----:B------:R-:W-:Y:S05]  /*7be0*/  BSYNC B0 ;  /* 0x0000000000007941 */ /* 0x000fea0003800000 */
.L_x_94:
        /* <DEDUP_REMOVED lines=20> */
.L_x_97:
[----:B------:R-:W-:Y:S05]  /*7d30*/  BSYNC B0 ;  /* 0x0000000000007941 */ /* 0x000fea0003800000 */
.L_x_96:
[C---:B------:R-:W-:Y:S02]  /*7d40*/  ISETP.GT.AND P0, PT, R42.reuse, R165, PT ;  /* 0x000000a52a00720c */ /* 0x040fe40003f04270 */
[----:B------:R-:W-:Y:S11]  /*7d50*/  IADD3 R42, R42, -0x1, RZ ;  /* 0xffffffff2a2a7810 */ /* 0x000ff60007ffe0ff */
[----:B------:R-:W-:Y:S01]  /*7d60*/  @P0 SHF.R.S32.HI R5, RZ, 0x1f, R42 ;  /* 0x0000001fff050819 */ /* 0x000fe2000001142a */
[----:B------:R-:W-:Y:S02]  /*7d70*/  @P0 IMAD R4, R205, R42, RZ ;  /* 0x0000002acd040224 */ /* 0x000fe400078e02ff */
[----:B-1----:R-:W-:Y:S02]  /*7d80*/  @P0 IMAD.MOV.U32 R2, RZ, RZ, R140 ;  /* 0x000000ffff020224 */ /* 0x002fe400078e008c */
[----:B------:R-:W-:Y:S02]  /*7d90*/  @P0 IMAD.MOV.U32 R3, RZ, RZ, R137 ;  /* 0x000000ffff030224 */ /* 0x000fe400078e0089 */
[-C--:B------:R-:W-:Y:S02]  /*7da0*/  @P0 IMAD R4, R5, R180.reuse, R4 ;  /* 0x000000b405040224 */ /* 0x080fe400078e0204 */
[----:B------:R-:W-:Y:S04]  /*7db0*/  @P0 IMAD.WIDE.U32 R2, R42, R180, R2 ;  /* 0x000000b42a020225 */ /* 0x000fe800078e0002 */
[----:B------:R-:W-:Y:S01]  /*7dc0*/  @P0 IMAD.IADD R4, R3, 0x1, R4 ;  /* 0x0000000103040824 */ /* 0x000fe200078e0204 */
[C---:B------:R-:W-:Y:S04]  /*7dd0*/  @P0 LEA R10, P1, R2.reuse, c[0x0][0x220], 0x1 ;  /* 0x00008800020a0a11 */ /* 0x040fe800078208ff */
[----:B------:R-:W-:Y:S02]  /*7de0*/  @P0 LEA.HI.X R11, R2, c[0x0][0x224], R4, 0x1, P1 ;  /* 0x00008900020b0a11 */ /* 0x000fe400008f0c04 */
[-C--:B------:R-:W-:Y:S03]  /*7df0*/  @P0 IADD3 R12, P2, R10, R172.reuse, RZ ;  /* 0x000000ac0a0c0210 */ /* 0x080fe60007f5e0ff */
[----:B------:R-:W-:Y:S01]  /*7e00*/  @!PT LDS RZ, [RZ] ;  /* 0x00000000fffff984 */ /* 0x000fe20000000800 */
[----:B------:R-:W-:Y:S01]  /*7e10*/  @!PT LDS RZ, [RZ] ;  /* 0x00000000fffff984 */ /* 0x000fe20000000800 */
[----:B------:R-:W-:Y:S01]  /*7e20*/  @!PT LDS RZ, [RZ] ;  /* 0x00000000fffff984 */ /* 0x000fe20000000800 */
[----:B------:R1:W-:Y:S01]  /*7e30*/  @P0 LDGSTS.E.BYPASS.LTC128B.128 [R93+0x3900], [R10.64], !P6 ;  /* 0x039000000a5d0fae */ /* 0x0003e2000f101d4a */
[-C--:B------:R-:W-:Y:S01]  /*7e40*/  @P0 IADD3 R8, P1, R12, R172.reuse, RZ ;  /* 0x000000ac0c080210 */ /* 0x080fe20007f3e0ff */
[--C-:B------:R-:W-:Y:S03]  /*7e50*/  @P0 IMAD.X R13, R11, 0x1, R167.reuse, P2 ;  /* 0x000000010b0d0824 */ /* 0x100fe600010e06a7 */
[-C--:B------:R-:W-:Y:S02]  /*7e60*/  @P0 IADD3 R6, P2, R8, R172.reuse, RZ ;  /* 0x000000ac08060210 */ /* 0x080fe40007f5e0ff */
[----:B------:R2:W-:Y:S01]  /*7e70*/  @P0 LDGSTS.E.BYPASS.LTC128B.128 [R93+0x4100], [R12.64], !P6 ;  /* 0x041000000c5d0fae */ /* 0x0005e2000f101d4a */
[-C--:B------:R-:W-:Y:S02]  /*7e80*/  @P0 IADD3.X R9, R13, R167.reuse, RZ, P1, !PT ;  /* 0x000000a70d090210 */ /* 0x080fe40000ffe4ff */
[-C--:B------:R-:W-:Y:S03]  /*7e90*/  @P0 IADD3 R4, P1, R6, R172.reuse, RZ ;  /* 0x000000ac06040210 */ /* 0x080fe60007f3e0ff */
[----:B------:R2:W-:Y:S01]  /*7ea0*/  @P0 LDGSTS.E.BYPASS.LTC128B.128 [R93+0x4900], [R8.64], !P6 ;  /* 0x04900000085d0fae */ /* 0x0005e2000f101d4a */
[--C-:B------:R-:W-:Y:S01]  /*7eb0*/  @P0 IMAD.X R7, R9, 0x1, R167.reuse, P2 ;  /* 0x0000000109070824 */ /* 0x100fe200010e06a7 */
[-C--:B------:R-:W-:Y:S03]  /*7ec0*/  @P0 IADD3 R2, P2, R4, R172.reuse, RZ ;  /* 0x000000ac04020210 */ /* 0x080fe60007f5e0ff */
[--C-:B------:R-:W-:Y:S01]  /*7ed0*/  @P0 IMAD.X R5, R7, 0x1, R167.reuse, P1 ;  /* 0x0000000107050824 */ /* 0x100fe200008e06a7 */
[----:B------:R2:W-:Y:S04]  /*7ee0*/  @P0 LDGSTS.E.BYPASS.LTC128B.128 [R93+0x5100], [R6.64], !P6 ;  /* 0x05100000065d0fae */ /* 0x0005e8000f101d4a */
[----:B------:R2:W-:Y:S01]  /*7ef0*/  @P0 LDGSTS.E.BYPASS.LTC128B.128 [R93+0x5900], [R4.64], !P6 ;  /* 0x05900000045d0fae */ /* 0x0005e2000f101d4a */
[----:B------:R-:W-:Y:S02]  /*7f00*/  @P0 IADD3.X R3, R5, R167, RZ, P2, !PT ;  /* 0x000000a705030210 */ /* 0x000fe400017fe4ff */
[----:B-1----:R-:W-:Y:S03]  /*7f10*/  @P0 IADD3 R10, P1, R2, R172, RZ ;  /* 0x000000ac020a0210 */ /* 0x002fe60007f3e0ff */
[----:B------:R2:W-:Y:S02]  /*7f20*/  @P0 LDGSTS.E.BYPASS.LTC128B.128 [R93+0x6100], [R2.64], !P6 ;  /* 0x06100000025d0fae */ /* 0x0005e4000f101d4a */
[----:B------:R-:W-:Y:S05]  /*7f30*/  @P0 IMAD.X R11, R3, 0x1, R167, P1 ;  /* 0x00000001030b0824 */ /* 0x000fea00008e06a7 */
[----:B------:R2:W-:Y:S04]  /*7f40*/  @P0 LDGSTS.E.BYPASS.LTC128B.128 [R93+0x6900], [R10.64], !P6 ;  /* 0x069000000a5d0fae */ /* 0x0005e8000f101d4a */
[----:B------:R-:W0:Y:S01]  /*7f50*/  LDGDEPBAR ;  /* 0x00000000000079af */ /* 0x000e220000000000 */
[----:B------:R-:W-:-:S05]  /*7f60*/  @P0 BRA `(.L_x_98) ;  /* 0xffff9f3000000947 */ /* 0x000fca000383ffff */
[----:B------:R-:W-:Y:S06]  /*7f70*/  BAR.SYNC.DEFER_BLOCKING 0x0 ;  /* 0x0000000000007b1d */ /* 0x000fec0000010000 */
.L_x_51:
[----:B-1----:R-:W-:Y:S01]  /*7f80*/  ISETP.GE.AND P0, PT, R228, 0x1, PT ;  /* 0x00000001e400780c */ /* 0x002fe20003f06270 */
[----:B--2---:R-:W-:Y:S01]  /*7f90*/  IMAD.IADD R13, R191, 0x1, R190 ;  /* 0x00000001bf0d7824 */ /* 0x004fe200078e02be */
[----:B------:R-:W-:Y:S01]  /*7fa0*/  PLOP3.LUT P4, PT, PT, PT, PT, 0x80, 0x0 ;  /* 0x000000000000781c */ /* 0x000fe20003f8f070 */
[----:B------:R-:W-:Y:S01]  /*7fb0*/  CS2R R130, SRZ ;  /* 0x0000000000827805 */ /* 0x000fe2000001ff00 */
[----:B------:R-:W-:Y:S01]  /*7fc0*/  CS2R R128, SRZ ;  /* 0x0000000000807805 */ /* 0x000fe2000001ff00 */
[----:B------:R-:W-:Y:S01]  /*7fd0*/  CS2R R186, SRZ ;  /* 0x0000000000ba7805 */ /* 0x000fe2000001ff00 */
[----:B------:R-:W-:Y:S01]  /*7fe0*/  MOV R12, RZ ;  /* 0x000000ff000c7202 */ /* 0x000fe20000000f00 */
[----:B------:R-:W-:Y:S01]  /*7ff0*/  IMAD.MOV.U32 R184, RZ, RZ, RZ ;  /* 0x000000ffffb87224 */ /* 0x000fe200078e00ff */
[----:B------:R-:W-:Y:S01]  /*8000*/  CS2R R14, SRZ ;  /* 0x00000000000e7805 */ /* 0x000fe2000001ff00 */
[----:B------:R-:W-:Y:S01]  /*8010*/  MOV R126, RZ ;  /* 0x000000ff007e7202 */ /* 0x000fe20000000f00 */
[----:B------:R-:W-:Y:S01]  /*8020*/  CS2R R124, SRZ ;  /* 0x00000000007c7805 */ /* 0x000fe2000001ff00 */
[----:B------:R-:W-:Y:S01]  /*8030*/  CS2R R16, SRZ ;  /* 0x0000000000107805 */ /* 0x000fe2000001ff00 */
[----:B------:R-:W-:Y:S01]  /*8040*/  IMAD.MOV.U32 R182, RZ, RZ, RZ ;  /* 0x000000ffffb67224 */ /* 0x000fe200078e00ff */
[----:B------:R-:W-:Y:S01]  /*8050*/  MOV R180, RZ ;  /* 0x000000ff00b47202 */ /* 0x000fe20000000f00 */
[----:B------:R-:W-:Y:S01]  /*8060*/  CS2R R20, SRZ ;  /* 0x0000000000147805 */ /* 0x000fe2000001ff00 */
[----:B------:R-:W-:Y:S01]  /*8070*/  IMAD.MOV.U32 R118, RZ, RZ, RZ ;  /* 0x000000ffff767224 */ /* 0x000fe200078e00ff */
[----:B------:R-:W-:Y:S01]  /*8080*/  CS2R R18, SRZ ;  /* 0x0000000000127805 */ /* 0x000fe2000001ff00 */
[----:B------:R-:W-:Y:S01]  /*8090*/  MOV R116, RZ ;  /* 0x000000ff00747202 */ /* 0x000fe20000000f00 */
[----:B------:R-:W-:Y:S01]  /*80a0*/  IMAD.MOV.U32 R122, RZ, RZ, RZ ;  /* 0x000000ffff7a7224 */ /* 0x000fe200078e00ff */
[----:B------:R-:W-:Y:S01]  /*80b0*/  MOV R120, RZ ;  /* 0x000000ff00787202 */ /* 0x000fe20000000f00 */
[----:B------:R-:W-:Y:S01]  /*80c0*/  CS2R R178, SRZ ;  /* 0x0000000000b27805 */ /* 0x000fe2000001ff00 */
[----:B------:R-:W-:Y:S01]  /*80d0*/  IMAD.MOV.U32 R176, RZ, RZ, RZ ;  /* 0x000000ffffb07224 */ /* 0x000fe200078e00ff */
[----:B------:R-:W-:Y:S01]  /*80e0*/  CS2R R22, SRZ ;  /* 0x0000000000167805 */ /* 0x000fe2000001ff00 */
[----:B------:R-:W-:Y:S01]  /*80f0*/  MOV R174, RZ ;  /* 0x000000ff00ae7202 */ /* 0x000fe20000000f00 */
[----:B------:R-:W-:Y:S01]  /*8100*/  IMAD.MOV.U32 R172, RZ, RZ, RZ ;  /* 0x000000ffffac7224 */ /* 0x000fe200078e00ff */
[----:B------:R-:W-:Y:S01]  /*8110*/  CS2R R166, SRZ ;  /* 0x0000000000a67805 */ /* 0x000fe2000001ff00 */
[----:B------:R-:W-:Y:S01]  /*8120*/  CS2R R30, SRZ ;  /* 0x00000000001e7805 */ /* 0x000fe2000001ff00 */
[----:B------:R-:W-:Y:S01]  /*8130*/  MOV R164, RZ ;  /* 0x000000ff00a47202 */ /* 0x000fe20000000f00 */
[----:B------:R-:W-:Y:S01]  /*8140*/  CS2R R24, SRZ ;  /* 0x0000000000187805 */ /* 0x000fe2000001ff00 */
[----:B------:R-:W-:Y:S01]  /*8150*/  IMAD.MOV.U32 R170, RZ, RZ, RZ ;  /* 0x000000ffffaa7224 */ /* 0x000fe200078e00ff */
[----:B------:R-:W-:Y:S01]  /*8160*/  CS2R R168, SRZ ;  /* 0x0000000000a87805 */ /* 0x000fe2000001ff00 */
[----:B------:R-:W-:Y:S01]  /*8170*/  CS2R R162, SRZ ;  /* 0x0000000000a27805 */ /* 0x000fe2000001ff00 */
[----:B------:R-:W-:Y:S01]  /*8180*/  MOV R160, RZ ;  /* 0x000000ff00a07202 */ /* 0x000fe20000000f00 */
[----:B------:R-:W-:Y:S01]  /*8190*/  IMAD.MOV.U32 R27, RZ, RZ, RZ ;  /* 0x000000ffff1b7224 */ /* 0x000fe200078e00ff */
[----:B------:R-:W-:Y:S01]  /*81a0*/  MOV R158, RZ ;  /* 0x000000ff009e7202 */ /* 0x000fe20000000f00 */
[----:B------:R-:W-:Y:S01]  /*81b0*/  CS2R R28, SRZ ;  /* 0x00000000001c7805 */ /* 0x000fe2000001ff00 */
[----:B------:R-:W-:Y:S01]  /*81c0*/  IMAD.MOV.U32 R156, RZ, RZ, RZ ;  /* 0x000000ffff9c7224 */ /* 0x000fe200078e00ff */
[----:B------:R-:W-:Y:S01]  /*81d0*/  CS2R R150, SRZ ;  /* 0x0000000000967805 */ /* 0x000fe2000001ff00 */
[----:B------:R-:W-:Y:S01]  /*81e0*/  CS2R R32, SRZ ;  /* 0x0000000000207805 */ /* 0x000fe2000001ff00 */
[----:B------:R-:W-:Y:S01]  /*81f0*/  MOV R148, RZ ;  /* 0x000000ff00947202 */ /* 0x000fe20000000f00 */
[----:B------:R-:W-:Y:S01]  /*8200*/  IMAD.MOV.U32 R154, RZ, RZ, RZ ;  /* 0x000000ffff9a7224 */ /* 0x000fe200078e00ff */
[----:B------:R-:W-:Y:S01]  /*8210*/  CS2R R152, SRZ ;  /* 0x0000000000987805 */ /* 0x000fe2000001ff00 */
[----:B------:R-:W-:Y:S01]  /*8220*/  CS2R R142, SRZ ;  /* 0x00000000008e7805 */ /* 0x000fe2000001ff00 */
[----:B------:R-:W-:Y:S01]  /*8230*/  MOV R140, RZ ;  /* 0x000000ff008c7202 */ /* 0x000fe20000000f00 */
[----:B------:R-:W-:Y:S01]  /*8240*/  IMAD.MOV.U32 R146, RZ, RZ, RZ ;  /* 0x000000ffff927224 */ /* 0x000fe200078e00ff */
[----:B------:R-:W-:Y:S01]  /*8250*/  CS2R R144, SRZ ;  /* 0x0000000000907805 */ /* 0x000fe2000001ff00 */
[----:B------:R-:W-:Y:S01]  /*8260*/  CS2R R38, SRZ ;  /* 0x0000000000267805 */ /* 0x000fe2000001ff00 */
[----:B------:R-:W-:Y:S01]  /*8270*/  CS2R R36, SRZ ;  /* 0x0000000000247805 */ /* 0x000fe2000001ff00 */
[----:B------:R-:W-:Y:S05]  /*8280*/  @!P0 BRA `(.L_x_99) ;  /* 0x0000e4d000008947 */ /* 0x000fea0003800000 */
[----:B------:R-:W2:Y:S01]  /*8290*/  LDL R34, [R1+0x10] ;  /* 0x0000100001227983 */ /* 0x000ea20000100800 */
[----:B------:R-:W-:-:S03]  /*82a0*/  ISETP.NE.U32.AND P0, PT, RZ, c[0x0][0x340], PT ;  /* 0x0000d000ff007a0c */ /* 0x000fc60003f05070 */
[----:B------:R-:W3:Y:S01]  /*82b0*/  LDL R252, [R1+0x30] ;  /* 0x0000300001fc7983 */ /* 0x000ee20000100800 */
[----:B------:R-:W-:Y:S02]  /*82c0*/  ISETP.NE.AND.EX P1, PT, RZ, c[0x0][0x344], PT, P0 ;  /* 0x0000d100ff007a0c */ /* 0x000fe40003f25300 */
[----:B------:R-:W-:Y:S01]  /*82d0*/  SHF.R.S32.HI R0, RZ, 0x1f, R173 ;  /* 0x0000001fff007819 */ /* 0x000fe200000114ad */
[----:B------:R-:W1:Y:S01]  /*82e0*/  S2R R26, SR_CTAID.Y ;  /* 0x00000000001a7919 */ /* 0x000e620000002600 */
[----:B------:R-:W-:Y:S01]  /*82f0*/  SHF.R.S32.HI R25, RZ, 0x1f, R231 ;  /* 0x0000001fff197819 */ /* 0x000fe200000114e7 */
[----:B------:R-:W-:Y:S01]  /*8300*/  IMAD.MOV.U32 R5, RZ, RZ, c[0x0][0x2c4] ;  /* 0x0000b100ff057624 */ /* 0x000fe200078e00ff */
[----:B------:R-:W-:-:S07]  /*8310*/  P2R R24, PR, RZ, 0x2 ;  /* 0x00000002ff187803 */ /* 0x000fce0000000000 */
[----:B------:R-:W-:Y:S02]  /*8320*/  @P1 IMAD.MOV.U32 R2, RZ, RZ, 0x4 ;  /* 0x00000004ff021424 */ /* 0x000fe400078e00ff */
[----:B------:R-:W-:Y:S01]  /*8330*/  IMAD R0, R0, c[0x0][0x178], RZ ;  /* 0x00005e0000007a24 */ /* 0x000fe200078e02ff */
[----:B------:R-:W-:-:S03]  /*8340*/  LEA.HI R4, R25, R231, RZ, 0x3 ;  /* 0x000000e719047211 */ /* 0x000fc600078f18ff */
[----:B------:R-:W-:Y:S01]  /*8350*/  IMAD R0, R173, c[0x0][0x17c], R0 ;  /* 0x00005f00ad007a24 */ /* 0x000fe200078e0200 */
[----:B------:R-:W-:Y:S02]  /*8360*/  SHF.R.S32.HI R41, RZ, 0x3, R4 ;  /* 0x00000003ff297819 */ /* 0x000fe40000011404 */
[----:B------:R-:W-:-:S04]  /*8370*/  ISETP.NE.U32.AND P0, PT, RZ, c[0x0][0x348], PT ;  /* 0x0000d200ff007a0c */ /* 0x000fc80003f05070 */
[----:B------:R-:W-:Y:S01]  /*8380*/  ISETP.NE.AND.EX P0, PT, RZ, c[0x0][0x34c], PT, P0 ;  /* 0x0000d300ff007a0c */ /* 0x000fe20003f05300 */
[----:B------:R-:W-:Y:S02]  /*8390*/  IMAD R19, R214, 0x80, R41 ;  /* 0x00000080d6137824 */ /* 0x000fe400078e0229 */
[----:B------:R-:W-:-:S03]  /*83a0*/  IMAD R23, R192, c[0x0][0x2c4], RZ ;  /* 0x0000b100c0177a24 */ /* 0x000fc600078e02ff */
[C---:B------:R-:W-:Y:S02]  /*83b0*/  IADD3 R10, R19.reuse, 0x10, RZ ;  /* 0x00000010130a7810 */ /* 0x040fe40007ffe0ff */
[----:B------:R-:W-:Y:S02]  /*83c0*/  ISETP.GE.AND P2, PT, R19, R23, PT ;  /* 0x000000171300720c */ /* 0x000fe40003f46270 */
[----:B------:R-:W-:Y:S02]  /*83d0*/  LEA.HI R8, R25, R231, RZ, 0x6 ;  /* 0x000000e719087211 */ /* 0x000fe400078f30ff */
[----:B------:R-:W-:Y:S01]  /*83e0*/  IADD3 R11, R19, 0x20, RZ ;  /* 0x00000020130b7810 */ /* 0x000fe20007ffe0ff */
[----:B--2---:R-:W-:-:S05]  /*83f0*/  @P1 IMAD.WIDE R2, R34, R2, c[0x0][0x340] ;  /* 0x0000d00022021625 */ /* 0x004fca00078e0202 */
[----:B------:R2:W4:Y:S01]  /*8400*/  @P1 LDG.E R22, [R2.64] ;  /* 0x0000000a02161981 */ /* 0x000522000c1e1900 */
[----:B------:R-:W-:Y:S01]  /*8410*/  ISETP.NE.AND P1, PT, R5, 0x1, PT ;  /* 0x000000010500780c */ /* 0x000fe20003f25270 */
[----:B------:R-:W-:Y:S01]  /*8420*/  IMAD.MOV.U32 R247, RZ, RZ, c[0x0][0x1e0] ;  /* 0x00007800fff77624 */ /* 0x000fe200078e00ff */
[----:B------:R-:W-:Y:S02]  /*8430*/  SHF.R.S32.HI R21, RZ, 0x1f, R34 ;  /* 0x0000001fff157819 */ /* 0x000fe40000011422 */
[----:B------:R-:W-:Y:S02]  /*8440*/  IADD3 R18, P6, R41, R13, RZ ;  /* 0x0000000d29127210 */ /* 0x000fe40007fde0ff */
[----:B------:R-:W-:Y:S02]  /*8450*/  SEL R6, R21, RZ, !P0 ;  /* 0x000000ff15067207 */ /* 0x000fe40004000000 */
[----:B---3--:R-:W-:Y:S02]  /*8460*/  IADD3 R92, R252, -0x1, RZ ;  /* 0xfffffffffc5c7810 */ /* 0x008fe40007ffe0ff */
[----:B------:R-:W-:Y:S01]  /*8470*/  LEA.HI R44, R25, R231, RZ, 0x4 ;  /* 0x000000e7192c7211 */ /* 0x000fe200078f20ff */
[----:B------:R-:W-:Y:S01]  /*8480*/  IMAD R6, R6, c[0x0][0x1c0], RZ ;  /* 0x0000700006067a24 */ /* 0x000fe200078e02ff */
[----:B------:R-:W-:-:S02]  /*8490*/  SHF.R.S32.HI R93, RZ, 0x1f, R92 ;  /* 0x0000001fff5d7819 */ /* 0x000fc4000001145c */
[----:B------:R-:W-:-:S04]  /*84a0*/  LEA.HI R229, R25, R231, RZ, 0x5 ;  /* 0x000000e719e57211 */ /* 0x000fc800078f28ff */
[----:B------:R-:W-:Y:S01]  /*84b0*/  SHF.R.S32.HI R45, RZ, 0x5, R229 ;  /* 0x00000005ff2d7819 */ /* 0x000fe200000114e5 */
[----:B--2---:R-:W-:-:S04]  /*84c0*/  IMAD.WIDE.U32 R2, R173, c[0x0][0x178], RZ ;  /* 0x00005e00ad027a25 */ /* 0x004fc800078e00ff */
[----:B------:R-:W-:Y:S01]  /*84d0*/  IMAD.IADD R3, R3, 0x1, R0 ;  /* 0x0000000103037824 */ /* 0x000fe200078e0200 */
[----:B------:R-:W-:Y:S02]  /*84e0*/  LOP3.LUT R0, R4, 0xfffffff8, RZ, 0xc0, !PT ;  /* 0xfffffff804007812 */ /* 0x000fe400078ec0ff */
[----:B------:R-:W-:Y:S01]  /*84f0*/  SEL R4, R34, RZ, !P0 ;  /* 0x000000ff22047207 */ /* 0x000fe20004000000 */
[----:B-1----:R-:W-:-:S04]  /*8500*/  IMAD.WIDE.U32 R2, R26, c[0x0][0x1b8], R2 ;  /* 0x00006e001a027a25 */ /* 0x002fc800078e0002 */
[----:B------:R-:W-:Y:S02]  /*8510*/  IMAD.IADD R136, R231, 0x1, -R0 ;  /* 0x00000001e7887824 */ /* 0x000fe400078e0a00 */
[----:B------:R-:W-:Y:S02]  /*8520*/  IMAD R0, R218, c[0x0][0x1b8], RZ ;  /* 0x00006e00da007a24 */ /* 0x000fe400078e02ff */
[----:B------:R-:W-:Y:S02]  /*8530*/  IMAD R5, R136, 0x10, R41 ;  /* 0x0000001088057824 */ /* 0x000fe400078e0229 */
[----:B------:R-:W-:Y:S02]  /*8540*/  IMAD R0, R26, c[0x0][0x1bc], R0 ;  /* 0x00006f001a007a24 */ /* 0x000fe400078e0200 */
[----:B------:R-:W-:Y:S02]  /*8550*/  IMAD R5, R214, 0x80, R5 ;  /* 0x00000080d6057824 */ /* 0x000fe400078e0205 */
[----:B------:R-:W-:-:S02]  /*8560*/  IMAD.IADD R3, R3, 0x1, R0 ;  /* 0x0000000103037824 */ /* 0x000fc400078e0200 */
[----:B------:R-:W-:-:S04]  /*8570*/  @P1 IMAD.HI.U32 R7, R5, c[0x0][0x2c8], RZ ;  /* 0x0000b20005071a27 */ /* 0x000fc800078e00ff */
[----:B------:R-:W-:Y:S01]  /*8580*/  IMAD.MOV.U32 R0, RZ, RZ, R5 ;  /* 0x000000ffff007224 */ /* 0x000fe200078e0005 */
[----:B------:R-:W-:Y:S01]  /*8590*/  @P1 SHF.R.U32.HI R0, RZ, c[0x0][0x2cc], R7 ;  /* 0x0000b300ff001a19 */ /* 0x000fe20000011607 */
[----:B------:R-:W-:Y:S01]  /*85a0*/  IMAD R6, R4, c[0x0][0x1c4], R6 ;  /* 0x0000710004067a24 */ /* 0x000fe200078e0206 */
[----:B------:R-:W-:Y:S01]  /*85b0*/  ISETP.GE.AND P1, PT, R10, R23, PT ;  /* 0x000000170a00720c */ /* 0x000fe20003f26270 */
[----:B------:R-:W-:Y:S01]  /*85c0*/  IMAD.WIDE.U32 R2, R4, c[0x0][0x1c0], R2 ;  /* 0x0000700004027a25 */ /* 0x000fe200078e0002 */
[----:B------:R-:W-:-:S03]  /*85d0*/  SHF.R.S32.HI R7, RZ, 0x1f, R0 ;  /* 0x0000001fff077819 */ /* 0x000fc60000011400 */
[----:B------:R-:W-:Y:S02]  /*85e0*/  IMAD.MOV R4, RZ, RZ, -R0 ;  /* 0x000000ffff047224 */ /* 0x000fe400078e0a00 */
[----:B------:R-:W-:Y:S02]  /*85f0*/  IMAD.IADD R3, R3, 0x1, R6 ;  /* 0x0000000103037824 */ /* 0x000fe400078e0206 */
[----:B------:R-:W-:Y:S02]  /*8600*/  IMAD R4, R4, c[0x0][0x2c4], R5 ;  /* 0x0000b10004047a24 */ /* 0x000fe400078e0205 */
[----:B------:R-:W-:Y:S02]  /*8610*/  IMAD R5, R7, c[0x0][0x1b0], RZ ;  /* 0x00006c0007057a24 */ /* 0x000fe400078e02ff */
[----:B------:R-:W-:-:S04]  /*8620*/  IMAD.WIDE.U32 R2, R0, c[0x0][0x1b0], R2 ;  /* 0x00006c0000027a25 */ /* 0x000fc800078e0002 */
[----:B------:R-:W-:Y:S01]  /*8630*/  IMAD R6, R0, c[0x0][0x1b4], R5 ;  /* 0x00006d0000067a24 */ /* 0x000fe200078e0205 */
[----:B------:R-:W-:Y:S01]  /*8640*/  SHF.R.S32.HI R5, RZ, 0x1f, R4 ;  /* 0x0000001fff057819 */ /* 0x000fe20000011404 */
[----:B------:R-:W-:Y:S02]  /*8650*/  IMAD.SHL.U32 R60, R136, 0x8, RZ ;  /* 0x00000008883c7824 */ /* 0x000fe400078e00ff */
[----:B------:R-:W-:Y:S02]  /*8660*/  IMAD.IADD R3, R3, 0x1, R6 ;  /* 0x0000000103037824 */ /* 0x000fe400078e0206 */
[----:B------:R-:W-:Y:S01]  /*8670*/  IMAD R0, R5, c[0x0][0x1a8], RZ ;  /* 0x00006a0005007a24 */ /* 0x000fe200078e02ff */
[----:B------:R-:W-:Y:S01]  /*8680*/  ISETP.GE.AND P4, PT, R60, c[0x0][0x198], PT ;  /* 0x000066003c007a0c */ /* 0x000fe20003f86270 */
[----:B------:R-:W-:Y:S01]  /*8690*/  IMAD.WIDE.U32 R2, R4, c[0x0][0x1a8], R2 ;  /* 0x00006a0004027a25 */ /* 0x000fe200078e0002 */
[----:B------:R-:W-:-:S03]  /*86a0*/  SHF.R.S32.HI R61, RZ, 0x1f, R60 ;  /* 0x0000001fff3d7819 */ /* 0x000fc6000001143c */
[----:B------:R-:W-:Y:S01]  /*86b0*/  IMAD R0, R4, c[0x0][0x1ac], R0 ;  /* 0x00006b0004007a24 */ /* 0x000fe200078e0200 */
[----:B------:R-:W-:-:S03]  /*86c0*/  LEA R7, P0, R2, c[0x0][0x160], 0x1 ;  /* 0x0000580002077a11 */ /* 0x000fc600078008ff */
[----:B------:R-:W-:Y:S02]  /*86d0*/  IMAD.IADD R6, R3, 0x1, R0 ;  /* 0x0000000103067824 */ /* 0x000fe400078e0200 */
[----:B------:R-:W1:Y:S01]  /*86e0*/  SHFL.IDX PT, R4, R7, RZ, 0x181f ;  /* 0x00181fff07047589 */ /* 0x000e6200000e0000 */
[----:B------:R-:W-:Y:S02]  /*86f0*/  IMAD.SHL.U32 R0, R41, 0x40, RZ ;  /* 0x0000004029007824 */ /* 0x000fe400078e00ff */
[----:B------:R-:W-:Y:S01]  /*8700*/  LEA.HI.X R6, R2, c[0x0][0x164], R6, 0x1, P0 ;  /* 0x0000590002067a11 */ /* 0x000fe200000f0c06 */
[----:B------:R-:W-:Y:S01]  /*8710*/  SHFL.IDX PT, R3, R7, 0x1, 0x181f ;  /* 0x00381f0007037f89 */ /* 0x000fe200000e0000 */
[----:B------:R-:W-:Y:S02]  /*8720*/  ISETP.GE.AND P0, PT, R11, R23, PT ;  /* 0x000000170b00720c */ /* 0x000fe40003f06270 */
[----:B------:R-:W-:Y:S01]  /*8730*/  LOP3.LUT R0, R0, 0x1c0, RZ, 0xc0, !PT ;  /* 0x000001c000007812 */ /* 0x000fe200078ec0ff */
[----:B------:R-:W2:Y:S01]  /*8740*/  SHFL.IDX PT, R5, R6, RZ, 0x181f ;  /* 0x00181fff06057589 */ /* 0x000ea200000e0000 */
[----:B------:R-:W-:-:S02]  /*8750*/  IADD3 R11, R19, 0x40, RZ ;  /* 0x00000040130b7810 */ /* 0x000fc40007ffe0ff */
[----:B------:R-:W-:Y:S01]  /*8760*/  SHF.R.U32.HI R2, RZ, 0x3, R0 ;  /* 0x00000003ff027819 */ /* 0x000fe20000011600 */
[----:B------:R-:W3:Y:S01]  /*8770*/  SHFL.IDX PT, R9, R6, 0x1, 0x181f ;  /* 0x00381f0006097f89 */ /* 0x000ee200000e0000 */
[----:B------:R-:W-:-:S03]  /*8780*/  LOP3.LUT R0, R0, 0x38, R60, 0xf8, !PT ;  /* 0x0000003800007812 */ /* 0x000fc600078ef83c */
[----:B------:R-:W3:Y:S01]  /*8790*/  SHFL.IDX PT, R10, R7, 0x2, 0x181f ;  /* 0x00581f00070a7f89 */ /* 0x000ee200000e0000 */
[----:B------:R-:W-:Y:S01]  /*87a0*/  LOP3.LUT R2, R0, R2, RZ, 0x3c, !PT ;  /* 0x0000000200027212 */ /* 0x000fe200078e3cff */
[----:B------:R-:W-:Y:S01]  /*87b0*/  IMAD.SHL.U32 R0, R8, 0x8, RZ ;  /* 0x0000000808007824 */ /* 0x000fe200078e00ff */
[----:B------:R-:W-:Y:S01]  /*87c0*/  IADD3 R8, R19, 0x30, RZ ;  /* 0x0000003013087810 */ /* 0x000fe20007ffe0ff */
[----:B------:R-:W3:Y:S03]  /*87d0*/  SHFL.IDX PT, R12, R6, 0x2, 0x181f ;  /* 0x00581f00060c7f89 */ /* 0x000ee600000e0000 */
[----:B------:R-:W-:Y:S01]  /*87e0*/  LOP3.LUT R63, R2, 0xfffffe00, R0, 0xf8, !PT ;  /* 0xfffffe00023f7812 */ /* 0x000fe200078ef800 */
[----:B------:R-:W-:Y:S01]  /*87f0*/  SHFL.IDX PT, R17, R6, 0x5, 0x181f ;  /* 0x00b81f0006117f89 */ /* 0x000fe200000e0000 */
[----:B-1----:R-:W-:Y:S02]  /*8800*/  @!P2 LEA R4, P5, R60, R4, 0x1 ;  /* 0x000000043c04a211 */ /* 0x002fe400078a08ff */
[----:B------:R-:W-:Y:S01]  /*8810*/  ISETP.GE.AND P3, PT, R8, R23, PT ;  /* 0x000000170800720c */ /* 0x000fe20003f66270 */
[C---:B------:R-:W-:Y:S01]  /*8820*/  @!P2 IMAD.SHL.U32 R8, R63.reuse, 0x2, RZ ;  /* 0x000000023f08a824 */ /* 0x040fe200078e00ff */
[----:B------:R-:W-:Y:S01]  /*8830*/  SHFL.IDX PT, R16, R7, 0x6, 0x181f ;  /* 0x00d81f0007107f89 */ /* 0x000fe200000e0000 */
[----:B------:R-:W-:Y:S01]  /*8840*/  @!P1 IMAD.SHL.U32 R0, R63, 0x2, RZ ;  /* 0x000000023f009824 */ /* 0x000fe200078e00ff */
[----:B--2---:R-:W-:-:S02]  /*8850*/  @!P2 LEA.HI.X R5, R60, R5, R61, 0x1, P5 ;  /* 0x000000053c05a211 */ /* 0x004fc400028f0c3d */
[----:B------:R-:W-:Y:S01]  /*8860*/  SHFL.IDX PT, R15, R6, 0x6, 0x181f ;  /* 0x00d81f00060f7f89 */ /* 0x000fe200000e0000 */
[----:B------:R-:W-:-:S03]  /*8870*/  @!P1 LEA R2, P5, R60, R3, 0x1 ;  /* 0x000000033c029211 */ /* 0x000fc600078a08ff */
[----:B------:R1:W-:Y:S01]  /*8880*/  @!P2 LDGSTS.E.BYPASS.LTC128B.128 [R8+0x7100], [R4.64], !P4 ;  /* 0x071000000408afae */ /* 0x0003e2000e101d4a */
[----:B---3--:R-:W-:Y:S02]  /*8890*/  @!P1 LEA.HI.X R3, R60, R9, R61, 0x1, P5 ;  /* 0x000000093c039211 */ /* 0x008fe400028f0c3d */
[----:B------:R-:W-:Y:S01]  /*88a0*/  ISETP.GE.AND P5, PT, R11, R23, PT ;  /* 0x000000170b00720c */ /* 0x000fe20003fa6270 */
[----:B------:R-:W2:Y:S04]  /*88b0*/  SHFL.IDX PT, R9, R7, 0x3, 0x181f ;  /* 0x00781f0007097f89 */ /* 0x000ea800000e0000 */
[----:B------:R3:W-:Y:S04]  /*88c0*/  @!P1 LDGSTS.E.BYPASS.LTC128B.128 [R0+0x7900], [R2.64], !P4 ;  /* 0x0790000002009fae */ /* 0x0007e8000e101d4a */
[----:B------:R-:W-:Y:S04]  /*88d0*/  SHFL.IDX PT, R11, R7, 0x5, 0x181f ;  /* 0x00b81f00070b7f89 */ /* 0x000fe800000e0000 */
[----:B------:R-:W-:Y:S04]  /*88e0*/  SHFL.IDX PT, R14, R6, 0x7, 0x181f ;  /* 0x00f81f00060e7f89 */ /* 0x000fe800000e0000 */
[----:B-1----:R-:W1:Y:S01]  /*88f0*/  SHFL.IDX PT, R5, R6, 0x3, 0x181f ;  /* 0x00781f0006057f89 */ /* 0x002e6200000e0000 */
[----:B------:R-:W-:-:S02]  /*8900*/  IADD3 R8, R19, 0x50, RZ ;  /* 0x0000005013087810 */ /* 0x000fc40007ffe0ff */
[----:B------:R-:W-:Y:S02]  /*8910*/  IADD3 R4, R19, 0x60, RZ ;  /* 0x0000006013047810 */ /* 0x000fe40007ffe0ff */
[-C--:B------:R-:W-:Y:S02]  /*8920*/  ISETP.GE.AND P2, PT, R8, R23.reuse, PT ;  /* 0x000000170800720c */ /* 0x080fe40003f46270 */
[C---:B---3--:R-:W-:Y:S02]  /*8930*/  @!P0 LEA R2, P1, R60.reuse, R10, 0x1 ;  /* 0x0000000a3c028211 */ /* 0x048fe400078208ff */
[----:B------:R-:W3:Y:S01]  /*8940*/  SHFL.IDX PT, R10, R7, 0x4, 0x181f ;  /* 0x00981f00070a7f89 */ /* 0x000ee200000e0000 */
[----:B------:R-:W-:Y:S02]  /*8950*/  SHF.R.S32.HI R0, RZ, 0x1f, R13 ;  /* 0x0000001fff007819 */ /* 0x000fe4000001140d */
[----:B------:R-:W-:Y:S01]  /*8960*/  @!P0 LEA.HI.X R3, R60, R12, R61, 0x1, P1 ;  /* 0x0000000c3c038211 */ /* 0x000fe200008f0c3d */
[----:B------:R1:W-:Y:S01]  /*8970*/  SHFL.IDX PT, R13, R7, 0x7, 0x181f ;  /* 0x00f81f00070d7f89 */ /* 0x0003e200000e0000 */
[----:B------:R-:W-:Y:S01]  /*8980*/  LEA.HI.X.SX32 R20, R41, R0, 0x1, P6 ;  /* 0x0000000029147211 */ /* 0x000fe200030f0eff */
[----:B------:R-:W-:Y:S01]  /*8990*/  @!P0 IMAD.SHL.U32 R0, R63, 0x2, RZ ;  /* 0x000000023f008824 */ /* 0x000fe200078e00ff */
[----:B------:R-:W-:Y:S01]  /*89a0*/  ISETP.GE.AND P6, PT, R4, R23, PT ;  /* 0x000000170400720c */ /* 0x000fe20003fc6270 */
[----:B------:R3:W2:Y:S02]  /*89b0*/  SHFL.IDX PT, R12, R6, 0x4, 0x181f ;  /* 0x00981f00060c7f89 */ /* 0x0006a400000e0000 */
[----:B------:R-:W-:-:S02]  /*89c0*/  IMAD R4, R20, c[0x0][0x1e0], RZ ;  /* 0x0000780014047a24 */ /* 0x000fc400078e02ff */
[----:B------:R2:W-:Y:S02]  /*89d0*/  @!P0 LDGSTS.E.BYPASS.LTC128B.128 [R0+0x8100], [R2.64], !P4 ;  /* 0x0810000002008fae */ /* 0x0005e4000e101d4a */
[----:B------:R-:W-:Y:S01]  /*89e0*/  IMAD R8, R18, c[0x0][0x1e4], R4 ;  /* 0x0000790012087a24 */ /* 0x000fe200078e0204 */
[----:B-1----:R-:W-:-:S04]  /*89f0*/  IADD3 R7, R19, 0x70, RZ ;  /* 0x0000007013077810 */ /* 0x002fc80007ffe0ff */
[----:B------:R-:W-:Y:S02]  /*8a00*/  ISETP.GE.AND P1, PT, R7, R23, PT ;  /* 0x000000170700720c */ /* 0x000fe40003f26270 */
[----:B--2---:R-:W-:Y:S01]  /*8a10*/  @!P3 LEA R2, P0, R60, R9, 0x1 ;  /* 0x000000093c02b211 */ /* 0x004fe200078008ff */
[----:B------:R-:W-:-:S03]  /*8a20*/  @!P3 IMAD.SHL.U32 R0, R63, 0x2, RZ ;  /* 0x000000023f00b824 */ /* 0x000fc600078e00ff */
[--C-:B------:R-:W-:Y:S01]  /*8a30*/  @!P3 LEA.HI.X R3, R60, R5, R61.reuse, 0x1, P0 ;  /* 0x000000053c03b211 */ /* 0x100fe200000f0c3d */
[----:B------:R-:W-:Y:S01]  /*8a40*/  IMAD.WIDE.U32 R4, R18, c[0x0][0x1e0], R60 ;  /* 0x0000780012047a25 */ /* 0x000fe200078e003c */
[----:B---3--:R-:W-:-:S03]  /*8a50*/  @!P5 LEA R6, P0, R60, R10, 0x1 ;  /* 0x0000000a3c06d211 */ /* 0x008fc600078008ff */
[----:B------:R1:W-:Y:S01]  /*8a60*/  @!P3 LDGSTS.E.BYPASS.LTC128B.128 [R0+0x8900], [R2.64], !P4 ;  /* 0x089000000200bfae */ /* 0x0003e2000e101d4a */
[--C-:B------:R-:W-:Y:S02]  /*8a70*/  @!P5 LEA.HI.X R7, R60, R12, R61.reuse, 0x1, P0 ;  /* 0x0000000c3c07d211 */ /* 0x100fe400000f0c3d */
[----:B------:R-:W-:Y:S01]  /*8a80*/  ISETP.NE.AND P3, PT, R24, RZ, PT ;  /* 0x000000ff1800720c */ /* 0x000fe20003f65270 */
[----:B-1----:R-:W-:Y:S01]  /*8a90*/  IMAD.IADD R3, R5, 0x1, R8 ;  /* 0x0000000105037824 */ /* 0x002fe200078e0208 */
[----:B------:R-:W-:Y:S01]  /*8aa0*/  @!P2 LEA R8, P0, R60, R11, 0x1 ;  /* 0x0000000b3c08a211 */ /* 0x000fe200078008ff */
[----:B------:R-:W-:Y:S02]  /*8ab0*/  IMAD R0, R218, c[0x0][0x1e8], RZ ;  /* 0x00007a00da007a24 */ /* 0x000fe400078e02ff */
[----:B------:R-:W-:Y:S01]  /*8ac0*/  IMAD.MOV.U32 R2, RZ, RZ, R4 ;  /* 0x000000ffff027224 */ /* 0x000fe200078e0004 */
[----:B------:R-:W-:Y:S01]  /*8ad0*/  @!P2 LEA.HI.X R9, R60, R17, R61, 0x1, P0 ;  /* 0x000000113c09a211 */ /* 0x000fe200000f0c3d */
[----:B------:R-:W-:Y:S01]  /*8ae0*/  IMAD R4, R26, c[0x0][0x1ec], R0 ;  /* 0x00007b001a047a24 */ /* 0x000fe200078e0200 */
[----:B------:R-:W-:Y:S01]  /*8af0*/  @!P6 LEA R10, P0, R60, R16, 0x1 ;  /* 0x000000103c0ae211 */ /* 0x000fe200078008ff */
[----:B------:R-:W-:-:S03]  /*8b00*/  IMAD.WIDE.U32 R2, R26, c[0x0][0x1e8], R2 ;  /* 0x00007a001a027a25 */ /* 0x000fc600078e0002 */
[C---:B------:R-:W-:Y:S01]  /*8b10*/  @!P6 LEA.HI.X R11, R60.reuse, R15, R61, 0x1, P0 ;  /* 0x0000000f3c0be211 */ /* 0x040fe200000f0c3d */
[----:B------:R-:W-:Y:S01]  /*8b20*/  @!P5 IMAD.SHL.U32 R0, R63, 0x2, RZ ;  /* 0x000000023f00d824 */ /* 0x000fe200078e00ff */
[----:B------:R-:W-:Y:S01]  /*8b30*/  @!P1 LEA R12, P0, R60, R13, 0x1 ;  /* 0x0000000d3c0c9211 */ /* 0x000fe200078008ff */
[----:B------:R-:W-:Y:S02]  /*8b40*/  IMAD.IADD R5, R4, 0x1, R3 ;  /* 0x0000000104057824 */ /* 0x000fe400078e0203 */
[----:B------:R-:W-:Y:S01]  /*8b50*/  IMAD.MOV.U32 R4, RZ, RZ, R2 ;  /* 0x000000ffff047224 */ /* 0x000fe200078e0002 */
[----:B------:R-:W-:Y:S01]  /*8b60*/  @!P1 LEA.HI.X R13, R60, R14, R61, 0x1, P0 ;  /* 0x0000000e3c0d9211 */ /* 0x000fe200000f0c3d */
[----:B------:R1:W-:Y:S01]  /*8b70*/  @!P5 LDGSTS.E.BYPASS.LTC128B.128 [R0+0x9100], [R6.64], !P4 ;  /* 0x091000000600dfae */ /* 0x0003e2000e101d4a */
[----:B------:R-:W-:-:S04]  /*8b80*/  ISETP.NE.U32.AND P0, PT, RZ, c[0x0][0x350], PT ;  /* 0x0000d400ff007a0c */ /* 0x000fc80003f05070 */
[----:B------:R-:W-:Y:S01]  /*8b90*/  ISETP.NE.AND.EX P0, PT, RZ, c[0x0][0x354], PT, P0 ;  /* 0x0000d500ff007a0c */ /* 0x000fe20003f05300 */
[----:B-1----:R-:W-:Y:S02]  /*8ba0*/  IMAD.MOV.U32 R6, RZ, RZ, 0x70 ;  /* 0x00000070ff067424 */ /* 0x002fe400078e00ff */
[----:B------:R-:W-:Y:S02]  /*8bb0*/  @!P2 IMAD.SHL.U32 R0, R63, 0x2, RZ ;  /* 0x000000023f00a824 */ /* 0x000fe400078e00ff */
[----:B------:R-:W-:Y:S02]  /*8bc0*/  IMAD R138, R252, -0x70, R6 ;  /* 0xffffff90fc8a7824 */ /* 0x000fe400078e0206 */
[----:B------:R-:W-:Y:S01]  /*8bd0*/  IMAD.WIDE.U32 R248, R6, c[0x0][0x1e0], RZ ;  /* 0x0000780006f87a25 */ /* 0x000fe200078e00ff */
[----:B------:R1:W-:Y:S02]  /*8be0*/  @!P2 LDGSTS.E.BYPASS.LTC128B.128 [R0+0x9900], [R8.64], !P4 ;  /* 0x099000000800afae */ /* 0x0003e4000e101d4a */
[----:B------:R-:W-:-:S04]  /*8bf0*/  IADD3 R62, R138, R228, -R41 ;  /* 0x000000e48a3e7210 */ /* 0x000fc80007ffe829 */
[C---:B------:R-:W-:Y:S02]  /*8c00*/  ISETP.GE.AND P5, PT, R62.reuse, 0x11, PT ;  /* 0x000000113e00780c */ /* 0x040fe40003fa6270 */
[--C-:B----4-:R-:W-:Y:S01]  /*8c10*/  @P3 SHF.R.S32.HI R3, RZ, 0x1f, R22.reuse ;  /* 0x0000001fff033819 */ /* 0x110fe20000011416 */
[----:B------:R-:W-:Y:S01]  /*8c20*/  @!P3 IMAD.MOV.U32 R3, RZ, RZ, R21 ;  /* 0x000000ffff03b224 */ /* 0x000fe200078e0015 */
[----:B------:R-:W-:Y:S01]  /*8c30*/  ISETP.GE.AND P2, PT, R62, 0x21, PT ;  /* 0x000000213e00780c */ /* 0x000fe20003f46270 */
[----:B------:R-:W-:Y:S02]  /*8c40*/  @P3 IMAD.MOV.U32 R2, RZ, RZ, R22 ;  /* 0x000000ffff023224 */ /* 0x000fe400078e0016 */
[----:B------:R-:W-:Y:S01]  /*8c50*/  @!P3 IMAD.MOV.U32 R2, RZ, RZ, R34 ;  /* 0x000000ffff02b224 */ /* 0x000fe200078e0022 */
[----:B------:R-:W-:Y:S01]  /*8c60*/  SEL R21, R3, RZ, !P0 ;  /* 0x000000ff03157207 */ /* 0x000fe20004000000 */
[----:B------:R-:W-:Y:S01]  /*8c70*/  IMAD R3, R6, c[0x0][0x1e4], RZ ;  /* 0x0000790006037a24 */ /* 0x000fe200078e02ff */
[----:B------:R-:W-:Y:S01]  /*8c80*/  ISETP.GE.AND P3, PT, R60, c[0x0][0x1d4], PT ;  /* 0x000075003c007a0c */ /* 0x000fe20003f66270 */
[----:B------:R-:W-:Y:S01]  /*8c90*/  IMAD.MOV.U32 R22, RZ, RZ, c[0x0][0x1e4] ;  /* 0x00007900ff167624 */ /* 0x000fe200078e00ff */
[----:B------:R-:W-:Y:S01]  /*8ca0*/  SEL R19, R2, RZ, !P0 ;  /* 0x000000ff02137207 */ /* 0x000fe20004000000 */
[----:B------:R-:W-:-:S04]  /*8cb0*/  IMAD.IADD R246, R249, 0x1, R3 ;  /* 0x00000001f9f67824 */ /* 0x000fc800078e0203 */
[----:B------:R-:W-:-:S04]  /*8cc0*/  IMAD.WIDE.U32 R4, R19, c[0x0][0x1f0], R4 ;  /* 0x00007c0013047a25 */ /* 0x000fc800078e0004 */
[----:B-1----:R-:W-:Y:S01]  /*8cd0*/  IMAD R0, R21, c[0x0][0x1f0], RZ ;  /* 0x00007c0015007a24 */ /* 0x002fe200078e02ff */
[----:B------:R1:W-:Y:S01]  /*8ce0*/  STL.64 [R1+0x28], R4 ;  /* 0x0000280401007387 */ /* 0x0003e20000100a00 */
[----:B------:R-:W-:Y:S02]  /*8cf0*/  IMAD R2, R246, R92, RZ ;  /* 0x0000005cf6027224 */ /* 0x000fe400078e02ff */
[----:B------:R-:W-:Y:S02]  /*8d00*/  IMAD R3, R19, c[0x0][0x1f4], R0 ;  /* 0x00007d0013037a24 */ /* 0x000fe400078e0200 */
[----:B------:R-:W-:Y:S02]  /*8d10*/  @!P6 IMAD.SHL.U32 R0, R63, 0x2, RZ ;  /* 0x000000023f00e824 */ /* 0x000fe400078e00ff */
[----:B------:R-:W-:Y:S02]  /*8d20*/  IMAD.IADD R251, R5, 0x1, R3 ;  /* 0x0000000105fb7824 */ /* 0x000fe400078e0203 */
[----:B------:R-:W-:Y:S01]  /*8d30*/  IMAD.MOV.U32 R250, RZ, RZ, R4 ;  /* 0x000000fffffa7224 */ /* 0x000fe200078e0004 */
[----:B------:R2:W-:Y:S01]  /*8d40*/  @!P6 LDGSTS.E.BYPASS.LTC128B.128 [R0+0xa100], [R10.64], !P4 ;  /* 0x0a1000000a00efae */ /* 0x0005e2000e101d4a */
[----:B------:R-:W-:Y:S01]  /*8d50*/  IMAD.WIDE.U32 R8, R247, 0x20, RZ ;  /* 0x00000020f7087825 */ /* 0x000fe200078e00ff */
[----:B------:R-:W-:-:S02]  /*8d60*/  ISETP.GE.AND P6, PT, R62, 0x1, PT ;  /* 0x000000013e00780c */ /* 0x000fc40003fc6270 */
[----:B------:R3:W-:Y:S01]  /*8d70*/  STL.64 [R1+0x20], R250 ;  /* 0x000020fa01007387 */ /* 0x0007e20000100a00 */
[----:B-1----:R-:W-:-:S05]  /*8d80*/  @!P1 IMAD.SHL.U32 R4, R63, 0x2, RZ ;  /* 0x000000023f049824 */ /* 0x002fca00078e00ff */
[----:B------:R1:W-:Y:S04]  /*8d90*/  @!P1 LDGSTS.E.BYPASS.LTC128B.128 [R4+0xa900], [R12.64], !P4 ;  /* 0x0a9000000c049fae */ /* 0x0003e8000e101d4a */
[----:B------:R-:W0:Y:S01]  /*8da0*/  LDGDEPBAR ;  /* 0x00000000000079af */ /* 0x000e220000000000 */
[-C--:B--2---:R-:W-:Y:S02]  /*8db0*/  IMAD R0, R93, R248.reuse, R2 ;  /* 0x000000f85d007224 */ /* 0x084fe400078e0202 */
[----:B------:R-:W-:-:S04]  /*8dc0*/  IMAD.WIDE.U32 R2, R92, R248, R250 ;  /* 0x000000f85c027225 */ /* 0x000fc800078e00fa */
[----:B------:R-:W-:Y:S01]  /*8dd0*/  IMAD.IADD R3, R3, 0x1, R0 ;  /* 0x0000000103037824 */ /* 0x000fe200078e0200 */
[----:B------:R-:W-:Y:S01]  /*8de0*/  BAR.SYNC.DEFER_BLOCKING 0x0 ;  /* 0x0000000000007b1d */ /* 0x000fe20000010000 */
[----:B------:R-:W-:Y:S01]  /*8df0*/  @P5 LEA R5, P0, R247, R2, 0x4 ;  /* 0x00000002f7055211 */ /* 0x000fe200078020ff */
[----:B------:R-:W-:Y:S01]  /*8e00*/  IMAD.SHL.U32 R10, R22, 0x20, RZ ;  /* 0x00000020160a7824 */ /* 0x000fe200078e00ff */
[----:B------:R-:W-:Y:S01]  /*8e10*/  @P2 IADD3 R0, P1, R2, R8, RZ ;  /* 0x0000000802002210 */ /* 0x000fe20007f3e0ff */
[----:B------:R-:W-:Y:S01]  /*8e20*/  @P6 IMAD.SHL.U32 R8, R63, 0x2, RZ ;  /* 0x000000023f086824 */ /* 0x000fe200078e00ff */
[----:B------:R-:W-:Y:S02]  /*8e30*/  @P5 LEA.HI.X R7, R247, R3, R22, 0x4, P0 ;  /* 0x00000003f7075211 */ /* 0x000fe400000f2416 */
[----:B------:R-:W-:Y:S02]  /*8e40*/  @P5 LEA R6, P0, R5, c[0x0][0x1c8], 0x1 ;  /* 0x0000720005065a11 */ /* 0x000fe400078008ff */
[----:B------:R-:W-:-:S02]  /*8e50*/  ISETP.GE.AND P2, PT, R62, 0x31, PT ;  /* 0x000000313e00780c */ /* 0x000fc40003f46270 */
[----:B------:R-:W-:Y:S02]  /*8e60*/  @P5 LEA.HI.X R7, R5, c[0x0][0x1cc], R7, 0x1, P0 ;  /* 0x0000730005075a11 */ /* 0x000fe400000f0c07 */
[----:B------:R-:W-:Y:S02]  /*8e70*/  ISETP.GE.AND P0, PT, R62, 0x21, PT ;  /* 0x000000213e00780c */ /* 0x000fe40003f06270 */
[----:B-1----:R-:W-:-:S04]  /*8e80*/  @P6 LEA R4, P4, R2, c[0x0][0x1c8], 0x1 ;  /* 0x0000720002046a11 */ /* 0x002fc800078808ff */
[----:B------:R-:W-:Y:S02]  /*8e90*/  @P6 LEA.HI.X R5, R2, c[0x0][0x1cc], R3, 0x1, P4 ;  /* 0x0000730002056a11 */ /* 0x000fe400020f0c03 */
[----:B------:R-:W-:-:S03]  /*8ea0*/  ISETP.GE.AND P4, PT, R62, 0x41, PT ;  /* 0x000000413e00780c */ /* 0x000fc60003f86270 */
[----:B------:R-:W-:Y:S01]  /*8eb0*/  @!PT LDS RZ, [RZ] ;  /* 0x00000000fffff984 */ /* 0x000fe20000000800 */
[----:B------:R-:W-:Y:S01]  /*8ec0*/  @!PT LDS RZ, [RZ] ;  /* 0x00000000fffff984 */ /* 0x000fe20000000800 */
[----:B------:R-:W-:Y:S01]  /*8ed0*/  @!PT LDS RZ, [RZ] ;  /* 0x00000000fffff984 */ /* 0x000fe20000000800 */
[----:B------:R1:W-:Y:S01]  /*8ee0*/  @P6 LDGSTS.E.BYPASS.LTC128B.128 [R8+0x3900], [R4.64], !P3 ;  /* 0x0390000004086fae */ /* 0x0003e2000d901d4a */
[----:B------:R-:W-:Y:S02]  /*8ef0*/  ISETP.GE.AND P6, PT, R62, 0x21, PT ;  /* 0x000000213e00780c */ /* 0x000fe40003fc6270 */
[----:B------:R-:W-:Y:S01]  /*8f00*/  @P0 IADD3.X R9, R3, R9, R10, P1, !PT ;  /* 0x0000000903090210 */ /* 0x000fe20000ffe40a */
[----:B------:R-:W-:Y:S01]  /*8f10*/  IMAD.WIDE.U32 R10, R18, c[0x0][0x208], R60 ;  /* 0x00008200120a7a25 */ /* 0x000fe200078e003c */
[----:B------:R-:W-:-:S13]  /*8f20*/  ISETP.GE.AND P1, PT, R62, 0x21, PT ;  /* 0x000000213e00780c */ /* 0x000fda0003f26270 */
[----:B------:R-:W-:-:S04]  /*8f30*/  @P1 LEA R16, P0, R0, c[0x0][0x1c8], 0x1 ;  /* 0x0000720000101a11 */ /* 0x000fc800078008ff */
[----:B------:R-:W-:Y:S01]  /*8f40*/  @P1 LEA.HI.X R17, R0, c[0x0][0x1cc], R9, 0x1, P0 ;  /* 0x0000730000111a11 */ /* 0x000fe200000f0c09 */
[----:B------:R-:W-:Y:S01]  /*8f50*/  @P5 IMAD.SHL.U32 R0, R63, 0x2, RZ ;  /* 0x000000023f005824 */ /* 0x000fe200078e00ff */
[C---:B------:R-:W-:Y:S02]  /*8f60*/  ISETP.GE.AND P1, PT, R62.reuse, 0x51, PT ;  /* 0x000000513e00780c */ /* 0x040fe40003f26270 */
[----:B------:R-:W-:Y:S01]  /*8f70*/  ISETP.GE.AND P0, PT, R62, 0x61, PT ;  /* 0x000000613e00780c */ /* 0x000fe20003f06270 */
[----:B-1----:R-:W-:Y:S01]  /*8f80*/  @P2 IMAD R8, R22, 0x30, RZ ;  /* 0x0000003016082824 */ /* 0x002fe200078e02ff */
[----:B------:R1:W-:Y:S01]  /*8f90*/  @P5 LDGSTS.E.BYPASS.LTC128B.128 [R0+0x4100], [R6.64], !P3 ;  /* 0x0410000006005fae */ /* 0x0003e2000d901d4a */
[----:B------:R-:W-:-:S04]  /*8fa0*/  @P2 IMAD.WIDE.U32 R4, R247, 0x30, R2 ;  /* 0x00000030f7042825 */ /* 0x000fc800078e0002 */
[----:B------:R-:W-:Y:S01]  /*8fb0*/  @P2 IMAD.IADD R5, R5, 0x1, R8 ;  /* 0x0000000105052824 */ /* 0x000fe200078e0208 */
[----:B------:R-:W-:-:S03]  /*8fc0*/  @P2 LEA R14, P5, R4, c[0x0][0x1c8], 0x1 ;  /* 0x00007200040e2a11 */ /* 0x000fc600078a08ff */
[----:B------:R-:W-:Y:S01]  /*8fd0*/  @P1 IMAD R8, R22, 0x50, RZ ;  /* 0x0000005016081824 */ /* 0x000fe200078e02ff */
[----:B------:R-:W-:Y:S02]  /*8fe0*/  @P2 LEA.HI.X R15, R4, c[0x0][0x1cc], R5, 0x1, P5 ;  /* 0x00007300040f2a11 */ /* 0x000fe400028f0c05 */
[C---:B------:R-:W-:Y:S01]  /*8ff0*/  @P4 LEA R4, P5, R247.reuse, R2, 0x6 ;  /* 0x00000002f7044211 */ /* 0x040fe200078a30ff */
[----:B-1----:R-:W-:Y:S02]  /*9000*/  IMAD R0, R20, c[0x0][0x208], RZ ;  /* 0x0000820014007a24 */ /* 0x002fe400078e02ff */
[----:B------:R-:W-:-:S04]  /*9010*/  @P1 IMAD.WIDE.U32 R6, R247, 0x50, R2 ;  /* 0x00000050f7061825 */ /* 0x000fc800078e0002 */
[----:B------:R-:W-:Y:S01]  /*9020*/  IMAD R9, R18, c[0x0][0x20c], R0 ;  /* 0x0000830012097a24 */ /* 0x000fe200078e0200 */
[----:B------:R-:W-:Y:S01]  /*9030*/  @P4 LEA.HI.X R0, R247, R3, R22, 0x6, P5 ;  /* 0x00000003f7004211 */ /* 0x000fe200028f3416 */
[----:B------:R-:W-:Y:S01]  /*9040*/  @P0 IMAD R18, R22, 0x60, RZ ;  /* 0x0000006016120824 */ /* 0x000fe200078e02ff */
[----:B------:R-:W-:-:S04]  /*9050*/  @P4 LEA R12, P5, R4, c[0x0][0x1c8], 0x1 ;  /* 0x00007200040c4a11 */ /* 0x000fc800078a08ff */
[----:B------:R-:W-:Y:S01]  /*9060*/  @P4 LEA.HI.X R13, R4, c[0x0][0x1cc], R0, 0x1, P5 ;  /* 0x00007300040d4a11 */ /* 0x000fe200028f0c00 */
[----:B------:R-:W-:Y:S01]  /*9070*/  @P1 IMAD.IADD R0, R7, 0x1, R8 ;  /* 0x0000000107001824 */ /* 0x000fe200078e0208 */
[----:B------:R-:W-:Y:S01]  /*9080*/  @P1 LEA R8, P5, R6, c[0x0][0x1c8], 0x1 ;  /* 0x0000720006081a11 */ /* 0x000fe200078a08ff */
[----:B------:R-:W-:-:S04]  /*9090*/  @P0 IMAD.WIDE.U32 R4, R247, 0x60, R2 ;  /* 0x00000060f7040825 */ /* 0x000fc800078e0002 */
[----:B------:R-:W-:Y:S01]  /*90a0*/  IMAD.IADD R3, R11, 0x1, R9 ;  /* 0x000000010b037824 */ /* 0x000fe200078e0209 */
[----:B------:R-:W-:Y:S01]  /*90b0*/  @P1 LEA.HI.X R9, R6, c[0x0][0x1cc], R0, 0x1, P5 ;  /* 0x0000730006091a11 */ /* 0x000fe200028f0c00 */
[----:B------:R-:W-:Y:S01]  /*90c0*/  @P0 IMAD.IADD R0, R18, 0x1, R5 ;  /* 0x0000000112000824 */ /* 0x000fe200078e0205 */
[C---:B------:R-:W-:Y:S01]  /*90d0*/  @P0 LEA R6, P5, R4.reuse, c[0x0][0x1c8], 0x1 ;  /* 0x0000720004060a11 */ /* 0x040fe200078a08ff */
[----:B------:R-:W-:Y:S02]  /*90e0*/  IMAD.MOV.U32 R2, RZ, RZ, R10 ;  /* 0x000000ffff027224 */ /* 0x000fe400078e000a */
[C---:B------:R-:W-:Y:S01]  /*90f0*/  @P6 IMAD.SHL.U32 R10, R63.reuse, 0x2, RZ ;  /* 0x000000023f0a6824 */ /* 0x040fe200078e00ff */
[----:B------:R-:W-:Y:S01]  /*9100*/  @P0 LEA.HI.X R7, R4, c[0x0][0x1cc], R0, 0x1, P5 ;  /* 0x0000730004070a11 */ /* 0x000fe200028f0c00 */
[C---:B------:R-:W-:Y:S01]  /*9110*/  @P2 IMAD.SHL.U32 R5, R63.reuse, 0x2, RZ ;  /* 0x000000023f052824 */ /* 0x040fe200078e00ff */
[----:B------:R-:W-:Y:S01]  /*9120*/  LOP3.LUT R0, R44, 0xfffffff0, RZ, 0xc0, !PT ;  /* 0xfffffff02c007812 */ /* 0x000fe200078ec0ff */
[----:B------:R-:W-:Y:S01]  /*9130*/  @P4 IMAD.SHL.U32 R4, R63, 0x2, RZ ;  /* 0x000000023f044824 */ /* 0x000fe200078e00ff */
[----:B------:R1:W-:Y:S01]  /*9140*/  @P6 LDGSTS.E.BYPASS.LTC128B.128 [R10+0x4900], [R16.64], !P3 ;  /* 0x04900000100a6fae */ /* 0x0003e2000d901d4a */
[----:B------:R-:W-:-:S02]  /*9150*/  IMAD R11, R218, c[0x0][0x210], RZ ;  /* 0x00008400da0b7a24 */ /* 0x000fc400078e02ff */
[----:B------:R-:W-:Y:S01]  /*9160*/  IMAD.IADD R0, R231, 0x1, -R0 ;  /* 0x00000001e7007824 */ /* 0x000fe200078e0a00 */
[----:B------:R2:W-:Y:S01]  /*9170*/  @P2 LDGSTS.E.BYPASS.LTC128B.128 [R5+0x5100], [R14.64], !P3 ;  /* 0x051000000e052fae */ /* 0x0005e2000d901d4a */
[C---:B------:R-:W-:Y:S02]  /*9180*/  IMAD R11, R26.reuse, c[0x0][0x214], R11 ;  /* 0x000085001a0b7a24 */ /* 0x040fe400078e020b */
[----:B------:R-:W-:Y:S01]  /*9190*/  IMAD.WIDE.U32 R2, R26, c[0x0][0x210], R2 ;  /* 0x000084001a027a25 */ /* 0x000fe200078e0002 */
[----:B------:R4:W-:Y:S03]  /*91a0*/  @P4 LDGSTS.E.BYPASS.LTC128B.128 [R4+0x5900], [R12.64], !P3 ;  /* 0x059000000c044fae */ /* 0x0009e6000d901d4a */
[----:B------:R-:W-:-:S04]  /*91b0*/  IMAD.IADD R3, R11, 0x1, R3 ;  /* 0x000000010b037824 */ /* 0x000fc800078e0203 */
[----:B------:R-:W-:-:S04]  /*91c0*/  IMAD.WIDE.U32 R180, R19, c[0x0][0x218], R2 ;  /* 0x0000860013b47a25 */ /* 0x000fc800078e0002 */
[----:B------:R-:W-:Y:S01]  /*91d0*/  IMAD.MOV.U32 R3, RZ, RZ, 0x10 ;  /* 0x00000010ff037424 */ /* 0x000fe200078e00ff */
[----:B------:R3:W-:Y:S01]  /*91e0*/  STL.64 [R1+0x40], R180 ;  /* 0x000040b401007387 */ /* 0x0007e20000100a00 */
[C---:B-1----:R-:W-:Y:S01]  /*91f0*/  @P0 IMAD.SHL.U32 R10, R63.reuse, 0x2, RZ ;  /* 0x000000023f0a0824 */ /* 0x042fe200078e00ff */
[----:B--2---:R-:W-:Y:S01]  /*9200*/  SHF.R.S32.HI R5, RZ, 0x1f, R0 ;  /* 0x0000001fff057819 */ /* 0x004fe20000011400 */
[----:B----4-:R-:W-:-:S03]  /*9210*/  @P1 IMAD.SHL.U32 R4, R63, 0x2, RZ ;  /* 0x000000023f041824 */ /* 0x010fc600078e00ff */
[----:B------:R-:W-:-:S04]  /*9220*/  LEA.HI R43, R5, R0, RZ, 0x3 ;  /* 0x00000000052b7211 */ /* 0x000fc800078f18ff */
[----:B------:R-:W-:Y:S01]  /*9230*/  LOP3.LUT R5, R43, 0xfffffff8, RZ, 0xc0, !PT ;  /* 0xfffffff82b057812 */ /* 0x000fe200078ec0ff */
[----:B------:R1:W-:Y:S04]  /*9240*/  @P1 LDGSTS.E.BYPASS.LTC128B.128 [R4+0x6100], [R8.64], !P3 ;  /* 0x0610000008041fae */ /* 0x0003e8000d901d4a */
[----:B------:R-:W-:Y:S01]  /*9250*/  IMAD.IADD R42, R0, 0x1, -R5 ;  /* 0x00000001002a7824 */ /* 0x000fe200078e0a05 */
[----:B------:R3:W-:Y:S01]  /*9260*/  @P0 LDGSTS.E.BYPASS.LTC128B.128 [R10+0x6900], [R6.64], !P3 ;  /* 0x06900000060a0fae */ /* 0x0007e2000d901d4a */
[----:B------:R-:W-:-:S03]  /*9270*/  ISETP.LT.AND P0, PT, RZ, c[0x0][0x27c], PT ;  /* 0x00009f00ff007a0c */ /* 0x000fc60003f01270 */
[----:B------:R-:W0:Y:S01]  /*9280*/  LDGDEPBAR ;  /* 0x00000000000079af */ /* 0x000e220000000000 */
[----:B------:R-:W-:-:S05]  /*9290*/  R2P PR, R42, 0x6 ;  /* 0x000000062a007804 */ /* 0x000fca0000000000 */
[----:B------:R-:W-:Y:S01]  /*92a0*/  SEL R3, R3, 0xfffffff0, !P1 ;  /* 0xfffffff003037807 */ /* 0x000fe20004800000 */
[----:B-1----:R-:W-:-:S04]  /*92b0*/  IMAD R4, R21, c[0x0][0x218], RZ ;  /* 0x0000860015047a24 */ /* 0x002fc800078e02ff */
[----:B------:R-:W-:Y:S02]  /*92c0*/  IMAD R0, R19, c[0x0][0x21c], R4 ;  /* 0x0000870013007a24 */ /* 0x000fe400078e0204 */
[----:B------:R-:W-:Y:S02]  /*92d0*/  IMAD.MOV.U32 R4, RZ, RZ, 0x20 ;  /* 0x00000020ff047424 */ /* 0x000fe400078e00ff */
[----:B------:R-:W-:-:S03]  /*92e0*/  IMAD.IADD R47, R181, 0x1, R0 ;  /* 0x00000001b52f7824 */ /* 0x000fc600078e0200 */
[----:B------:R-:W-:Y:S02]  /*92f0*/  SEL R4, R4, 0xffffffe0, !P2 ;  /* 0xffffffe004047807 */ /* 0x000fe40005000000 */
[----:B------:R3:W-:Y:S01]  /*9300*/  STL [R1+0x3c], R47 ;  /* 0x00003c2f01007387 */ /* 0x0007e20000100800 */
[----:B------:R-:W-:Y:S05]  /*9310*/  @P0 BRA `(.L_x_100) ;  /* 0x0000002000000947 */ /* 0x000fea0003800000 */
[----:B------:R-:W-:-:S04]  /*9320*/  DEPBAR.LE SB0, 0x1 ;  /* 0x000080400000791a */ /* 0x000fc80000000000 */
[----:B------:R-:W-:Y:S05]  /*9330*/  BRA `(.L_x_101) ;  /* 0x000035c000007947 */ /* 0x000fea0003800000 */
.L_x_100:
[----:B-----5:R-:W-:Y:S01]  /*9340*/  SHF.R.S32.HI R0, RZ, 0x1f, R171 ;  /* 0x0000001fff007819 */ /* 0x020fe200000114ab */
[----:B------:R-:W-:Y:S01]  /*9350*/  ULDC.U8 UR4, c[0x0][0x298] ;  /* 0x0000a60000047ab9 */ /* 0x000fe20000000000 */
[----:B---3--:R-:W-:Y:S01]  /*9360*/  LEA.HI R10, R25, R231, RZ, 0x2 ;  /* 0x000000e7190a7211 */ /* 0x008fe200078f10ff */
[C---:B------:R-:W-:Y:S01]  /*9370*/  IMAD.WIDE.U32 R6, R171.reuse, c[0x0][0x290], RZ ;  /* 0x0000a400ab067a25 */ /* 0x040fe200078e00ff */
[----:B------:R-:W-:Y:S01]  /*9380*/  ISETP.NE.AND P2, PT, RZ, UR4, PT ;  /* 0x00000004ff007c0c */ /* 0x000fe2000bf45270 */
[----:B------:R-:W-:Y:S01]  /*9390*/  BSSY B2, `(.L_x_101) ;  /* 0x0000356000027945 */ /* 0x000fe20003800000 */
[----:B------:R-:W-:Y:S01]  /*93a0*/  SHF.R.S32.HI R31, RZ, 0x2, R10 ;  /* 0x00000002ff1f7819 */ /* 0x000fe2000001140a */
[----:B------:R-:W-:Y:S01]  /*93b0*/  IMAD R2, R0, c[0x0][0x280], RZ ;  /* 0x0000a00000027a24 */ /* 0x000fe200078e02ff */
[----:B------:R-:W-:Y:S01]  /*93c0*/  LEA R16, P0, R6, c[0x0][0x288], 0x1 ;  /* 0x0000a20006107a11 */ /* 0x000fe200078008ff */
[----:B------:R-:W-:Y:S02]  /*93d0*/  IMAD R0, R0, c[0x0][0x290], RZ ;  /* 0x0000a40000007a24 */ /* 0x000fe400078e02ff */
[----:B------:R-:W-:-:S02]  /*93e0*/  IMAD R5, R171, c[0x0][0x284], R2 ;  /* 0x0000a100ab057a24 */ /* 0x000fc400078e0202 */
[C---:B------:R-:W-:Y:S01]  /*93f0*/  IMAD R2, R171.reuse, c[0x0][0x294], R0 ;  /* 0x0000a500ab027a24 */ /* 0x040fe200078e0200 */
[----:B------:R-:W-:Y:S01]  /*9400*/  LOP3.LUT R0, R10, 0xfffffffc, RZ, 0xc0, !PT ;  /* 0xfffffffc0a007812 */ /* 0x000fe200078ec0ff */
[----:B------:R-:W-:-:S03]  /*9410*/  IMAD.WIDE.U32 R8, R171, c[0x0][0x280], RZ ;  /* 0x0000a000ab087a25 */ /* 0x000fc600078e00ff */
[----:B------:R-:W-:Y:S01]  /*9420*/  IADD3 R0, -R0, R231, RZ ;  /* 0x000000e700007210 */ /* 0x000fe20007ffe1ff */
[----:B------:R-:W-:Y:S01]  /*9430*/  IMAD.IADD R2, R2, 0x1, R7 ;  /* 0x0000000102027824 */ /* 0x000fe200078e0207 */
[----:B------:R-:W-:Y:S01]  /*9440*/  LEA R18, P1, R8, c[0x0][0x270], 0x1 ;  /* 0x00009c0008127a11 */ /* 0x000fe200078208ff */
[----:B------:R-:W-:Y:S01]  /*9450*/  IMAD.IADD R5, R5, 0x1, R9 ;  /* 0x0000000105057824 */ /* 0x000fe200078e0209 */
[----:B------:R-:W-:Y:S02]  /*9460*/  SHF.L.U32 R25, R0, 0x3, RZ ;  /* 0x0000000300197819 */ /* 0x000fe400000006ff */
[----:B------:R-:W-:Y:S01]  /*9470*/  LEA.HI.X R17, R6, c[0x0][0x28c], R2, 0x1, P0 ;  /* 0x0000a30006117a11 */ /* 0x000fe200000f0c02 */
[----:B------:R-:W-:Y:S01]  /*9480*/  IMAD R2, R214, 0x80, R31 ;  /* 0x00000080d6027824 */ /* 0x000fe200078e021f */
[----:B------:R-:W-:Y:S01]  /*9490*/  LEA.HI.X R19, R8, c[0x0][0x274], R5, 0x1, P1 ;  /* 0x00009d0008137a11 */ /* 0x000fe200008f0c05 */
[----:B------:R-:W-:Y:S05]  /*94a0*/  @!P2 BRA `(.L_x_102) ;  /* 0x00001a200000a947 */ /* 0x000fea0003800000 */
[----:B------:R-:W-:Y:S01]  /*94b0*/  ISETP.GE.AND P0, PT, R2, R23, PT ;  /* 0x000000170200720c */ /* 0x000fe20003f06270 */
[----:B------:R-:W-:Y:S01]  /*94c0*/  BSSY B0, `(.L_x_103) ;  /* 0x0000017000007945 */ /* 0x000fe20003800000 */
[----:B------:R-:W-:Y:S01]  /*94d0*/  SHF.L.U32 R22, R0, 0x2, RZ ;  /* 0x0000000200167819 */ /* 0x000fe200000006ff */
[----:B------:R-:W-:Y:S01]  /*94e0*/  CS2R R8, SRZ ;  /* 0x0000000000087805 */ /* 0x000fe2000001ff00 */
[----:B------:R-:W-:Y:S01]  /*94f0*/  CS2R R12, SRZ ;  /* 0x00000000000c7805 */ /* 0x000fe2000001ff00 */
[----:B------:R-:W-:Y:S01]  /*9500*/  CS2R R6, SRZ ;  /* 0x0000000000067805 */ /* 0x000fe2000001ff00 */
[----:B------:R-:W-:-:S07]  /*9510*/  CS2R R10, SRZ ;  /* 0x00000000000a7805 */ /* 0x000fce000001ff00 */
[----:B------:R-:W-:Y:S05]  /*9520*/  @P0 BRA `(.L_x_104) ;  /* 0x0000010000000947 */ /* 0x000fea0003800000 */
[C---:B------:R-:W-:Y:S01]  /*9530*/  IADD3 R2, R22.reuse, 0x10, RZ ;  /* 0x0000001016027810 */ /* 0x040fe20007ffe0ff */
[----:B------:R-:W-:Y:S01]  /*9540*/  CS2R R8, SRZ ;  /* 0x0000000000087805 */ /* 0x000fe2000001ff00 */
[----:B------:R-:W-:Y:S01]  /*9550*/  ISETP.GE.AND P1, PT, R22, c[0x0][0x27c], PT ;  /* 0x00009f0016007a0c */ /* 0x000fe20003f26270 */
[----:B------:R-:W-:Y:S01]  /*9560*/  CS2R R6, SRZ ;  /* 0x0000000000067805 */ /* 0x000fe2000001ff00 */
[----:B------:R-:W-:-:S11]  /*9570*/  ISETP.GE.AND P0, PT, R2, c[0x0][0x27c], PT ;  /* 0x00009f0002007a0c */ /* 0x000fd60003f06270 */
[----:B------:R-:W-:Y:S02]  /*9580*/  @!P1 IMAD.WIDE R20, R22, 0x2, R18 ;  /* 0x0000000216149825 */ /* 0x000fe400078e0212 */
[----:B------:R-:W-:-:S03]  /*9590*/  @!P0 SHF.R.S32.HI R0, RZ, 0x1f, R2 ;  /* 0x0000001fff008819 */ /* 0x000fc60000011402 */
[----:B------:R1:W5:Y:S01]  /*95a0*/  @!P1 LD.E.64 R12, [R20.64] ;  /* 0x0000000a140c9980 */ /* 0x000362000c101b00 */
[----:B------:R-:W-:-:S04]  /*95b0*/  @!P0 LEA.HI R0, R0, R2, RZ, 0x2 ;  /* 0x0000000200008211 */ /* 0x000fc800078f10ff */
[----:B------:R-:W-:-:S05]  /*95c0*/  @!P0 LOP3.LUT R0, R0, 0xfffffffc, RZ, 0xc0, !PT ;  /* 0xfffffffc00008812 */ /* 0x000fca00078ec0ff */
[----:B------:R-:W-:-:S04]  /*95d0*/  @!P0 IMAD.WIDE R14, R0, 0x2, R16 ;  /* 0x00000002000e8825 */ /* 0x000fc800078e0210 */
[----:B------:R-:W-:Y:S01]  /*95e0*/  @!P0 IMAD.WIDE R18, R0, 0x2, R18 ;  /* 0x0000000200128825 */ /* 0x000fe200078e0212 */
[----:B------:R1:W5:Y:S03]  /*95f0*/  @!P0 LD.E.64 R6, [R14.64] ;  /* 0x0000000a0e068980 */ /* 0x000366000c101b00 */
[----:B------:R-:W-:Y:S01]  /*9600*/  @!P1 IMAD.WIDE R16, R22, 0x2, R16 ;  /* 0x0000000216109825 */ /* 0x000fe200078e0210 */
[----:B------:R1:W5:Y:S04]  /*9610*/  @!P0 LD.E.64 R8, [R18.64] ;  /* 0x0000000a12088980 */ /* 0x000368000c101b00 */
[----:B------:R1:W5:Y:S02]  /*9620*/  @!P1 LD.E.64 R10, [R16.64] ;  /* 0x0000000a100a9980 */ /* 0x000364000c101b00 */
.L_x_104:
[----:B------:R-:W-:Y:S05]  /*9630*/  BSYNC B0 ;  /* 0x0000000000007941 */ /* 0x000fea0003800000 */
.L_x_103:
[----:B------:R-:W-:Y:S01]  /*9640*/  SHF.R.S32.HI R2, RZ, 0x1f, R31 ;  /* 0x0000001fff027819 */ /* 0x000fe2000001141f */
[----:B-1---5:R-:W-:Y:S01]  /*9650*/  IMAD.MOV.U32 R15, RZ, RZ, R12 ;  /* 0x000000ffff0f7224 */ /* 0x022fe200078e000c */
[--C-:B------:R-:W-:Y:S01]  /*9660*/  SHF.R.U64 R18, R12, 0x10, R13.reuse ;  /* 0x000000100c127819 */ /* 0x100fe2000000120d */
[--C-:B------:R-:W-:Y:S01]  /*9670*/  IMAD.MOV.U32 R0, RZ, RZ, R13.reuse ;  /* 0x000000ffff007224 */ /* 0x100fe200078e000d */
[----:B------:R-:W-:Y:S01]  /*9680*/  LEA.HI R2, R2, R31, RZ, 0x3 ;  /* 0x0000001f02027211 */ /* 0x000fe200078f18ff */
[----:B------:R-:W-:Y:S01]  /*9690*/  IMAD.MOV.U32 R20, RZ, RZ, R10 ;  /* 0x000000ffff147224 */ /* 0x000fe200078e000a */
[----:B------:R-:W-:Y:S01]  /*96a0*/  SHF.R.U32.HI R12, RZ, 0x10, R13 ;  /* 0x00000010ff0c7819 */ /* 0x000fe2000001160d */
[----:B------:R-:W-:Y:S01]  /*96b0*/  IMAD R5, R214, -0x80, R23 ;  /* 0xffffff80d6057824 */ /* 0x000fe200078e0217 */
[----:B------:R-:W-:Y:S01]  /*96c0*/  LOP3.LUT R2, R2, 0xfffffff8, RZ, 0xc0, !PT ;  /* 0xfffffff802027812 */ /* 0x000fe200078ec0ff */
[----:B------:R-:W-:Y:S01]  /*96d0*/  IMAD.MOV.U32 R16, RZ, RZ, R9 ;  /* 0x000000ffff107224 */ /* 0x000fe200078e0009 */
[----:B------:R-:W-:Y:S01]  /*96e0*/  PRMT R26, R12, 0x5410, R0 ;  /* 0x000054100c1a7816 */ /* 0x000fe20000000000 */
[----:B------:R-:W-:Y:S01]  /*96f0*/  IMAD.MOV.U32 R13, RZ, RZ, R8 ;  /* 0x000000ffff0d7224 */ /* 0x000fe200078e0008 */
[----:B------:R-:W-:Y:S01]  /*9700*/  SHF.R.U64 R21, R10, 0x10, R11 ;  /* 0x000000100a157819 */ /* 0x000fe2000000120b */
[----:B------:R-:W-:Y:S01]  /*9710*/  IMAD.IADD R2, R31, 0x1, -R2 ;  /* 0x000000011f027824 */ /* 0x000fe200078e0a02 */
[----:B------:R-:W-:Y:S01]  /*9720*/  SHF.R.U64 R14, R8, 0x10, R9 ;  /* 0x00000010080e7819 */ /* 0x000fe20000001209 */
[----:B------:R-:W-:Y:S01]  /*9730*/  IMAD.MOV.U32 R19, RZ, RZ, R11 ;  /* 0x000000ffff137224 */ /* 0x000fe200078e000b */
[----:B------:R-:W-:Y:S01]  /*9740*/  PRMT R20, R20, 0x5410, R21 ;  /* 0x0000541014147816 */ /* 0x000fe20000000015 */
[C---:B------:R-:W-:Y:S01]  /*9750*/  IMAD.SHL.U32 R0, R2.reuse, 0x40, RZ ;  /* 0x0000004002007824 */ /* 0x040fe200078e00ff */
[----:B------:R-:W-:Y:S01]  /*9760*/  LOP3.LUT P1, RZ, R2, 0x4, RZ, 0xc0, !PT ;  /* 0x0000000402ff7812 */ /* 0x000fe2000782c0ff */
[----:B------:R-:W-:Y:S01]  /*9770*/  IMAD.MOV.U32 R10, RZ, RZ, R7 ;  /* 0x000000ffff0a7224 */ /* 0x000fe200078e0007 */
[----:B------:R-:W-:Y:S01]  /*9780*/  IMNMX R21, R5, 0x80, PT ;  /* 0x0000008005157817 */ /* 0x000fe20003800200 */
[----:B------:R-:W-:-:S04]  /*9790*/  DEPBAR.LE SB0, 0x1 ;  /* 0x000080400000791a */ /* 0x000fc80000000000 */
[----:B------:R-:W-:Y:S01]  /*97a0*/  LOP3.LUT R0, R0, 0x1c0, RZ, 0xc0, !PT ;  /* 0x000001c000007812 */ /* 0x000fe200078ec0ff */
[----:B------:R-:W-:Y:S01]  /*97b0*/  BSSY B1, `(.L_x_105) ;  /* 0x000006a000017945 */ /* 0x000fe20003800000 */
[----:B------:R-:W-:Y:S01]  /*97c0*/  BAR.SYNC.DEFER_BLOCKING 0x0 ;  /* 0x0000000000007b1d */ /* 0x000fe20000010000 */
[----:B------:R-:W-:Y:S02]  /*97d0*/  ISETP.GE.AND P0, PT, R31, R21, PT ;  /* 0x000000151f00720c */ /* 0x000fe40003f06270 */
[----:B------:R-:W-:Y:S02]  /*97e0*/  LOP3.LUT R2, R0, 0x18, R25, 0xf8, !PT ;  /* 0x0000001800027812 */ /* 0x000fe400078ef819 */
[----:B------:R-:W-:Y:S02]  /*97f0*/  SHF.R.U32.HI R0, RZ, 0x3, R0 ;  /* 0x00000003ff007819 */ /* 0x000fe40000011600 */
[----:B------:R-:W-:Y:S02]  /*9800*/  SHF.R.U32.HI R17, RZ, 0x10, R9 ;  /* 0x00000010ff117819 */ /* 0x000fe40000011609 */
[----:B------:R-:W-:-:S02]  /*9810*/  LOP3.LUT R0, R2, R0, RZ, 0x3c, !PT ;  /* 0x0000000002007212 */ /* 0x000fc400078e3cff */
[----:B------:R-:W-:Y:S01]  /*9820*/  SHF.R.U32.HI R9, RZ, 0x10, R11 ;  /* 0x00000010ff097819 */ /* 0x000fe2000001160b */
[----:B------:R-:W-:Y:S01]  /*9830*/  IMAD.MOV.U32 R11, RZ, RZ, R6 ;  /* 0x000000ffff0b7224 */ /* 0x000fe200078e0006 */
[--C-:B------:R-:W-:Y:S01]  /*9840*/  SHF.R.U64 R8, R6, 0x10, R7.reuse ;  /* 0x0000001006087819 */ /* 0x100fe20000001207 */
[----:B------:R-:W-:Y:S01]  /*9850*/  IMAD R0, R45, 0x200, R0 ;  /* 0x000002002d007824 */ /* 0x000fe200078e0200 */
[----:B------:R-:W-:Y:S02]  /*9860*/  SHF.R.U32.HI R6, RZ, 0x10, R7 ;  /* 0x00000010ff067819 */ /* 0x000fe40000011607 */
[----:B------:R-:W-:Y:S02]  /*9870*/  PRMT R24, R18, 0x5410, R15 ;  /* 0x0000541012187816 */ /* 0x000fe4000000000f */
[C---:B------:R-:W-:Y:S02]  /*9880*/  IADD3 R2, R0.reuse, 0x20, RZ ;  /* 0x0000002000027810 */ /* 0x040fe40007ffe0ff */
[----:B------:R-:W-:-:S02]  /*9890*/  @P1 IADD3 R2, R0, -0x20, RZ ;  /* 0xffffffe000021810 */ /* 0x000fc40007ffe0ff */
[----:B------:R-:W-:Y:S02]  /*98a0*/  PRMT R23, R9, 0x5410, R19 ;  /* 0x0000541009177816 */ /* 0x000fe40000000013 */
[----:B------:R-:W-:Y:S02]  /*98b0*/  PRMT R28, R14, 0x5410, R13 ;  /* 0x000054100e1c7816 */ /* 0x000fe4000000000d */
[----:B------:R-:W-:Y:S02]  /*98c0*/  PRMT R29, R17, 0x5410, R16 ;  /* 0x00005410111d7816 */ /* 0x000fe40000000010 */
[----:B------:R-:W-:Y:S02]  /*98d0*/  PRMT R25, R11, 0x5410, R8 ;  /* 0x000054100b197816 */ /* 0x000fe40000000008 */
[----:B------:R-:W-:Y:S02]  /*98e0*/  PRMT R27, R6, 0x5410, R10 ;  /* 0x00005410061b7816 */ /* 0x000fe4000000000a */
[----:B------:R-:W-:-:S02]  /*98f0*/  LEA R18, R0, 0x7100, 0x1 ;  /* 0x0000710000127811 */ /* 0x000fc400078e08ff */
[----:B------:R-:W-:Y:S01]  /*9900*/  LEA R19, R2, 0x7100, 0x1 ;  /* 0x0000710002137811 */ /* 0x000fe200078e08ff */
[----:B------:R-:W-:Y:S05]  /*9910*/  @P0 BRA `(.L_x_106) ;  /* 0x0000053000000947 */ /* 0x000fea0003800000 */
[----:B------:R-:W-:Y:S01]  /*9920*/  ISETP.GE.AND P0, PT, R22, c[0x0][0x27c], PT ;  /* 0x00009f0016007a0c */ /* 0x000fe20003f06270 */
[----:B------:R-:W-:-:S12]  /*9930*/  BSSY B0, `(.L_x_107) ;  /* 0x0000028000007945 */ /* 0x000fd80003800000 */
[----:B------:R-:W-:Y:S05]  /*9940*/  @P0 BRA `(.L_x_108) ;  /* 0x0000026000000947 */ /* 0x000fea0003800000 */
[----:B------:R-:W1:Y:S01]  /*9950*/  LDS.128 R8, [R18] ;  /* 0x0000000012087984 */ /* 0x000e620000000c00 */
[--C-:B------:R-:W-:Y:S02]  /*9960*/  HADD2.F32 R7, -RZ, R20.reuse.H0_H0 ;  /* 0x20000014ff077230 */ /* 0x100fe40000004100 */
[----:B------:R-:W-:Y:S02]  /*9970*/  HADD2.F32 R0, -RZ, R20.H1_H1 ;  /* 0x30000014ff007230 */ /* 0x000fe40000004100 */
[--C-:B------:R-:W-:Y:S02]  /*9980*/  HADD2.F32 R5, -RZ, R24.reuse.H1_H1 ;  /* 0x30000018ff057230 */ /* 0x100fe40000004100 */
[----:B------:R-:W-:Y:S02]  /*9990*/  HADD2.F32 R2, -RZ, R24.H0_H0 ;  /* 0x20000018ff027230 */ /* 0x000fe40000004100 */
[--C-:B-1----:R-:W-:Y:S02]  /*99a0*/  HADD2.F32 R12, -RZ, R8.reuse.H0_H0 ;  /* 0x20000008ff0c7230 */ /* 0x102fe40000004100 */
[----:B------:R-:W-:-:S02]  /*99b0*/  HADD2.F32 R8, -RZ, R8.H1_H1 ;  /* 0x30000008ff087230 */ /* 0x000fc40000004100 */
[--C-:B------:R-:W-:Y:S02]  /*99c0*/  HADD2.F32 R6, -RZ, R9.reuse.H0_H0 ;  /* 0x20000009ff067230 */ /* 0x100fe40000004100 */
[----:B------:R-:W-:Y:S02]  /*99d0*/  HADD2.F32 R9, -RZ, R9.H1_H1 ;  /* 0x30000009ff097230 */ /* 0x000fe40000004100 */
[--C-:B------:R-:W-:Y:S02]  /*99e0*/  HADD2.F32 R14, -RZ, R10.reuse.H0_H0 ;  /* 0x2000000aff0e7230 */ /* 0x100fe40000004100 */
[----:B------:R-:W-:Y:S01]  /*99f0*/  HADD2.F32 R13, -RZ, R10.H1_H1 ;  /* 0x3000000aff0d7230 */ /* 0x000fe20000004100 */
[-C--:B------:R-:W-:Y:S01]  /*9a00*/  FMUL.FTZ R10, R12, R7.reuse ;  /* 0x000000070c0a7220 */ /* 0x080fe20000410000 */
[--C-:B------:R-:W-:Y:S02]  /*9a10*/  HADD2.F32 R16, -RZ, R11.reuse.H0_H0 ;  /* 0x2000000bff107230 */ /* 0x100fe40000004100 */
[----:B------:R-:W-:Y:S01]  /*9a20*/  HADD2.F32 R15, -RZ, R11.H1_H1 ;  /* 0x3000000bff0f7230 */ /* 0x000fe20000004100 */
[----:B------:R-:W-:-:S02]  /*9a30*/  FMUL.FTZ R11, R8, R7 ;  /* 0x00000007080b7220 */ /* 0x000fc40000410000 */
[CC--:B------:R-:W-:Y:S02]  /*9a40*/  FMUL.FTZ R7, R9.reuse, R0.reuse ;  /* 0x0000000009077220 */ /* 0x0c0fe40000410000 */
[----:B------:R-:W-:Y:S02]  /*9a50*/  FMUL.FTZ R0, R6, R0 ;  /* 0x0000000006007220 */ /* 0x000fe40000410000 */
[-C--:B------:R-:W-:Y:S02]  /*9a60*/  FFMA.FTZ R17, R12, R5.reuse, -R11 ;  /* 0x000000050c117223 */ /* 0x080fe4000001080b */
[-C--:B------:R-:W-:Y:S01]  /*9a70*/  FFMA.FTZ R11, R6, R2.reuse, -R7 ;  /* 0x00000002060b7223 */ /* 0x080fe20000010807 */
[--C-:B------:R-:W-:Y:S01]  /*9a80*/  HADD2.F32 R6, -RZ, R23.reuse.H1_H1 ;  /* 0x30000017ff067230 */ /* 0x100fe20000004100 */
[----:B------:R-:W-:Y:S01]  /*9a90*/  FFMA.FTZ R9, R9, R2, R0 ;  /* 0x0000000209097223 */ /* 0x000fe20000010000 */
[----:B------:R-:W-:Y:S01]  /*9aa0*/  HADD2.F32 R0, -RZ, R23.H0_H0 ;  /* 0x20000017ff007230 */ /* 0x000fe20000004100 */
[----:B------:R-:W-:Y:S01]  /*9ab0*/  FFMA.FTZ R12, R8, R5, R10 ;  /* 0x00000005080c7223 */ /* 0x000fe2000001000a */
[--C-:B------:R-:W-:Y:S01]  /*9ac0*/  HADD2.F32 R5, -RZ, R26.reuse.H1_H1 ;  /* 0x3000001aff057230 */ /* 0x100fe20000004100 */
[-C--:B------:R-:W-:Y:S01]  /*9ad0*/  FMUL.FTZ R8, R13, R6.reuse ;  /* 0x000000060d087220 */ /* 0x080fe20000410000 */
[----:B------:R-:W-:Y:S01]  /*9ae0*/  HADD2.F32 R2, -RZ, R26.H0_H0 ;  /* 0x2000001aff027230 */ /* 0x000fe20000004100 */
[----:B------:R-:W-:Y:S01]  /*9af0*/  FMUL.FTZ R7, R14, R6 ;  /* 0x000000060e077220 */ /* 0x000fe20000410000 */
[----:B------:R-:W-:Y:S01]  /*9b00*/  F2FP.PACK_AB R9, R9, R11 ;  /* 0x0000000b0909723e */ /* 0x000fe200000000ff */
[----:B------:R-:W-:-:S02]  /*9b10*/  FMUL.FTZ R6, R15, R0 ;  /* 0x000000000f067220 */ /* 0x000fc40000410000 */
[----:B------:R-:W-:Y:S02]  /*9b20*/  FMUL.FTZ R0, R16, R0 ;  /* 0x0000000010007220 */ /* 0x000fe40000410000 */
[----:B------:R-:W-:Y:S01]  /*9b30*/  FFMA.FTZ R10, R14, R5, -R8 ;  /* 0x000000050e0a7223 */ /* 0x000fe20000010808 */
[----:B------:R-:W-:Y:S01]  /*9b40*/  F2FP.PACK_AB R8, R12, R17 ;  /* 0x000000110c08723e */ /* 0x000fe200000000ff */
[----:B------:R-:W-:Y:S02]  /*9b50*/  FFMA.FTZ R7, R13, R5, R7 ;  /* 0x000000050d077223 */ /* 0x000fe40000010007 */
[-C--:B------:R-:W-:Y:S02]  /*9b60*/  FFMA.FTZ R6, R16, R2.reuse, -R6 ;  /* 0x0000000210067223 */ /* 0x080fe40000010806 */
[----:B------:R-:W-:Y:S01]  /*9b70*/  FFMA.FTZ R0, R15, R2, R0 ;  /* 0x000000020f007223 */ /* 0x000fe20000010000 */
[----:B------:R-:W-:-:S04]  /*9b80*/  F2FP.PACK_AB R10, R7, R10 ;  /* 0x0000000a070a723e */ /* 0x000fc800000000ff */
[----:B------:R-:W-:-:S05]  /*9b90*/  F2FP.PACK_AB R11, R0, R6 ;  /* 0x00000006000b723e */ /* 0x000fca00000000ff */
[----:B------:R1:W-:Y:S02]  /*9ba0*/  STS.128 [R18], R8 ;  /* 0x0000000812007388 */ /* 0x0003e40000000c00 */
.L_x_108:
[----:B------:R-:W-:Y:S05]  /*9bb0*/  BSYNC B0 ;  /* 0x0000000000007941 */ /* 0x000fea0003800000 */
.L_x_107:
[----:B------:R-:W-:-:S04]  /*9bc0*/  IADD3 R0, R22, 0x10, RZ ;  /* 0x0000001016007810 */ /* 0x000fc80007ffe0ff */
[----:B------:R-:W-:-:S13]  /*9bd0*/  ISETP.GE.AND P0, PT, R0, c[0x0][0x27c], PT ;  /* 0x00009f0000007a0c */ /* 0x000fda0003f06270 */
[----:B------:R-:W-:Y:S05]  /*9be0*/  @P0 BRA `(.L_x_106) ;  /* 0x0000026000000947 */ /* 0x000fea0003800000 */
[----:B-1----:R-:W1:Y:S01]  /*9bf0*/  LDS.128 R8, [R19] ;  /* 0x0000000013087984 */ /* 0x002e620000000c00 */
        /* <DEDUP_REMOVED lines=37> */
.L_x_106:
[----:B------:R-:W-:Y:S05]  /*9e50*/  BSYNC B1 ;  /* 0x0000000000017941 */ /* 0x000fea0003800000 */
.L_x_105:
[----:B------:R-:W-:Y:S01]  /*9e60*/  IADD3 R0, R31, 0x20, RZ ;  /* 0x000000201f007810 */ /* 0x000fe20007ffe0ff */
[----:B------:R-:W-:Y:S03]  /*9e70*/  BSSY B1, `(.L_x_109) ;  /* 0x0000056000017945 */ /* 0x000fe60003800000 */
[----:B------:R-:W-:-:S13]  /*9e80*/  ISETP.GE.AND P0, PT, R0, R21, PT ;  /* 0x000000150000720c */ /* 0x000fda0003f06270 */
[----:B------:R-:W-:Y:S05]  /*9e90*/  @P0 BRA `(.L_x_110) ;  /* 0x0000053000000947 */ /* 0x000fea0003800000 */
[----:B------:R-:W-:Y:S01]  /*9ea0*/  ISETP.GE.AND P0, PT, R22, c[0x0][0x27c], PT ;  /* 0x00009f0016007a0c */ /* 0x000fe20003f06270 */
[----:B------:R-:W-:-:S12]  /*9eb0*/  BSSY B0, `(.L_x_111) ;  /* 0x0000028000007945 */ /* 0x000fd80003800000 */
[----:B------:R-:W-:Y:S05]  /*9ec0*/  @P0 BRA `(.L_x_112) ;  /* 0x0000026000000947 */ /* 0x000fea0003800000 */
[----:B-1----:R-:W1:Y:S01]  /*9ed0*/  LDS.128 R8, [R18+0x1000] ;  /* 0x0010000012087984 */ /* 0x002e620000000c00 */
        /* <DEDUP_REMOVED lines=10> */
[C---:B------:R-:W-:Y:S01]  /*9f80*/  FMUL.FTZ R10, R7.reuse, R12 ;  /* 0x0000000c070a7220 */ /* 0x040fe20000410000 */
[--C-:B------:R-:W-:Y:S02]  /*9f90*/  HADD2.F32 R16, -RZ, R11.reuse.H0_H0 ;  /* 0x2000000bff107230 */ /* 0x100fe40000004100 */
[----:B------:R-:W-:Y:S01]  /*9fa0*/  HADD2.F32 R15, -RZ, R11.H1_H1 ;  /* 0x3000000bff0f7230 */ /* 0x000fe20000004100 */
[----:B------:R-:W-:-:S02]  /*9fb0*/  FMUL.FTZ R11, R7, R8 ;  /* 0x00000008070b7220 */ /* 0x000fc40000410000 */
[CC--:B------:R-:W-:Y:S02]  /*9fc0*/  FMUL.FTZ R7, R0.reuse, R9.reuse ;  /* 0x0000000900077220 */ /* 0x0c0fe40000410000 */
[----:B------:R-:W-:Y:S02]  /*9fd0*/  FMUL.FTZ R0, R0, R6 ;  /* 0x0000000600007220 */ /* 0x000fe40000410000 */
[C---:B------:R-:W-:Y:S02]  /*9fe0*/  FFMA.FTZ R17, R5.reuse, R12, -R11 ;  /* 0x0000000c05117223 */ /* 0x040fe4000001080b */
[C---:B------:R-:W-:Y:S01]  /*9ff0*/  FFMA.FTZ R11, R2.reuse, R6, -R7 ;  /* 0x00000006020b7223 */ /* 0x040fe20000010807 */
[--C-:B------:R-:W-:Y:S01]  /*a000*/  HADD2.F32 R6, -RZ, R23.reuse.H1_H1 ;  /* 0x30000017ff067230 */ /* 0x100fe20000004100 */
[----:B------:R-:W-:Y:S01]  /*a010*/  FFMA.FTZ R9, R2, R9, R0 ;  /* 0x0000000902097223 */ /* 0x000fe20000010000 */
[----:B------:R-:W-:Y:S01]  /*a020*/  HADD2.F32 R0, -RZ, R23.H0_H0 ;  /* 0x20000017ff007230 */ /* 0x000fe20000004100 */
[----:B------:R-:W-:Y:S01]  /*a030*/  FFMA.FTZ R12, R5, R8, R10 ;  /* 0x00000008050c7223 */ /* 0x000fe2000001000a */
[--C-:B------:R-:W-:Y:S01]  /*a040*/  HADD2.F32 R5, -RZ, R26.reuse.H1_H1 ;  /* 0x3000001aff057230 */ /* 0x100fe20000004100 */
[C---:B------:R-:W-:Y:S01]  /*a050*/  FMUL.FTZ R8, R6.reuse, R13 ;  /* 0x0000000d06087220 */ /* 0x040fe20000410000 */
[----:B------:R-:W-:Y:S01]  /*a060*/  HADD2.F32 R2, -RZ, R26.H0_H0 ;  /* 0x2000001aff027230 */ /* 0x000fe20000004100 */
[----:B------:R-:W-:Y:S01]  /*a070*/  FMUL.FTZ R7, R6, R14 ;  /* 0x0000000e06077220 */ /* 0x000fe20000410000 */
[----:B------:R-:W-:Y:S01]  /*a080*/  F2FP.PACK_AB R9, R9, R11 ;  /* 0x0000000b0909723e */ /* 0x000fe200000000ff */
[----:B------:R-:W-:-:S02]  /*a090*/  FMUL.FTZ R6, R0, R15 ;  /* 0x0000000f00067220 */ /* 0x000fc40000410000 */
[----:B------:R-:W-:Y:S02]  /*a0a0*/  FMUL.FTZ R0, R0, R16 ;  /* 0x0000001000007220 */ /* 0x000fe40000410000 */
[C---:B------:R-:W-:Y:S01]  /*a0b0*/  FFMA.FTZ R10, R5.reuse, R14, -R8 ;  /* 0x0000000e050a7223 */ /* 0x040fe20000010808 */
[----:B------:R-:W-:Y:S01]  /*a0c0*/  F2FP.PACK_AB R8, R12, R17 ;  /* 0x000000110c08723e */ /* 0x000fe200000000ff */
[----:B------:R-:W-:Y:S02]  /*a0d0*/  FFMA.FTZ R7, R5, R13, R7 ;  /* 0x0000000d05077223 */ /* 0x000fe40000010007 */
[C---:B------:R-:W-:Y:S02]  /*a0e0*/  FFMA.FTZ R6, R2.reuse, R16, -R6 ;  /* 0x0000001002067223 */ /* 0x040fe40000010806 */
[----:B------:R-:W-:Y:S01]  /*a0f0*/  FFMA.FTZ R0, R2, R15, R0 ;  /* 0x0000000f02007223 */ /* 0x000fe20000010000 */
[----:B------:R-:W-:-:S04]  /*a100*/  F2FP.PACK_AB R10, R7, R10 ;  /* 0x0000000a070a723e */ /* 0x000fc800000000ff */
[----:B------:R-:W-:-:S05]  /*a110*/  F2FP.PACK_AB R11, R0, R6 ;  /* 0x00000006000b723e */ /* 0x000fca00000000ff */
[----:B------:R1:W-:Y:S02]  /*a120*/  STS.128 [R18+0x1000], R8 ;  /* 0x0010000812007388 */ /* 0x0003e40000000c00 */
.L_x_112:
[----:B------:R-:W-:Y:S05]  /*a130*/  BSYNC B0 ;  /* 0x0000000000007941 */ /* 0x000fea0003800000 */
.L_x_111:
[----:B------:R-:W-:-:S04]  /*a140*/  IADD3 R0, R22, 0x10, RZ ;  /* 0x0000001016007810 */ /* 0x000fc80007ffe0ff */
[----:B------:R-:W-:-:S13]  /*a150*/  ISETP.GE.AND P0, PT, R0, c[0x0][0x27c], PT ;  /* 0x00009f0000007a0c */ /* 0x000fda0003f06270 */
        /* <DEDUP_REMOVED lines=39> */
.L_x_110:
[----:B------:R-:W-:Y:S05]  /*a3d0*/  BSYNC B1 ;  /* 0x0000000000017941 */ /* 0x000fea0003800000 */
.L_x_109:
        /* <DEDUP_REMOVED lines=45> */
.L_x_116:
[----:B------:R-:W-:Y:S05]  /*a6b0*/  BSYNC B0 ;  /* 0x0000000000007941 */ /* 0x000fea0003800000 */
.L_x_115:
        /* <DEDUP_REMOVED lines=41> */
.L_x_114:
[----:B------:R-:W-:Y:S05]  /*a950*/  BSYNC B1 ;  /* 0x0000000000017941 */ /* 0x000fea0003800000 */
.L_x_113:
[----:B------:R-:W-:-:S04]  /*a960*/  IADD3 R0, R31, 0x60, RZ ;  /* 0x000000601f007810 */ /* 0x000fc80007ffe0ff */
        /* <DEDUP_REMOVED lines=43> */
.L_x_119:
[----:B------:R-:W-:Y:S05]  /*ac20*/  BSYNC B0 ;  /* 0x0000000000007941 */ /* 0x000fea0003800000 */
.L_x_118:
        /* <DEDUP_REMOVED lines=40> */
[----:B------:R1:W-:Y:S01]  /*aeb0*/  STS.128 [R19+0x3000], R8 ;  /* 0x0030000813007388 */ /* 0x0003e20000000c00 */
[----:B------:R-:W-:Y:S05]  /*aec0*/  BRA `(.L_x_117) ;  /* 0x00001a2000007947 */ /* 0x000fea0003800000 */
.L_x_102:
[----:B------:R-:W-:Y:S01]  /*aed0*/  ISETP.GE.AND P0, PT, R2, R23, PT ;  /* 0x000000170200720c */ /* 0x000fe20003f06270 */
[----:B------:R-:W-:Y:S01]  /*aee0*/  BSSY B0, `(.L_x_120) ;  /* 0x000000d000007945 */ /* 0x000fe20003800000 */
[----:B------:R-:W-:Y:S01]  /*aef0*/  CS2R R10, SRZ ;  /* 0x00000000000a7805 */ /* 0x000fe2000001ff00 */
[----:B------:R-:W-:Y:S01]  /*af00*/  CS2R R8, SRZ ;  /* 0x0000000000087805 */ /* 0x000fe2000001ff00 */
[----:B------:R-:W-:Y:S01]  /*af10*/  CS2R R14, SRZ ;  /* 0x00000000000e7805 */ /* 0x000fe2000001ff00 */
[----:B------:R-:W-:-:S08]  /*af20*/  CS2R R12, SRZ ;  /* 0x00000000000c7805 */ /* 0x000fd0000001ff00 */
[----:B------:R-:W-:Y:S05]  /*af30*/  @P0 BRA `(.L_x_121) ;  /* 0x0000007000000947 */ /* 0x000fea0003800000 */
[----:B------:R-:W-:Y:S01]  /*af40*/  ISETP.GE.AND P0, PT, R25, c[0x0][0x27c], PT ;  /* 0x00009f0019007a0c */ /* 0x000fe20003f06270 */
[----:B------:R-:W-:-:S12]  /*af50*/  CS2R R10, SRZ ;  /* 0x00000000000a7805 */ /* 0x000fd8000001ff00 */
[----:B------:R-:W-:Y:S05]  /*af60*/  @P0 BRA `(.L_x_121) ;  /* 0x0000004000000947 */ /* 0x000fea0003800000 */
[----:B------:R-:W-:-:S04]  /*af70*/  IMAD.WIDE R12, R25, 0x2, R18 ;  /* 0x00000002190c7825 */ /* 0x000fc800078e0212 */
[----:B------:R-:W-:Y:S02]  /*af80*/  IMAD.WIDE R8, R25, 0x2, R16 ;  /* 0x0000000219087825 */ /* 0x000fe400078e0210 */
[----:B------:R-:W5:Y:S04]  /*af90*/  LD.E.128 R12, [R12.64] ;  /* 0x0000000a0c0c7980 */ /* 0x000f68000c101d00 */
[----:B------:R-:W5:Y:S02]  /*afa0*/  LD.E.128 R8, [R8.64] ;  /* 0x0000000a08087980 */ /* 0x000f64000c101d00 */
.L_x_121:
[----:B------:R-:W-:Y:S05]  /*afb0*/  BSYNC B0 ;  /* 0x0000000000007941 */ /* 0x000fea0003800000 */
.L_x_120:
[----:B------:R-:W-:Y:S01]  /*afc0*/  IMAD R2, R214, -0x80, R23 ;  /* 0xffffff80d6027824 */ /* 0x000fe200078e0217 */
[----:B------:R-:W-:Y:S01]  /*afd0*/  ISETP.GE.AND P0, PT, R25, c[0x0][0x27c], PT ;  /* 0x00009f0019007a0c */ /* 0x000fe20003f06270 */
[--C-:B-----5:R-:W-:Y:S01]  /*afe0*/  IMAD.MOV.U32 R21, RZ, RZ, R13.reuse ;  /* 0x000000ffff157224 */ /* 0x120fe200078e000d */
[----:B------:R-:W-:Y:S01]  /*aff0*/  SHF.R.U64 R20, R12, 0x10, R13 ;  /* 0x000000100c147819 */ /* 0x000fe2000000120d */
[----:B------:R-:W-:Y:S01]  /*b000*/  IMAD.MOV.U32 R22, RZ, RZ, R12 ;  /* 0x000000ffff167224 */ /* 0x000fe200078e000c */
[----:B------:R-:W-:Y:S01]  /*b010*/  IMNMX R32, R2, 0x80, PT ;  /* 0x0000008002207817 */ /* 0x000fe20003800200 */
[----:B------:R-:W-:Y:S01]  /*b020*/  IMAD.MOV.U32 R18, RZ, RZ, R15 ;  /* 0x000000ffff127224 */ /* 0x000fe200078e000f */
[----:B------:R-:W-:Y:S01]  /*b030*/  SHF.R.U32.HI R17, RZ, 0x10, R13 ;  /* 0x00000010ff117819 */ /* 0x000fe2000001160d */
[----:B------:R-:W-:Y:S01]  /*b040*/  IMAD.MOV.U32 R19, RZ, RZ, R14 ;  /* 0x000000ffff137224 */ /* 0x000fe200078e000e */
[----:B------:R-:W-:Y:S01]  /*b050*/  ISETP.GE.OR P1, PT, R31, R32, P0 ;  /* 0x000000201f00720c */ /* 0x000fe20000726670 */
[----:B------:R-:W-:Y:S01]  /*b060*/  IMAD.MOV.U32 R7, RZ, RZ, R11 ;  /* 0x000000ffff077224 */ /* 0x000fe200078e000b */
[----:B------:R-:W-:Y:S01]  /*b070*/  SHF.R.U64 R16, R14, 0x10, R15 ;  /* 0x000000100e107819 */ /* 0x000fe2000000120f */
[----:B------:R-:W-:Y:S01]  /*b080*/  IMAD.MOV.U32 R14, RZ, RZ, R9 ;  /* 0x000000ffff0e7224 */ /* 0x000fe200078e0009 */
[----:B------:R-:W-:Y:S01]  /*b090*/  SHF.R.U32.HI R13, RZ, 0x10, R15 ;  /* 0x00000010ff0d7819 */ /* 0x000fe2000001160f */
[----:B------:R-:W-:Y:S01]  /*b0a0*/  IMAD.MOV.U32 R15, RZ, RZ, R8 ;  /* 0x000000ffff0f7224 */ /* 0x000fe200078e0008 */
[--C-:B------:R-:W-:Y:S01]  /*b0b0*/  SHF.R.U64 R12, R8, 0x10, R9.reuse ;  /* 0x00000010080c7819 */ /* 0x100fe20000001209 */
[----:B------:R-:W-:Y:S01]  /*b0c0*/  IMAD.MOV.U32 R8, RZ, RZ, R10 ;  /* 0x000000ffff087224 */ /* 0x000fe200078e000a */
[----:B------:R-:W-:Y:S01]  /*b0d0*/  SHF.R.U32.HI R6, RZ, 0x10, R9 ;  /* 0x00000010ff067819 */ /* 0x000fe20000011609 */
[----:B------:R-:W-:-:S04]  /*b0e0*/  DEPBAR.LE SB0, 0x1 ;  /* 0x000080400000791a */ /* 0x000fc80000000000 */
[--C-:B------:R-:W-:Y:S01]  /*b0f0*/  SHF.R.U64 R5, R10, 0x10, R11.reuse ;  /* 0x000000100a057819 */ /* 0x100fe2000000120b */
[----:B------:R-:W-:Y:S01]  /*b100*/  BSSY B0, `(.L_x_122) ;  /* 0x0000063000007945 */ /* 0x000fe20003800000 */
[----:B------:R-:W-:Y:S02]  /*b110*/  SHF.R.U32.HI R0, RZ, 0x10, R11 ;  /* 0x00000010ff007819 */ /* 0x000fe4000001160b */
[----:B------:R-:W-:Y:S02]  /*b120*/  PRMT R34, R22, 0x5410, R14 ;  /* 0x0000541016227816 */ /* 0x000fe4000000000e */
[----:B------:R-:W-:Y:S02]  /*b130*/  PRMT R37, R21, 0x5410, R17 ;  /* 0x0000541015257816 */ /* 0x000fe40000000011 */
[----:B------:R-:W-:Y:S02]  /*b140*/  PRMT R35, R6, 0x5410, R20 ;  /* 0x0000541006237816 */ /* 0x000fe40000000014 */
[----:B------:R-:W-:-:S02]  /*b150*/  PRMT R39, R16, 0x5410, R19 ;  /* 0x0000541010277816 */ /* 0x000fc40000000013 */
[----:B------:R-:W-:Y:S02]  /*b160*/  PRMT R40, R13, 0x5410, R18 ;  /* 0x000054100d287816 */ /* 0x000fe40000000012 */
[----:B------:R-:W-:Y:S02]  /*b170*/  PRMT R33, R12, 0x5410, R15 ;  /* 0x000054100c217816 */ /* 0x000fe4000000000f */
[----:B------:R-:W-:Y:S02]  /*b180*/  PRMT R36, R8, 0x5410, R5 ;  /* 0x0000541008247816 */ /* 0x000fe40000000005 */
[----:B------:R-:W-:Y:S01]  /*b190*/  PRMT R38, R0, 0x5410, R7 ;  /* 0x0000541000267816 */ /* 0x000fe20000000007 */
[----:B------:R-:W-:Y:S06]  /*b1a0*/  BAR.SYNC.DEFER_BLOCKING 0x0 ;  /* 0x0000000000007b1d */ /* 0x000fec0000010000 */
[----:B------:R-:W-:Y:S05]  /*b1b0*/  @P1 BRA `(.L_x_123) ;  /* 0x0000057000001947 */ /* 0x000fea0003800000 */
[----:B------:R-:W-:Y:S02]  /*b1c0*/  SHF.L.U32 R0, R31, 0x6, RZ ;  /* 0x000000061f007819 */ /* 0x000fe400000006ff */
[----:B------:R-:W-:-:S02]  /*b1d0*/  IADD3 R5, R25, c[0x0][0x27c], RZ ;  /* 0x00009f0019057a10 */ /* 0x000fc40007ffe0ff */
[----:B------:R-:W-:Y:S02]  /*b1e0*/  LOP3.LUT R0, R0, 0x1c0, RZ, 0xc0, !PT ;  /* 0x000001c000007812 */ /* 0x000fe400078ec0ff */
[----:B------:R-:W-:Y:S02]  /*b1f0*/  SHF.L.U32 R7, R45, 0x9, RZ ;  /* 0x000000092d077819 */ /* 0x000fe400000006ff */
[C---:B------:R-:W-:Y:S02]  /*b200*/  LOP3.LUT R2, R0.reuse, 0x38, R25, 0xf8, !PT ;  /* 0x0000003800027812 */ /* 0x040fe400078ef819 */
[----:B------:R-:W-:Y:S02]  /*b210*/  SHF.R.U32.HI R6, RZ, 0x3, R0 ;  /* 0x00000003ff067819 */ /* 0x000fe40000011600 */
[----:B------:R-:W-:Y:S02]  /*b220*/  LOP3.LUT R0, R0, 0x38, R5, 0xf8, !PT ;  /* 0x0000003800007812 */ /* 0x000fe400078ef805 */
[----:B------:R-:W-:-:S02]  /*b230*/  LOP3.LUT R2, R7, R2, R6, 0xf6, !PT ;  /* 0x0000000207027212 */ /* 0x000fc400078ef606 */
[----:B------:R-:W-:Y:S01]  /*b240*/  LOP3.LUT R0, R7, R0, R6, 0xf6, !PT ;  /* 0x0000000007007212 */ /* 0x000fe200078ef606 */
[--C-:B------:R-:W-:Y:S01]  /*b250*/  HADD2.F32 R7, -RZ, R33.reuse.H0_H0 ;  /* 0x20000021ff077230 */ /* 0x100fe20000004100 */
[----:B------:R-:W-:Y:S01]  /*b260*/  SHF.L.U32 R28, R2, 0x1, RZ ;  /* 0x00000001021c7819 */ /* 0x000fe200000006ff */
[----:B------:R-:W-:Y:S01]  /*b270*/  HADD2.F32 R2, -RZ, R33.H1_H1 ;  /* 0x30000021ff027230 */ /* 0x000fe20000004100 */
[----:B------:R-:W-:-:S03]  /*b280*/  SHF.L.U32 R26, R0, 0x1, RZ ;  /* 0x00000001001a7819 */ /* 0x000fc600000006ff */
[----:B------:R-:W1:Y:S04]  /*b290*/  LDS.128 R12, [R28+0x7100] ;  /* 0x007100001c0c7984 */ /* 0x000e680000000c00 */
[----:B------:R-:W2:Y:S01]  /*b2a0*/  LDS.128 R8, [R26+0x7100] ;  /* 0x007100001a087984 */ /* 0x000ea20000000c00 */
[--C-:B-1----:R-:W-:Y:S02]  /*b2b0*/  HADD2.F32 R17, -RZ, R13.reuse.H0_H0 ;  /* 0x2000000dff117230 */ /* 0x102fe40000004100 */
[----:B------:R-:W-:Y:S02]  /*b2c0*/  HADD2.F32 R18, -RZ, R13.H1_H1 ;  /* 0x3000000dff127230 */ /* 0x000fe40000004100 */
[----:B--2---:R-:W-:Y:S02]  /*b2d0*/  HADD2.F32 R13, -RZ, R8.H0_H0 ;  /* 0x20000008ff0d7230 */ /* 0x004fe40000004100 */
[----:B------:R-:W-:-:S02]  /*b2e0*/  HADD2.F32 R5, -RZ, R12.H0_H0 ;  /* 0x2000000cff057230 */ /* 0x000fc40000004100 */
[----:B------:R-:W-:Y:S01]  /*b2f0*/  HADD2.F32 R16, -RZ, R12.H1_H1 ;  /* 0x3000000cff107230 */ /* 0x000fe20000004100 */
[-C--:B------:R-:W-:Y:S01]  /*b300*/  FMUL.FTZ R0, R13, R2.reuse ;  /* 0x000000020d007220 */ /* 0x080fe20000410000 */
[--C-:B------:R-:W-:Y:S01]  /*b310*/  HADD2.F32 R20, -RZ, R14.reuse.H0_H0 ;  /* 0x2000000eff147230 */ /* 0x100fe20000004100 */
[C---:B------:R-:W-:Y:S01]  /*b320*/  FMUL.FTZ R6, R5.reuse, R2 ;  /* 0x0000000205067220 */ /* 0x040fe20000410000 */
[----:B------:R-:W-:Y:S02]  /*b330*/  HADD2.F32 R21, -RZ, R14.H1_H1 ;  /* 0x3000000eff157230 */ /* 0x000fe40000004100 */
[----:B------:R-:W-:Y:S02]  /*b340*/  HADD2.F32 R12, -RZ, R34.H0_H0 ;  /* 0x20000022ff0c7230 */ /* 0x000fe40000004100 */
[----:B------:R-:W-:Y:S01]  /*b350*/  HADD2.F32 R14, -RZ, R8.H1_H1 ;  /* 0x30000008ff0e7230 */ /* 0x000fe20000004100 */
[-C--:B------:R-:W-:Y:S01]  /*b360*/  FMUL.FTZ R8, R16, R7.reuse ;  /* 0x0000000710087220 */ /* 0x080fe20000410000 */
[--C-:B------:R-:W-:Y:S01]  /*b370*/  HADD2.F32 R23, -RZ, R15.reuse.H0_H0 ;  /* 0x2000000fff177230 */ /* 0x100fe20000004100 */
[-C--:B------:R-:W-:Y:S01]  /*b380*/  FFMA.FTZ R30, R5, R12.reuse, -R0 ;  /* 0x0000000c051e7223 */ /* 0x080fe20000010800 */
[----:B------:R-:W-:Y:S01]  /*b390*/  HADD2.F32 R24, -RZ, R15.H1_H1 ;  /* 0x3000000fff187230 */ /* 0x000fe20000004100 */
[----:B------:R-:W-:Y:S01]  /*b3a0*/  FMUL.FTZ R5, R14, R7 ;  /* 0x000000070e057220 */ /* 0x000fe20000410000 */
[----:B------:R-:W-:Y:S01]  /*b3b0*/  HADD2.F32 R2, -RZ, R35.H1_H1 ;  /* 0x30000023ff027230 */ /* 0x000fe20000004100 */
[----:B------:R-:W-:Y:S01]  /*b3c0*/  FFMA.FTZ R29, R13, R12, R6 ;  /* 0x0000000c0d1d7223 */ /* 0x000fe20000010006 */
[----:B------:R-:W-:-:S02]  /*b3d0*/  HADD2.F32 R15, -RZ, R9.H0_H0 ;  /* 0x20000009ff0f7230 */ /* 0x000fc40000004100 */
[----:B------:R-:W-:Y:S01]  /*b3e0*/  HADD2.F32 R0, -RZ, R34.H1_H1 ;  /* 0x30000022ff007230 */ /* 0x000fe20000004100 */
[-C--:B------:R-:W-:Y:S01]  /*b3f0*/  FFMA.FTZ R12, R16, R2.reuse, -R5 ;  /* 0x00000002100c7223 */ /* 0x080fe20000010805 */
[----:B------:R-:W-:Y:S01]  /*b400*/  HADD2.F32 R6, -RZ, R37.H0_H0 ;  /* 0x20000025ff067230 */ /* 0x000fe20000004100 */
[----:B------:R-:W-:Y:S01]  /*b410*/  FFMA.FTZ R27, R14, R2, R8 ;  /* 0x000000020e1b7223 */ /* 0x000fe20000010008 */
[----:B------:R-:W-:Y:S01]  /*b420*/  HADD2.F32 R9, -RZ, R9.H1_H1 ;  /* 0x30000009ff097230 */ /* 0x000fe20000004100 */
[-C--:B------:R-:W-:Y:S01]  /*b430*/  FMUL.FTZ R7, R15, R0.reuse ;  /* 0x000000000f077220 */ /* 0x080fe20000410000 */
[----:B------:R-:W-:Y:S01]  /*b440*/  HADD2.F32 R5, -RZ, R35.H0_H0 ;  /* 0x20000023ff057230 */ /* 0x000fe20000004100 */
[C---:B------:R-:W-:Y:S01]  /*b450*/  FMUL.FTZ R8, R17.reuse, R0 ;  /* 0x0000000011087220 */ /* 0x040fe20000410000 */
[----:B------:R-:W-:Y:S01]  /*b460*/  HADD2.F32 R0, -RZ, R37.H1_H1 ;  /* 0x30000025ff007230 */ /* 0x000fe20000004100 */
[----:B------:R-:W-:Y:S01]  /*b470*/  FFMA.FTZ R17, R17, R6, -R7 ;  /* 0x0000000611117223 */ /* 0x000fe20000010807 */
[--C-:B------:R-:W-:Y:S01]  /*b480*/  HADD2.F32 R19, -RZ, R10.reuse.H0_H0 ;  /* 0x2000000aff137230 */ /* 0x100fe20000004100 */
[CC--:B------:R-:W-:Y:S01]  /*b490*/  FMUL.FTZ R7, R9.reuse, R5.reuse ;  /* 0x0000000509077220 */ /* 0x0c0fe20000410000 */
[----:B------:R-:W-:Y:S01]  /*b4a0*/  HADD2.F32 R10, -RZ, R10.H1_H1 ;  /* 0x3000000aff0a7230 */ /* 0x000fe20000004100 */
[C---:B------:R-:W-:Y:S01]  /*b4b0*/  FMUL.FTZ R2, R18.reuse, R5 ;  /* 0x0000000512027220 */ /* 0x040fe20000410000 */
[--C-:B------:R-:W-:Y:S01]  /*b4c0*/  HADD2.F32 R5, -RZ, R36.reuse.H0_H0 ;  /* 0x20000024ff057230 */ /* 0x100fe20000004100 */
[-C--:B------:R-:W-:Y:S01]  /*b4d0*/  FFMA.FTZ R13, R18, R0.reuse, -R7 ;  /* 0x00000000120d7223 */ /* 0x080fe20000010807 */
[----:B------:R-:W-:Y:S01]  /*b4e0*/  HADD2.F32 R22, -RZ, R11.H0_H0 ;  /* 0x2000000bff167230 */ /* 0x000fe20000004100 */
[----:B------:R-:W-:Y:S01]  /*b4f0*/  FFMA.FTZ R9, R9, R0, R2 ;  /* 0x0000000009097223 */ /* 0x000fe20000010002 */
[----:B------:R-:W-:Y:S01]  /*b500*/  HADD2.F32 R0, -RZ, R36.H1_H1 ;  /* 0x30000024ff007230 */ /* 0x000fe20000004100 */
[----:B------:R-:W-:Y:S01]  /*b510*/  FFMA.FTZ R16, R15, R6, R8 ;  /* 0x000000060f107223 */ /* 0x000fe20000010008 */
[--C-:B------:R-:W-:Y:S01]  /*b520*/  HADD2.F32 R2, -RZ, R39.reuse.H1_H1 ;  /* 0x30000027ff027230 */ /* 0x100fe20000004100 */
[-C--:B------:R-:W-:Y:S01]  /*b530*/  FMUL.FTZ R8, R19, R5.reuse ;  /* 0x0000000513087220 */ /* 0x080fe20000410000 */
[----:B------:R-:W-:Y:S01]  /*b540*/  HADD2.F32 R6, -RZ, R39.H0_H0 ;  /* 0x20000027ff067230 */ /* 0x000fe20000004100 */
[----:B------:R-:W-:Y:S01]  /*b550*/  FMUL.FTZ R7, R20, R5 ;  /* 0x0000000514077220 */ /* 0x000fe20000410000 */
[----:B------:R-:W-:Y:S01]  /*b560*/  HADD2.F32 R11, -RZ, R11.H1_H1 ;  /* 0x3000000bff0b7230 */ /* 0x000fe20000004100 */
[----:B------:R-:W-:Y:S01]  /*b570*/  FMUL.FTZ R5, R10, R0 ;  /* 0x000000000a057220 */ /* 0x000fe20000410000 */
[----:B------:R-:W-:Y:S01]  /*b580*/  F2FP.PACK_AB R12, R12, R30 ;  /* 0x0000001e0c0c723e */ /* 0x000fe200000000ff */
[----:B------:R-:W-:Y:S01]  /*b590*/  FMUL.FTZ R0, R21, R0 ;  /* 0x0000000015007220 */ /* 0x000fe20000410000 */
[----:B------:R-:W-:Y:S01]  /*b5a0*/  F2FP.PACK_AB R13, R13, R17 ;  /* 0x000000110d0d723e */ /* 0x000fe200000000ff */
[----:B------:R-:W-:Y:S01]  /*b5b0*/  FFMA.FTZ R20, R20, R2, -R8 ;  /* 0x0000000214147223 */ /* 0x000fe20000010808 */
[----:B------:R-:W-:Y:S01]  /*b5c0*/  F2FP.PACK_AB R9, R9, R16 ;  /* 0x000000100909723e */ /* 0x000fe200000000ff */
[----:B------:R-:W-:Y:S01]  /*b5d0*/  FFMA.FTZ R19, R19, R2, R7 ;  /* 0x0000000213137223 */ /* 0x000fe20000010007 */
[--C-:B------:R-:W-:Y:S01]  /*b5e0*/  HADD2.F32 R2, -RZ, R38.reuse.H1_H1 ;  /* 0x30000026ff027230 */ /* 0x100fe20000004100 */
[-C--:B------:R-:W-:Y:S01]  /*b5f0*/  FFMA.FTZ R10, R10, R6.reuse, R0 ;  /* 0x000000060a0a7223 */ /* 0x080fe20000010000 */
[----:B------:R-:W-:Y:S01]  /*b600*/  HADD2.F32 R0, -RZ, R38.H0_H0 ;  /* 0x20000026ff007230 */ /* 0x000fe20000004100 */
[----:B------:R-:W-:Y:S01]  /*b610*/  FFMA.FTZ R14, R21, R6, -R5 ;  /* 0x00000006150e7223 */ /* 0x000fe20000010805 */
[--C-:B------:R-:W-:Y:S01]  /*b620*/  HADD2.F32 R6, -RZ, R40.reuse.H1_H1 ;  /* 0x30000028ff067230 */ /* 0x100fe20000004100 */
[-C--:B------:R-:W-:Y:S01]  /*b630*/  FMUL.FTZ R8, R22, R2.reuse ;  /* 0x0000000216087220 */ /* 0x080fe20000410000 */
[----:B------:R-:W-:Y:S01]  /*b640*/  HADD2.F32 R5, -RZ, R40.H0_H0 ;  /* 0x20000028ff057230 */ /* 0x000fe20000004100 */
[----:B------:R-:W-:Y:S01]  /*b650*/  FMUL.FTZ R7, R23, R2 ;  /* 0x0000000217077220 */ /* 0x000fe20000410000 */
[----:B------:R-:W-:Y:S01]  /*b660*/  F2FP.PACK_AB R14, R14, R20 ;  /* 0x000000140e0e723e */ /* 0x000fe200000000ff */
[-C--:B------:R-:W-:Y:S01]  /*b670*/  FMUL.FTZ R2, R11, R0.reuse ;  /* 0x000000000b027220 */ /* 0x080fe20000410000 */
[----:B------:R-:W-:Y:S01]  /*b680*/  F2FP.PACK_AB R10, R10, R19 ;  /* 0x000000130a0a723e */ /* 0x000fe200000000ff */
[----:B------:R-:W-:-:S02]  /*b690*/  FMUL.FTZ R0, R24, R0 ;  /* 0x0000000018007220 */ /* 0x000fc40000410000 */
[-C--:B------:R-:W-:Y:S01]  /*b6a0*/  FFMA.FTZ R15, R23, R6.reuse, -R8 ;  /* 0x00000006170f7223 */ /* 0x080fe20000010808 */
[----:B------:R-:W-:Y:S01]  /*b6b0*/  F2FP.PACK_AB R8, R27, R29 ;  /* 0x0000001d1b08723e */ /* 0x000fe200000000ff */
[-C--:B------:R-:W-:Y:S02]  /*b6c0*/  FFMA.FTZ R2, R24, R5.reuse, -R2 ;  /* 0x0000000518027223 */ /* 0x080fe40000010802 */
[----:B------:R-:W-:Y:S02]  /*b6d0*/  FFMA.FTZ R7, R22, R6, R7 ;  /* 0x0000000616077223 */ /* 0x000fe40000010007 */
[----:B------:R-:W-:Y:S01]  /*b6e0*/  FFMA.FTZ R0, R11, R5, R0 ;  /* 0x000000050b007223 */ /* 0x000fe20000010000 */
[----:B------:R-:W-:-:S04]  /*b6f0*/  F2FP.PACK_AB R15, R2, R15 ;  /* 0x0000000f020f723e */ /* 0x000fc800000000ff */
[----:B------:R-:W-:Y:S01]  /*b700*/  F2FP.PACK_AB R11, R0, R7 ;  /* 0x00000007000b723e */ /* 0x000fe200000000ff */
[----:B------:R1:W-:Y:S04]  /*b710*/  STS.128 [R28+0x7100], R12 ;  /* 0x0071000c1c007388 */ /* 0x0003e80000000c00 */
[----:B------:R1:W-:Y:S02]  /*b720*/  STS.128 [R26+0x7100], R8 ;  /* 0x007100081a007388 */ /* 0x0003e40000000c00 */
.L_x_123:
[----:B------:R-:W-:Y:S05]  /*b730*/  BSYNC B0 ;  /* 0x0000000000007941 */ /* 0x000fea0003800000 */
.L_x_122:
[----:B------:R-:W-:Y:S01]  /*b740*/  IADD3 R0, R31, 0x20, RZ ;  /* 0x000000201f007810 */ /* 0x000fe20007ffe0ff */
[----:B------:R-:W-:Y:S03]  /*b750*/  BSSY B0, `(.L_x_124) ;  /* 0x000005d000007945 */ /* 0x000fe60003800000 */
[----:B------:R-:W-:-:S13]  /*b760*/  ISETP.GE.OR P1, PT, R0, R32, P0 ;  /* 0x000000200000720c */ /* 0x000fda0000726670 */
[----:B------:R-:W-:Y:S05]  /*b770*/  @P1 BRA `(.L_x_125) ;  /* 0x000005a000001947 */ /* 0x000fea0003800000 */
[----:B------:R-:W-:Y:S02]  /*b780*/  SHF.R.S32.HI R2, RZ, 0x1f, R0 ;  /* 0x0000001fff027819 */ /* 0x000fe40000011400 */
[----:B------:R-:W-:Y:S02]  /*b790*/  SHF.L.U32 R5, R0, 0x6, RZ ;  /* 0x0000000600057819 */ /* 0x000fe400000006ff */
[----:B------:R-:W-:Y:S02]  /*b7a0*/  LEA.HI R2, R2, R0, RZ, 0x3 ;  /* 0x0000000002027211 */ /* 0x000fe400078f18ff */
[----:B------:R-:W-:Y:S02]  /*b7b0*/  LOP3.LUT R0, R5, 0x1c0, RZ, 0xc0, !PT ;  /* 0x000001c005007812 */ /* 0x000fe400078ec0ff */
[----:B------:R-:W-:Y:S02]  /*b7c0*/  SHF.L.U32 R2, R2, 0x6, RZ ;  /* 0x0000000602027819 */ /* 0x000fe400000006ff */
[----:B------:R-:W-:-:S02]  /*b7d0*/  IADD3 R6, R25, c[0x0][0x27c], RZ ;  /* 0x00009f0019067a10 */ /* 0x000fc40007ffe0ff */
[----:B------:R-:W-:Y:S02]  /*b7e0*/  LOP3.LUT R5, R0, 0x38, R25, 0xf8, !PT ;  /* 0x0000003800057812 */ /* 0x000fe400078ef819 */
[----:B------:R-:W-:Y:S02]  /*b7f0*/  SHF.R.U32.HI R7, RZ, 0x3, R0 ;  /* 0x00000003ff077819 */ /* 0x000fe40000011600 */
[----:B------:R-:W-:Y:S02]  /*b800*/  LOP3.LUT R2, R2, 0xfffffe00, RZ, 0xc0, !PT ;  /* 0xfffffe0002027812 */ /* 0x000fe400078ec0ff */
[----:B------:R-:W-:Y:S02]  /*b810*/  LOP3.LUT R0, R0, 0x38, R6, 0xf8, !PT ;  /* 0x0000003800007812 */ /* 0x000fe400078ef806 */
[C-C-:B------:R-:W-:Y:S02]  /*b820*/  LOP3.LUT R5, R2.reuse, R5, R7.reuse, 0xf6, !PT ;  /* 0x0000000502057212 */ /* 0x140fe400078ef607 */
[----:B------:R-:W-:Y:S01]  /*b830*/  LOP3.LUT R2, R2, R0, R7, 0xf6, !PT ;  /* 0x0000000002027212 */ /* 0x000fe200078ef607 */
[----:B------:R-:W-:Y:S01]  /*b840*/  HADD2.F32 R7, -RZ, R33.H0_H0 ;  /* 0x20000021ff077230 */ /* 0x000fe20000004100 */
[----:B-1----:R-:W-:-:S02]  /*b850*/  SHF.L.U32 R28, R5, 0x1, RZ ;  /* 0x00000001051c7819 */ /* 0x002fc400000006ff */
[----:B------:R-:W-:Y:S01]  /*b860*/  SHF.L.U32 R26, R2, 0x1, RZ ;  /* 0x00000001021a7819 */ /* 0x000fe200000006ff */
[----:B------:R-:W-:Y:S02]  /*b870*/  HADD2.F32 R2, -RZ, R33.H1_H1 ;  /* 0x30000021ff027230 */ /* 0x000fe40000004100 */
[----:B------:R-:W1:Y:S04]  /*b880*/  LDS.128 R12, [R28+0x7100] ;  /* 0x007100001c0c7984 */ /* 0x000e680000000c00 */
[----:B------:R-:W2:Y:S01]  /*b890*/  LDS.128 R8, [R26+0x7100] ;  /* 0x007100001a087984 */ /* 0x000ea20000000c00 */
[--C-:B-1----:R-:W-:Y:S02]  /*b8a0*/  HADD2.F32 R17, -RZ, R13.reuse.H0_H0 ;  /* 0x2000000dff117230 */ /* 0x102fe40000004100 */
[----:B------:R-:W-:-:S02]  /*b8b0*/  HADD2.F32 R18, -RZ, R13.H1_H1 ;  /* 0x3000000dff127230 */ /* 0x000fc40000004100 */
[----:B--2---:R-:W-:Y:S02]  /*b8c0*/  HADD2.F32 R13, -RZ, R8.H0_H0 ;  /* 0x20000008ff0d7230 */ /* 0x004fe40000004100 */
[--C-:B------:R-:W-:Y:S02]  /*b8d0*/  HADD2.F32 R5, -RZ, R12.reuse.H0_H0 ;  /* 0x2000000cff057230 */ /* 0x100fe40000004100 */
[----:B------:R-:W-:Y:S01]  /*b8e0*/  HADD2.F32 R16, -RZ, R12.H1_H1 ;  /* 0x3000000cff107230 */ /* 0x000fe20000004100 */
[C---:B------:R-:W-:Y:S01]  /*b8f0*/  FMUL.FTZ R0, R2.reuse, R13 ;  /* 0x0000000d02007220 */ /* 0x040fe20000410000 */
[--C-:B------:R-:W-:Y:S01]  /*b900*/  HADD2.F32 R20, -RZ, R14.reuse.H0_H0 ;  /* 0x2000000eff147230 */ /* 0x100fe20000004100 */
[----:B------:R-:W-:Y:S01]  /*b910*/  FMUL.FTZ R6, R2, R5 ;  /* 0x0000000502067220 */ /* 0x000fe20000410000 */
[----:B------:R-:W-:Y:S02]  /*b920*/  HADD2.F32 R21, -RZ, R14.H1_H1 ;  /* 0x3000000eff157230 */ /* 0x000fe40000004100 */
[----:B------:R-:W-:-:S02]  /*b930*/  HADD2.F32 R12, -RZ, R34.H0_H0 ;  /* 0x20000022ff0c7230 */ /* 0x000fc40000004100 */
[----:B------:R-:W-:Y:S01]  /*b940*/  HADD2.F32 R14, -RZ, R8.H1_H1 ;  /* 0x30000008ff0e7230 */ /* 0x000fe20000004100 */
[C---:B------:R-:W-:Y:S01]  /*b950*/  FMUL.FTZ R8, R7.reuse, R16 ;  /* 0x0000001007087220 */ /* 0x040fe20000410000 */
[--C-:B------:R-:W-:Y:S01]  /*b960*/  HADD2.F32 R23, -RZ, R15.reuse.H0_H0 ;  /* 0x2000000fff177230 */ /* 0x100fe20000004100 */
[C---:B------:R-:W-:Y:S01]  /*b970*/  FFMA.FTZ R30, R12.reuse, R5, -R0 ;  /* 0x000000050c1e7223 */ /* 0x040fe20000010800 */
[----:B------:R-:W-:Y:S01]  /*b980*/  HADD2.F32 R24, -RZ, R15.H1_H1 ;  /* 0x3000000fff187230 */ /* 0x000fe20000004100 */
[----:B------:R-:W-:Y:S01]  /*b990*/  FMUL.FTZ R5, R7, R14 ;  /* 0x0000000e07057220 */ /* 0x000fe20000410000 */
[----:B------:R-:W-:Y:S01]  /*b9a0*/  HADD2.F32 R2, -RZ, R35.H1_H1 ;  /* 0x30000023ff027230 */ /* 0x000fe20000004100 */
[----:B------:R-:W-:Y:S01]  /*b9b0*/  FFMA.FTZ R29, R12, R13, R6 ;  /* 0x0000000d0c1d7223 */ /* 0x000fe20000010006 */
[----:B------:R-:W-:Y:S02]  /*b9c0*/  HADD2.F32 R15, -RZ, R9.H0_H0 ;  /* 0x20000009ff0f7230 */ /* 0x000fe40000004100 */
[----:B------:R-:W-:Y:S01]  /*b9d0*/  HADD2.F32 R0, -RZ, R34.H1_H1 ;  /* 0x30000022ff007230 */ /* 0x000fe20000004100 */
[C---:B------:R-:W-:Y:S01]  /*b9e0*/  FFMA.FTZ R12, R2.reuse, R16, -R5 ;  /* 0x00000010020c7223 */ /* 0x040fe20000010805 */
[----:B------:R-:W-:Y:S01]  /*b9f0*/  HADD2.F32 R6, -RZ, R37.H0_H0 ;  /* 0x20000025ff067230 */ /* 0x000fe20000004100 */
[----:B------:R-:W-:Y:S01]  /*ba00*/  FFMA.FTZ R27, R2, R14, R8 ;  /* 0x0000000e021b7223 */ /* 0x000fe20000010008 */
[----:B------:R-:W-:Y:S01]  /*ba10*/  HADD2.F32 R9, -RZ, R9.H1_H1 ;  /* 0x30000009ff097230 */ /* 0x000fe20000004100 */
[C---:B------:R-:W-:Y:S01]  /*ba20*/  FMUL.FTZ R7, R0.reuse, R15 ;  /* 0x0000000f00077220 */ /* 0x040fe20000410000 */
[----:B------:R-:W-:Y:S01]  /*ba30*/  HADD2.F32 R5, -RZ, R35.H0_H0 ;  /* 0x20000023ff057230 */ /* 0x000fe20000004100 */
[-C--:B------:R-:W-:Y:S01]  /*ba40*/  FMUL.FTZ R8, R0, R17.reuse ;  /* 0x0000001100087220 */ /* 0x080fe20000410000 */
[----:B------:R-:W-:Y:S01]  /*ba50*/  HADD2.F32 R0, -RZ, R37.H1_H1 ;  /* 0x30000025ff007230 */ /* 0x000fe20000004100 */
[----:B------:R-:W-:Y:S01]  /*ba60*/  FFMA.FTZ R17, R6, R17, -R7 ;  /* 0x0000001106117223 */ /* 0x000fe20000010807 */
[--C-:B------:R-:W-:Y:S01]  /*ba70*/  HADD2.F32 R19, -RZ, R10.reuse.H0_H0 ;  /* 0x2000000aff137230 */ /* 0x100fe20000004100 */
[CC--:B------:R-:W-:Y:S01]  /*ba80*/  FMUL.FTZ R7, R5.reuse, R9.reuse ;  /* 0x0000000905077220 */ /* 0x0c0fe20000410000 */
[----:B------:R-:W-:Y:S01]  /*ba90*/  HADD2.F32 R10, -RZ, R10.H1_H1 ;  /* 0x3000000aff0a7230 */ /* 0x000fe20000004100 */
[-C--:B------:R-:W-:Y:S01]  /*baa0*/  FMUL.FTZ R2, R5, R18.reuse ;  /* 0x0000001205027220 */ /* 0x080fe20000410000 */
[--C-:B------:R-:W-:Y:S01]  /*bab0*/  HADD2.F32 R5, -RZ, R36.reuse.H0_H0 ;  /* 0x20000024ff057230 */ /* 0x100fe20000004100 */
[C---:B------:R-:W-:Y:S01]  /*bac0*/  FFMA.FTZ R13, R0.reuse, R18, -R7 ;  /* 0x00000012000d7223 */ /* 0x040fe20000010807 */
[----:B------:R-:W-:Y:S01]  /*bad0*/  HADD2.F32 R22, -RZ, R11.H0_H0 ;  /* 0x2000000bff167230 */ /* 0x000fe20000004100 */
[----:B------:R-:W-:Y:S01]  /*bae0*/  FFMA.FTZ R9, R0, R9, R2 ;  /* 0x0000000900097223 */ /* 0x000fe20000010002 */
[----:B------:R-:W-:Y:S01]  /*baf0*/  HADD2.F32 R0, -RZ, R36.H1_H1 ;  /* 0x30000024ff007230 */ /* 0x000fe20000004100 */
[----:B------:R-:W-:Y:S01]  /*bb00*/  FFMA.FTZ R16, R6, R15, R8 ;  /* 0x0000000f06107223 */ /* 0x000fe20000010008 */
[--C-:B------:R-:W-:Y:S01]  /*bb10*/  HADD2.F32 R2, -RZ, R39.reuse.H1_H1 ;  /* 0x30000027ff027230 */ /* 0x100fe20000004100 */
[C---:B------:R-:W-:Y:S01]  /*bb20*/  FMUL.FTZ R8, R5.reuse, R19 ;  /* 0x0000001305087220 */ /* 0x040fe20000410000 */
[----:B------:R-:W-:Y:S01]  /*bb30*/  HADD2.F32 R6, -RZ, R39.H0_H0 ;  /* 0x20000027ff067230 */ /* 0x000fe20000004100 */
[----:B------:R-:W-:Y:S01]  /*bb40*/  FMUL.FTZ R7, R5, R20 ;  /* 0x0000001405077220 */ /* 0x000fe20000410000 */
[----:B------:R-:W-:Y:S01]  /*bb50*/  HADD2.F32 R11, -RZ, R11.H1_H1 ;  /* 0x3000000bff0b7230 */ /* 0x000fe20000004100 */
[----:B------:R-:W-:Y:S01]  /*bb60*/  FMUL.FTZ R5, R0, R10 ;  /* 0x0000000a00057220 */ /* 0x000fe20000410000 */
[----:B------:R-:W-:Y:S01]  /*bb70*/  F2FP.PACK_AB R12, R12, R30 ;  /* 0x0000001e0c0c723e */ /* 0x000fe200000000ff */
[----:B------:R-:W-:Y:S01]  /*bb80*/  FMUL.FTZ R0, R0, R21 ;  /* 0x0000001500007220 */ /* 0x000fe20000410000 */
[----:B------:R-:W-:Y:S01]  /*bb90*/  F2FP.PACK_AB R13, R13, R17 ;  /* 0x000000110d0d723e */ /* 0x000fe200000000ff */
[C---:B------:R-:W-:Y:S01]  /*bba0*/  FFMA.FTZ R20, R2.reuse, R20, -R8 ;  /* 0x0000001402147223 */ /* 0x040fe20000010808 */
[----:B------:R-:W-:Y:S01]  /*bbb0*/  F2FP.PACK_AB R9, R9, R16 ;  /* 0x000000100909723e */ /* 0x000fe200000000ff */
[----:B------:R-:W-:Y:S01]  /*bbc0*/  FFMA.FTZ R19, R2, R19, R7 ;  /* 0x0000001302137223 */ /* 0x000fe20000010007 */
[--C-:B------:R-:W-:Y:S01]  /*bbd0*/  HADD2.F32 R2, -RZ, R38.reuse.H1_H1 ;  /* 0x30000026ff027230 */ /* 0x100fe20000004100 */
[C---:B------:R-:W-:Y:S01]  /*bbe0*/  FFMA.FTZ R10, R6.reuse, R10, R0 ;  /* 0x0000000a060a7223 */ /* 0x040fe20000010000 */
[----:B------:R-:W-:Y:S01]  /*bbf0*/  HADD2.F32 R0, -RZ, R38.H0_H0 ;  /* 0x20000026ff007230 */ /* 0x000fe20000004100 */
[----:B------:R-:W-:Y:S01]  /*bc00*/  FFMA.FTZ R14, R6, R21, -R5 ;  /* 0x00000015060e7223 */ /* 0x000fe20000010805 */
[--C-:B------:R-:W-:Y:S01]  /*bc10*/  HADD2.F32 R6, -RZ, R40.reuse.H1_H1 ;  /* 0x30000028ff067230 */ /* 0x100fe20000004100 */
[C---:B------:R-:W-:Y:S01]  /*bc20*/  FMUL.FTZ R8, R2.reuse, R22 ;  /* 0x0000001602087220 */ /* 0x040fe20000410000 */
[----:B------:R-:W-:Y:S01]  /*bc30*/  HADD2.F32 R5, -RZ, R40.H0_H0 ;  /* 0x20000028ff057230 */ /* 0x000fe20000004100 */
[----:B------:R-:W-:Y:S01]  /*bc40*/  FMUL.FTZ R7, R2, R23 ;  /* 0x0000001702077220 */ /* 0x000fe20000410000 */
[----:B------:R-:W-:Y:S01]  /*bc50*/  F2FP.PACK_AB R14, R14, R20 ;  /* 0x000000140e0e723e */ /* 0x000fe200000000ff */
[----:B------:R-:W-:Y:S01]  /*bc60*/  FMUL.FTZ R2, R0, R11 ;  /* 0x0000000b00027220 */ /* 0x000fe20000410000 */
[----:B------:R-:W-:Y:S01]  /*bc70*/  F2FP.PACK_AB R10, R10, R19 ;  /* 0x000000130a0a723e */ /* 0x000fe200000000ff */
[----:B------:R-:W-:-:S02]  /*bc80*/  FMUL.FTZ R0, R0, R24 ;  /* 0x0000001800007220 */ /* 0x000fc40000410000 */
[C---:B------:R-:W-:Y:S01]  /*bc90*/  FFMA.FTZ R15, R6.reuse, R23, -R8 ;  /* 0x00000017060f7223 */ /* 0x040fe20000010808 */
[----:B------:R-:W-:Y:S01]  /*bca0*/  F2FP.PACK_AB R8, R27, R29 ;  /* 0x0000001d1b08723e */ /* 0x000fe200000000ff */
[C---:B------:R-:W-:Y:S02]  /*bcb0*/  FFMA.FTZ R2, R5.reuse, R24, -R2 ;  /* 0x0000001805027223 */ /* 0x040fe40000010802 */
[----:B------:R-:W-:Y:S02]  /*bcc0*/  FFMA.FTZ R7, R6, R22, R7 ;  /* 0x0000001606077223 */ /* 0x000fe40000010007 */
[----:B------:R-:W-:Y:S01]  /*bcd0*/  FFMA.FTZ R0, R5, R11, R0 ;  /* 0x0000000b05007223 */ /* 0x000fe20000010000 */
[----:B------:R-:W-:-:S04]  /*bce0*/  F2FP.PACK_AB R15, R2, R15 ;  /* 0x0000000f020f723e */ /* 0x000fc800000000ff */
[----:B------:R-:W-:Y:S01]  /*bcf0*/  F2FP.PACK_AB R11, R0, R7 ;  /* 0x00000007000b723e */ /* 0x000fe200000000ff */
[----:B------:R1:W-:Y:S04]  /*bd00*/  STS.128 [R28+0x7100], R12 ;  /* 0x0071000c1c007388 */ /* 0x0003e80000000c00 */
[----:B------:R1:W-:Y:S02]  /*bd10*/  STS.128 [R26+0x7100], R8 ;  /* 0x007100081a007388 */ /* 0x0003e40000000c00 */
.L_x_125:
[----:B------:R-:W-:Y:S05]  /*bd20*/  BSYNC B0 ;  /* 0x0000000000007941 */ /* 0x000fea0003800000 */
.L_x_124:
        /* <DEDUP_REMOVED lines=94> */
.L_x_127:
[----:B------:R-:W-:Y:S05]  /*c310*/  BSYNC B0 ;  /* 0x0000000000007941 */ /* 0x000fea0003800000 */
.L_x_126:
[----:B------:R-:W-:-:S04]  /*c320*/  IADD3 R0, R31, 0x60, RZ ;  /* 0x000000601f007810 */ /* 0x000fc80007ffe0ff */
        /* <DEDUP_REMOVED lines=15> */
[----:B------:R-:W-:-:S02]  /*c420*/  SHF.L.U32 R27, R5, 0x1, RZ ;  /* 0x00000001051b7819 */ /* 0x000fc400000006ff */
[----:B-1----:R-:W-:Y:S01]  /*c430*/  SHF.L.U32 R26, R2, 0x1, RZ ;  /* 0x00000001021a7819 */ /* 0x002fe200000006ff */
        /* <DEDUP_REMOVED lines=75> */
.L_x_117:
[----:B------:R-:W-:Y:S05]  /*c8f0*/  BSYNC B2 ;  /* 0x0000000000027941 */ /* 0x000fea0003800000 */
.L_x_101:
[----:B---3--:R-:W-:Y:S01]  /*c900*/  SHF.R.S32.HI R7, RZ, 0x4, R44 ;  /* 0x00000004ff077819 */ /* 0x008fe2000001142c */
[----:B------:R-:W-:Y:S01]  /*c910*/  IMAD.SHL.U32 R6, R136, 0x40, RZ ;  /* 0x0000004088067824 */ /* 0x000fe200078e00ff */
[----:B------:R-:W-:-:S04]  /*c920*/  DEPBAR.LE SB0, 0x0 ;  /* 0x000080000000791a */ /* 0x000fc80000000000 */
[----:B------:R-:W-:Y:S01]  /*c930*/  LEA.HI R0, R44, R7, RZ, 0x1 ;  /* 0x000000072c007211 */ /* 0x000fe200078f08ff */
[----:B------:R-:W-:Y:S01]  /*c940*/  IMAD.SHL.U32 R2, R42, 0x40, RZ ;  /* 0x000000402a027824 */ /* 0x000fe200078e00ff */
[----:B------:R-:W-:Y:S01]  /*c950*/  LOP3.LUT P0, RZ, R136, 0x2, RZ, 0xc0, !PT ;  /* 0x0000000288ff7812 */ /* 0x000fe2000780c0ff */
[----:B------:R-:W-:Y:S01]  /*c960*/  IMAD.SHL.U32 R5, R43, 0x40, RZ ;  /* 0x000000402b057824 */ /* 0x000fe200078e00ff */
[----:B------:R-:W-:Y:S01]  /*c970*/  LOP3.LUT R0, R0, 0xfffffffe, RZ, 0xc0, !PT ;  /* 0xfffffffe00007812 */ /* 0x000fe200078ec0ff */
[----:B-1----:R-:W-:Y:S01]  /*c980*/  IMAD.SHL.U32 R8, R41, 0x8, RZ ;  /* 0x0000000829087824 */ /* 0x002fe200078e00ff */
[----:B------:R-:W-:Y:S01]  /*c990*/  LOP3.LUT R2, R2, 0x1c0, RZ, 0xc0, !PT ;  /* 0x000001c002027812 */ /* 0x000fe200078ec0ff */
[----:B------:R-:W-:Y:S01]  /*c9a0*/  IMAD.MOV.U32 R94, RZ, RZ, R46 ;  /* 0x000000ffff5e7224 */ /* 0x000fe200078e002e */
[----:B------:R-:W-:Y:S01]  /*c9b0*/  LOP3.LUT R137, R5, 0xfffffe00, RZ, 0xc0, !PT ;  /* 0xfffffe0005897812 */ /* 0x000fe200078ec0ff */
[----:B------:R-:W-:Y:S01]  /*c9c0*/  IMAD.IADD R7, R7, 0x1, -R0 ;  /* 0x0000000107077824 */ /* 0x000fe200078e0a00 */
[----:B------:R-:W-:Y:S01]  /*c9d0*/  LOP3.LUT R0, R6, 0x1c0, RZ, 0xc0, !PT ;  /* 0x000001c006007812 */ /* 0x000fe200078ec0ff */
[----:B------:R-:W-:-:S02]  /*c9e0*/  IMAD.MOV.U32 R95, RZ, RZ, R47 ;  /* 0x000000ffff5f7224 */ /* 0x000fc400078e002f */
[----:B------:R-:W-:Y:S01]  /*c9f0*/  IMAD.SHL.U32 R6, R7, 0x8, RZ ;  /* 0x0000000807067824 */ /* 0x000fe200078e00ff */
[----:B------:R-:W-:Y:S01]  /*ca00*/  LOP3.LUT R5, R0, 0x8, R8, 0xf8, !PT ;  /* 0x0000000800057812 */ /* 0x000fe200078ef808 */
[----:B------:R-:W-:Y:S01]  /*ca10*/  IMAD.MOV.U32 R94, RZ, RZ, R180 ;  /* 0x000000ffff5e7224 */ /* 0x000fe200078e00b4 */
[----:B------:R-:W-:Y:S01]  /*ca20*/  SHF.R.U32.HI R0, RZ, 0x3, R0 ;  /* 0x00000003ff007819 */ /* 0x000fe20000011600 */
[----:B------:R-:W-:Y:S01]  /*ca30*/  IMAD.MOV.U32 R230, RZ, RZ, 0x5 ;  /* 0x00000005ffe67424 */ /* 0x000fe200078e00ff */
[----:B------:R-:W-:Y:S01]  /*ca40*/  LOP3.LUT R8, R2, 0x8, R6, 0xf8, !PT ;  /* 0x0000000802087812 */ /* 0x000fe200078ef806 */
[----:B------:R-:W-:Y:S01]  /*ca50*/  IMAD.SHL.U32 R245, R63, 0x2, RZ ;  /* 0x000000023ff57824 */ /* 0x000fe200078e00ff */
[----:B------:R-:W-:Y:S01]  /*ca60*/  SHF.R.U32.HI R6, RZ, 0x3, R2 ;  /* 0x00000003ff067819 */ /* 0x000fe20000011602 */
[----:B------:R-:W-:Y:S01]  /*ca70*/  IMAD R2, R45, 0x400, R137 ;  /* 0x000004002d027824 */ /* 0x000fe200078e0289 */
[----:B------:R-:W-:Y:S01]  /*ca80*/  LOP3.LUT R0, R5, R0, RZ, 0x3c, !PT ;  /* 0x0000000005007212 */ /* 0x000fe200078e3cff */
[----:B------:R-:W-:Y:S01]  /*ca90*/  STL.64 [R1+0x38], R94 ;  /* 0x0000385e01007387 */ /* 0x000fe20000100a00 */
[----:B------:R-:W-:-:S03]  /*caa0*/  LOP3.LUT R5, R8, R6, RZ, 0x3c, !PT ;  /* 0x0000000608057212 */ /* 0x000fc600078e3cff */
[----:B------:R-:W-:Y:S02]  /*cab0*/  IMAD R0, R7, 0x200, R0 ;  /* 0x0000020007007824 */ /* 0x000fe400078e0200 */
[----:B------:R-:W-:Y:S02]  /*cac0*/  IMAD.IADD R2, R5, 0x1, R2 ;  /* 0x0000000105027824 */ /* 0x000fe400078e0202 */
[----:B------:R-:W-:Y:S01]  /*cad0*/  IMAD.SHL.U32 R139, R0, 0x2, RZ ;  /* 0x00000002008b7824 */ /* 0x000fe200078e00ff */
[----:B------:R-:W-:Y:S01]  /*cae0*/  BAR.SYNC.DEFER_BLOCKING 0x0 ;  /* 0x0000000000007b1d */ /* 0x000fe20000010000 */
[----:B------:R-:W-:Y:S02]  /*caf0*/  IMAD.SHL.U32 R234, R2, 0x2, RZ ;  /* 0x0000000202ea7824 */ /* 0x000fe400078e00ff */
[----:B------:R-:W-:Y:S01]  /*cb00*/  IMAD.WIDE.U32 R6, R92, c[0x0][0x208], RZ ;  /* 0x000082005c067a25 */ /* 0x000fe200078e00ff */
[C---:B------:R-:W-:Y:S02]  /*cb10*/  IADD3 R0, R139.reuse, 0x3900, RZ ;  /* 0x000039008b007810 */ /* 0x040fe40007ffe0ff */
[----:B------:R-:W-:Y:S01]  /*cb20*/  IADD3 R238, R139, 0x3920, RZ ;  /* 0x000039208bee7810 */ /* 0x000fe20007ffe0ff */
[--C-:B------:R-:W-:Y:S01]  /*cb30*/  IMAD R237, R3, 0x2, R234.reuse ;  /* 0x0000000203ed7824 */ /* 0x100fe200078e02ea */
[----:B------:R-:W-:Y:S01]  /*cb40*/  @P0 IADD3 R238, R0, -0x20, RZ ;  /* 0xffffffe000ee0810 */ /* 0x000fe20007ffe0ff */
[----:B------:R-:W-:Y:S01]  /*cb50*/  IMAD R0, R93, c[0x0][0x208], RZ ;  /* 0x000082005d007a24 */ /* 0x000fe200078e02ff */
[----:B------:R-:W-:Y:S01]  /*cb60*/  ISETP.GE.AND P0, PT, R60, c[0x0][0x1d4], PT ;  /* 0x000075003c007a0c */ /* 0x000fe20003f06270 */
[----:B------:R-:W-:Y:S01]  /*cb70*/  IMAD R235, R4, 0x2, R234 ;  /* 0x0000000204eb7824 */ /* 0x000fe200078e02ea */
[----:B------:R-:W-:Y:S01]  /*cb80*/  IADD3 R244, R238, 0x800, RZ ;  /* 0x00000800eef47810 */ /* 0x000fe20007ffe0ff */
[----:B------:R-:W-:Y:S01]  /*cb90*/  IMAD R0, R92, c[0x0][0x20c], R0 ;  /* 0x000083005c007a24 */ /* 0x000fe200078e0200 */
[C---:B------:R-:W-:Y:S01]  /*cba0*/  ISETP.LT.OR P4, PT, R62.reuse, 0x1, P0 ;  /* 0x000000013e00780c */ /* 0x040fe20000781670 */
[----:B------:R-:W-:Y:S01]  /*cbb0*/  IMAD R236, R3, 0x2, R235 ;  /* 0x0000000203ec7824 */ /* 0x000fe200078e02eb */
[C---:B------:R-:W-:Y:S01]  /*cbc0*/  ISETP.LT.OR P6, PT, R62.reuse, 0x21, P0 ;  /* 0x000000213e00780c */ /* 0x040fe200007c1670 */
[----:B------:R-:W-:Y:S01]  /*cbd0*/  IMAD.IADD R0, R7, 0x1, R0 ;  /* 0x0000000107007824 */ /* 0x000fe200078e0200 */
[----:B------:R-:W-:Y:S01]  /*cbe0*/  ISETP.LT.OR P5, PT, R62, 0x31, P0 ;  /* 0x000000313e00780c */ /* 0x000fe200007a1670 */
[----:B------:R-:W-:Y:S01]  /*cbf0*/  IMAD.WIDE.U32 R6, R6, 0x70, R94 ;  /* 0x0000007006067825 */ /* 0x000fe200078e005e */
[----:B------:R-:W-:-:S02]  /*cc00*/  IADD3 R243, R238, 0x1000, RZ ;  /* 0x00001000eef37810 */ /* 0x000fc40007ffe0ff */
[----:B------:R-:W-:Y:S01]  /*cc10*/  IADD3 R242, R238, 0x1800, RZ ;  /* 0x00001800eef27810 */ /* 0x000fe20007ffe0ff */
[----:B------:R-:W-:Y:S01]  /*cc20*/  IMAD R0, R0, 0x70, RZ ;  /* 0x0000007000007824 */ /* 0x000fe200078e02ff */
[----:B------:R-:W-:Y:S01]  /*cc30*/  LDSM.16.M88.4 R24, [R139+0x3900] ;  /* 0x003900008b18783b */ /* 0x000fe20000000200 */
[C---:B------:R-:W-:Y:S02]  /*cc40*/  IADD3 R241, R238.reuse, 0x2000, RZ ;  /* 0x00002000eef17810 */ /* 0x040fe40007ffe0ff */
[----:B------:R-:W-:Y:S01]  /*cc50*/  IMAD.IADD R0, R7, 0x1, R0 ;  /* 0x0000000107007824 */ /* 0x000fe200078e0200 */
[----:B------:R-:W1:Y:S01]  /*cc60*/  LDSM.16.M88.4 R8, [R234+0x9100] ;  /* 0x00910000ea08783b */ /* 0x000e620000000200 */
[C---:B------:R-:W-:Y:S02]  /*cc70*/  IADD3 R240, R238.reuse, 0x2800, RZ ;  /* 0x00002800eef07810 */ /* 0x040fe40007ffe0ff */
[----:B------:R-:W-:Y:S01]  /*cc80*/  IADD3 R239, R238, 0x3000, RZ ;  /* 0x00003000eeef7810 */ /* 0x000fe20007ffe0ff */
[----:B------:R-:W2:Y:S04]  /*cc90*/  LDSM.16.M88.4 R20, [R139+0x4100] ;  /* 0x004100008b14783b */ /* 0x000ea80000000200 */
[----:B------:R-:W3:Y:S04]  /*cca0*/  LDSM.16.M88.4 R16, [R139+0x4900] ;  /* 0x004900008b10783b */ /* 0x000ee80000000200 */
[----:B------:R-:W4:Y:S04]  /*ccb0*/  LDSM.16.M88.4 R28, [R139+0x5100] ;  /* 0x005100008b1c783b */ /* 0x000f280000000200 */
[----:B------:R-:W3:Y:S04]  /*ccc0*/  LDSM.16.M88.4 R32, [R139+0x5900] ;  /* 0x005900008b20783b */ /* 0x000ee80000000200 */
[----:B------:R-:W4:Y:S04]  /*ccd0*/  LDSM.16.M88.4 R40, [R139+0x6100] ;  /* 0x006100008b28783b */ /* 0x000f280000000200 */
[----:B------:R-:W4:Y:S04]  /*cce0*/  LDSM.16.M88.4 R36, [R139+0x6900] ;  /* 0x006900008b24783b */ /* 0x000f280000000200 */
[----:B------:R-:W4:Y:S04]  /*ccf0*/  LDSM.16.M88.4 R12, [R234+0x7100] ;  /* 0x00710000ea0c783b */ /* 0x000f280000000200 */
[----:B------:R-:W-:Y:S04]  /*cd00*/  LDSM.16.M88.4 R48, [R238+0x800] ;  /* 0x00080000ee30783b */ /* 0x000fe80000000200 */
[----:B------:R-:W-:Y:S01]  /*cd10*/  LDSM.16.M88.4 R44, [R238+0x1000] ;  /* 0x00100000ee2c783b */ /* 0x000fe20000000200 */
[C---:B-1----:R-:W-:Y:S03]  /*cd20*/  HMMA.16816.F32 R56, R8.reuse, R24, RZ ;  /* 0x000000180838723c */ /* 0x042fe600000018ff */
[----:B------:R-:W-:Y:S05]  /*cd30*/  LDSM.16.M88.4 R52, [R238] ;  /* 0x00000000ee34783b */ /* 0x000fea0000000200 */
[C---:B--2---:R-:W-:Y:S08]  /*cd40*/  HMMA.16816.F32 R64, R8.reuse, R20, RZ ;  /* 0x000000140840723c */ /* 0x044ff000000018ff */
[C---:B---3--:R-:W-:Y:S08]  /*cd50*/  HMMA.16816.F32 R68, R8.reuse, R16, RZ ;  /* 0x000000100844723c */ /* 0x048ff000000018ff */
[C---:B----4-:R-:W-:Y:S08]  /*cd60*/  HMMA.16816.F32 R72, R8.reuse, R28, RZ ;  /* 0x0000001c0848723c */ /* 0x050ff000000018ff */
        /* <DEDUP_REMOVED lines=10> */
[----:B------:R-:W-:Y:S01]  /*ce10*/  IMAD.MOV.U32 R8, RZ, RZ, c[0x0][0x208] ;  /* 0x00008200ff087624 */ /* 0x000fe200078e00ff */
[----:B------:R-:W-:Y:S03]  /*ce20*/  HMMA.16816.F32 R184, R12, R24, RZ ;  /* 0x000000180cb8723c */ /* 0x000fe600000018ff */
[----:B------:R-:W-:-:S05]  /*ce30*/  IMAD.SHL.U32 R2, R8, 0x20, RZ ;  /* 0x0000002008027824 */ /* 0x000fca00078e00ff */
[C---:B------:R-:W-:Y:S01]  /*ce40*/  HMMA.16816.F32 R176, R12.reuse, R26, RZ ;  /* 0x0000001a0cb0723c */ /* 0x040fe200000018ff */
[----:B------:R-:W-:Y:S07]  /*ce50*/  LDSM.16.M88.4 R24, [R238+0x3000] ;  /* 0x00300000ee18783b */ /* 0x000fee0000000200 */
[C---:B------:R-:W-:Y:S08]  /*ce60*/  HMMA.16816.F32 R152, R12.reuse, R20, RZ ;  /* 0x000000140c98723c */ /* 0x040ff000000018ff */
[C---:B------:R-:W-:Y:S07]  /*ce70*/  HMMA.16816.F32 R172, R12.reuse, R22, RZ ;  /* 0x000000160cac723c */ /* 0x040fee00000018ff */
[----:B------:R-:W-:Y:S01]  /*ce80*/  SHF.L.U64.HI R22, R8, R230, c[0x0][0x20c] ;  /* 0x0000830008167619 */ /* 0x000fe200000102e6 */
[C---:B------:R-:W-:Y:S01]  /*ce90*/  HMMA.16816.F32 R144, R12.reuse, R16, RZ ;  /* 0x000000100c90723c */ /* 0x040fe200000018ff */
[----:B------:R-:W-:Y:S07]  /*cea0*/  LDSM.16.M88.4 R8, [R237+0x7100] ;  /* 0x00710000ed08783b */ /* 0x000fee0000000200 */
[C---:B-----5:R-:W-:Y:S01]  /*ceb0*/  HMMA.16816.F32 R168, R12.reuse, R18, RZ ;  /* 0x000000120ca8723c */ /* 0x060fe200000018ff */
[----:B------:R-:W1:Y:S07]  /*cec0*/  LDSM.16.M88.4 R16, [R237+0x9100] ;  /* 0x00910000ed10783b */ /* 0x000e6e0000000200 */
[C---:B------:R-:W-:Y:S08]  /*ced0*/  HMMA.16816.F32 R132, R12.reuse, R28, RZ ;  /* 0x0000001c0c84723c */ /* 0x040ff000000018ff */
[C---:B------:R-:W-:Y:S01]  /*cee0*/  HMMA.16816.F32 R164, R12.reuse, R30, RZ ;  /* 0x0000001e0ca4723c */ /* 0x040fe200000018ff */
[----:B------:R-:W-:Y:S07]  /*cef0*/  LDSM.16.M88.4 R28, [R238+0x2800] ;  /* 0x00280000ee1c783b */ /* 0x000fee0000000200 */
[C---:B------:R-:W-:Y:S08]  /*cf00*/  HMMA.16816.F32 R128, R12.reuse, R32, RZ ;  /* 0x000000200c80723c */ /* 0x040ff000000018ff */
[C---:B------:R-:W-:Y:S01]  /*cf10*/  HMMA.16816.F32 R156, R12.reuse, R34, RZ ;  /* 0x000000220c9c723c */ /* 0x040fe200000018ff */
[----:B------:R-:W2:Y:S07]  /*cf20*/  LDSM.16.M88.4 R32, [R238+0x2000] ;  /* 0x00200000ee20783b */ /* 0x000eae0000000200 */
[C---:B------:R-:W-:Y:S08]  /*cf30*/  HMMA.16816.F32 R124, R12.reuse, R40, RZ ;  /* 0x000000280c7c723c */ /* 0x040ff000000018ff */
[C---:B------:R-:W-:Y:S01]  /*cf40*/  HMMA.16816.F32 R148, R12.reuse, R42, RZ ;  /* 0x0000002a0c94723c */ /* 0x040fe200000018ff */
[----:B------:R-:W3:Y:S07]  /*cf50*/  LDSM.16.M88.4 R40, [R238+0x1800] ;  /* 0x00180000ee28783b */ /* 0x000eee0000000200 */
[C---:B------:R-:W-:Y:S08]  /*cf60*/  HMMA.16816.F32 R120, R12.reuse, R36, RZ ;  /* 0x000000240c78723c */ /* 0x040ff000000018ff */
[----:B------:R-:W-:Y:S07]  /*cf70*/  HMMA.16816.F32 R140, R12, R38, RZ ;  /* 0x000000260c8c723c */ /* 0x000fee00000018ff */
[C---:B------:R-:W-:Y:S01]  /*cf80*/  LEA R14, P1, R6.reuse, c[0x0][0x1f8], 0x1 ;  /* 0x00007e00060e7a11 */ /* 0x040fe200078208ff */
[----:B-1----:R-:W-:Y:S03]  /*cf90*/  HMMA.16816.F32 R100, R16, R48, R64 ;  /* 0x000000301064723c */ /* 0x002fe60000001840 */
[----:B------:R-:W-:Y:S01]  /*cfa0*/  LEA.HI.X R15, R6, c[0x0][0x1fc], R0, 0x1, P1 ;  /* 0x00007f00060f7a11 */ /* 0x000fe200008f0c00 */
[----:B------:R-:W-:Y:S01]  /*cfb0*/  IMAD.MOV.U32 R0, RZ, RZ, 0x40 ;  /* 0x00000040ff007424 */ /* 0x000fe200078e00ff */
[----:B------:R-:W-:-:S03]  /*cfc0*/  IADD3 R12, P2, R2, R14, RZ ;  /* 0x0000000e020c7210 */ /* 0x000fc60007f5e0ff */
[----:B------:R-:W-:Y:S01]  /*cfd0*/  @!PT LDS RZ, [RZ] ;  /* 0x00000000fffff984 */ /* 0x000fe20000000800 */
[----:B------:R-:W-:Y:S01]  /*cfe0*/  @!PT LDS RZ, [RZ] ;  /* 0x00000000fffff984 */ /* 0x000fe20000000800 */
[----:B------:R-:W-:Y:S01]  /*cff0*/  @!PT LDS RZ, [RZ] ;  /* 0x00000000fffff984 */ /* 0x000fe20000000800 */
[----:B------:R1:W-:Y:S01]  /*d000*/  LDGSTS.E.BYPASS.LTC128B.128 [R245+0x100], [R14.64], !P4 ;  /* 0x001000000ef57fae */ /* 0x0003e2000e101d4a */
[-C--:B------:R-:W-:Y:S01]  /*d010*/  IADD3 R6, P1, R12, R2.reuse, RZ ;  /* 0x000000020c067210 */ /* 0x080fe20007f3e0ff */
[----:B------:R-:W-:Y:S01]  /*d020*/  IMAD.X R13, R22, 0x1, R15, P2 ;  /* 0x00000001160d7824 */ /* 0x000fe200010e060f */
[C---:B------:R-:W-:Y:S01]  /*d030*/  ISETP.LT.OR P2, PT, R62.reuse, 0x11, P0 ;  /* 0x000000113e00780c */ /* 0x040fe20000741670 */
[----:B--2---:R-:W-:Y:S01]  /*d040*/  HMMA.16816.F32 R36, R16, R32, R76 ;  /* 0x000000201024723c */ /* 0x004fe2000000184c */
[----:B------:R-:W-:Y:S01]  /*d050*/  ISETP.LT.OR P4, PT, R62, 0x41, P0 ;  /* 0x000000413e00780c */ /* 0x000fe20000781670 */
[----:B------:R-:W-:Y:S01]  /*d060*/  IMAD.X R7, R13, 0x1, R22, P1 ;  /* 0x000000010d077824 */ /* 0x000fe200008e0616 */
[----:B------:R-:W-:-:S05]  /*d070*/  IADD3 R20, P1, R6, R2, RZ ;  /* 0x0000000206147210 */ /* 0x000fca0007f3e0ff */
[----:B------:R-:W-:Y:S01]  /*d080*/  IMAD.X R21, R7, 0x1, R22, P1 ;  /* 0x0000000107157824 */ /* 0x000fe200008e0616 */
[----:B------:R-:W-:Y:S03]  /*d090*/  HMMA.16816.F32 R96, R16, R44, R68 ;  /* 0x0000002c1060723c */ /* 0x000fe60000001844 */
[----:B------:R2:W-:Y:S01]  /*d0a0*/  LDGSTS.E.BYPASS.LTC128B.128 [R245+0x900], [R12.64], !P2 ;  /* 0x009000000cf57fae */ /* 0x0005e2000d101d4a */
[----:B------:R-:W-:-:S03]  /*d0b0*/  ISETP.LT.OR P2, PT, R62, 0x51, P0 ;  /* 0x000000513e00780c */ /* 0x000fc60000741670 */
[----:B------:R4:W-:Y:S01]  /*d0c0*/  LDGSTS.E.BYPASS.LTC128B.128 [R245+0x1100], [R6.64], !P6 ;  /* 0x0110000006f57fae */ /* 0x0009e2000f101d4a */
[----:B------:R-:W-:Y:S01]  /*d0d0*/  LOP3.LUT P6, RZ, R136, 0x4, RZ, 0xc0, !PT ;  /* 0x0000000488ff7812 */ /* 0x000fe200078cc0ff */
[C---:B---3--:R-:W-:Y:S02]  /*d0e0*/  HMMA.16816.F32 R92, R16.reuse, R40, R72 ;  /* 0x00000028105c723c */ /* 0x048fe40000001848 */
[----:B------:R3:W-:Y:S01]  /*d0f0*/  LDGSTS.E.BYPASS.LTC128B.128 [R245+0x1900], [R20.64], !P5 ;  /* 0x0190000014f57fae */ /* 0x0007e2000e901d4a */
[----:B------:R-:W-:Y:S02]  /*d100*/  SEL R0, R0, 0xffffffc0, !P6 ;  /* 0xffffffc000007807 */ /* 0x000fe40007000000 */
[----:B-1----:R-:W-:Y:S02]  /*d110*/  IADD3 R14, P1, R20, R2, RZ ;  /* 0x00000002140e7210 */ /* 0x002fe40007f3e0ff */
[----:B------:R-:W-:Y:S01]  /*d120*/  ISETP.GE.AND P6, PT, R228, 0x71, PT ;  /* 0x00000071e400780c */ /* 0x000fe20003fc6270 */
[----:B------:R-:W-:Y:S01]  /*d130*/  IMAD.IADD R233, R139, 0x1, R0 ;  /* 0x000000018be97824 */ /* 0x000fe200078e0200 */
[----:B------:R-:W-:Y:S01]  /*d140*/  HMMA.16816.F32 R220, R16, R50, R108 ;  /* 0x0000003210dc723c */ /* 0x000fe2000000186c */
[----:B------:R-:W-:Y:S01]  /*d150*/  IMAD.X R15, R21, 0x1, R22, P1 ;  /* 0x00000001150f7824 */ /* 0x000fe200008e0616 */
[----:B------:R-:W-:Y:S01]  /*d160*/  ISETP.LT.OR P1, PT, R62, 0x61, P0 ;  /* 0x000000613e00780c */ /* 0x000fe20000721670 */
[----:B------:R-:W-:Y:S01]  /*d170*/  IMAD.IADD R232, R0, 0x1, R238 ;  /* 0x0000000100e87824 */ /* 0x000fe200078e02ee */
[----:B------:R-:W-:-:S02]  /*d180*/  LOP3.LUT R0, R5, R137, RZ, 0xfc, !PT ;  /* 0x0000008905007212 */ /* 0x000fc400078efcff */
[----:B------:R1:W-:Y:S02]  /*d190*/  LDGSTS.E.BYPASS.LTC128B.128 [R245+0x2100], [R14.64], !P4 ;  /* 0x021000000ef57fae */ /* 0x0003e4000e101d4a */
[----:B------:R-:W-:Y:S01]  /*d1a0*/  HMMA.16816.F32 R104, R16, R52, R56 ;  /* 0x000000341068723c */ /* 0x000fe20000001838 */
[----:B----4-:R-:W-:-:S07]  /*d1b0*/  IADD3 R6, P0, R14, R2, RZ ;  /* 0x000000020e067210 */ /* 0x010fce0007f1e0ff */
[----:B------:R-:W-:Y:S01]  /*d1c0*/  HMMA.16816.F32 R84, R16, R28, R84 ;  /* 0x0000001c1054723c */ /* 0x000fe20000001854 */
[----:B------:R-:W-:Y:S01]  /*d1d0*/  IMAD.X R7, R15, 0x1, R22, P0 ;  /* 0x000000010f077824 */ /* 0x000fe200000e0616 */
[----:B--2---:R-:W-:-:S06]  /*d1e0*/  IADD3 R12, P0, R6, R2, RZ ;  /* 0x00000002060c7210 */ /* 0x004fcc0007f1e0ff */
[----:B------:R-:W-:Y:S01]  /*d1f0*/  HMMA.16816.F32 R88, R16, R24, R88 ;  /* 0x000000181058723c */ /* 0x000fe20000001858 */
[----:B------:R2:W-:Y:S01]  /*d200*/  LDGSTS.E.BYPASS.LTC128B.128 [R245+0x2900], [R6.64], !P2 ;  /* 0x0290000006f57fae */ /* 0x0005e2000d101d4a */
[----:B------:R-:W-:-:S05]  /*d210*/  IMAD.X R13, R7, 0x1, R22, P0 ;  /* 0x00000001070d7824 */ /* 0x000fca00000e0616 */
[----:B------:R1:W-:Y:S01]  /*d220*/  LDGSTS.E.BYPASS.LTC128B.128 [R245+0x3100], [R12.64], !P1 ;  /* 0x031000000cf57fae */ /* 0x0003e2000c901d4a */
[C---:B------:R-:W-:Y:S03]  /*d230*/  HMMA.16816.F32 R180, R16.reuse, R54, R80 ;  /* 0x0000003610b4723c */ /* 0x040fe60000001850 */
[----:B---3--:R-:W-:Y:S04]  /*d240*/  LDSM.16.M88.4 R20, [R235+0x9100] ;  /* 0x00910000eb14783b */ /* 0x008fe80000000200 */
[----:B------:R-:W3:Y:S01]  /*d250*/  LDSM.16.M88.4 R76, [R233+0x5900] ;  /* 0x00590000e94c783b */ /* 0x000ee20000000200 */
[C---:B------:R-:W-:Y:S03]  /*d260*/  HMMA.16816.F32 R112, R16.reuse, R46, R112 ;  /* 0x0000002e1070723c */ /* 0x040fe60000001870 */
[----:B------:R-:W4:Y:S04]  /*d270*/  LDSM.16.M88.4 R64, [R233+0x4900] ;  /* 0x00490000e940783b */ /* 0x000f280000000200 */
[----:B------:R-:W2:Y:S01]  /*d280*/  LDSM.16.M88.4 R72, [R233+0x6100] ;  /* 0x00610000e948783b */ /* 0x000ea20000000200 */
[C---:B------:R-:W-:Y:S03]  /*d290*/  HMMA.16816.F32 R108, R16.reuse, R42, R116 ;  /* 0x0000002a106c723c */ /* 0x040fe60000001874 */
[----:B------:R-:W2:Y:S04]  /*d2a0*/  LDSM.16.M88.4 R68, [R233+0x6900] ;  /* 0x00690000e944783b */ /* 0x000ea80000000200 */
[----:B------:R-:W2:Y:S01]  /*d2b0*/  LDSM.16.M88.4 R60, [R233+0x3900] ;  /* 0x00390000e93c783b */ /* 0x000ea20000000200 */
[C---:B------:R-:W-:Y:S03]  /*d2c0*/  HMMA.16816.F32 R204, R16.reuse, R34, R160 ;  /* 0x0000002210cc723c */ /* 0x040fe600000018a0 */
[----:B------:R-:W-:Y:S04]  /*d2d0*/  LDSM.16.M88.4 R56, [R233+0x4100] ;  /* 0x00410000e938783b */ /* 0x000fe80000000200 */
[----:B------:R-:W-:Y:S01]  /*d2e0*/  LDSM.16.M88.4 R80, [R233+0x5100] ;  /* 0x00510000e950783b */ /* 0x000fe20000000200 */
[C---:B------:R-:W-:Y:S03]  /*d2f0*/  HMMA.16816.F32 R200, R16.reuse, R30, R192 ;  /* 0x0000001e10c8723c */ /* 0x040fe600000018c0 */
[----:B-1----:R-:W-:Y:S04]  /*d300*/  LDSM.16.M88.4 R12, [R236+0x7100] ;  /* 0x00710000ec0c783b */ /* 0x002fe80000000200 */
[----:B------:R-:W0:Y:S01]  /*d310*/  LDGDEPBAR ;  /* 0x00000000000079af */ /* 0x000e220000000000 */
[----:B------:R-:W-:Y:S03]  /*d320*/  HMMA.16816.F32 R188, R16, R26, R188 ;  /* 0x0000001a10bc723c */ /* 0x000fe600000018bc */
[----:B------:R-:W1:Y:S05]  /*d330*/  LDSM.16.M88.4 R16, [R235+0x7100] ;  /* 0x00710000eb10783b */ /* 0x000e6a0000000200 */
[C---:B------:R-:W-:Y:S08]  /*d340*/  HMMA.16816.F32 R184, R8.reuse, R52, R184 ;  /* 0x0000003408b8723c */ /* 0x040ff000000018b8 */
[C---:B------:R-:W-:Y:S08]  /*d350*/  HMMA.16816.F32 R52, R8.reuse, R54, R176 ;  /* 0x000000360834723c */ /* 0x040ff000000018b0 */
[C---:B------:R-:W-:Y:S08]  /*d360*/  HMMA.16816.F32 R192, R8.reuse, R48, R152 ;  /* 0x0000003008c0723c */ /* 0x040ff00000001898 */
[C---:B------:R-:W-:Y:S08]  /*d370*/  HMMA.16816.F32 R212, R8.reuse, R32, R128 ;  /* 0x0000002008d4723c */ /* 0x040ff00000001880 */
[C---:B------:R-:W-:Y:S08]  /*d380*/  HMMA.16816.F32 R208, R8.reuse, R40, R132 ;  /* 0x0000002808d0723c */ /* 0x040ff00000001884 */
[C---:B------:R-:W-:Y:S01]  /*d390*/  HMMA.16816.F32 R128, R8.reuse, R50, R172 ;  /* 0x000000320880723c */ /* 0x040fe200000018ac */
[----:B------:R-:W-:Y:S07]  /*d3a0*/  LDSM.16.M88.4 R48, [R232] ;  /* 0x00000000e830783b */ /* 0x000fee0000000200 */
[C---:B------:R-:W-:Y:S08]  /*d3b0*/  HMMA.16816.F32 R196, R8.reuse, R44, R144 ;  /* 0x0000002c08c4723c */ /* 0x040ff00000001890 */
[C---:B------:R-:W-:Y:S01]  /*d3c0*/  HMMA.16816.F32 R132, R8.reuse, R46, R168 ;  /* 0x0000002e0884723c */ /* 0x040fe200000018a8 */
[----:B------:R-:W-:Y:S07]  /*d3d0*/  LDSM.16.M88.4 R44, [R232+0x800] ;  /* 0x00080000e82c783b */ /* 0x000fee0000000200 */
[C---:B------:R-:W-:Y:S08]  /*d3e0*/  HMMA.16816.F32 R216, R8.reuse, R28, R124 ;  /* 0x0000001c08d8723c */ /* 0x040ff0000000187c */
[C---:B------:R-:W-:Y:S08]  /*d3f0*/  HMMA.16816.F32 R224, R8.reuse, R24, R120 ;  /* 0x0000001808e0723c */ /* 0x040ff00000001878 */
[C---:B------:R-:W-:Y:S01]  /*d400*/  HMMA.16816.F32 R152, R8.reuse, R42, R164 ;  /* 0x0000002a0898723c */ /* 0x040fe200000018a4 */
[----:B------:R-:W-:Y:S07]  /*d410*/  LDSM.16.M88.4 R40, [R232+0x1000] ;  /* 0x00100000e828783b */ /* 0x000fee0000000200 */
[C---:B------:R-:W-:Y:S01]  /*d420*/  HMMA.16816.F32 R172, R8.reuse, R34, R156 ;  /* 0x0000002208ac723c */ /* 0x040fe2000000189c */
[----:B------:R-:W-:Y:S07]  /*d430*/  LDSM.16.M88.4 R32, [R232+0x2000] ;  /* 0x00200000e820783b */ /* 0x000fee0000000200 */
[C---:B------:R-:W-:Y:S01]  /*d440*/  HMMA.16816.F32 R176, R8.reuse, R30, R148 ;  /* 0x0000001e08b0723c */ /* 0x040fe20000001894 */
[----:B------:R-:W-:Y:S07]  /*d450*/  LDSM.16.M88.4 R28, [R232+0x2800] ;  /* 0x00280000e81c783b */ /* 0x000fee0000000200 */
[----:B------:R-:W-:Y:S01]  /*d460*/  HMMA.16816.F32 R168, R8, R26, R140 ;  /* 0x0000001a08a8723c */ /* 0x000fe2000000188c */
[----:B------:R-:W1:Y:S04]  /*d470*/  LDSM.16.M88.4 R8, [R236+0x9100] ;  /* 0x00910000ec08783b */ /* 0x000e680000000200 */
[----:B------:R-:W-:Y:S03]  /*d480*/  LDSM.16.M88.4 R24, [R232+0x3000] ;  /* 0x00300000e818783b */ /* 0x000fe60000000200 */
[----:B---3--:R-:W-:Y:S01]  /*d490*/  HMMA.16816.F32 R144, R20, R76, R36 ;  /* 0x0000004c1490723c */ /* 0x008fe20000001824 */
[----:B------:R-:W3:Y:S01]  /*d4a0*/  LDSM.16.M88.4 R36, [R232+0x1800] ;  /* 0x00180000e824783b */ /* 0x000ee20000000200 */
[----:B------:R-:W-:-:S06]  /*d4b0*/  DEPBAR.LE SB0, 0x0 ;  /* 0x000080000000791a */ /* 0x000fcc0000000000 */
[C---:B----4-:R-:W-:Y:S08]  /*d4c0*/  HMMA.16816.F32 R156, R20.reuse, R64, R96 ;  /* 0x00000040149c723c */ /* 0x050ff00000001860 */
[C---:B--2---:R-:W-:Y:S08]  /*d4d0*/  HMMA.16816.F32 R124, R20.reuse, R72, R84 ;  /* 0x00000048147c723c */ /* 0x044ff00000001854 */
[C---:B------:R-:W-:Y:S08]  /*d4e0*/  HMMA.16816.F32 R96, R20.reuse, R68, R88 ;  /* 0x000000441460723c */ /* 0x040ff00000001858 */
[C---:B------:R-:W-:Y:S08]  /*d4f0*/  HMMA.16816.F32 R164, R20.reuse, R60, R104 ;  /* 0x0000003c14a4723c */ /* 0x040ff00000001868 */
[----:B------:R-:W-:Y:S08]  /*d500*/  HMMA.16816.F32 R120, R20, R62, R180 ;  /* 0x0000003e1478723c */ /* 0x000ff000000018b4 */
[C---:B-1----:R-:W-:Y:S08]  /*d510*/  HMMA.16816.F32 R88, R16.reuse, R60, R184 ;  /* 0x0000003c1058723c */ /* 0x042ff000000018b8 */
        /* <DEDUP_REMOVED lines=30> */
[C---:B------:R-:W-:Y:S08]  /*d700*/  HMMA.16816.F32 R120, R8.reuse, R50, R120 ;  /* 0x000000320878723c */ /* 0x040ff00000001878 */
[C---:B---3--:R-:W-:Y:S08]  /*d710*/  HMMA.16816.F32 R148, R8.reuse, R36, R148 ;  /* 0x000000240894723c */ /* 0x048ff00000001894 */
[C---:B------:R-:W-:Y:S08]  /*d720*/  HMMA.16816.F32 R108, R8.reuse, R38, R108 ;  /* 0x00000026086c723c */ /* 0x040ff0000000186c */
[C---:B------:R-:W-:Y:S08]  /*d730*/  HMMA.16816.F32 R144, R8.reuse, R32, R144 ;  /* 0x000000200890723c */ /* 0x040ff00000001890 */
[----:B------:R-:W-:Y:S08]  /*d740*/  HMMA.16816.F32 R104, R8, R34, R104 ;  /* 0x000000220868723c */ /* 0x000ff00000001868 */
        /* <DEDUP_REMOVED lines=23> */
[----:B------:R-:W-:Y:S01]  /*d8c0*/  SHF.L.U64.HI R5, R247, R230, c[0x0][0x1e4] ;  /* 0x00007900f7057619 */ /* 0x000fe200000102e6 */
[----:B------:R-:W-:Y:S01]  /*d8d0*/  IMAD.IADD R2, R9, 0x1, R2 ;  /* 0x0000000109027824 */ /* 0x000fe200078e0202 */
[----:B------:R-:W-:-:S04]  /*d8e0*/  IADD3 R14, P1, R24, R6, RZ ;  /* 0x00000006180e7210 */ /* 0x000fc80007f3e0ff */
[----:B------:R-:W-:Y:S02]  /*d8f0*/  LEA.HI.X R7, R8, c[0x0][0x1cc], R2, 0x1, P0 ;  /* 0x0000730008077a11 */ /* 0x000fe400000f0c02 */
[----:B------:R-:W-:-:S03]  /*d900*/  IADD3 R12, P0, R24, R14, RZ ;  /* 0x0000000e180c7210 */ /* 0x000fc60007f1e0ff */
[C---:B------:R-:W-:Y:S01]  /*d910*/  IMAD.X R15, R5.reuse, 0x1, R7, P1 ;  /* 0x00000001050f7824 */ /* 0x040fe200008e0607 */
[C---:B------:R-:W-:Y:S01]  /*d920*/  IADD3 R10, P1, R24.reuse, R12, RZ ;  /* 0x0000000c180a7210 */ /* 0x040fe20007f3e0ff */
[----:B------:R-:W-:Y:S01]  /*d930*/  @!PT LDS RZ, [RZ] ;  /* 0x00000000fffff984 */ /* 0x000fe20000000800 */
[----:B------:R-:W-:Y:S01]  /*d940*/  @!PT LDS RZ, [RZ] ;  /* 0x00000000fffff984 */ /* 0x000fe20000000800 */
[----:B------:R-:W-:Y:S01]  /*d950*/  @!PT LDS RZ, [RZ] ;  /* 0x00000000fffff984 */ /* 0x000fe20000000800 */
[----:B------:R1:W-:Y:S02]  /*d960*/  LDGSTS.E.BYPASS.LTC128B.128 [R245+0x3900], [R6.64], !P3 ;  /* 0x0390000006f57fae */ /* 0x0003e4000d901d4a */
[C---:B------:R-:W-:Y:S01]  /*d970*/  IMAD.X R13, R5.reuse, 0x1, R15, P0 ;  /* 0x00000001050d7824 */ /* 0x040fe200000e060f */
[----:B------:R-:W-:Y:S01]  /*d980*/  IADD3 R8, P0, R24, R10, RZ ;  /* 0x0000000a18087210 */ /* 0x000fe20007f1e0ff */
[----:B------:R2:W-:Y:S02]  /*d990*/  LDGSTS.E.BYPASS.LTC128B.128 [R245+0x4100], [R14.64], !P3 ;  /* 0x041000000ef57fae */ /* 0x0005e4000d901d4a */
[C---:B------:R-:W-:Y:S02]  /*d9a0*/  IMAD.X R11, R5.reuse, 0x1, R13, P1 ;  /* 0x00000001050b7824 */ /* 0x040fe400008e060d */
        /* <DEDUP_REMOVED lines=10> */
.L_x_128:
[----:B------:R-:W-:Y:S01]  /*da50*/  LOP3.LUT R2, R229, 0xffffffe0, RZ, 0xc0, !PT ;  /* 0xffffffe0e5027812 */ /* 0x000fe200078ec0ff */
[----:B---3--:R-:W-:Y:S01]  /*da60*/  IMAD.IADD R6, R228, 0x1, R138 ;  /* 0x00000001e4067824 */ /* 0x008fe200078e028a */
[----:B------:R-:W-:Y:S01]  /*da70*/  STL [R1+0x70], R241 ;  /* 0x000070f101007387 */ /* 0x000fe20000100800 */
[----:B------:R-:W-:Y:S02]  /*da80*/  SHF.L.U32 R228, R0, 0x1, RZ ;  /* 0x0000000100e47819 */ /* 0x000fe400000006ff */
[----:B------:R-:W-:Y:S01]  /*da90*/  IMAD.IADD R2, R231, 0x1, -R2 ;  /* 0x00000001e7027824 */ /* 0x000fe200078e0a02 */
[----:B------:R-:W-:Y:S02]  /*daa0*/  STL [R1+0x6c], R240 ;  /* 0x00006cf001007387 */ /* 0x000fe40000100800 */
[----:B------:R-:W-:-:S02]  /*dab0*/  IMAD R229, R4, 0x2, R228 ;  /* 0x0000000204e57824 */ /* 0x000fc400078e02e4 */
[----:B------:R-:W-:Y:S01]  /*dac0*/  SHF.R.S32.HI R5, RZ, 0x1f, R2 ;  /* 0x0000001fff057819 */ /* 0x000fe20000011402 */
[----:B------:R-:W-:Y:S01]  /*dad0*/  STL [R1+0x68], R239 ;  /* 0x000068ef01007387 */ /* 0x000fe20000100800 */
[C---:B------:R-:W-:Y:S01]  /*dae0*/  IMAD R231, R3.reuse, 0x2, R228 ;  /* 0x0000000203e77824 */ /* 0x040fe200078e02e4 */
[----:B------:R-:W-:Y:S02]  /*daf0*/  LEA R230, R3, R229, 0x1 ;  /* 0x000000e503e67211 */ /* 0x000fe400078e08ff */
[----:B------:R-:W-:Y:S01]  /*db00*/  LEA.HI R5, R5, R2, RZ, 0x2 ;  /* 0x0000000205057211 */ /* 0x000fe200078f10ff */
[----:B------:R-:W-:Y:S03]  /*db10*/  STL [R1+0x64], R238 ;  /* 0x000064ee01007387 */ /* 0x000fe60000100800 */
[----:B------:R-:W-:Y:S01]  /*db20*/  LOP3.LUT R5, R5, 0x7ffffffc, RZ, 0xc0, !PT ;  /* 0x7ffffffc05057812 */ /* 0x000fe200078ec0ff */
[----:B------:R-:W-:Y:S04]  /*db30*/  STL [R1+0x60], R237 ;  /* 0x000060ed01007387 */ /* 0x000fe80000100800 */
[----:B------:R-:W-:Y:S01]  /*db40*/  IMAD.IADD R2, R2, 0x1, -R5 ;  /* 0x0000000102027824 */ /* 0x000fe200078e0a05 */
[----:B------:R-:W-:Y:S03]  /*db50*/  STL [R1+0x5c], R236 ;  /* 0x00005cec01007387 */ /* 0x000fe60000100800 */
[----:B------:R-:W-:Y:S01]  /*db60*/  IMAD R2, R2, -0x2, R6 ;  /* 0xfffffffe02027824 */ /* 0x000fe200078e0206 */
[----:B------:R-:W-:Y:S04]  /*db70*/  STL [R1+0x58], R235 ;  /* 0x000058eb01007387 */ /* 0x000fe80000100800 */
[C---:B------:R-:W-:Y:S01]  /*db80*/  ISETP.GT.AND P1, PT, R2.reuse, RZ, PT ;  /* 0x000000ff0200720c */ /* 0x040fe20003f24270 */
[----:B------:R-:W-:Y:S01]  /*db90*/  STL [R1+0x54], R234 ;  /* 0x000054ea01007387 */ /* 0x000fe20000100800 */
[----:B------:R-:W-:-:S02]  /*dba0*/  ISETP.GT.AND P0, PT, R2, 0x1, PT ;  /* 0x000000010200780c */ /* 0x000fc40003f04270 */
[----:B------:R-:W-:Y:S01]  /*dbb0*/  ISETP.GT.AND P4, PT, R2, 0x8, PT ;  /* 0x000000080200780c */ /* 0x000fe20003f84270 */
[----:B------:R-:W-:Y:S01]  /*dbc0*/  STL [R1+0x50], R233 ;  /* 0x000050e901007387 */ /* 0x000fe20000100800 */
[----:B------:R-:W-:Y:S02]  /*dbd0*/  FSEL R10, R88, -INF , P1 ;  /* 0xff800000580a7808 */ /* 0x000fe40000800000 */
[----:B------:R-:W-:Y:S01]  /*dbe0*/  FSEL R12, R89, -INF , P0 ;  /* 0xff800000590c7808 */ /* 0x000fe20000000000 */
[----:B------:R-:W-:Y:S01]  /*dbf0*/  STL [R1+0x4c], R232 ;  /* 0x00004ce801007387 */ /* 0x000fe20000100800 */
[----:B------:R-:W-:Y:S02]  /*dc00*/  ISETP.GT.AND P2, PT, R2, 0x9, PT ;  /* 0x000000090200780c */ /* 0x000fe40003f44270 */
[----:B------:R-:W-:Y:S01]  /*dc10*/  FSEL R30, R84, -INF , P4 ;  /* 0xff800000541e7808 */ /* 0x000fe20002000000 */
[----:B------:R1:W-:Y:S01]  /*dc20*/  STL [R1+0x48], R139 ;  /* 0x0000488b01007387 */ /* 0x0003e20000100800 */
[----:B------:R-:W-:-:S02]  /*dc30*/  FMNMX.FTZ R5, R10, R12, !PT ;  /* 0x0000000c0a057209 */ /* 0x000fc40007810000 */
[----:B------:R-:W-:Y:S01]  /*dc40*/  FSEL R25, R166, -INF , P1 ;  /* 0xff800000a6197808 */ /* 0x000fe20000800000 */
[----:B------:R-:W0:Y:S01]  /*dc50*/  LDGDEPBAR ;  /* 0x00000000000079af */ /* 0x000e220000000000 */
[----:B------:R-:W-:Y:S02]  /*dc60*/  FSEL R13, R164, -INF , P1 ;  /* 0xff800000a40d7808 */ /* 0x000fe40000800000 */
[----:B------:R-:W-:Y:S02]  /*dc70*/  FSEL R64, R90, -INF , P1 ;  /* 0xff8000005a407808 */ /* 0x000fe40000800000 */
[----:B------:R-:W-:Y:S02]  /*dc80*/  ISETP.GT.AND P1, PT, R2, 0x10, PT ;  /* 0x000000100200780c */ /* 0x000fe40003f24270 */
[----:B------:R-:W-:Y:S02]  /*dc90*/  FSEL R29, R85, -INF , P2 ;  /* 0xff800000551d7808 */ /* 0x000fe40001000000 */
[----:B------:R-:W-:-:S02]  /*dca0*/  FMNMX.FTZ R5, R30, R5, !PT ;  /* 0x000000051e057209 */ /* 0x000fc40007810000 */
[----:B------:R-:W-:Y:S02]  /*dcb0*/  FSEL R26, R167, -INF , P0 ;  /* 0xff800000a71a7808 */ /* 0x000fe40000000000 */
        /* <DEDUP_REMOVED lines=11> */
[----:B------:R-:W-:Y:S02]  /*dd70*/  FMNMX.FTZ R6, R13, R14, !PT ;  /* 0x0000000e0d067209 */ /* 0x000fe40007810000 */
[----:B------:R-:W-:Y:S02]  /*dd80*/  FSEL R28, R123, -INF , P2 ;  /* 0xff8000007b1c7808 */ /* 0x000fe40001000000 */
[----:B------:R-:W-:Y:S02]  /*dd90*/  FSEL R24, R121, -INF , P2 ;  /* 0xff80000079187808 */ /* 0x000fe40001000000 */
[----:B------:R-:W-:Y:S02]  /*dda0*/  FSEL R67, R87, -INF , P2 ;  /* 0xff80000057437808 */ /* 0x000fe40001000000 */
[----:B------:R-:W-:Y:S02]  /*ddb0*/  FSEL R91, R162, -INF , P1 ;  /* 0xff800000a25b7808 */ /* 0x000fe40000800000 */
[----:B------:R-:W-:-:S02]  /*ddc0*/  FSEL R72, R160, -INF , P1 ;  /* 0xff800000a0487808 */ /* 0x000fc40000800000 */
[----:B------:R-:W-:Y:S02]  /*ddd0*/  ISETP.GT.AND P2, PT, R2, 0x19, PT ;  /* 0x000000190200780c */ /* 0x000fe40003f44270 */
[----:B------:R-:W-:Y:S02]  /*dde0*/  FSEL R116, R62, -INF , P1 ;  /* 0xff8000003e747808 */ /* 0x000fe40000800000 */
[----:B------:R-:W-:Y:S02]  /*ddf0*/  FSEL R96, R163, -INF , P0 ;  /* 0xff800000a3607808 */ /* 0x000fe40000000000 */
[----:B------:R-:W-:Y:S02]  /*de00*/  FSEL R88, R161, -INF , P0 ;  /* 0xff800000a1587808 */ /* 0x000fe40000000000 */
[----:B------:R-:W-:Y:S02]  /*de10*/  FSEL R117, R63, -INF , P0 ;  /* 0xff8000003f757808 */ /* 0x000fe40000000000 */
[----:B------:R-:W-:-:S02]  /*de20*/  ISETP.GT.AND P1, PT, R2, 0x20, PT ;  /* 0x000000200200780c */ /* 0x000fc40003f24270 */
[----:B------:R-:W-:Y:S02]  /*de30*/  FSEL R101, R56, -INF , P4 ;  /* 0xff80000038657808 */ /* 0x000fe40002000000 */
[----:B------:R-:W-:Y:S02]  /*de40*/  FMNMX.FTZ R5, R100, R5, !PT ;  /* 0x0000000564057209 */ /* 0x000fe40007810000 */
[----:B------:R-:W-:Y:S02]  /*de50*/  ISETP.GT.AND P0, PT, R2, 0x21, PT ;  /* 0x000000210200780c */ /* 0x000fe40003f04270 */
[----:B------:R-:W-:Y:S02]  /*de60*/  FMNMX.FTZ R6, R15, R6, !PT ;  /* 0x000000060f067209 */ /* 0x000fe40007810000 */
[----:B------:R-:W-:Y:S02]  /*de70*/  FSEL R90, R153, -INF , P2 ;  /* 0xff800000995a7808 */ /* 0x000fe40001000000 */
[----:B------:R-:W-:-:S02]  /*de80*/  FSEL R89, R152, -INF , P4 ;  /* 0xff80000098597808 */ /* 0x000fc40002000000 */
[----:B------:R-:W-:Y:S02]  /*de90*/  FSEL R102, R57, -INF , P2 ;  /* 0xff80000039667808 */ /* 0x000fe40001000000 */
[----:B------:R-:W-:Y:S02]  /*dea0*/  FSEL R131, R158, -INF , P1 ;  /* 0xff8000009e837808 */ /* 0x000fe40000800000 */
[----:B------:R-:W-:Y:S02]  /*deb0*/  FSEL R123, R156, -INF , P1 ;  /* 0xff8000009c7b7808 */ /* 0x000fe40000800000 */
[----:B------:R-:W-:Y:S02]  /*dec0*/  FSEL R153, R54, -INF , P1 ;  /* 0xff80000036997808 */ /* 0x000fe40000800000 */
[----:B------:R-:W-:Y:S02]  /*ded0*/  FSEL R103, R52, -INF , P1 ;  /* 0xff80000034677808 */ /* 0x000fe40000800000 */
[----:B------:R-:W-:-:S02]  /*dee0*/  FMNMX.FTZ R5, R101, R5, !PT ;  /* 0x0000000565057209 */ /* 0x000fc40007810000 */
[----:B------:R-:W-:Y:S02]  /*def0*/  FSEL R133, R159, -INF , P0 ;  /* 0xff8000009f857808 */ /* 0x000fe40000000000 */
[----:B------:R-:W-:Y:S02]  /*df00*/  FSEL R128, R157, -INF , P0 ;  /* 0xff8000009d807808 */ /* 0x000fe40000000000 */
[----:B------:R-:W-:Y:S02]  /*df10*/  FSEL R152, R55, -INF , P0 ;  /* 0xff80000037987808 */ /* 0x000fe40000000000 */
[----:B------:R-:W-:Y:S02]  /*df20*/  FSEL R119, R53, -INF , P0 ;  /* 0xff80000035777808 */ /* 0x000fe40000000000 */
[----:B------:R-:W-:Y:S02]  /*df30*/  ISETP.GT.AND P1, PT, R2, 0x30, PT ;  /* 0x000000300200780c */ /* 0x000fe40003f24270 */
[----:B------:R-:W-:-:S02]  /*df40*/  FMNMX.FTZ R6, R24, R6, !PT ;  /* 0x0000000618067209 */ /* 0x000fc40007810000 */
[----:B------:R-:W-:Y:S02]  /*df50*/  ISETP.GT.AND P0, PT, R2, 0x31, PT ;  /* 0x000000310200780c */ /* 0x000fe40003f04270 */
[----:B------:R-:W-:Y:S02]  /*df60*/  FSEL R98, R155, -INF , P2 ;  /* 0xff8000009b627808 */ /* 0x000fe40001000000 */
[----:B------:R-:W-:Y:S02]  /*df70*/  FMNMX.FTZ R5, R102, R5, !PT ;  /* 0x0000000566057209 */ /* 0x000fe40007810000 */
[----:B------:R-:W-:Y:S02]  /*df80*/  FSEL R155, R150, -INF , P1 ;  /* 0xff800000969b7808 */ /* 0x000fe40000800000 */
[----:B------:R-:W-:Y:S02]  /*df90*/  FMNMX.FTZ R6, R72, R6, !PT ;  /* 0x0000000648067209 */ /* 0x000fe40007810000 */
[----:B------:R-:W-:-:S02]  /*dfa0*/  FSEL R157, R151, -INF , P0 ;  /* 0xff800000979d7808 */ /* 0x000fc40000000000 */
[----:B------:R-:W-:Y:S02]  /*dfb0*/  FSEL R150, R149, -INF , P0 ;  /* 0xff80000095967808 */ /* 0x000fe40000000000 */
[----:B------:R-:W-:Y:S02]  /*dfc0*/  FSEL R165, R43, -INF , P0 ;  /* 0xff8000002ba57808 */ /* 0x000fe40000000000 */
[----:B------:R-:W-:Y:S02]  /*dfd0*/  FSEL R159, R41, -INF , P0 ;  /* 0xff800000299f7808 */ /* 0x000fe40000000000 */
[----:B------:R-:W-:Y:S02]  /*dfe0*/  FSEL R97, R154, -INF , P4 ;  /* 0xff8000009a617808 */ /* 0x000fe40002000000 */
[----:B------:R-:W-:Y:S02]  /*dff0*/  FSEL R118, R58, -INF , P4 ;  /* 0xff8000003a767808 */ /* 0x000fe40002000000 */
[----:B------:R-:W-:-:S02]  /*e000*/  FSEL R120, R59, -INF , P2 ;  /* 0xff8000003b787808 */ /* 0x000fc40001000000 */
[C---:B------:R-:W-:Y:S02]  /*e010*/  ISETP.GT.AND P0, PT, R2.reuse, 0x41, PT ;  /* 0x000000410200780c */ /* 0x040fe40003f04270 */
[C---:B------:R-:W-:Y:S02]  /*e020*/  ISETP.GT.AND P4, PT, R2.reuse, 0x28, PT ;  /* 0x000000280200780c */ /* 0x040fe40003f84270 */
[----:B------:R-:W-:Y:S02]  /*e030*/  ISETP.GT.AND P2, PT, R2, 0x29, PT ;  /* 0x000000290200780c */ /* 0x000fe40003f44270 */
[----:B------:R-:W-:Y:S02]  /*e040*/  FMNMX.FTZ R5, R103, R5, !PT ;  /* 0x0000000567057209 */ /* 0x000fe40007810000 */
[----:B------:R-:W-:Y:S02]  /*e050*/  FSEL R148, R148, -INF , P1 ;  /* 0xff80000094947808 */ /* 0x000fe40000800000 */
[----:B------:R-:W-:-:S02]  /*e060*/  FSEL R163, R42, -INF , P1 ;  /* 0xff8000002aa37808 */ /* 0x000fc40000800000 */
[----:B------:R-:W-:Y:S02]  /*e070*/  FSEL R160, R40, -INF , P1 ;  /* 0xff80000028a07808 */ /* 0x000fe40000800000 */
[----:B------:R-:W-:Y:S01]  /*e080*/  FMNMX.FTZ R6, R88, R6, !PT ;  /* 0x0000000658067209 */ /* 0x000fe20007810000 */
[----:B------:R-:W-:Y:S01]  /*e090*/  LDSM.16.MT88.4 R40, [R230+0x100] ;  /* 0x00010000e628783b */ /* 0x000fe20000004200 */
[----:B------:R-:W-:Y:S02]  /*e0a0*/  ISETP.GT.AND P1, PT, R2, 0x40, PT ;  /* 0x000000400200780c */ /* 0x000fe40003f24270 */
        /* <DEDUP_REMOVED lines=12> */
[----:B------:R-:W-:Y:S02]  /*e170*/  FMNMX.FTZ R5, R119, R5, !PT ;  /* 0x0000000577057209 */ /* 0x000fe40007810000 */
[C---:B------:R-:W-:Y:S02]  /*e180*/  ISETP.GT.AND P4, PT, R2.reuse, 0x38, PT ;  /* 0x000000380200780c */ /* 0x040fe40003f84270 */
[----:B------:R-:W-:-:S02]  /*e190*/  ISETP.GT.AND P2, PT, R2, 0x39, PT ;  /* 0x000000390200780c */ /* 0x000fc40003f44270 */
[----:B------:R-:W-:Y:S02]  /*e1a0*/  ISETP.GT.AND P0, PT, R2, 0x51, PT ;  /* 0x000000510200780c */ /* 0x000fe40003f04270 */
[----:B------:R-:W-:Y:S02]  /*e1b0*/  FMNMX.FTZ R7, R25, R26, !PT ;  /* 0x0000001a19077209 */ /* 0x000fe40007810000 */
[----:B------:R-:W-:Y:S02]  /*e1c0*/  FMNMX.FTZ R6, R89, R6, !PT ;  /* 0x0000000659067209 */ /* 0x000fe40007810000 */
[----:B------:R-:W-:Y:S02]  /*e1d0*/  FSEL R176, R146, -INF , P1 ;  /* 0xff80000092b07808 */ /* 0x000fe40000800000 */
[----:B------:R-:W-:Y:S02]  /*e1e0*/  FSEL R146, R144, -INF , P1 ;  /* 0xff80000090927808 */ /* 0x000fe40000800000 */
[----:B------:R-:W-:-:S02]  /*e1f0*/  FSEL R183, R22, -INF , P1 ;  /* 0xff80000016b77808 */ /* 0x000fc40000800000 */
[----:B------:R-:W-:Y:S02]  /*e200*/  FSEL R144, R20, -INF , P1 ;  /* 0xff80000014907808 */ /* 0x000fe40000800000 */
[----:B------:R-:W-:Y:S01]  /*e210*/  FMNMX.FTZ R5, R121, R5, !PT ;  /* 0x0000000579057209 */ /* 0x000fe20007810000 */
[----:B------:R-:W-:Y:S01]  /*e220*/  LDSM.16.MT88.4 R20, [R231+0x100] ;  /* 0x00010000e714783b */ /* 0x000fe20000004200 */
        /* <DEDUP_REMOVED lines=8> */
[----:B------:R-:W-:Y:S01]  /*e2b0*/  ISETP.GT.AND P1, PT, R2, 0x50, PT ;  /* 0x000000500200780c */ /* 0x000fe20003f24270 */
[----:B------:R-:W-:Y:S01]  /*e2c0*/  LDSM.16.MT88.4 R36, [R230+0x900] ;  /* 0x00090000e624783b */ /* 0x000fe20000004200 */
[----:B------:R-:W-:-:S02]  /*e2d0*/  FSEL R192, R127, -INF , P0 ;  /* 0xff8000007fc07808 */ /* 0x000fc40000000000 */
[----:B------:R-:W-:Y:S02]  /*e2e0*/  FSEL R226, R125, -INF , P0 ;  /* 0xff8000007de27808 */ /* 0x000fe40000000000 */
[----:B------:R-:W-:Y:S02]  /*e2f0*/  FSEL R196, R19, -INF , P0 ;  /* 0xff80000013c47808 */ /* 0x000fe40000000000 */
[----:B------:R-:W-:Y:S02]  /*e300*/  FSEL R184, R17, -INF , P0 ;  /* 0xff80000011b87808 */ /* 0x000fe40000000000 */
[----:B------:R-:W-:Y:S02]  /*e310*/  FMNMX.FTZ R7, R27, R7, !PT ;  /* 0x000000071b077209 */ /* 0x000fe40007810000 */
[----:B------:R-:W-:Y:S02]  /*e320*/  FMNMX.FTZ R6, R90, R6, !PT ;  /* 0x000000065a067209 */ /* 0x000fe40007810000 */
[----:B------:R-:W-:-:S02]  /*e330*/  ISETP.GT.AND P4, PT, R2, 0x48, PT ;  /* 0x000000480200780c */ /* 0x000fc40003f84270 */
[C---:B------:R-:W-:Y:S02]  /*e340*/  ISETP.GT.AND P2, PT, R2.reuse, 0x49, PT ;  /* 0x000000490200780c */ /* 0x040fe40003f44270 */
[----:B------:R-:W-:Y:S02]  /*e350*/  ISETP.GT.AND P0, PT, R2, 0x58, PT ;  /* 0x000000580200780c */ /* 0x000fe40003f04270 */
[----:B------:R-:W-:Y:S02]  /*e360*/  FMNMX.FTZ R5, R122, R5, !PT ;  /* 0x000000057a057209 */ /* 0x000fe40007810000 */
[----:B------:R-:W-:Y:S02]  /*e370*/  FSEL R225, R124, -INF , P1 ;  /* 0xff8000007ce17808 */ /* 0x000fe40000800000 */
[----:B------:R-:W-:Y:S02]  /*e380*/  FMNMX.FTZ R7, R28, R7, !PT ;  /* 0x000000071c077209 */ /* 0x000fe40007810000 */
[----:B------:R-:W-:-:S02]  /*e390*/  FMNMX.FTZ R6, R123, R6, !PT ;  /* 0x000000067b067209 */ /* 0x000fc40007810000 */
        /* <DEDUP_REMOVED lines=8> */
[----:B------:R-:W-:Y:S01]  /*e420*/  FSEL R188, R126, -INF , P1 ;  /* 0xff8000007ebc7808 */ /* 0x000fe20000800000 */
[----:B------:R-:W-:Y:S01]  /*e430*/  LDSM.16.MT88.4 R32, [R229+0x100] ;  /* 0x00010000e520783b */ /* 0x000fe20000004200 */
[----:B------:R-:W-:Y:S02]  /*e440*/  FSEL R199, R18, -INF , P1 ;  /* 0xff80000012c77808 */ /* 0x000fe40000800000 */
[----:B------:R-:W-:Y:S02]  /*e450*/  FSEL R124, R16, -INF , P1 ;  /* 0xff800000107c7808 */ /* 0x000fe40000800000 */
[----:B------:R-:W-:Y:S01]  /*e460*/  FSEL R170, R170, -INF , P0 ;  /* 0xff800000aaaa7808 */ /* 0x000fe20000000000 */
[----:B------:R-:W-:Y:S01]  /*e470*/  LDSM.16.MT88.4 R16, [R228+0x100] ;  /* 0x00010000e410783b */ /* 0x000fe20000004200 */
[----:B------:R-:W-:-:S02]  /*e480*/  FSEL R168, R168, -INF , P0 ;  /* 0xff800000a8a87808 */ /* 0x000fc40000000000 */
[----:B------:R-:W-:Y:S02]  /*e490*/  FSEL R208, R50, -INF , P0 ;  /* 0xff80000032d07808 */ /* 0x000fe40000000000 */
[----:B------:R-:W-:Y:S02]  /*e4a0*/  FSEL R127, R48, -INF , P0 ;  /* 0xff800000307f7808 */ /* 0x000fe40000000000 */
[C---:B------:R-:W-:Y:S02]  /*e4b0*/  ISETP.GT.AND P5, PT, R2.reuse, 0x59, PT ;  /* 0x000000590200780c */ /* 0x040fe40003fa4270 */
[C---:B------:R-:W-:Y:S02]  /*e4c0*/  ISETP.GT.AND P4, PT, R2.reuse, 0x60, PT ;  /* 0x000000600200780c */ /* 0x040fe40003f84270 */
[C---:B------:R-:W-:Y:S02]  /*e4d0*/  ISETP.GT.AND P2, PT, R2.reuse, 0x61, PT ;  /* 0x000000610200780c */ /* 0x040fe40003f44270 */
[----:B------:R-:W-:-:S02]  /*e4e0*/  ISETP.GT.AND P1, PT, R2, 0x68, PT ;  /* 0x000000680200780c */ /* 0x000fc40003f24270 */
[----:B------:R-:W-:Y:S02]  /*e4f0*/  ISETP.GT.AND P0, PT, R2, 0x69, PT ;  /* 0x000000690200780c */ /* 0x000fe40003f04270 */
        /* <DEDUP_REMOVED lines=31> */
[----:B------:R-:W-:Y:S02]  /*e6f0*/  FSEL R126, R49, -INF , P5 ;  /* 0xff800000317e7808 */ /* 0x000fe40002800000 */
[----:B------:R-:W-:Y:S02]  /*e700*/  FMNMX.FTZ R2, R127, R2, !PT ;  /* 0x000000027f027209 */ /* 0x000fe40007810000 */
[----:B------:R-:W-:Y:S02]  /*e710*/  FMNMX.FTZ R6, R156, R6, !PT ;  /* 0x000000069c067209 */ /* 0x000fe40007810000 */
[----:B------:R-:W-:-:S02]  /*e720*/  FMNMX.FTZ R5, R167, R5, !PT ;  /* 0x00000005a7057209 */ /* 0x000fc40007810000 */
[----:B------:R-:W-:Y:S02]  /*e730*/  FMNMX.FTZ R7, R66, R7, !PT ;  /* 0x0000000742077209 */ /* 0x000fe40007810000 */
[----:B------:R-:W-:Y:S02]  /*e740*/  FSEL R212, R140, -INF , P4 ;  /* 0xff8000008cd47808 */ /* 0x000fe40002000000 */
[----:B------:R-:W-:Y:S02]  /*e750*/  FMNMX.FTZ R2, R126, R2, !PT ;  /* 0x000000027e027209 */ /* 0x000fe40007810000 */
[----:B------:R-:W-:Y:S02]  /*e760*/  FMNMX.FTZ R6, R158, R6, !PT ;  /* 0x000000069e067209 */ /* 0x000fe40007810000 */
[----:B------:R-:W-:Y:S02]  /*e770*/  FMNMX.FTZ R5, R225, R5, !PT ;  /* 0x00000005e1057209 */ /* 0x000fe40007810000 */
[----:B------:R-:W-:-:S02]  /*e780*/  FMNMX.FTZ R7, R67, R7, !PT ;  /* 0x0000000743077209 */ /* 0x000fc40007810000 */
[----:B-1----:R-:W-:Y:S02]  /*e790*/  FSEL R139, R141, -INF , P2 ;  /* 0xff8000008d8b7808 */ /* 0x002fe40001000000 */
[----:B------:R-:W-:Y:S02]  /*e7a0*/  FMNMX.FTZ R2, R212, R2, !PT ;  /* 0x00000002d4027209 */ /* 0x000fe40007810000 */
[----:B------:R-:W-:Y:S02]  /*e7b0*/  FMNMX.FTZ R6, R176, R6, !PT ;  /* 0x00000006b0067209 */ /* 0x000fe40007810000 */
[----:B------:R-:W-:Y:S02]  /*e7c0*/  FMNMX.FTZ R5, R226, R5, !PT ;  /* 0x00000005e2057209 */ /* 0x000fe40007810000 */
[----:B------:R-:W-:Y:S02]  /*e7d0*/  FMNMX.FTZ R7, R116, R7, !PT ;  /* 0x0000000774077209 */ /* 0x000fe40007810000 */
[----:B------:R-:W-:-:S02]  /*e7e0*/  FSEL R233, R68, -INF , P1 ;  /* 0xff80000044e97808 */ /* 0x000fc40000800000 */
[----:B------:R-:W-:Y:S02]  /*e7f0*/  FMNMX.FTZ R2, R139, R2, !PT ;  /* 0x000000028b027209 */ /* 0x000fe40007810000 */
[----:B------:R-:W-:Y:S02]  /*e800*/  FSEL R169, R169, -INF , P5 ;  /* 0xff800000a9a97808 */ /* 0x000fe40002800000 */
        /* <DEDUP_REMOVED lines=9> */
[----:B------:R-:W-:-:S02]  /*e8a0*/  FMNMX.FTZ R8, R206, R2, !PT ;  /* 0x00000002ce087209 */ /* 0x000fc40007810000 */
[----:B------:R-:W-:Y:S02]  /*e8b0*/  FSEL R203, R173, -INF , P2 ;  /* 0xff800000adcb7808 */ /* 0x000fe40001000000 */
[----:B------:R-:W-:Y:S01]  /*e8c0*/  FMNMX.FTZ R6, R179, R6, !PT ;  /* 0x00000006b3067209 */ /* 0x000fe20007810000 */
[----:B------:R-:W1:Y:S01]  /*e8d0*/  SHFL.BFLY PT, R135, R8, 0x2, 0x1f ;  /* 0x0c401f0008877f89 */ /* 0x000e6200000e0000 */
[----:B------:R-:W-:Y:S02]  /*e8e0*/  FMNMX.FTZ R2, R200, R5, !PT ;  /* 0x00000005c8027209 */ /* 0x000fe40007810000 */
[----:B------:R-:W-:Y:S02]  /*e8f0*/  FMNMX.FTZ R7, R120, R7, !PT ;  /* 0x0000000778077209 */ /* 0x000fe40007810000 */
[----:B------:R-:W-:Y:S02]  /*e900*/  FSEL R216, R92, -INF , P1 ;  /* 0xff8000005cd87808 */ /* 0x000fe40000800000 */
[----:B------:R-:W-:-:S02]  /*e910*/  FMNMX.FTZ R5, R188, R6, !PT ;  /* 0x00000006bc057209 */ /* 0x000fc40007810000 */
[----:B------:R-:W-:Y:S02]  /*e920*/  FMNMX.FTZ R2, R203, R2, !PT ;  /* 0x00000002cb027209 */ /* 0x000fe40007810000 */
[----:B------:R-:W-:Y:S02]  /*e930*/  FMNMX.FTZ R7, R153, R7, !PT ;  /* 0x0000000799077209 */ /* 0x000fe40007810000 */
[----:B------:R-:W-:Y:S02]  /*e940*/  FSEL R193, R93, -INF , P0 ;  /* 0xff8000005dc17808 */ /* 0x000fe40000000000 */
[----:B------:R-:W-:Y:S02]  /*e950*/  FMNMX.FTZ R5, R192, R5, !PT ;  /* 0x00000005c0057209 */ /* 0x000fe40007810000 */
[----:B------:R-:W-:Y:S02]  /*e960*/  FMNMX.FTZ R2, R216, R2, !PT ;  /* 0x00000002d8027209 */ /* 0x000fe40007810000 */
[----:B------:R-:W-:-:S02]  /*e970*/  FMNMX.FTZ R6, R152, R7, !PT ;  /* 0x0000000798067209 */ /* 0x000fc40007810000 */
        /* <DEDUP_REMOVED lines=51> */
[----:B------:R-:W-:Y:S01]  /*ecb0*/  FFMA.FTZ R5, R12, c[0x0][0x2d0], -R7 ;  /* 0x0000b4000c057a23 */ /* 0x000fe20000010807 */
[----:B------:R-:W-:Y:S01]  /*ecc0*/  MOV R4, R212 ;  /* 0x000000d400047202 */ /* 0x000fe20000000f00 */
[----:B------:R2:W-:Y:S02]  /*ecd0*/  MUFU.EX2 R232, R6 ;  /* 0x0000000600e87308 */ /* 0x0005e40000000800 */
[----:B------:R-:W3:Y:S01]  /*ece0*/  SHFL.BFLY PT, R10, R8, 0x2, 0x1f ;  /* 0x0c401f00080a7f89 */ /* 0x000ee200000e0000 */
[----:B-1----:R-:W-:-:S05]  /*ecf0*/  FMNMX.FTZ R2, R2, R11, !PT ;  /* 0x0000000b02027209 */ /* 0x002fca0007810000 */
[----:B------:R1:W4:Y:S01]  /*ed00*/  MUFU.EX2 R198, R5 ;  /* 0x0000000500c67308 */ /* 0x0003220000000800 */
[----:B------:R-:W-:Y:S02]  /*ed10*/  FSETP.NEU.FTZ.AND P0, PT, R2, -INF , PT ;  /* 0xff8000000200780b */ /* 0x000fe40003f1d000 */
[----:B--2---:R-:W-:-:S05]  /*ed20*/  FSEL R6, R9, RZ, P1 ;  /* 0x000000ff09067208 */ /* 0x004fca0000800000 */
        /* <DEDUP_REMOVED lines=19> */
[----:B------:R-:W-:Y:S03]  /*ee60*/  LDSM.16.MT88.4 R24, [R229+0x900] ;  /* 0x00090000e518783b */ /* 0x000fe60000004200 */
        /* <DEDUP_REMOVED lines=13> */
[----:B-1----:R-:W-:-:S04]  /*ef40*/  FFMA.FTZ R0, R29, c[0x0][0x2d0], -R7 ;  /* 0x0000b4001d007a23 */ /* 0x002fc80000010807 */
[----:B------:R1:W2:Y:S03]  /*ef50*/  MUFU.EX2 R236, R0 ;  /* 0x0000000000ec7308 */ /* 0x0002a60000000800 */
[C---:B------:R-:W-:Y:S08]  /*ef60*/  HMMA.16816.F32 R76, R8.reuse, R20, RZ ;  /* 0x00000014084c723c */ /* 0x040ff000000018ff */
[C---:B------:R-:W-:Y:S01]  /*ef70*/  HMMA.16816.F32 R68, R8.reuse, R32, RZ ;  /* 0x000000200844723c */ /* 0x040fe200000018ff */
[----:B-1----:R-:W-:Y:S01]  /*ef80*/  FSEL R0, R3, RZ, P0 ;  /* 0x000000ff03007208 */ /* 0x002fe20000000000 */
[----:B------:R-:W-:Y:S01]  /*ef90*/  FFMA.FTZ R3, R31, c[0x0][0x2d0], -R7 ;  /* 0x0000b4001f037a23 */ /* 0x000fe20000010807 */
[----:B--2---:R-:W-:Y:S01]  /*efa0*/  F2FP.PACK_AB R14, R236, R194 ;  /* 0x000000c2ec0e723e */ /* 0x004fe200000000ff */
        /* <DEDUP_REMOVED lines=8> */
[----:B--2---:R-:W-:Y:S01]  /*f030*/  FFMA.FTZ R3, R66, c[0x0][0x2d0], -R0 ;  /* 0x0000b40042037a23 */ /* 0x004fe20000010800 */
[----:B---3--:R-:W-:-:S05]  /*f040*/  F2FP.PACK_AB R13, R172, R173 ;  /* 0x000000adac0d723e */ /* 0x008fca00000000ff */
[----:B------:R2:W-:Y:S02]  /*f050*/  MUFU.EX2 R143, R3 ;  /* 0x00000003008f7308 */ /* 0x0005e40000000800 */
[----:B--2---:R-:W-:Y:S02]  /*f060*/  FFMA.FTZ R3, R67, c[0x0][0x2d0], -R0 ;  /* 0x0000b40043037a23 */ /* 0x004fe40000010800 */
[C---:B------:R-:W-:Y:S04]  /*f070*/  HMMA.16816.F32 R64, R8.reuse, R34, RZ ;  /* 0x000000220840723c */ /* 0x040fe800000018ff */
[----:B------:R2:W3:Y:S02]  /*f080*/  MUFU.EX2 R238, R3 ;  /* 0x0000000300ee7308 */ /* 0x0004e40000000800 */
[--C-:B--2---:R-:W-:Y:S01]  /*f090*/  FFMA.FTZ R3, R72, c[0x0][0x2d0], -R6.reuse ;  /* 0x0000b40048037a23 */ /* 0x104fe20000010806 */
[----:B---3--:R-:W-:Y:S01]  /*f0a0*/  F2FP.PACK_AB R15, R238, R143 ;  /* 0x0000008fee0f723e */ /* 0x008fe200000000ff */
[----:B------:R-:W-:Y:S04]  /*f0b0*/  HMMA.16816.F32 R72, R8, R22, RZ ;  /* 0x000000160848723c */ /* 0x000fe800000018ff */
[----:B------:R2:W-:Y:S04]  /*f0c0*/  MUFU.EX2 R207, R3 ;  /* 0x0000000300cf7308 */ /* 0x0005e80000000800 */
[C---:B------:R-:W-:Y:S08]  /*f0d0*/  HMMA.16816.F32 R56, R12.reuse, R16, RZ ;  /* 0x000000100c38723c */ /* 0x040ff000000018ff */
[----:B------:R-:W-:Y:S01]  /*f0e0*/  HMMA.16816.F32 R92, R12, R18, RZ ;  /* 0x000000120c5c723c */ /* 0x000fe200000018ff */
[----:B------:R-:W3:Y:S01]  /*f0f0*/  LDSM.16.MT88.4 R16, [R231+0x900] ;  /* 0x00090000e710783b */ /* 0x000ee20000004200 */
[----:B--2---:R-:W-:-:S04]  /*f100*/  FFMA.FTZ R3, R88, c[0x0][0x2d0], -R6 ;  /* 0x0000b40058037a23 */ /* 0x004fc80000010806 */
[----:B------:R2:W4:Y:S02]  /*f110*/  MUFU.EX2 R234, R3 ;  /* 0x0000000300ea7308 */ /* 0x0005240000000800 */
[C---:B------:R-:W-:Y:S08]  /*f120*/  HMMA.16816.F32 R48, R12.reuse, R20, RZ ;  /* 0x000000140c30723c */ /* 0x040ff000000018ff */
[----:B------:R-:W-:Y:S01]  /*f130*/  HMMA.16816.F32 R44, R12, R32, RZ ;  /* 0x000000200c2c723c */ /* 0x000fe200000018ff */
[----:B--2---:R-:W-:Y:S01]  /*f140*/  FFMA.FTZ R3, R89, c[0x0][0x2d0], -R6 ;  /* 0x0000b40059037a23 */ /* 0x004fe20000010806 */
[----:B----4-:R-:W-:-:S03]  /*f150*/  F2FP.PACK_AB R8, R234, R207 ;  /* 0x000000cfea08723e */ /* 0x010fc600000000ff */
[----:B------:R2:W-:Y:S02]  /*f160*/  MUFU.EX2 R237, R3 ;  /* 0x0000000300ed7308 */ /* 0x0005e40000000800 */
[----:B--2---:R-:W-:-:S06]  /*f170*/  FFMA.FTZ R3, R90, c[0x0][0x2d0], -R6 ;  /* 0x0000b4005a037a23 */ /* 0x004fcc0000010806 */
[----:B------:R2:W4:Y:S02]  /*f180*/  MUFU.EX2 R201, R3 ;  /* 0x0000000300c97308 */ /* 0x0005240000000800 */
[--C-:B--2---:R-:W-:Y:S01]  /*f190*/  FFMA.FTZ R3, R91, c[0x0][0x2d0], -R5.reuse ;  /* 0x0000b4005b037a23 */ /* 0x104fe20000010805 */
[----:B----4-:R-:W-:Y:S01]  /*f1a0*/  F2FP.PACK_AB R10, R201, R237 ;  /* 0x000000edc90a723e */ /* 0x010fe200000000ff */
[C---:B------:R-:W-:Y:S04]  /*f1b0*/  HMMA.16816.F32 R88, R12.reuse, R22, RZ ;  /* 0x000000160c58723c */ /* 0x040fe800000018ff */
[----:B------:R2:W-:Y:S04]  /*f1c0*/  MUFU.EX2 R235, R3 ;  /* 0x0000000300eb7308 */ /* 0x0005e80000000800 */
[----:B------:R-:W-:Y:S01]  /*f1d0*/  HMMA.16816.F32 R20, R12, R40, RZ ;  /* 0x000000280c14723c */ /* 0x000fe200000018ff */
[----:B--2---:R-:W-:-:S04]  /*f1e0*/  FFMA.FTZ R3, R96, c[0x0][0x2d0], -R5 ;  /* 0x0000b40060037a23 */ /* 0x004fc80000010805 */
[----:B------:R2:W4:Y:S02]  /*f1f0*/  MUFU.EX2 R190, R3 ;  /* 0x0000000300be7308 */ /* 0x0005240000000800 */
[----:B--2---:R-:W-:Y:S01]  /*f200*/  FFMA.FTZ R3, R97, c[0x0][0x2d0], -R5 ;  /* 0x0000b40061037a23 */ /* 0x004fe20000010805 */
[----:B----4-:R-:W-:-:S05]  /*f210*/  F2FP.PACK_AB R9, R190, R235 ;  /* 0x000000ebbe09723e */ /* 0x010fca00000000ff */
        /* <DEDUP_REMOVED lines=22> */
[----:B--2---:R-:W-:-:S02]  /*f380*/  F2FP.PACK_AB R10, R217, R189 ;  /* 0x000000bdd90a723e */ /* 0x004fc400000000ff */
[----:B------:R-:W-:Y:S01]  /*f390*/  F2FP.PACK_AB R8, R141, R215 ;  /* 0x000000d78d08723e */ /* 0x000fe200000000ff */
        /* <DEDUP_REMOVED lines=12> */
[C---:B------:R-:W-:Y:S07]  /*f460*/  HMMA.16816.F32 R32, R8.reuse, R30, R92 ;  /* 0x0000001e0820723c */ /* 0x040fee000000185c */
[----:B------:R-:W-:Y:S01]  /*f470*/  IMAD.MOV.U32 R95, RZ, RZ, R214 ;  /* 0x000000ffff5f7224 */ /* 0x000fe200078e00d6 */
[----:B------:R-:W-:Y:S01]  /*f480*/  HMMA.16816.F32 R68, R8, R28, R56 ;  /* 0x0000001c0844723c */ /* 0x000fe20000001838 */
[----:B------:R-:W-:-:S02]  /*f490*/  IMAD.MOV.U32 R94, RZ, RZ, R213 ;  /* 0x000000ffff5e7224 */ /* 0x000fc400078e00d5 */
[----:B------:R-:W-:Y:S02]  /*f4a0*/  IMAD.MOV.U32 R93, RZ, RZ, R211 ;  /* 0x000000ffff5d7224 */ /* 0x000fe400078e00d3 */
[--C-:B-1----:R-:W-:Y:S02]  /*f4b0*/  FFMA.FTZ R3, R121, c[0x0][0x2d0], -R7.reuse ;  /* 0x0000b40079037a23 */ /* 0x102fe40000010807 */
[----:B------:R-:W-:Y:S01]  /*f4c0*/  IMAD.MOV.U32 R92, RZ, RZ, R210 ;  /* 0x000000ffff5c7224 */ /* 0x000fe200078e00d2 */
[C---:B------:R-:W-:Y:S01]  /*f4d0*/  HMMA.16816.F32 R64, R8.reuse, R16, R48 ;  /* 0x000000100840723c */ /* 0x040fe20000001830 */
[----:B------:R1:W-:Y:S07]  /*f4e0*/  MUFU.EX2 R246, R3 ;  /* 0x0000000300f67308 */ /* 0x0003ee0000000800 */
[C---:B------:R-:W-:Y:S01]  /*f4f0*/  HMMA.16816.F32 R28, R8.reuse, R18, R88 ;  /* 0x00000012081c723c */ /* 0x040fe20000001858 */
[----:B------:R-:W-:Y:S06]  /*f500*/  LDSM.16.MT88.4 R16, [R231+0x1100] ;  /* 0x00110000e710783b */ /* 0x000fec0000004200 */
[----:B------:R-:W-:Y:S01]  /*f510*/  MOV R91, R209 ;  /* 0x000000d1005b7202 */ /* 0x000fe20000000f00 */
[----:B------:R-:W-:Y:S01]  /*f520*/  HMMA.16816.F32 R52, R8, R24, R44 ;  /* 0x000000180834723c */ /* 0x000fe2000000182c */
[----:B-1----:R-:W-:Y:S01]  /*f530*/  FFMA.FTZ R3, R122, c[0x0][0x2d0], -R7 ;  /* 0x0000b4007a037a23 */ /* 0x002fe20000010807 */
[----:B------:R-:W-:Y:S01]  /*f540*/  MOV R89, R206 ;  /* 0x000000ce00597202 */ /* 0x000fe20000000f00 */
[----:B------:R-:W-:-:S02]  /*f550*/  IMAD.MOV.U32 R90, RZ, RZ, R208 ;  /* 0x000000ffff5a7224 */ /* 0x000fc400078e00d0 */
[----:B------:R1:W-:Y:S01]  /*f560*/  MUFU.EX2 R249, R3 ;  /* 0x0000000300f97308 */ /* 0x0003e20000000800 */
[----:B------:R-:W-:Y:S02]  /*f570*/  IMAD.MOV.U32 R88, RZ, RZ, R205 ;  /* 0x000000ffff587224 */ /* 0x000fe400078e00cd */
[----:B------:R-:W-:Y:S01]  /*f580*/  HMMA.16816.F32 R40, R8, R26, R96 ;  /* 0x0000001a0828723c */ /* 0x000fe20000001860 */
[----:B------:R-:W-:Y:S01]  /*f590*/  LDSM.16.MT88.4 R24, [R230+0x1100] ;  /* 0x00110000e618783b */ /* 0x000fe20000004200 */
[----:B-1----:R-:W-:-:S06]  /*f5a0*/  FFMA.FTZ R3, R123, c[0x0][0x2d0], -R6 ;  /* 0x0000b4007b037a23 */ /* 0x002fcc0000010806 */
[C---:B------:R-:W-:Y:S01]  /*f5b0*/  HMMA.16816.F32 R120, R8.reuse, R36, R20 ;  /* 0x000000240878723c */ /* 0x040fe20000001814 */
[----:B------:R-:W1:Y:S01]  /*f5c0*/  LDSM.16.MT88.4 R20, [R228+0x1100] ;  /* 0x00110000e414783b */ /* 0x000e620000004200 */
[----:B------:R2:W-:Y:S06]  /*f5d0*/  MUFU.EX2 R224, R3 ;  /* 0x0000000300e07308 */ /* 0x0005ec0000000800 */
[----:B------:R-:W-:Y:S01]  /*f5e0*/  HMMA.16816.F32 R36, R8, R38, R12 ;  /* 0x000000260824723c */ /* 0x000fe2000000180c */
[----:B------:R-:W3:Y:S01]  /*f5f0*/  LDSM.16.MT88.4 R12, [R229+0x1100] ;  /* 0x00110000e50c783b */ /* 0x000ee20000004200 */
[----:B--2---:R-:W-:Y:S01]  /*f600*/  FFMA.FTZ R3, R128, c[0x0][0x2d0], -R6 ;  /* 0x0000b40080037a23 */ /* 0x004fe20000010806 */
[----:B------:R-:W-:-:S03]  /*f610*/  MOV R128, R215 ;  /* 0x000000d700807202 */ /* 0x000fc60000000f00 */
        /* <DEDUP_REMOVED lines=19> */
[----:B--2---:R-:W-:Y:S01]  /*f750*/  FFMA.FTZ R3, R137, c[0x0][0x2d0], -R5 ;  /* 0x0000b40089037a23 */ /* 0x004fe20000010805 */
[----:B------:R-:W-:-:S05]  /*f760*/  MOV R137, R202 ;  /* 0x000000ca00897202 */ /* 0x000fca0000000f00 */
[----:B------:R2:W4:Y:S02]  /*f770*/  MUFU.EX2 R217, R3 ;  /* 0x0000000300d97308 */ /* 0x0005240000000800 */
[----:B--2---:R-:W-:Y:S01]  /*f780*/  FFMA.FTZ R3, R153, c[0x0][0x2d0], -R0 ;  /* 0x0000b40099037a23 */ /* 0x004fe20000010800 */
[----:B----4-:R-:W-:Y:S01]  /*f790*/  F2FP.PACK_AB R11, R217, R218 ;  /* 0x000000dad90b723e */ /* 0x010fe200000000ff */
[----:B------:R-:W-:-:S04]  /*f7a0*/  IMAD.MOV.U32 R153, RZ, RZ, R90 ;  /* 0x000000ffff997224 */ /* 0x000fc800078e005a */
[----:B------:R2:W-:Y:S02]  /*f7b0*/  MUFU.EX2 R215, R3 ;  /* 0x0000000300d77308 */ /* 0x0005e40000000800 */
[C---:B-1----:R-:W-:Y:S08]  /*f7c0*/  HMMA.16816.F32 R48, R8.reuse, R20, R112 ;  /* 0x000000140830723c */ /* 0x042ff00000001870 */
[----:B------:R-:W-:Y:S01]  /*f7d0*/  HMMA.16816.F32 R56, R8, R18, R80 ;  /* 0x000000120838723c */ /* 0x000fe20000001850 */
[----:B--2---:R-:W-:-:S02]  /*f7e0*/  FFMA.FTZ R3, R152, c[0x0][0x2d0], -R0 ;  /* 0x0000b40098037a23 */ /* 0x004fc40000010800 */
[----:B------:R-:W-:Y:S02]  /*f7f0*/  IMAD.MOV.U32 R152, RZ, RZ, R201 ;  /* 0x000000ffff987224 */ /* 0x000fe400078e00c9 */
[----:B------:R1:W2:Y:S03]  /*f800*/  MUFU.EX2 R216, R3 ;  /* 0x0000000300d87308 */ /* 0x0002a60000000800 */
[C---:B------:R-:W-:Y:S08]  /*f810*/  HMMA.16816.F32 R60, R8.reuse, R16, R108 ;  /* 0x00000010083c723c */ /* 0x040ff0000000186c */
[----:B---3--:R-:W-:Y:S01]  /*f820*/  HMMA.16816.F32 R112, R8, R12, R104 ;  /* 0x0000000c0870723c */ /* 0x008fe20000001868 */
        /* <DEDUP_REMOVED lines=13> */
[--C-:B-1----:R-:W-:Y:S01]  /*f900*/  FFMA.FTZ R3, R148, c[0x0][0x2d0], -R6.reuse ;  /* 0x0000b40094037a23 */ /* 0x102fe20000010806 */
[----:B---3--:R-:W-:Y:S01]  /*f910*/  F2FP.PACK_AB R11, R213, R214 ;  /* 0x000000d6d50b723e */ /* 0x008fe200000000ff */
[----:B------:R-:W-:Y:S02]  /*f920*/  IMAD.MOV.U32 R148, RZ, RZ, R91 ;  /* 0x000000ffff947224 */ /* 0x000fe400078e005b */
[----:B------:R1:W-:Y:S04]  /*f930*/  MUFU.EX2 R212, R3 ;  /* 0x0000000300d47308 */ /* 0x0003e80000000800 */
[C---:B------:R-:W-:Y:S08]  /*f940*/  HMMA.16816.F32 R84, R8.reuse, R22, R32 ;  /* 0x000000160854723c */ /* 0x040ff00000001820 */
[----:B------:R-:W-:Y:S01]  /*f950*/  HMMA.16816.F32 R32, R8, R16, R64 ;  /* 0x000000100820723c */ /* 0x000fe20000001840 */
[----:B-1----:R-:W-:Y:S01]  /*f960*/  FFMA.FTZ R3, R150, c[0x0][0x2d0], -R6 ;  /* 0x0000b40096037a23 */ /* 0x002fe20000010806 */
[----:B------:R-:W-:-:S03]  /*f970*/  MOV R150, R92 ;  /* 0x0000005c00967202 */ /* 0x000fc60000000f00 */
[----:B------:R1:W2:Y:S03]  /*f980*/  MUFU.EX2 R211, R3 ;  /* 0x0000000300d37308 */ /* 0x0002a60000000800 */
[C---:B------:R-:W-:Y:S01]  /*f990*/  HMMA.16816.F32 R28, R8.reuse, R18, R28 ;  /* 0x00000012081c723c */ /* 0x040fe2000000181c */
[----:B------:R-:W3:Y:S07]  /*f9a0*/  LDSM.16.MT88.4 R16, [R228+0x1900] ;  /* 0x00190000e410783b */ /* 0x000eee0000004200 */
[----:B------:R-:W-:Y:S01]  /*f9b0*/  HMMA.16816.F32 R96, R8, R24, R120 ;  /* 0x000000180860723c */ /* 0x000fe20000001878 */
[----:B-1----:R-:W-:-:S07]  /*f9c0*/  FFMA.FTZ R3, R149, c[0x0][0x2d0], -R6 ;  /* 0x0000b40095037a23 */ /* 0x002fce0000010806 */
[C---:B------:R-:W-:Y:S01]  /*f9d0*/  HMMA.16816.F32 R100, R8.reuse, R20, R68 ;  /* 0x000000140864723c */ /* 0x040fe20000001844 */
[----:B------:R-:W-:Y:S01]  /*f9e0*/  IMAD.MOV.U32 R149, RZ, RZ, R93 ;  /* 0x000000ffff957224 */ /* 0x000fe200078e005d */
[----:B------:R-:W-:Y:S01]  /*f9f0*/  LDSM.16.MT88.4 R20, [R229+0x1900] ;  /* 0x00190000e514783b */ /* 0x000fe20000004200 */
[----:B------:R1:W-:Y:S01]  /*fa00*/  MUFU.EX2 R210, R3 ;  /* 0x0000000300d27308 */ /* 0x0003e20000000800 */
[----:B------:R-:W-:Y:S01]  /*fa10*/  IMAD.MOV.U32 R120, RZ, RZ, R150 ;  /* 0x000000ffff787224 */ /* 0x000fe200078e0096 */
[----:B------:R-:W-:Y:S01]  /*fa20*/  MOV R121, R148 ;  /* 0x0000009400797202 */ /* 0x000fe20000000f00 */
[----:B------:R-:W-:Y:S01]  /*fa30*/  IMAD.MOV.U32 R150, RZ, RZ, R129 ;  /* 0x000000ffff967224 */ /* 0x000fe200078e0081 */
[----:B------:R-:W-:Y:S01]  /*fa40*/  MOV R122, R89 ;  /* 0x00000059007a7202 */ /* 0x000fe20000000f00 */
[----:B------:R-:W-:Y:S01]  /*fa50*/  HMMA.16816.F32 R68, R8, R12, R52 ;  /* 0x0000000c0844723c */ /* 0x000fe20000001834 */
[----:B------:R-:W-:Y:S02]  /*fa60*/  IMAD.MOV.U32 R129, RZ, RZ, R190 ;  /* 0x000000ffff817224 */ /* 0x000fe400078e00be */
[----:B------:R-:W-:-:S02]  /*fa70*/  IMAD.MOV.U32 R148, RZ, RZ, R128 ;  /* 0x000000ffff947224 */ /* 0x000fc400078e0080 */
[----:B------:R-:W-:Y:S02]  /*fa80*/  IMAD.MOV.U32 R128, RZ, RZ, R189 ;  /* 0x000000ffff807224 */ /* 0x000fe400078e00bd */
[----:B------:R-:W-:Y:S01]  /*fa90*/  IMAD.MOV.U32 R123, RZ, RZ, R88 ;  /* 0x000000ffff7b7224 */ /* 0x000fe200078e0058 */
[----:B------:R-:W-:Y:S01]  /*faa0*/  HMMA.16816.F32 R72, R8, R14, R40 ;  /* 0x0000000e0848723c */ /* 0x000fe20000001828 */
[----:B------:R-:W-:Y:S01]  /*fab0*/  LDSM.16.MT88.4 R12, [R231+0x1900] ;  /* 0x00190000e70c783b */ /* 0x000fe20000004200 */
[----:B-1----:R-:W-:Y:S02]  /*fac0*/  FFMA.FTZ R3, R151, c[0x0][0x2d0], -R6 ;  /* 0x0000b40097037a23 */ /* 0x002fe40000010806 */
[----:B------:R-:W-:Y:S02]  /*fad0*/  IMAD.MOV.U32 R151, RZ, RZ, R94 ;  /* 0x000000ffff977224 */ /* 0x000fe400078e005e */
[----:B------:R1:W4:Y:S02]  /*fae0*/  MUFU.EX2 R209, R3 ;  /* 0x0000000300d17308 */ /* 0x0003240000000800 */
[----:B-1----:R-:W-:Y:S01]  /*faf0*/  FFMA.FTZ R3, R155, c[0x0][0x2d0], -R5 ;  /* 0x0000b4009b037a23 */ /* 0x002fe20000010805 */
[----:B------:R-:W-:-:S02]  /*fb00*/  MOV R155, R95 ;  /* 0x0000005f009b7202 */ /* 0x000fc40000000f00 */
[----:B------:R-:W-:Y:S03]  /*fb10*/  HMMA.16816.F32 R92, R8, R26, R36 ;  /* 0x0000001a085c723c */ /* 0x000fe60000001824 */
[----:B------:R1:W-:Y:S01]  /*fb20*/  MUFU.EX2 R208, R3 ;  /* 0x0000000300d07308 */ /* 0x0003e20000000800 */
[----:B------:R-:W3:Y:S03]  /*fb30*/  LDSM.16.MT88.4 R24, [R230+0x1900] ;  /* 0x00190000e618783b */ /* 0x000ee60000004200 */
[----:B--2---:R-:W-:Y:S02]  /*fb40*/  F2FP.PACK_AB R8, R211, R212 ;  /* 0x000000d4d308723e */ /* 0x004fe400000000ff */
[----:B----4-:R-:W-:Y:S01]  /*fb50*/  F2FP.PACK_AB R10, R209, R210 ;  /* 0x000000d2d10a723e */ /* 0x010fe200000000ff */
[----:B-1----:R-:W-:-:S02]  /*fb60*/  FFMA.FTZ R3, R157, c[0x0][0x2d0], -R5 ;  /* 0x0000b4009d037a23 */ /* 0x002fc40000010805 */
[----:B------:R-:W-:Y:S02]  /*fb70*/  IMAD.MOV.U32 R157, RZ, RZ, R198 ;  /* 0x000000ffff9d7224 */ /* 0x000fe400078e00c6 */
        /* <DEDUP_REMOVED lines=9> */
[----:B--2---:R-:W-:-:S05]  /*fc10*/  F2FP.PACK_AB R11, R206, R205 ;  /* 0x000000cdce0b723e */ /* 0x004fca00000000ff */
[----:B------:R1:W-:Y:S02]  /*fc20*/  MUFU.EX2 R204, R3 ;  /* 0x0000000300cc7308 */ /* 0x0003e40000000800 */
[C---:B---3--:R-:W-:Y:S08]  /*fc30*/  HMMA.16816.F32 R108, R8.reuse, R16, R48 ;  /* 0x00000010086c723c */ /* 0x048ff00000001830 */
[----:B------:R-:W-:Y:S01]  /*fc40*/  HMMA.16816.F32 R48, R8, R24, R116 ;  /* 0x000000180830723c */ /* 0x000fe20000001874 */
[----:B-1----:R-:W-:-:S02]  /*fc50*/  FFMA.FTZ R3, R159, c[0x0][0x2d0], -R7 ;  /* 0x0000b4009f037a23 */ /* 0x002fc40000010807 */
[----:B------:R-:W-:-:S04]  /*fc60*/  IMAD.MOV.U32 R159, RZ, RZ, R149 ;  /* 0x000000ffff9f7224 */ /* 0x000fc800078e0095 */
[----:B------:R-:W-:Y:S01]  /*fc70*/  MOV R116, R156 ;  /* 0x0000009c00747202 */ /* 0x000fe20000000f00 */
[----:B------:R1:W2:Y:S01]  /*fc80*/  MUFU.EX2 R203, R3 ;  /* 0x0000000300cb7308 */ /* 0x0002a20000000800 */
        /* <DEDUP_REMOVED lines=10> */
[----:B------:R-:W-:-:S02]  /*fd30*/  IMAD.MOV.U32 R151, RZ, RZ, R133 ;  /* 0x000000ffff977224 */ /* 0x000fc400078e0085 */
[----:B-1----:R-:W-:-:S05]  /*fd40*/  FFMA.FTZ R3, R161, c[0x0][0x2d0], -R7 ;  /* 0x0000b400a1037a23 */ /* 0x002fca0000010807 */
[C---:B------:R-:W-:Y:S01]  /*fd50*/  HMMA.16816.F32 R104, R8.reuse, R18, R44 ;  /* 0x000000120868723c */ /* 0x040fe2000000182c */
[----:B------:R1:W-:Y:S07]  /*fd60*/  MUFU.EX2 R202, R3 ;  /* 0x0000000300ca7308 */ /* 0x0003ee0000000800 */
[C---:B------:R-:W-:Y:S08]  /*fd70*/  HMMA.16816.F32 R88, R8.reuse, R12, R60 ;  /* 0x0000000c0858723c */ /* 0x040ff0000000183c */
[----:B------:R-:W-:Y:S01]  /*fd80*/  HMMA.16816.F32 R56, R8, R20, R112 ;  /* 0x000000140838723c */ /* 0x000fe20000001870 */
[----:B-1----:R-:W-:-:S04]  /*fd90*/  FFMA.FTZ R3, R162, c[0x0][0x2d0], -R7 ;  /* 0x0000b400a2037a23 */ /* 0x002fc80000010807 */
[----:B------:R1:W3:Y:S03]  /*fda0*/  MUFU.EX2 R201, R3 ;  /* 0x0000000300c97308 */ /* 0x0002e60000000800 */
[C---:B------:R-:W-:Y:S08]  /*fdb0*/  HMMA.16816.F32 R52, R8.reuse, R22, R76 ;  /* 0x000000160834723c */ /* 0x040ff0000000184c */
[----:B------:R-:W-:Y:S01]  /*fdc0*/  HMMA.16816.F32 R40, R8, R26, R80 ;  /* 0x0000001a0828723c */ /* 0x000fe20000001850 */
[----:B-1----:R-:W-:-:S06]  /*fdd0*/  FFMA.FTZ R3, R163, c[0x0][0x2d0], -R0 ;  /* 0x0000b400a3037a23 */ /* 0x002fcc0000010800 */
[----:B--2---:R-:W-:Y:S02]  /*fde0*/  F2FP.PACK_AB R8, R203, R204 ;  /* 0x000000cccb08723e */ /* 0x004fe400000000ff */
[----:B---3--:R-:W-:Y:S01]  /*fdf0*/  F2FP.PACK_AB R10, R201, R202 ;  /* 0x000000cac90a723e */ /* 0x008fe200000000ff */
        /* <DEDUP_REMOVED lines=9> */
[----:B--2---:R-:W-:Y:S01]  /*fe90*/  F2FP.PACK_AB R11, R197, R198 ;  /* 0x000000c6c50b723e */ /* 0x004fe200000000ff */
[----:B------:R-:W-:Y:S02]  /*fea0*/  IMAD.MOV.U32 R144, RZ, RZ, R153 ;  /* 0x000000ffff907224 */ /* 0x000fe400078e0099 */
[----:B------:R-:W-:Y:S01]  /*feb0*/  IMAD.MOV.U32 R153, RZ, RZ, R131 ;  /* 0x000000ffff997224 */ /* 0x000fe200078e0083 */
[----:B------:R-:W-:Y:S01]  /*fec0*/  MOV R131, R143 ;  /* 0x0000008f00837202 */ /* 0x000fe20000000f00 */
[----:B------:R-:W-:Y:S02]  /*fed0*/  IMAD.MOV.U32 R143, RZ, RZ, R195 ;  /* 0x000000ffff8f7224 */ /* 0x000fe400078e00c3 */
[----:B------:R1:W-:Y:S01]  /*fee0*/  MUFU.EX2 R195, R3 ;  /* 0x0000000300c37308 */ /* 0x0003e20000000800 */
[C---:B------:R-:W-:Y:S08]  /*fef0*/  HMMA.16816.F32 R32, R8.reuse, R12, R32 ;  /* 0x0000000c0820723c */ /* 0x040ff00000001820 */
[----:B------:R-:W-:Y:S01]  /*ff00*/  HMMA.16816.F32 R60, R8, R14, R28 ;  /* 0x0000000e083c723c */ /* 0x000fe2000000181c */
[----:B------:R-:W2:Y:S04]  /*ff10*/  LDSM.16.MT88.4 R12, [R231+0x2100] ;  /* 0x00210000e70c783b */ /* 0x000ea80000004200 */
[----:B------:R-:W-:Y:S01]  /*ff20*/  LDSM.16.MT88.4 R28, [R230+0x2100] ;  /* 0x00210000e61c783b */ /* 0x000fe20000004200 */
[----:B-1----:R-:W-:-:S02]  /*ff30*/  FFMA.FTZ R3, R146, c[0x0][0x2d0], -R6 ;  /* 0x0000b40092037a23 */ /* 0x002fc40000010806 */
[C---:B------:R-:W-:Y:S01]  /*ff40*/  HMMA.16816.F32 R44, R8.reuse, R16, R100 ;  /* 0x00000010082c723c */ /* 0x040fe20000001864 */
[----:B------:R-:W-:Y:S02]  /*ff50*/  IMAD.MOV.U32 R146, RZ, RZ, R196 ;  /* 0x000000ffff927224 */ /* 0x000fe400078e00c4 */
[----:B------:R1:W-:Y:S05]  /*ff60*/  MUFU.EX2 R196, R3 ;  /* 0x0000000300c47308 */ /* 0x0003ea0000000800 */
[C---:B------:R-:W-:Y:S01]  /*ff70*/  HMMA.16816.F32 R36, R8.reuse, R18, R84 ;  /* 0x000000120824723c */ /* 0x040fe20000001854 */
[----:B------:R-:W3:Y:S07]  /*ff80*/  LDSM.16.MT88.4 R16, [R228+0x2100] ;  /* 0x00210000e410783b */ /* 0x000eee0000004200 */
[----:B------:R-:W-:Y:S01]  /*ff90*/  HMMA.16816.F32 R68, R8, R20, R68 ;  /* 0x000000140844723c */ /* 0x000fe20000001844 */
[----:B-1----:R-:W-:Y:S01]  /*ffa0*/  FFMA.FTZ R3, R147, c[0x0][0x2d0], -R6 ;  /* 0x0000b40093037a23 */ /* 0x002fe20000010806 */
[----:B------:R-:W-:-:S02]  /*ffb0*/  MOV R147, R154 ;  /* 0x0000009a00937202 */ /* 0x000fc40000000f00 */
[----:B------:R-:W-:Y:S02]  /*ffc0*/  MOV R154, R194 ;  /* 0x000000c2009a7202 */ /* 0x000fe40000000f00 */
[----:B------:R1:W4:Y:S02]  /*ffd0*/  MUFU.EX2 R194, R3 ;  /* 0x0000000300c27308 */ /* 0x0003240000000800 */
[C---:B------:R-:W-:Y:S01]  /*ffe0*/  HMMA.16816.F32 R72, R8.reuse, R22, R72 ;  /* 0x000000160848723c */ /* 0x040fe20000001848 */
[----:B------:R-:W2:Y:S07]  /*fff0*/  LDSM.16.MT88.4 R20, [R229+0x2100] ;  /* 0x00210000e514783b */ /* 0x000eae0000004200 */
[----:B------:R-:W-:Y:S01]  /*10000*/  HMMA.16816.F32 R76, R8, R24, R96 ;  /* 0x00000018084c723c */ /* 0x000fe20000001860 */
[----:B-1----:R-:W-:-:S07]  /*10010*/  FFMA.FTZ R3, R145, c[0x0][0x2d0], -R6 ;  /* 0x0000b40091037a23 */ /* 0x002fce0000010806 */
[----:B------:R-:W-:Y:S01]  /*10020*/  HMMA.16816.F32 R80, R8, R26, R92 ;  /* 0x0000001a0850723c */ /* 0x000fe2000000185c */
[----:B------:R-:W-:Y:S01]  /*10030*/  IMAD.MOV.U32 R145, RZ, RZ, R192 ;  /* 0x000000ffff917224 */ /* 0x000fe200078e00c0 */
[----:B------:R-:W-:Y:S01]  /*10040*/  LDSM.16.MT88.4 R24, [R228+0x2900] ;  /* 0x00290000e418783b */ /* 0x000fe20000004200 */
[----:B------:R1:W-:Y:S04]  /*10050*/  MUFU.EX2 R193, R3 ;  /* 0x0000000300c17308 */ /* 0x0003e80000000800 */
[----:B----4-:R-:W-:Y:S01]  /*10060*/  F2FP.PACK_AB R8, R194, R196 ;  /* 0x000000c4c208723e */ /* 0x010fe200000000ff */
[----:B-1----:R-:W-:-:S04]  /*10070*/  FFMA.FTZ R3, R167, c[0x0][0x2d0], -R6 ;  /* 0x0000b400a7037a23 */ /* 0x002fc80000010806 */
[----:B------:R1:W4:Y:S02]  /*10080*/  MUFU.EX2 R192, R3 ;  /* 0x0000000300c07308 */ /* 0x0003240000000800 */
[----:B-1----:R-:W-:Y:S01]  /*10090*/  FFMA.FTZ R3, R176, c[0x0][0x2d0], -R5 ;  /* 0x0000b400b0037a23 */ /* 0x002fe20000010805 */
[----:B------:R-:W-:Y:S02]  /*100a0*/  MOV R176, R188 ;  /* 0x000000bc00b07202 */ /* 0x000fe40000000f00 */
[----:B----4-:R-:W-:-:S03]  /*100b0*/  F2FP.PACK_AB R10, R192, R193 ;  /* 0x000000c1c00a723e */ /* 0x010fc600000000ff */
        /* <DEDUP_REMOVED lines=60> */
[----:B-1----:R-:W-:Y:S02]  /*10480*/  FFMA.FTZ R3, R176, c[0x0][0x2d0], -R5 ;  /* 0x0000b400b0037a23 */ /* 0x002fe40000010805 */
[----:B------:R-:W-:-:S03]  /*10490*/  IMAD.MOV.U32 R176, RZ, RZ, R145 ;  /* 0x000000ffffb07224 */ /* 0x000fc600078e0091 */
[----:B------:R1:W-:Y:S01]  /*104a0*/  MUFU.EX2 R96, R3 ;  /* 0x0000000300607308 */ /* 0x0003e20000000800 */
[----:B------:R-:W-:Y:S01]  /*104b0*/  IMAD.MOV.U32 R145, RZ, RZ, R147 ;  /* 0x000000ffff917224 */ /* 0x000fe200078e0093 */
[----:B------:R-:W-:Y:S01]  /*104c0*/  MOV R147, R146 ;  /* 0x0000009200937202 */ /* 0x000fe20000000f00 */
[----:B------:R-:W-:Y:S02]  /*104d0*/  IMAD.MOV.U32 R146, RZ, RZ, R144 ;  /* 0x000000ffff927224 */ /* 0x000fe400078e0090 */
[----:B------:R-:W-:Y:S01]  /*104e0*/  IMAD.MOV.U32 R144, RZ, RZ, R122 ;  /* 0x000000ffff907224 */ /* 0x000fe200078e007a */
[----:B------:R-:W-:Y:S01]  /*104f0*/  MOV R122, R123 ;  /* 0x0000007b007a7202 */ /* 0x000fe20000000f00 */
[----:B------:R-:W-:Y:S02]  /*10500*/  IMAD.MOV.U32 R123, RZ, RZ, R241 ;  /* 0x000000ffff7b7224 */ /* 0x000fe400078e00f1 */
[----:B------:R-:W-:Y:S02]  /*10510*/  IMAD.MOV.U32 R180, RZ, RZ, R158 ;  /* 0x000000ffffb47224 */ /* 0x000fe400078e009e */
[----:B------:R-:W-:-:S02]  /*10520*/  IMAD.MOV.U32 R179, RZ, RZ, R150 ;  /* 0x000000ffffb37224 */ /* 0x000fc400078e0096 */
[----:B------:R-:W-:Y:S02]  /*10530*/  IMAD.MOV.U32 R181, RZ, RZ, R155 ;  /* 0x000000ffffb57224 */ /* 0x000fe400078e009b */
[----:B------:R-:W-:Y:S02]  /*10540*/  IMAD.MOV.U32 R177, RZ, RZ, R152 ;  /* 0x000000ffffb17224 */ /* 0x000fe400078e0098 */
[----:B-1----:R-:W-:Y:S02]  /*10550*/  FFMA.FTZ R3, R176, c[0x0][0x2d0], -R5 ;  /* 0x0000b400b0037a23 */ /* 0x002fe40000010805 */
[----:B------:R-:W-:Y:S01]  /*10560*/  IMAD.MOV.U32 R178, RZ, RZ, R143 ;  /* 0x000000ffffb27224 */ /* 0x000fe200078e008f */
[----:B------:R-:W-:Y:S01]  /*10570*/  HMMA.16816.F32 R48, R8, R28, R76 ;  /* 0x0000001c0830723c */ /* 0x000fe2000000184c */
[----:B------:R1:W4:Y:S01]  /*10580*/  MUFU.EX2 R71, R3 ;  /* 0x0000000300477308 */ /* 0x0003220000000800 */
[----:B------:R-:W-:Y:S01]  /*10590*/  IMAD.MOV.U32 R176, RZ, RZ, R145 ;  /* 0x000000ffffb07224 */ /* 0x000fe200078e0091 */
[----:B------:R-:W-:Y:S01]  /*105a0*/  MOV R145, R147 ;  /* 0x0000009300917202 */ /* 0x000fe20000000f00 */
[----:B------:R-:W-:Y:S01]  /*105b0*/  IMAD.MOV.U32 R72, RZ, RZ, R233 ;  /* 0x000000ffff487224 */ /* 0x000fe200078e00e9 */
[----:B------:R2:W5:Y:S01]  /*105c0*/  LDL.LU R241, [R1+0x70] ;  /* 0x0000700001f17983 */ /* 0x0005620000300800 */
[----:B------:R-:W-:-:S02]  /*105d0*/  IMAD.MOV.U32 R147, RZ, RZ, R146 ;  /* 0x000000ffff937224 */ /* 0x000fc400078e0092 */
[----:B------:R-:W-:Y:S01]  /*105e0*/  IMAD.MOV.U32 R146, RZ, RZ, R122 ;  /* 0x000000ffff927224 */ /* 0x000fe200078e007a */
[----:B------:R-:W-:Y:S01]  /*105f0*/  MOV R122, R123 ;  /* 0x0000007b007a7202 */ /* 0x000fe20000000f00 */
[----:B------:R-:W-:Y:S01]  /*10600*/  IMAD.MOV.U32 R123, RZ, RZ, R130 ;  /* 0x000000ffff7b7224 */ /* 0x000fe200078e0082 */
[----:B------:R-:W-:Y:S01]  /*10610*/  MOV R183, R179 ;  /* 0x000000b300b77202 */ /* 0x000fe20000000f00 */
[----:B------:R-:W-:Y:S01]  /*10620*/  IMAD.MOV.U32 R186, RZ, RZ, R181 ;  /* 0x000000ffffba7224 */ /* 0x000fe200078e00b5 */
[----:B------:R-:W-:Y:S01]  /*10630*/  HMMA.16816.F32 R28, R8, R30, R80 ;  /* 0x0000001e081c723c */ /* 0x000fe20000001850 */
[----:B------:R-:W-:Y:S02]  /*10640*/  IMAD.MOV.U32 R124, RZ, RZ, R177 ;  /* 0x000000ffff7c7224 */ /* 0x000fe400078e00b1 */
[----:B-1----:R-:W-:Y:S02]  /*10650*/  FFMA.FTZ R3, R170, c[0x0][0x2d0], -R5 ;  /* 0x0000b400aa037a23 */ /* 0x002fe40000010805 */
[----:B------:R-:W-:-:S02]  /*10660*/  IMAD.MOV.U32 R182, RZ, RZ, R178 ;  /* 0x000000ffffb67224 */ /* 0x000fc400078e00b2 */
[----:B------:R1:W-:Y:S01]  /*10670*/  MUFU.EX2 R70, R3 ;  /* 0x0000000300467308 */ /* 0x0003e20000000800 */
[----:B------:R-:W-:Y:S02]  /*10680*/  IMAD.MOV.U32 R158, RZ, RZ, R156 ;  /* 0x000000ffff9e7224 */ /* 0x000fe400078e009c */
[----:B------:R-:W-:Y:S02]  /*10690*/  IMAD.MOV.U32 R152, RZ, RZ, R153 ;  /* 0x000000ffff987224 */ /* 0x000fe400078e0099 */
[----:B------:R-:W-:Y:S02]  /*106a0*/  IMAD.MOV.U32 R155, RZ, RZ, R148 ;  /* 0x000000ffff9b7224 */ /* 0x000fe400078e0094 */
[----:B------:R-:W-:Y:S02]  /*106b0*/  FFMA.FTZ R4, R4, c[0x0][0x2d0], -R7 ;  /* 0x0000b40004047a23 */ /* 0x000fe40000010807 */
[----:B------:R-:W-:Y:S02]  /*106c0*/  IMAD.MOV.U32 R130, RZ, RZ, R129 ;  /* 0x000000ffff827224 */ /* 0x000fe400078e0081 */
[----:B-1----:R-:W-:Y:S01]  /*106d0*/  FFMA.FTZ R3, R171, c[0x0][0x2d0], -R5 ;  /* 0x0000b400ab037a23 */ /* 0x002fe20000010805 */
[----:B--2---:R-:W-:-:S02]  /*106e0*/  F2FP.PACK_AB R8, R99, R100 ;  /* 0x000000646308723e */ /* 0x004fc400000000ff */
[----:B----4-:R-:W-:Y:S01]  /*106f0*/  F2FP.PACK_AB R9, R71, R96 ;  /* 0x000000604709723e */ /* 0x010fe200000000ff */
[----:B------:R1:W2:Y:S01]  /*10700*/  MUFU.EX2 R69, R3 ;  /* 0x0000000300457308 */ /* 0x0002a20000000800 */
[----:B------:R-:W-:Y:S02]  /*10710*/  F2FP.PACK_AB R10, R97, R98 ;  /* 0x00000062610a723e */ /* 0x000fe400000000ff */
[----:B------:R-:W-:Y:S01]  /*10720*/  MOV R177, R146 ;  /* 0x0000009200b17202 */ /* 0x000fe20000000f00 */
[----:B------:R-:W-:Y:S01]  /*10730*/  IMAD.MOV.U32 R178, RZ, RZ, R144 ;  /* 0x000000ffffb27224 */ /* 0x000fe200078e0090 */
[----:B------:R-:W-:Y:S02]  /*10740*/  MOV R156, R149 ;  /* 0x00000095009c7202 */ /* 0x000fe40000000f00 */
[----:B------:R-:W-:Y:S02]  /*10750*/  MOV R153, R141 ;  /* 0x0000008d00997202 */ /* 0x000fe40000000f00 */
[----:B------:R-:W-:Y:S01]  /*10760*/  MOV R129, R128 ;  /* 0x0000008000817202 */ /* 0x000fe20000000f00 */
[----:B------:R-:W-:-:S02]  /*10770*/  IMAD.MOV.U32 R128, RZ, RZ, R240 ;  /* 0x000000ffff807224 */ /* 0x000fc400078e00f0 */
[----:B------:R4:W5:Y:S01]  /*10780*/  LDL.LU R240, [R1+0x6c] ;  /* 0x00006c0001f07983 */ /* 0x0009620000300800 */
[----:B-1----:R-:W-:Y:S01]  /*10790*/  FFMA.FTZ R3, R176, c[0x0][0x2d0], -R0 ;  /* 0x0000b400b0037a23 */ /* 0x002fe20000010800 */
[----:B--2---:R-:W-:Y:S01]  /*107a0*/  F2FP.PACK_AB R11, R69, R70 ;  /* 0x00000046450b723e */ /* 0x004fe200000000ff */
[----:B------:R-:W-:Y:S02]  /*107b0*/  IMAD.MOV.U32 R176, RZ, RZ, R140 ;  /* 0x000000ffffb07224 */ /* 0x000fe400078e008c */
[----:B------:R1:W-:Y:S04]  /*107c0*/  MUFU.EX2 R61, R3 ;  /* 0x00000003003d7308 */ /* 0x0003e80000000800 */
[C---:B---3--:R-:W-:Y:S08]  /*107d0*/  HMMA.16816.F32 R160, R8.reuse, R20, R160 ;  /* 0x0000001408a0723c */ /* 0x048ff000000018a0 */
[----:B------:R-:W-:Y:S01]  /*107e0*/  HMMA.16816.F32 R164, R8, R22, R164 ;  /* 0x0000001608a4723c */ /* 0x000fe200000018a4 */
[----:B-1----:R-:W-:Y:S01]  /*107f0*/  FFMA.FTZ R3, R145, c[0x0][0x2d0], -R0 ;  /* 0x0000b40091037a23 */ /* 0x002fe20000010800 */
[----:B------:R-:W-:-:S02]  /*10800*/  MOV R145, R123 ;  /* 0x0000007b00917202 */ /* 0x000fc40000000f00 */
[----:B------:R-:W-:Y:S01]  /*10810*/  MOV R123, R154 ;  /* 0x0000009a007b7202 */ /* 0x000fe20000000f00 */
[----:B------:R1:W2:Y:S01]  /*10820*/  MUFU.EX2 R68, R3 ;  /* 0x0000000300447308 */ /* 0x0002a20000000800 */
[----:B------:R-:W-:Y:S01]  /*10830*/  MOV R154, R131 ;  /* 0x00000083009a7202 */ /* 0x000fe20000000f00 */
[----:B------:R-:W-:Y:S01]  /*10840*/  IMAD.MOV.U32 R181, RZ, RZ, R145 ;  /* 0x000000ffffb57224 */ /* 0x000fe200078e0091 */
[----:B------:R-:W-:Y:S01]  /*10850*/  HMMA.16816.F32 R92, R8, R16, R92 ;  /* 0x00000010085c723c */ /* 0x000fe2000000185c */
[----:B------:R-:W-:-:S07]  /*10860*/  IMAD.MOV.U32 R131, RZ, RZ, R142 ;  /* 0x000000ffff837224 */ /* 0x000fce00078e008e */
[C---:B------:R-:W-:Y:S01]  /*10870*/  HMMA.16816.F32 R140, R8.reuse, R24, R108 ;  /* 0x00000018088c723c */ /* 0x040fe2000000186c */
[----:B-1----:R-:W-:Y:S02]  /*10880*/  FFMA.FTZ R3, R147, c[0x0][0x2d0], -R0 ;  /* 0x0000b40093037a23 */ /* 0x002fe40000010800 */
[----:B------:R-:W-:Y:S01]  /*10890*/  IMAD.MOV.U32 R147, RZ, RZ, R122 ;  /* 0x000000ffff937224 */ /* 0x000fe200078e007a */
[----:B------:R-:W-:Y:S01]  /*108a0*/  MOV R122, R157 ;  /* 0x0000009d007a7202 */ /* 0x000fe20000000f00 */
[----:B------:R1:W-:Y:S01]  /*108b0*/  MUFU.EX2 R63, R3 ;  /* 0x00000003003f7308 */ /* 0x0003e20000000800 */
[----:B------:R-:W-:Y:S02]  /*108c0*/  IMAD.MOV.U32 R157, RZ, RZ, R151 ;  /* 0x000000ffff9d7224 */ /* 0x000fe400078e0097 */
[----:B------:R-:W-:Y:S01]  /*108d0*/  HMMA.16816.F32 R88, R8, R18, R88 ;  /* 0x000000120858723c */ /* 0x000fe20000001858 */
[----:B------:R-:W-:-:S07]  /*108e0*/  IMAD.MOV.U32 R179, RZ, RZ, R147 ;  /* 0x000000ffffb37224 */ /* 0x000fce00078e0093 */
[----:B------:R-:W-:Y:S01]  /*108f0*/  HMMA.16816.F32 R148, R8, R26, R104 ;  /* 0x0000001a0894723c */ /* 0x000fe20000001868 */
[----:B-1----:R-:W-:-:S07]  /*10900*/  FFMA.FTZ R3, R125, c[0x0][0x2d0], -R0 ;  /* 0x0000b4007d037a23 */ /* 0x002fce0000010800 */
[C---:B------:R-:W-:Y:S01]  /*10910*/  HMMA.16816.F32 R84, R8.reuse, R12, R84 ;  /* 0x0000000c0854723c */ /* 0x040fe20000001854 */
[----:B------:R1:W3:Y:S07]  /*10920*/  MUFU.EX2 R62, R3 ;  /* 0x00000003003e7308 */ /* 0x0002ee0000000800 */
[----:B------:R-:W-:Y:S07]  /*10930*/  HMMA.16816.F32 R64, R8, R14, R64 ;  /* 0x0000000e0840723c */ /* 0x000fee0000001840 */
[----:B------:R-:W-:-:S02]  /*10940*/  F2FP.PACK_AB R8, R114, R133 ;  /* 0x000000857208723e */ /* 0x000fc400000000ff */
[----:B--2---:R-:W-:Y:S01]  /*10950*/  F2FP.PACK_AB R9, R68, R61 ;  /* 0x0000003d4409723e */ /* 0x004fe200000000ff */
[----:B-1----:R-:W-:Y:S01]  /*10960*/  FFMA.FTZ R3, R180, c[0x0][0x2d0], -R6 ;  /* 0x0000b400b4037a23 */ /* 0x002fe20000010806 */
[----:B------:R-:W-:Y:S01]  /*10970*/  MOV R180, R176 ;  /* 0x000000b000b47202 */ /* 0x000fe20000000f00 */
[----:B------:R-:W-:Y:S01]  /*10980*/  IMAD.MOV.U32 R176, RZ, RZ, R116 ;  /* 0x000000ffffb07224 */ /* 0x000fe200078e0074 */
[----:B------:R-:W-:Y:S01]  /*10990*/  MOV R116, R117 ;  /* 0x0000007500747202 */ /* 0x000fe20000000f00 */
[----:B------:R1:W-:Y:S01]  /*109a0*/  MUFU.EX2 R60, R3 ;  /* 0x00000003003c7308 */ /* 0x0003e20000000800 */
[----:B------:R-:W-:Y:S01]  /*109b0*/  F2FP.PACK_AB R10, R103, R101 ;  /* 0x00000065670a723e */ /* 0x000fe200000000ff */
[----:B------:R-:W-:Y:S01]  /*109c0*/  IMAD.MOV.U32 R117, RZ, RZ, R118 ;  /* 0x000000ffff757224 */ /* 0x000fe200078e0076 */
[----:B---3--:R-:W-:Y:S01]  /*109d0*/  F2FP.PACK_AB R11, R62, R63 ;  /* 0x0000003f3e0b723e */ /* 0x008fe200000000ff */
[----:B------:R-:W-:Y:S01]  /*109e0*/  IMAD.MOV.U32 R118, RZ, RZ, R119 ;  /* 0x000000ffff767224 */ /* 0x000fe200078e0077 */
[----:B------:R-:W-:Y:S01]  /*109f0*/  MOV R119, R159 ;  /* 0x0000009f00777202 */ /* 0x000fe20000000f00 */
[----:B------:R-:W-:-:S02]  /*10a00*/  IMAD.MOV.U32 R159, RZ, RZ, R120 ;  /* 0x000000ffff9f7224 */ /* 0x000fc400078e0078 */
[----:B------:R-:W-:Y:S01]  /*10a10*/  IMAD.MOV.U32 R120, RZ, RZ, R121 ;  /* 0x000000ffff787224 */ /* 0x000fe200078e0079 */
[----:B------:R-:W-:Y:S01]  /*10a20*/  MOV R121, R239 ;  /* 0x000000ef00797202 */ /* 0x000fe20000000f00 */
[----:B-1----:R-:W-:Y:S01]  /*10a30*/  FFMA.FTZ R3, R186, c[0x0][0x2d0], -R6 ;  /* 0x0000b400ba037a23 */ /* 0x002fe20000010806 */
[----:B------:R-:W-:Y:S01]  /*10a40*/  HMMA.16816.F32 R144, R8, R24, R56 ;  /* 0x000000180890723c */ /* 0x000fe20000001838 */
[----:B------:R-:W-:Y:S01]  /*10a50*/  IMAD.MOV.U32 R186, RZ, RZ, R183 ;  /* 0x000000ffffba7224 */ /* 0x000fe200078e00b7 */
[----:B------:R-:W-:Y:S01]  /*10a60*/  MOV R76, R128 ;  /* 0x00000080004c7202 */ /* 0x000fe20000000f00 */
[----:B------:R-:W-:Y:S01]  /*10a70*/  IMAD.MOV.U32 R183, RZ, RZ, R124 ;  /* 0x000000ffffb77224 */ /* 0x000fe200078e007c */
[----:B------:R-:W-:Y:S01]  /*10a80*/  MOV R124, R182 ;  /* 0x000000b6007c7202 */ /* 0x000fe20000000f00 */
        /* <DEDUP_REMOVED lines=10> */
[----:B------:R-:W-:Y:S01]  /*10b30*/  IMAD.MOV.U32 R118, RZ, RZ, R119 ;  /* 0x000000ffff767224 */ /* 0x000fe200078e0077 */
[----:B------:R1:W2:Y:S01]  /*10b40*/  MUFU.EX2 R57, R3 ;  /* 0x0000000300397308 */ /* 0x0002a20000000800 */
[----:B------:R-:W-:Y:S01]  /*10b50*/  IMAD.MOV.U32 R119, RZ, RZ, R159 ;  /* 0x000000ffff777224 */ /* 0x000fe200078e009f */
[----:B------:R-:W-:Y:S01]  /*10b60*/  MOV R159, R120 ;  /* 0x00000078009f7202 */ /* 0x000fe20000000f00 */
[----:B------:R-:W-:Y:S01]  /*10b70*/  IMAD.MOV.U32 R120, RZ, RZ, R121 ;  /* 0x000000ffff787224 */ /* 0x000fe200078e0079 */
[----:B------:R-:W-:Y:S01]  /*10b80*/  MOV R184, R124 ;  /* 0x0000007c00b87202 */ /* 0x000fe20000000f00 */
[----:B------:R-:W-:-:S02]  /*10b90*/  IMAD.MOV.U32 R127, RZ, RZ, R183 ;  /* 0x000000ffff7f7224 */ /* 0x000fc400078e00b7 */
[----:B------:R-:W-:Y:S01]  /*10ba0*/  IMAD.MOV.U32 R121, RZ, RZ, R122 ;  /* 0x000000ffff797224 */ /* 0x000fe200078e007a */
[----:B------:R-:W-:Y:S01]  /*10bb0*/  MOV R122, R158 ;  /* 0x0000009e007a7202 */ /* 0x000fe20000000f00 */
[----:B------:R-:W-:Y:S02]  /*10bc0*/  IMAD.MOV.U32 R187, RZ, RZ, R182 ;  /* 0x000000ffffbb7224 */ /* 0x000fe400078e00b6 */
[----:B------:R-:W-:Y:S02]  /*10bd0*/  IMAD.MOV.U32 R158, RZ, RZ, R238 ;  /* 0x000000ffff9e7224 */ /* 0x000fe400078e00ee */
[----:B-1----:R-:W-:Y:S01]  /*10be0*/  FFMA.FTZ R3, R186, c[0x0][0x2d0], -R6 ;  /* 0x0000b400ba037a23 */ /* 0x002fe20000010806 */
[----:B------:R-:W-:Y:S01]  /*10bf0*/  MOV R186, R181 ;  /* 0x000000b500ba7202 */ /* 0x000fe20000000f00 */
[----:B------:R-:W-:Y:S01]  /*10c00*/  IMAD.MOV.U32 R185, RZ, RZ, R180 ;  /* 0x000000ffffb97224 */ /* 0x000fe200078e00b4 */
[----:B------:R-:W-:Y:S01]  /*10c10*/  MOV R182, R178 ;  /* 0x000000b200b67202 */ /* 0x000fe20000000f00 */
[----:B------:R1:W-:Y:S01]  /*10c20*/  MUFU.EX2 R56, R3 ;  /* 0x0000000300387308 */ /* 0x0003e20000000800 */
[----:B------:R-:W-:Y:S01]  /*10c30*/  IMAD.MOV.U32 R183, RZ, RZ, R179 ;  /* 0x000000ffffb77224 */ /* 0x000fe200078e00b3 */
[----:B------:R-:W-:Y:S01]  /*10c40*/  MOV R179, R117 ;  /* 0x0000007500b37202 */ /* 0x000fe20000000f00 */
[----:B------:R-:W-:Y:S01]  /*10c50*/  IMAD.MOV.U32 R181, RZ, RZ, R116 ;  /* 0x000000ffffb57224 */ /* 0x000fe200078e0074 */
[----:B------:R-:W-:Y:S01]  /*10c60*/  HMMA.16816.F32 R52, R8, R26, R52 ;  /* 0x0000001a0834723c */ /* 0x000fe20000001834 */
[----:B------:R-:W-:Y:S01]  /*10c70*/  IMAD.MOV.U32 R124, RZ, RZ, R177 ;  /* 0x000000ffff7c7224 */ /* 0x000fe200078e00b1 */
[----:B------:R4:W5:Y:S01]  /*10c80*/  LDL.LU R238, [R1+0x64] ;  /* 0x0000640001ee7983 */ /* 0x0009620000300800 */
[----:B------:R-:W-:Y:S01]  /*10c90*/  IMAD.MOV.U32 R180, RZ, RZ, R176 ;  /* 0x000000ffffb47224 */ /* 0x000fe200078e00b0 */
[----:B------:R-:W-:Y:S01]  /*10ca0*/  MOV R176, R159 ;  /* 0x0000009f00b07202 */ /* 0x000fe20000000f00 */
[----:B------:R-:W-:-:S02]  /*10cb0*/  IMAD.MOV.U32 R178, RZ, RZ, R119 ;  /* 0x000000ffffb27224 */ /* 0x000fc400078e0077 */
[----:B------:R-:W-:Y:S02]  /*10cc0*/  IMAD.MOV.U32 R116, RZ, RZ, R120 ;  /* 0x000000ffff747224 */ /* 0x000fe400078e0078 */
[----:B------:R-:W-:Y:S01]  /*10cd0*/  IMAD.MOV.U32 R117, RZ, RZ, R121 ;  /* 0x000000ffff757224 */ /* 0x000fe200078e0079 */
[----:B------:R-:W-:Y:S01]  /*10ce0*/  MOV R121, R157 ;  /* 0x0000009d00797202 */ /* 0x000fe20000000f00 */
[----:B------:R-:W-:Y:S02]  /*10cf0*/  IMAD.MOV.U32 R119, RZ, RZ, R158 ;  /* 0x000000ffff777224 */ /* 0x000fe400078e009e */
[----:B-1----:R-:W-:Y:S02]  /*10d00*/  FFMA.FTZ R3, R127, c[0x0][0x2d0], -R6 ;  /* 0x0000b4007f037a23 */ /* 0x002fe40000010806 */
[----:B------:R-:W-:Y:S01]  /*10d10*/  IMAD.MOV.U32 R127, RZ, RZ, R184 ;  /* 0x000000ffff7f7224 */ /* 0x000fe200078e00b8 */
[----:B------:R-:W-:Y:S01]  /*10d20*/  MOV R184, R187 ;  /* 0x000000bb00b87202 */ /* 0x000fe20000000f00 */
[----:B------:R-:W-:-:S02]  /*10d30*/  IMAD.MOV.U32 R120, RZ, RZ, R156 ;  /* 0x000000ffff787224 */ /* 0x000fc400078e009c */
[----:B------:R-:W-:Y:S01]  /*10d40*/  IMAD.MOV.U32 R187, RZ, RZ, R185 ;  /* 0x000000ffffbb7224 */ /* 0x000fe200078e00b9 */
[----:B------:R-:W-:Y:S01]  /*10d50*/  HMMA.16816.F32 R156, R8, R20, R44 ;  /* 0x00000014089c723c */ /* 0x000fe2000000182c */
[----:B------:R-:W-:Y:S01]  /*10d60*/  IMAD.MOV.U32 R185, RZ, RZ, R186 ;  /* 0x000000ffffb97224 */ /* 0x000fe200078e00ba */
[----:B------:R-:W-:Y:S01]  /*10d70*/  MOV R186, R183 ;  /* 0x000000b700ba7202 */ /* 0x000fe20000000f00 */
[----:B------:R1:W-:Y:S01]  /*10d80*/  MUFU.EX2 R45, R3 ;  /* 0x00000003002d7308 */ /* 0x0003e20000000800 */
[----:B------:R-:W-:Y:S01]  /*10d90*/  IMAD.MOV.U32 R177, RZ, RZ, R118 ;  /* 0x000000ffffb17224 */ /* 0x000fe200078e0076 */
[----:B------:R-:W-:Y:S01]  /*10da0*/  MOV R118, R122 ;  /* 0x0000007a00767202 */ /* 0x000fe20000000f00 */
[----:B------:R-:W-:Y:S02]  /*10db0*/  IMAD.MOV.U32 R183, RZ, RZ, R124 ;  /* 0x000000ffffb77224 */ /* 0x000fe400078e007c */
[----:B------:R-:W-:Y:S01]  /*10dc0*/  IMAD.MOV.U32 R124, RZ, RZ, R182 ;  /* 0x000000ffff7c7224 */ /* 0x000fe200078e00b6 */
[----:B------:R-:W-:Y:S01]  /*10dd0*/  MOV R182, R180 ;  /* 0x000000b400b67202 */ /* 0x000fe20000000f00 */
[----:B------:R-:W-:-:S02]  /*10de0*/  IMAD.MOV.U32 R180, RZ, RZ, R181 ;  /* 0x000000ffffb47224 */ /* 0x000fc400078e00b5 */
[----:B------:R-:W-:Y:S01]  /*10df0*/  IMAD.MOV.U32 R181, RZ, RZ, R179 ;  /* 0x000000ffffb57224 */ /* 0x000fe200078e00b3 */
[----:B------:R-:W-:Y:S01]  /*10e00*/  MOV R179, R177 ;  /* 0x000000b100b37202 */ /* 0x000fe20000000f00 */
[----:B-1----:R-:W-:Y:S02]  /*10e10*/  FFMA.FTZ R3, R127, c[0x0][0x2d0], -R5 ;  /* 0x0000b4007f037a23 */ /* 0x002fe40000010805 */
[----:B------:R-:W-:Y:S02]  /*10e20*/  IMAD.MOV.U32 R127, RZ, RZ, R184 ;  /* 0x000000ffff7f7224 */ /* 0x000fe400078e00b8 */
        /* <DEDUP_REMOVED lines=22> */
[C---:B------:R-:W-:Y:S01]  /*10f90*/  HMMA.16816.F32 R48, R8.reuse, R12, R48 ;  /* 0x0000000c0830723c */ /* 0x040fe20000001830 */
[----:B------:R-:W-:Y:S01]  /*10fa0*/  IMAD.MOV.U32 R120, RZ, RZ, R121 ;  /* 0x000000ffff787224 */ /* 0x000fe200078e0079 */
[----:B------:R-:W-:Y:S01]  /*10fb0*/  MOV R121, R122 ;  /* 0x0000007a00797202 */ /* 0x000fe20000000f00 */
[----:B------:R-:W-:Y:S01]  /*10fc0*/  IMAD.MOV.U32 R178, RZ, RZ, R176 ;  /* 0x000000ffffb27224 */ /* 0x000fe200078e00b0 */
[----:B------:R-:W-:Y:S01]  /*10fd0*/  MUFU.EX2 R24, R4 ;  /* 0x0000000400187308 */ /* 0x000fe20000000800 */
[----:B------:R-:W-:Y:S01]  /*10fe0*/  IMAD.MOV.U32 R176, RZ, RZ, R116 ;  /* 0x000000ffffb07224 */ /* 0x000fe200078e0074 */
[----:B------:R-:W-:Y:S01]  /*10ff0*/  MOV R116, R117 ;  /* 0x0000007500747202 */ /* 0x000fe20000000f00 */
[----:B------:R-:W-:Y:S01]  /*11000*/  IMAD.MOV.U32 R122, RZ, RZ, R123 ;  /* 0x000000ffff7a7224 */ /* 0x000fe200078e007b */
[C---:B------:R-:W-:Y:S01]  /*11010*/  HMMA.16816.F32 R40, R8.reuse, R22, R40 ;  /* 0x000000160828723c */ /* 0x040fe20000001828 */
[----:B------:R-:W-:Y:S01]  /*11020*/  IMAD.MOV.U32 R123, RZ, RZ, R155 ;  /* 0x000000ffff7b7224 */ /* 0x000fe200078e009b */
[----:B------:R-:W-:Y:S01]  /*11030*/  MOV R155, R236 ;  /* 0x000000ec009b7202 */ /* 0x000fe20000000f00 */
[----:B------:R-:W-:Y:S01]  /*11040*/  IMAD.MOV.U32 R117, RZ, RZ, R118 ;  /* 0x000000ffff757224 */ /* 0x000fe200078e0076 */
[----:B------:R4:W5:Y:S01]  /*11050*/  LDL.LU R237, [R1+0x60] ;  /* 0x0000600001ed7983 */ /* 0x0009620000300800 */
[----:B-1----:R-:W-:Y:S01]  /*11060*/  FFMA.FTZ R3, R127, c[0x0][0x2d0], -R5 ;  /* 0x0000b4007f037a23 */ /* 0x002fe20000010805 */
[----:B------:R-:W-:Y:S01]  /*11070*/  MOV R127, R183 ;  /* 0x000000b7007f7202 */ /* 0x000fe20000000f00 */
[----:B------:R-:W-:Y:S01]  /*11080*/  IMAD.MOV.U32 R118, RZ, RZ, R119 ;  /* 0x000000ffff767224 */ /* 0x000fe200078e0077 */
[----:B------:R-:W-:Y:S01]  /*11090*/  MOV R119, R120 ;  /* 0x0000007800777202 */ /* 0x000fe20000000f00 */
[----:B------:R-:W-:Y:S01]  /*110a0*/  IMAD.MOV.U32 R225, RZ, RZ, R186 ;  /* 0x000000ffffe17224 */ /* 0x000fe200078e00ba */
[----:B------:R1:W3:Y:S01]  /*110b0*/  MUFU.EX2 R27, R3 ;  /* 0x00000003001b7308 */ /* 0x0002e20000000800 */
[----:B------:R-:W-:Y:S01]  /*110c0*/  IMAD.MOV.U32 R120, RZ, RZ, R121 ;  /* 0x000000ffff787224 */ /* 0x000fe200078e0079 */
[C---:B------:R-:W-:Y:S01]  /*110d0*/  HMMA.16816.F32 R28, R8.reuse, R14, R28 ;  /* 0x0000000e081c723c */ /* 0x040fe2000000181c */
        /* <DEDUP_REMOVED lines=11> */
[----:B-1----:R-:W-:Y:S01]  /*11190*/  FFMA.FTZ R3, R168, c[0x0][0x2d0], -R5 ;  /* 0x0000b400a8037a23 */ /* 0x002fe20000010805 */
        /* <DEDUP_REMOVED lines=10> */
[----:B------:R-:W-:Y:S01]  /*11240*/  HMMA.16816.F32 R36, R8, R18, R36 ;  /* 0x000000120824723c */ /* 0x000fe20000001824 */
[----:B------:R-:W-:Y:S01]  /*11250*/  IMAD.MOV.U32 R180, RZ, RZ, R176 ;  /* 0x000000ffffb47224 */ /* 0x000fe200078e00b0 */
[----:B------:R-:W-:Y:S01]  /*11260*/  LDSM.16.MT88.4 R168, [R231+0x3100] ;  /* 0x00310000e7a8783b */ /* 0x000fe20000004200 */
[----:B------:R-:W-:-:S02]  /*11270*/  IMAD.MOV.U32 R179, RZ, RZ, R117 ;  /* 0x000000ffffb37224 */ /* 0x000fc400078e0075 */
[----:B------:R-:W-:Y:S02]  /*11280*/  IMAD.MOV.U32 R116, RZ, RZ, R121 ;  /* 0x000000ffff747224 */ /* 0x000fe400078e0079 */
[----:B------:R-:W-:Y:S02]  /*11290*/  IMAD.MOV.U32 R177, RZ, RZ, R118 ;  /* 0x000000ffffb17224 */ /* 0x000fe400078e0076 */
[----:B------:R-:W-:Y:S02]  /*112a0*/  IMAD.MOV.U32 R119, RZ, RZ, R155 ;  /* 0x000000ffff777224 */ /* 0x000fe400078e009b */
[----:B------:R-:W-:Y:S02]  /*112b0*/  IMAD.MOV.U32 R75, RZ, RZ, R185 ;  /* 0x000000ffff4b7224 */ /* 0x000fe400078e00b9 */
[----:B-1----:R-:W-:Y:S01]  /*112c0*/  FFMA.FTZ R3, R79, c[0x0][0x2d0], -R5 ;  /* 0x0000b4004f037a23 */ /* 0x002fe20000010805 */
        /* <DEDUP_REMOVED lines=8> */
[----:B------:R-:W-:Y:S01]  /*11350*/  IMAD.MOV.U32 R185, RZ, RZ, R124 ;  /* 0x000000ffffb97224 */ /* 0x000fe200078e007c */
[----:B------:R-:W-:Y:S01]  /*11360*/  LDSM.16.MT88.4 R16, [R230+0x3100] ;  /* 0x00310000e610783b */ /* 0x000fe20000004200 */
        /* <DEDUP_REMOVED lines=11> */
[----:B------:R-:W-:Y:S02]  /*11420*/  IMAD.MOV.U32 R152, RZ, RZ, R235 ;  /* 0x000000ffff987224 */ /* 0x000fe400078e00eb */
[----:B------:R-:W-:Y:S01]  /*11430*/  IMAD.MOV.U32 R180, RZ, RZ, R178 ;  /* 0x000000ffffb47224 */ /* 0x000fe200078e00b2 */
[----:B------:R1:W1:Y:S01]  /*11440*/  MUFU.EX2 R25, R3 ;  /* 0x0000000300197308 */ /* 0x0002620000000800 */
[----:B------:R-:W-:Y:S01]  /*11450*/  IMAD.MOV.U32 R187, RZ, RZ, R182 ;  /* 0x000000ffffbb7224 */ /* 0x000fe200078e00b6 */
[----:B------:R-:W-:Y:S01]  /*11460*/  MOV R182, R177 ;  /* 0x000000b100b67202 */ /* 0x000fe20000000f00 */
[----:B------:R-:W-:Y:S02]  /*11470*/  IMAD.MOV.U32 R178, RZ, RZ, R118 ;  /* 0x000000ffffb27224 */ /* 0x000fe400078e0076 */
[----:B------:R-:W-:Y:S02]  /*11480*/  FFMA.FTZ R5, R79, c[0x0][0x2d0], -R7 ;  /* 0x0000b4004f057a23 */ /* 0x000fe40000010807 */
[--C-:B------:R-:W-:Y:S01]  /*11490*/  FFMA.FTZ R4, R75, c[0x0][0x2d0], -R0.reuse ;  /* 0x0000b4004b047a23 */ /* 0x100fe20000010800 */
[----:B------:R-:W-:Y:S01]  /*114a0*/  MOV R120, R154 ;  /* 0x0000009a00787202 */ /* 0x000fe20000000f00 */
[----:B------:R-:W-:Y:S01]  /*114b0*/  IMAD.MOV.U32 R119, RZ, RZ, R123 ;  /* 0x000000ffff777224 */ /* 0x000fe200078e007b */
[----:B------:R4:W5:Y:S01]  /*114c0*/  LDL.LU R235, [R1+0x58] ;  /* 0x0000580001eb7983 */ /* 0x0009620000300800 */
[----:B------:R-:W-:-:S02]  /*114d0*/  FFMA.FTZ R6, R73, c[0x0][0x2d0], -R0 ;  /* 0x0000b40049067a23 */ /* 0x000fc40000010800 */
[--C-:B------:R-:W-:Y:S02]  /*114e0*/  FFMA.FTZ R12, R74, c[0x0][0x2d0], -R0.reuse ;  /* 0x0000b4004a0c7a23 */ /* 0x100fe40000010800 */
[----:B------:R-:W-:Y:S02]  /*114f0*/  FFMA.FTZ R13, R226, c[0x0][0x2d0], -R0 ;  /* 0x0000b400e20d7a23 */ /* 0x000fe40000010800 */
[----:B------:R-:W-:Y:S02]  /*11500*/  FADD.FTZ R21, R127, R252 ;  /* 0x000000fc7f157221 */ /* 0x000fe40000010000 */
[----:B------:R-:W-:Y:S02]  /*11510*/  IMAD.MOV.U32 R177, RZ, RZ, R117 ;  /* 0x000000ffffb17224 */ /* 0x000fe400078e0075 */
[----:B------:R-:W-:Y:S02]  /*11520*/  FADD.FTZ R0, R126, R225 ;  /* 0x000000e17e007221 */ /* 0x000fe40000010000 */
[----:B------:R-:W-:-:S02]  /*11530*/  IMAD.MOV.U32 R127, RZ, RZ, R179 ;  /* 0x000000ffff7f7224 */ /* 0x000fc400078e00b3 */
[----:B------:R-:W-:Y:S02]  /*11540*/  IMAD.MOV.U32 R121, RZ, RZ, R152 ;  /* 0x000000ffff797224 */ /* 0x000fe400078e0098 */
[----:B-1----:R-:W-:Y:S02]  /*11550*/  FFMA.FTZ R3, R139, c[0x0][0x2d0], -R7 ;  /* 0x0000b4008b037a23 */ /* 0x002fe40000010807 */
[----:B------:R-:W-:Y:S02]  /*11560*/  FADD.FTZ R20, R173, R172 ;  /* 0x000000acad147221 */ /* 0x000fe40000010000 */
[----:B------:R-:W-:Y:S01]  /*11570*/  IMAD.MOV.U32 R82, RZ, RZ, R176 ;  /* 0x000000ffff527224 */ /* 0x000fe200078e00b0 */
[----:B------:R-:W-:Y:S01]  /*11580*/  MOV R226, R124 ;  /* 0x0000007c00e27202 */ /* 0x000fe20000000f00 */
[----:B------:R-:W-:Y:S01]  /*11590*/  IMAD.MOV.U32 R122, RZ, RZ, R153 ;  /* 0x000000ffff7a7224 */ /* 0x000fe200078e0099 */
[----:B------:R1:W-:Y:S01]  /*115a0*/  MUFU.EX2 R15, R5 ;  /* 0x00000005000f7308 */ /* 0x0003e20000000800 */
[----:B------:R-:W-:Y:S01]  /*115b0*/  FFMA.FTZ R7, R72, c[0x0][0x2d0], -R7 ;  /* 0x0000b40048077a23 */ /* 0x000fe20000010807 */
[----:B------:R-:W-:Y:S01]  /*115c0*/  MOV R72, R178 ;  /* 0x000000b200487202 */ /* 0x000fe20000000f00 */
[----:B------:R-:W-:-:S02]  /*115d0*/  IMAD.MOV.U32 R83, RZ, RZ, R119 ;  /* 0x000000ffff537224 */ /* 0x000fc400078e0077 */
[----:B------:R-:W-:Y:S02]  /*115e0*/  FADD.FTZ R22, R175, R174 ;  /* 0x000000aeaf167221 */ /* 0x000fe40000010000 */
[----:B------:R-:W-:Y:S01]  /*115f0*/  IMAD.MOV.U32 R124, RZ, RZ, R177 ;  /* 0x000000ffff7c7224 */ /* 0x000fe200078e00b1 */
[----:B------:R2:W-:Y:S01]  /*11600*/  MUFU.EX2 R11, R4 ;  /* 0x00000004000b7308 */ /* 0x0005e20000000800 */
[----:B------:R-:W-:Y:S01]  /*11610*/  IMAD.MOV.U32 R117, RZ, RZ, R121 ;  /* 0x000000ffff757224 */ /* 0x000fe200078e0079 */
[----:B------:R-:W-:Y:S01]  /*11620*/  MOV R118, R122 ;  /* 0x0000007a00767202 */ /* 0x000fe20000000f00 */
[----:B------:R-:W-:Y:S02]  /*11630*/  IMAD.MOV.U32 R116, RZ, RZ, R120 ;  /* 0x000000ffff747224 */ /* 0x000fe400078e0078 */
[----:B------:R-:W-:Y:S01]  /*11640*/  IMAD.MOV.U32 R131, RZ, RZ, R234 ;  /* 0x000000ffff837224 */ /* 0x000fe200078e00ea */
[----:B------:R-:W-:Y:S02]  /*11650*/  MOV R73, R181 ;  /* 0x000000b500497202 */ /* 0x000fe40000000f00 */
[----:B------:R-:W-:Y:S01]  /*11660*/  MUFU.EX2 R9, R6 ;  /* 0x0000000600097308 */ /* 0x000fe20000000800 */
[----:B-1----:R-:W-:Y:S01]  /*11670*/  FADD.FTZ R5, R127, R0 ;  /* 0x000000007f057221 */ /* 0x002fe20000010000 */
[----:B------:R-:W1:Y:S01]  /*11680*/  LDSM.16.MT88.4 R152, [R228+0x3100] ;  /* 0x00310000e498783b */ /* 0x000e620000004200 */
[----:B------:R-:W-:-:S02]  /*11690*/  FADD.FTZ R0, R76, R22 ;  /* 0x000000164c007221 */ /* 0x000fc40000010000 */
[----:B------:R-:W-:-:S03]  /*116a0*/  IMAD.MOV.U32 R77, RZ, RZ, R124 ;  /* 0x000000ffff4d7224 */ /* 0x000fc600078e007c */
[----:B------:R3:W1:Y:S01]  /*116b0*/  MUFU.EX2 R23, R3 ;  /* 0x0000000300177308 */ /* 0x0006620000000800 */
[----:B--2---:R-:W-:Y:S01]  /*116c0*/  FADD.FTZ R4, R82, R20 ;  /* 0x0000001452047221 */ /* 0x004fe20000010000 */
[----:B------:R-:W-:Y:S01]  /*116d0*/  MOV R79, R117 ;  /* 0x00000075004f7202 */ /* 0x000fe20000000f00 */
[----:B------:R-:W-:Y:S01]  /*116e0*/  FADD.FTZ R5, R72, R5 ;  /* 0x0000000548057221 */ /* 0x000fe20000010000 */
[----:B------:R-:W2:Y:S01]  /*116f0*/  LDSM.16.MT88.4 R120, [R229+0x3100] ;  /* 0x00310000e578783b */ /* 0x000ea20000004200 */
[----:B------:R-:W-:Y:S02]  /*11700*/  FADD.FTZ R4, R226, R4 ;  /* 0x00000004e2047221 */ /* 0x000fe40000010000 */
[----:B------:R-:W-:Y:S02]  /*11710*/  IMAD.MOV.U32 R78, RZ, RZ, R116 ;  /* 0x000000ffff4e7224 */ /* 0x000fe400078e0074 */
[----:B------:R-:W-:Y:S02]  /*11720*/  IMAD.MOV.U32 R225, RZ, RZ, R183 ;  /* 0x000000ffffe17224 */ /* 0x000fe400078e00b7 */
[----:B------:R-:W-:-:S02]  /*11730*/  IMAD.MOV.U32 R75, RZ, RZ, R182 ;  /* 0x000000ffff4b7224 */ /* 0x000fc400078e00b6 */
[----:B------:R-:W-:Y:S01]  /*11740*/  IMAD.MOV.U32 R74, RZ, RZ, R180 ;  /* 0x000000ffff4a7224 */ /* 0x000fe200078e00b4 */
[----:B------:R1:W1:Y:S01]  /*11750*/  MUFU.EX2 R14, R7 ;  /* 0x00000007000e7308 */ /* 0x0002620000000800 */
[----:B------:R4:W5:Y:S01]  /*11760*/  LDL.LU R234, [R1+0x54] ;  /* 0x0000540001ea7983 */ /* 0x0009620000300800 */
[----:B---3--:R-:W-:Y:S01]  /*11770*/  FADD.FTZ R3, R83, R21 ;  /* 0x0000001553037221 */ /* 0x008fe20000010000 */
[----:B------:R-:W-:Y:S01]  /*11780*/  MOV R182, R131 ;  /* 0x0000008300b67202 */ /* 0x000fe20000000f00 */
[----:B------:R-:W-:Y:S02]  /*11790*/  IMAD.MOV.U32 R183, RZ, RZ, R118 ;  /* 0x000000ffffb77224 */ /* 0x000fe400078e0076 */
[----:B------:R-:W-:Y:S02]  /*117a0*/  IMAD.MOV.U32 R181, RZ, RZ, R129 ;  /* 0x000000ffffb57224 */ /* 0x000fe400078e0081 */
[----:B------:R-:W-:Y:S01]  /*117b0*/  IMAD.MOV.U32 R72, RZ, RZ, R73 ;  /* 0x000000ffff487224 */ /* 0x000fe200078e0049 */
[----:B------:R-:W-:Y:S01]  /*117c0*/  MOV R226, R184 ;  /* 0x000000b800e27202 */ /* 0x000fe20000000f00 */
[----:B------:R-:W-:Y:S01]  /*117d0*/  FADD.FTZ R6, R187, R3 ;  /* 0x00000003bb067221 */ /* 0x000fe20000010000 */
[----:B------:R-:W-:Y:S01]  /*117e0*/  MUFU.EX2 R10, R12 ;  /* 0x0000000c000a7308 */ /* 0x000fe20000000800 */
[----:B------:R-:W-:Y:S01]  /*117f0*/  FADD.FTZ R3, R186, R0 ;  /* 0x00000000ba037221 */ /* 0x000fe20000010000 */
[----:B------:R4:W5:Y:S01]  /*11800*/  LDL.LU R233, [R1+0x50] ;  /* 0x0000500001e97983 */ /* 0x0009620000300800 */
[----:B------:R-:W-:-:S02]  /*11810*/  FADD.FTZ R0, R77, R5 ;  /* 0x000000054d007221 */ /* 0x000fc40000010000 */
[----:B------:R-:W-:Y:S02]  /*11820*/  FADD.FTZ R5, R227, R4 ;  /* 0x00000004e3057221 */ /* 0x000fe40000010000 */
[----:B------:R-:W-:Y:S01]  /*11830*/  IMAD.MOV.U32 R180, RZ, RZ, R130 ;  /* 0x000000ffffb47224 */ /* 0x000fe200078e0082 */
[----:B------:R-:W-:Y:S01]  /*11840*/  MOV R73, R74 ;  /* 0x0000004a00497202 */ /* 0x000fe20000000f00 */
[----:B------:R-:W-:Y:S01]  /*11850*/  FADD.FTZ R4, R78, R6 ;  /* 0x000000064e047221 */ /* 0x000fe20000010000 */
[----:B------:R-:W3:Y:S01]  /*11860*/  MUFU.EX2 R13, R13 ;  /* 0x0000000d000d7308 */ /* 0x000ee20000000800 */
[----:B------:R-:W-:Y:S01]  /*11870*/  FADD.FTZ R3, R79, R3 ;  /* 0x000000034f037221 */ /* 0x000fe20000010000 */
[----:B------:R4:W5:Y:S01]  /*11880*/  LDL.LU R232, [R1+0x4c] ;  /* 0x00004c0001e87983 */ /* 0x0009620000300800 */
[----:B------:R-:W-:Y:S02]  /*11890*/  FADD.FTZ R0, R183, R0 ;  /* 0x00000000b7007221 */ /* 0x000fe40000010000 */
[----:B------:R-:W-:Y:S01]  /*118a0*/  FADD.FTZ R8, R248, R5 ;  /* 0x00000005f8087221 */ /* 0x000fe20000010000 */
[----:B------:R4:W5:Y:S01]  /*118b0*/  LDL.LU R139, [R1+0x48] ;  /* 0x00004800018b7983 */ /* 0x0009620000300800 */
[----:B-1----:R-:W-:Y:S01]  /*118c0*/  FADD.FTZ R7, R182, R4 ;  /* 0x00000004b6077221 */ /* 0x002fe20000010000 */
[----:B------:R-:W-:Y:S01]  /*118d0*/  F2FP.PACK_AB R128, R57, R60 ;  /* 0x0000003c3980723e */ /* 0x000fe200000000ff */
[----:B------:R-:W-:Y:S01]  /*118e0*/  FADD.FTZ R6, R180, R3 ;  /* 0x00000003b4067221 */ /* 0x000fe20000010000 */
[----:B------:R-:W-:Y:S01]  /*118f0*/  F2FP.PACK_AB R129, R27, R44 ;  /* 0x0000002c1b81723e */ /* 0x000fe200000000ff */
[----:B------:R-:W-:Y:S01]  /*11900*/  IMAD.MOV.U32 R74, RZ, RZ, R75 ;  /* 0x000000ffff4a7224 */ /* 0x000fe200078e004b */
[----:B------:R-:W-:Y:S01]  /*11910*/  F2FP.PACK_AB R130, R45, R56 ;  /* 0x000000382d82723e */ /* 0x000fe200000000ff */
[----:B------:R-:W-:Y:S01]  /*11920*/  FADD.FTZ R5, R181, R0 ;  /* 0x00000000b5057221 */ /* 0x000fe20000010000 */
[----:B------:R-:W-:Y:S01]  /*11930*/  F2FP.PACK_AB R131, R25, R26 ;  /* 0x0000001a1983723e */ /* 0x000fe200000000ff */
[----:B------:R-:W-:Y:S01]  /*11940*/  FADD.FTZ R4, R250, R8 ;  /* 0x00000008fa047221 */ /* 0x000fe20000010000 */
[----:B------:R-:W-:Y:S01]  /*11950*/  F2FP.PACK_AB R184, R23, R24 ;  /* 0x0000001817b8723e */ /* 0x000fe200000000ff */
[----:B------:R-:W-:Y:S01]  /*11960*/  IMAD.MOV.U32 R75, RZ, RZ, R225 ;  /* 0x000000ffff4b7224 */ /* 0x000fe200078e00e1 */
[----:B------:R-:W-:Y:S01]  /*11970*/  F2FP.PACK_AB R186, R14, R15 ;  /* 0x0000000f0eba723e */ /* 0x000fe200000000ff */
[----:B------:R-:W-:Y:S01]  /*11980*/  FADD.FTZ R3, R72, R7 ;  /* 0x0000000748037221 */ /* 0x000fe20000010000 */
[----:B---3--:R-:W-:Y:S01]  /*11990*/  F2FP.PACK_AB R187, R13, R11 ;  /* 0x0000000b0dbb723e */ /* 0x008fe200000000ff */
[----:B------:R-:W-:Y:S01]  /*119a0*/  FADD.FTZ R0, R73, R6 ;  /* 0x0000000649007221 */ /* 0x000fe20000010000 */
[----:B------:R-:W-:Y:S01]  /*119b0*/  HMMA.16816.F32 R140, R128, R152, R140 ;  /* 0x00000098808c723c */ /* 0x000fe2000000188c */
[----:B------:R-:W-:Y:S01]  /*119c0*/  IMAD.MOV.U32 R225, RZ, RZ, R185 ;  /* 0x000000ffffe17224 */ /* 0x000fe200078e00b9 */
[----:B------:R-:W-:Y:S01]  /*119d0*/  F2FP.PACK_AB R185, R10, R9 ;  /* 0x000000090ab9723e */ /* 0x000fe200000000ff */
        /* <DEDUP_REMOVED lines=18> */
[C---:B--2---:R-:W-:Y:S01]  /*11b00*/  HMMA.16816.F32 R176, R128.reuse, R120, R92 ;  /* 0x0000007880b0723c */ /* 0x044fe2000000185c */
        /* <DEDUP_REMOVED lines=85> */
[----:B------:R-:W2:Y:S04]  /*12060*/  LDL.LU R225, [R1+0x30] ;  /* 0x0000300001e17983 */ /* 0x000ea80000300800 */
[----:B------:R-:W3:Y:S04]  /*12070*/  LDL.LU.64 R72, [R1+0x38] ;  /* 0x0000380001487983 */ /* 0x000ee80000300a00 */
[----:B----4-:R-:W4:Y:S01]  /*12080*/  LDL.LU.64 R74, [R1+0x40] ;  /* 0x00004000014a7983 */ /* 0x010f220000300a00 */
[----:B------:R-:W-:Y:S01]  /*12090*/  IMAD.MOV.U32 R3, RZ, RZ, R134 ;  /* 0x000000ffff037224 */ /* 0x000fe200078e0086 */
[----:B------:R-:W-:Y:S01]  /*120a0*/  MOV R138, R2 ;  /* 0x00000002008a7202 */ /* 0x000fe20000000f00 */
[----:B------:R-:W-:Y:S01]  /*120b0*/  IMAD.MOV.U32 R0, RZ, RZ, R135 ;  /* 0x000000ffff007224 */ /* 0x000fe200078e0087 */
[----:B------:R-:W-:Y:S01]  /*120c0*/  ULDC UR4, c[0x0][0x208] ;  /* 0x0000820000047ab9 */ /* 0x000fe20000000800 */
[----:B------:R-:W-:Y:S01]  /*120d0*/  IMAD.MOV.U32 R133, RZ, RZ, R132 ;  /* 0x000000ffff857224 */ /* 0x000fe200078e0084 */
[----:B------:R-:W-:-:S02]  /*120e0*/  USHF.L.U32 UR4, UR4, 0x5, URZ ;  /* 0x0000000504047899 */ /* 0x000fc4000800063f */
[----:B------:R-:W-:Y:S01]  /*120f0*/  ULDC.64 UR6, c[0x0][0x118] ;  /* 0x0000460000067ab9 */ /* 0x000fe20000000a00 */
[----:B--2---:R-:W-:Y:S02]  /*12100*/  IADD3 R246, R225, -0x2, RZ ;  /* 0xfffffffee1f67810 */ /* 0x004fe40007ffe0ff */
[----:B---3--:R-:W-:Y:S02]  /*12110*/  MOV R5, R73 ;  /* 0x0000004900057202 */ /* 0x008fe40000000f00 */
[----:B----4-:R-:W-:-:S05]  /*12120*/  MOV R4, R74 ;  /* 0x0000004a00047202 */ /* 0x010fca0000000f00 */
[----:B------:R1:W-:Y:S02]  /*12130*/  STL.64 [R1+0x18], R4 ;  /* 0x0000180401007387 */ /* 0x0003e40000100a00 */
.L_x_130:
[----:B------:R-:W2:Y:S01]  /*12140*/  LDL.64 R72, [R1+0x18] ;  /* 0x0000180001487983 */ /* 0x000ea20000100a00 */
[----:B------:R-:W-:Y:S04]  /*12150*/  DEPBAR.LE SB0, 0x0 ;  /* 0x000080000000791a */ /* 0x000fe80000000000 */
[----:B------:R-:W-:Y:S01]  /*12160*/  SHF.R.S32.HI R2, RZ, 0x1f, R246 ;  /* 0x0000001fff027819 */ /* 0x000fe200000114f6 */
[----:B------:R-:W-:Y:S01]  /*12170*/  BAR.SYNC.DEFER_BLOCKING 0x0 ;  /* 0x0000000000007b1d */ /* 0x000fe20000010000 */
[----:B------:R-:W-:Y:S01]  /*12180*/  IMAD.WIDE.U32 R84, R246, c[0x0][0x208], RZ ;  /* 0x00008200f6547a25 */ /* 0x000fe200078e00ff */
[----:B------:R-:W-:Y:S02]  /*12190*/  MOV R105, 0x5 ;  /* 0x0000000500697802 */ /* 0x000fe40000000f00 */
[----:B------:R-:W-:Y:S01]  /*121a0*/  MOV R104, c[0x0][0x208] ;  /* 0x0000820000687a02 */ /* 0x000fe20000000f00 */
[----:B------:R-:W-:Y:S01]  /*121b0*/  IMAD R2, R2, c[0x0][0x208], RZ ;  /* 0x0000820002027a24 */ /* 0x000fe200078e02ff */
[----:B------:R-:W-:Y:S02]  /*121c0*/  MOV R247, c[0x0][0x1e0] ;  /* 0x0000780000f77a02 */ /* 0x000fe40000000f00 */
[----:B------:R-:W-:Y:S01]  /*121d0*/  SHF.L.U64.HI R104, R104, R105, c[0x0][0x20c] ;  /* 0x0000830068687619 */ /* 0x000fe20000010269 */
        /* <DEDUP_REMOVED lines=52> */
[-C--:B------:R-:W-:Y:S02]  /*12520*/  IADD3.X R89, R91, R104.reuse, RZ, P0, !PT ;  /* 0x000000685b597210 */ /* 0x080fe400007fe4ff */
[----:B------:R-:W-:Y:S04]  /*12530*/  IADD3 R94, P1, R88, UR4, RZ ;  /* 0x00000004585e7c10 */ /* 0x000fe8000ff3e0ff */
[-C--:B---3--:R-:W-:Y:S01]  /*12540*/  HMMA.16816.F32 R84, R112, R96.reuse, RZ ;  /* 0x000000607054723c */ /* 0x088fe200000018ff */
[----:B------:R1:W-:Y:S03]  /*12550*/  LDGSTS.E.BYPASS.LTC128B.128 [R245+0x900], [R88.64], !P3 ;  /* 0x0090000058f57fae */ /* 0x0003e6000d901d46 */
[-C--:B------:R-:W-:Y:S02]  /*12560*/  IADD3.X R95, R89, R104.reuse, RZ, P1, !PT ;  /* 0x00000068595f7210 */ /* 0x080fe40000ffe4ff */
[----:B------:R-:W-:Y:S03]  /*12570*/  IADD3 R92, P0, R94, UR4, RZ ;  /* 0x000000045e5c7c10 */ /* 0x000fe6000ff1e0ff */
[----:B------:R2:W-:Y:S03]  /*12580*/  LDGSTS.E.BYPASS.LTC128B.128 [R245+0x1100], [R94.64], !P3 ;  /* 0x011000005ef57fae */ /* 0x0005e6000d901d46 */
[-C--:B------:R-:W-:Y:S02]  /*12590*/  IADD3.X R93, R95, R104.reuse, RZ, P0, !PT ;  /* 0x000000685f5d7210 */ /* 0x080fe400007fe4ff */
[----:B------:R-:W-:Y:S03]  /*125a0*/  IADD3 R100, P1, R92, UR4, RZ ;  /* 0x000000045c647c10 */ /* 0x000fe6000ff3e0ff */
[----:B------:R2:W-:Y:S01]  /*125b0*/  LDGSTS.E.BYPASS.LTC128B.128 [R245+0x1900], [R92.64], !P3 ;  /* 0x019000005cf57fae */ /* 0x0005e2000d901d46 */
[-C--:B------:R-:W-:Y:S02]  /*125c0*/  IADD3.X R101, R93, R104.reuse, RZ, P1, !PT ;  /* 0x000000685d657210 */ /* 0x080fe40000ffe4ff */
[----:B------:R-:W-:Y:S04]  /*125d0*/  IADD3 R102, P0, R100, UR4, RZ ;  /* 0x0000000464667c10 */ /* 0x000fe8000ff1e0ff */
[-C--:B------:R-:W-:Y:S01]  /*125e0*/  IADD3.X R103, R101, R104.reuse, RZ, P0, !PT ;  /* 0x0000006865677210 */ /* 0x080fe200007fe4ff */
[----:B------:R3:W-:Y:S01]  /*125f0*/  LDGSTS.E.BYPASS.LTC128B.128 [R245+0x2100], [R100.64], !P3 ;  /* 0x0210000064f57fae */ /* 0x0007e2000d901d46 */
[C---:B-1----:R-:W-:Y:S07]  /*12600*/  HMMA.16816.F32 R88, R108.reuse, R96, RZ ;  /* 0x000000606c58723c */ /* 0x042fee00000018ff */
[----:B------:R4:W-:Y:S01]  /*12610*/  LDGSTS.E.BYPASS.LTC128B.128 [R245+0x2900], [R102.64], !P3 ;  /* 0x0290000066f57fae */ /* 0x0009e2000d901d46 */
[-C--:B--2---:R-:W-:Y:S08]  /*12620*/  HMMA.16816.F32 R92, R108, R98.reuse, RZ ;  /* 0x000000626c5c723c */ /* 0x084ff000000018ff */
[C---:B------:R-:W-:Y:S04]  /*12630*/  HMMA.16816.F32 R96, R112.reuse, R98, RZ ;  /* 0x000000627060723c */ /* 0x040fe800000018ff */
[----:B---3--:R-:W-:Y:S04]  /*12640*/  IADD3 R100, P0, R102, UR4, RZ ;  /* 0x0000000466647c10 */ /* 0x008fe8000ff1e0ff */
[----:B------:R-:W-:Y:S02]  /*12650*/  IADD3.X R101, R103, R104, RZ, P0, !PT ;  /* 0x0000006867657210 */ /* 0x000fe400007fe4ff */
        /* <DEDUP_REMOVED lines=353> */
[----:B------:R-:W-:Y:S01]  /*13c70*/  MOV R248, 0x5 ;  /* 0x0000000500f87802 */ /* 0x000fe20000000f00 */
        /* <DEDUP_REMOVED lines=21> */
[--C-:B------:R-:W-:Y:S01]  /*13dd0*/  FFMA.FTZ R57, R57, c[0x0][0x2d0], -R138.reuse ;  /* 0x0000b40039397a23 */ /* 0x100fe2000001088a */
[----:B--2---:R-:W-:Y:S01]  /*13de0*/  @P0 SHF.L.U64.HI R12, R247, R248, c[0x0][0x1e4] ;  /* 0x00007900f70c0619 */ /* 0x004fe200000102f8 */
        /* <DEDUP_REMOVED lines=12> */
[C---:B------:R-:W-:Y:S01]  /*13eb0*/  FMUL.FTZ R130, R0.reuse, R130 ;  /* 0x0000008200827220 */ /* 0x040fe20000410000 */
[----:B---3--:R-:W-:Y:S01]  /*13ec0*/  @P0 IADD3 R10, P2, R13, R4, RZ ;  /* 0x000000040d0a0210 */ /* 0x008fe20007f5e0ff */
[----:B------:R-:W-:Y:S02]  /*13ed0*/  FMUL.FTZ R131, R0, R131 ;  /* 0x0000008300837220 */ /* 0x000fe40000410000 */
[--C-:B------:R-:W-:Y:S01]  /*13ee0*/  FFMA.FTZ R93, R93, c[0x0][0x2d0], -R138.reuse ;  /* 0x0000b4005d5d7a23 */ /* 0x100fe2000001088a */
[----:B------:R-:W-:Y:S01]  /*13ef0*/  @P0 IADD3 R8, P1, R13, R10, RZ ;  /* 0x0000000a0d080210 */ /* 0x000fe20007f3e0ff */
[--C-:B------:R-:W-:Y:S01]  /*13f00*/  FFMA.FTZ R90, R90, c[0x0][0x2d0], -R3.reuse ;  /* 0x0000b4005a5a7a23 */ /* 0x100fe20000010803 */
[----:B------:R3:W3:Y:S01]  /*13f10*/  MUFU.EX2 R201, R15 ;  /* 0x0000000f00c97308 */ /* 0x0006e20000000800 */
[--C-:B------:R-:W-:Y:S02]  /*13f20*/  FFMA.FTZ R25, R25, c[0x0][0x2d0], -R138.reuse ;  /* 0x0000b40019197a23 */ /* 0x100fe4000001088a */
[--C-:B------:R-:W-:Y:S01]  /*13f30*/  FFMA.FTZ R26, R26, c[0x0][0x2d0], -R3.reuse ;  /* 0x0000b4001a1a7a23 */ /* 0x100fe20000010803 */
[----:B--2---:R-:W-:Y:S01]  /*13f40*/  @P0 IADD3 R6, P4, R13, R8, RZ ;  /* 0x000000080d060210 */ /* 0x004fe20007f9e0ff */
[----:B----4-:R-:W-:Y:S02]  /*13f50*/  FMUL.FTZ R14, R0, R150 ;  /* 0x00000096000e7220 */ /* 0x010fe40000410000 */
[--C-:B------:R-:W-:Y:S03]  /*13f60*/  FFMA.FTZ R27, R27, c[0x0][0x2d0], -R3.reuse ;  /* 0x0000b4001b1b7a23 */ /* 0x100fe60000010803 */
[----:B------:R2:W-:Y:S01]  /*13f70*/  MUFU.EX2 R202, R24 ;  /* 0x0000001800ca7308 */ /* 0x0005e20000000800 */
[--C-:B------:R-:W-:Y:S02]  /*13f80*/  FFMA.FTZ R91, R91, c[0x0][0x2d0], -R3.reuse ;  /* 0x0000b4005b5b7a23 */ /* 0x100fe40000010803 */
[--C-:B------:R-:W-:Y:S01]  /*13f90*/  FFMA.FTZ R94, R94, c[0x0][0x2d0], -R3.reuse ;  /* 0x0000b4005e5e7a23 */ /* 0x100fe20000010803 */
[C---:B-1----:R-:W-:Y:S01]  /*13fa0*/  @P0 IADD3.X R11, R12.reuse, R5, RZ, P2, !PT ;  /* 0x000000050c0b0210 */ /* 0x042fe200017fe4ff */
[--C-:B------:R-:W-:Y:S01]  /*13fb0*/  FFMA.FTZ R95, R95, c[0x0][0x2d0], -R3.reuse ;  /* 0x0000b4005f5f7a23 */ /* 0x100fe20000010803 */
[----:B------:R-:W-:Y:S01]  /*13fc0*/  @P0 IADD3 R4, P2, R13, R6, RZ ;  /* 0x000000060d040210 */ /* 0x000fe20007f5e0ff */
[--C-:B------:R-:W-:Y:S01]  /*13fd0*/  FFMA.FTZ R31, R31, c[0x0][0x2d0], -R3.reuse ;  /* 0x0000b4001f1f7a23 */ /* 0x100fe20000010803 */
[----:B------:R-:W-:Y:S01]  /*13fe0*/  @P0 IADD3.X R9, R12, R11, RZ, P1, !PT ;  /* 0x0000000b0c090210 */ /* 0x000fe20000ffe4ff */
[----:B------:R1:W-:Y:S01]  /*13ff0*/  @P0 LDGSTS.E.BYPASS.LTC128B.128 [R245+0x4900], [R10.64], !P3 ;  /* 0x049000000af50fae */ /* 0x0003e2000d901d46 */
[----:B------:R4:W-:Y:S01]  /*14000*/  MUFU.EX2 R203, R25 ;  /* 0x0000001900cb7308 */ /* 0x0009e20000000800 */
[--C-:B------:R-:W-:Y:S01]  /*14010*/  FFMA.FTZ R28, R28, c[0x0][0x2d0], -R138.reuse ;  /* 0x0000b4001c1c7a23 */ /* 0x100fe2000001088a */
[----:B------:R-:W-:Y:S01]  /*14020*/  @P0 IADD3.X R7, R12, R9, RZ, P4, !PT ;  /* 0x000000090c070210 */ /* 0x000fe200027fe4ff */
[--C-:B------:R-:W-:Y:S02]  /*14030*/  FFMA.FTZ R29, R29, c[0x0][0x2d0], -R138.reuse ;  /* 0x0000b4001d1d7a23 */ /* 0x100fe4000001088a */
[----:B---3--:R-:W-:Y:S01]  /*14040*/  FMUL.FTZ R15, R0, R151 ;  /* 0x00000097000f7220 */ /* 0x008fe20000410000 */
[----:B------:R-:W-:Y:S01]  /*14050*/  @P0 IADD3.X R5, R12, R7, RZ, P2, !PT ;  /* 0x000000070c050210 */ /* 0x000fe200017fe4ff */
[----:B------:R3:W-:Y:S01]  /*14060*/  @P0 LDGSTS.E.BYPASS.LTC128B.128 [R245+0x5100], [R8.64], !P3 ;  /* 0x0510000008f50fae */ /* 0x0007e2000d901d46 */
[--C-:B------:R-:W-:Y:S02]  /*14070*/  FFMA.FTZ R30, R30, c[0x0][0x2d0], -R3.reuse ;  /* 0x0000b4001e1e7a23 */ /* 0x100fe40000010803 */
        /* <DEDUP_REMOVED lines=9> */
[----:B----4-:R-:W-:Y:S01]  /*14110*/  FMUL.FTZ R25, R133, R161 ;  /* 0x000000a185197220 */ /* 0x010fe20000410000 */
[----:B-1----:R-:W-:Y:S01]  /*14120*/  @P0 IADD3 R10, P1, R13, R4, RZ ;  /* 0x000000040d0a0210 */ /* 0x002fe20007f3e0ff */
[C---:B------:R-:W-:Y:S02]  /*14130*/  FMUL.FTZ R13, R133.reuse, R149 ;  /* 0x00000095850d7220 */ /* 0x040fe40000410000 */
        /* <DEDUP_REMOVED lines=154> */
[----:B------:R-:W2:Y:S04]  /*14ae0*/  LDL.LU R150, [R1+0x4] ;  /* 0x0000040001967983 */ /* 0x000ea80000300800 */
[----:B------:R-:W2:Y:S03]  /*14af0*/  LDL.LU R151, [R1+0x8] ;  /* 0x0000080001977983 */ /* 0x000ea60000300800 */
[-C--:B-1----:R-:W-:Y:S01]  /*14b00*/  HMMA.16816.F32 R20, R140, R152.reuse, R20 ;  /* 0x000000988c14723c */ /* 0x082fe20000001814 */
[----:B------:R-:W-:Y:S01]  /*14b10*/  MUFU.EX2 R205, R61 ;  /* 0x0000003d00cd7308 */ /* 0x000fe20000000800 */
[----:B---3--:R-:W-:Y:S06]  /*14b20*/  LDSM.16.MT88.4 R64, [R228+0x1100] ;  /* 0x00110000e440783b */ /* 0x008fec0000004200 */
[C---:B------:R-:W-:Y:S03]  /*14b30*/  HMMA.16816.F32 R24, R144.reuse, R152, R24 ;  /* 0x000000989018723c */ /* 0x040fe60000001818 */
[----:B------:R-:W-:Y:S01]  /*14b40*/  MUFU.EX2 R181, R62 ;  /* 0x0000003e00b57308 */ /* 0x000fe20000000800 */
[----:B------:R-:W3:Y:S04]  /*14b50*/  LDL.LU R153, [R1] ;  /* 0x0000000001997983 */ /* 0x000ee80000300800 */
        /* <DEDUP_REMOVED lines=316> */
[----:B------:R-:W-:Y:S01]  /*15f20*/  FADD.FTZ R3, R138, R3 ;  /* 0x000000038a037221 */ /* 0x000fe20000010000 */
[----:B------:R-:W-:Y:S01]  /*15f30*/  MOV R138, R2 ;  /* 0x00000002008a7202 */ /* 0x000fe20000000f00 */
[----:B------:R-:W-:Y:S02]  /*15f40*/  FADD.FTZ R4, R193, R4 ;  /* 0x00000004c1047221 */ /* 0x000fe40000010000 */
[----:B------:R-:W-:Y:S03]  /*15f50*/  FADD.FTZ R0, R67, R7 ;  /* 0x0000000743007221 */ /* 0x000fe60000010000 */
[----:B------:R-:W-:Y:S01]  /*15f60*/  STL [R1+0x4], R4 ;  /* 0x0000040401007387 */ /* 0x000fe20000100800 */
[----:B------:R-:W-:Y:S03]  /*15f70*/  FADD.FTZ R0, R66, R0 ;  /* 0x0000000042007221 */ /* 0x000fe60000010000 */
[----:B------:R1:W-:Y:S04]  /*15f80*/  STL [R1+0x8], R3 ;  /* 0x0000080301007387 */ /* 0x0003e80000100800 */
[----:B------:R2:W-:Y:S01]  /*15f90*/  STL [R1+0xc], R0 ;  /* 0x00000c0001007387 */ /* 0x0005e20000100800 */
[----:B-1----:R-:W-:Y:S02]  /*15fa0*/  MOV R3, R134 ;  /* 0x0000008600037202 */ /* 0x002fe40000000f00 */
[----:B--2---:R-:W-:Y:S01]  /*15fb0*/  MOV R0, R135 ;  /* 0x0000008700007202 */ /* 0x004fe20000000f00 */
[----:B------:R-:W-:-:S05]  /*15fc0*/  @P0 BRA `(.L_x_130) ;  /* 0xffffc17000000947 */ /* 0x000fca000383ffff */
.L_x_129:
[----:B----4-:R-:W2:Y:S04]  /*15fd0*/  LDL.LU R7, [R1] ;  /* 0x0000000001077983 */ /* 0x010ea80000300800 */
[----:B------:R-:W3:Y:S04]  /*15fe0*/  LDL.LU R4, [R1+0x4] ;  /* 0x0000040001047983 */ /* 0x000ee80000300800 */
[----:B------:R-:W4:Y:S04]  /*15ff0*/  LDL.LU R10, [R1+0x8] ;  /* 0x00000800010a7983 */ /* 0x000f280000300800 */
[----:B------:R-:W4:Y:S01]  /*16000*/  LDL.LU R9, [R1+0xc] ;  /* 0x00000c0001097983 */ /* 0x000f220000300800 */
[----:B------:R-:W-:-:S02]  /*16010*/  MOV R36, 0xff800000 ;  /* 0xff80000000247802 */ /* 0x000fc40000000f00 */
[----:B------:R-:W-:Y:S02]  /*16020*/  MOV R37, 0xff800000 ;  /* 0xff80000000257802 */ /* 0x000fe40000000f00 */
[----:B------:R-:W-:Y:S02]  /*16030*/  MOV R38, 0xff800000 ;  /* 0xff80000000267802 */ /* 0x000fe40000000f00 */
[----:B------:R-:W-:Y:S02]  /*16040*/  MOV R39, 0xff800000 ;  /* 0xff80000000277802 */ /* 0x000fe40000000f00 */
[----:B------:R-:W-:Y:S01]  /*16050*/  PLOP3.LUT P4, PT, PT, PT, PT, 0x8, 0x0 ;  /* 0x000000000000781c */ /* 0x000fe20003f8e170 */
[----:B--2---:R-:W1:Y:S04]  /*16060*/  SHFL.BFLY PT, R5, R7, 0x2, 0x1f ;  /* 0x0c401f0007057f89 */ /* 0x004e6800000e0000 */
[----:B---3--:R-:W2:Y:S04]  /*16070*/  SHFL.BFLY PT, R6, R4, 0x2, 0x1f ;  /* 0x0c401f0004067f89 */ /* 0x008ea800000e0000 */
[----:B----4-:R-:W3:Y:S01]  /*16080*/  SHFL.BFLY PT, R8, R9, 0x2, 0x1f ;  /* 0x0c401f0009087f89 */ /* 0x010ee200000e0000 */
[----:B-1----:R-:W-:-:S03]  /*16090*/  FADD.FTZ R5, R5, R7 ;  /* 0x0000000705057221 */ /* 0x002fc60000010000 */
[----:B------:R-:W1:Y:S01]  /*160a0*/  SHFL.BFLY PT, R7, R10, 0x2, 0x1f ;  /* 0x0c401f000a077f89 */ /* 0x000e6200000e0000 */
        /* <DEDUP_REMOVED lines=107> */
.L_x_99:
[----:B------:R-:W1:Y:S01]  /*16760*/  S2R R55, SR_CTAID.Y ;  /* 0x0000000000377919 */ /* 0x000e620000002600 */
[----:B------:R-:W-:Y:S01]  /*16770*/  ULDC.64 UR4, c[0x0][0x118] ;  /* 0x0000460000047ab9 */ /* 0x000fe20000000a00 */
[----:B-1----:R-:W-:Y:S01]  /*16780*/  SHF.R.S32.HI R42, RZ, 0x1f, R55 ;  /* 0x0000001fff2a7819 */ /* 0x002fe20000011437 */
[----:B------:R-:W-:Y:S05]  /*16790*/  @P4 BRA `(.L_x_131) ;  /* 0x0000130000004947 */ /* 0x000fea0003800000 */
[----:B------:R-:W2:Y:S01]  /*167a0*/  LDL R43, [R1+0x10] ;  /* 0x00001000012b7983 */ /* 0x000ea20000100800 */
[----:B------:R-:W-:Y:S01]  /*167b0*/  IMAD.MOV.U32 R6, RZ, RZ, -0x10 ;  /* 0xfffffff0ff067424 */ /* 0x000fe200078e00ff */
[----:B------:R-:W-:Y:S02]  /*167c0*/  F2FP.PACK_AB R5, R145, R144 ;  /* 0x000000909105723e */ /* 0x000fe400000000ff */
[----:B------:R-:W1:Y:S01]  /*167d0*/  S2R R40, SR_TID.X ;  /* 0x0000000000287919 */ /* 0x000e620000002100 */
        /* <DEDUP_REMOVED lines=12> */
[----:B-1----:R-:W-:Y:S02]  /*168a0*/  SHF.R.S32.HI R41, RZ, 0x1f, R40 ;  /* 0x0000001fff297819 */ /* 0x002fe40000011428 */
[----:B------:R-:W-:-:S02]  /*168b0*/  F2FP.PACK_AB R162, R163, R162 ;  /* 0x000000a2a3a2723e */ /* 0x000fc400000000ff */
[CC--:B------:R-:W-:Y:S02]  /*168c0*/  LEA.HI R2, R41.reuse, R40.reuse, RZ, 0x2 ;  /* 0x0000002829027211 */ /* 0x0c0fe400078f10ff */
[----:B------:R-:W-:Y:S02]  /*168d0*/  LEA.HI R35, R41, R40, RZ, 0x5 ;  /* 0x0000002829237211 */ /* 0x000fe400078f28ff */
[--C-:B------:R-:W-:Y:S02]  /*168e0*/  SHF.R.S32.HI R3, RZ, 0x2, R2.reuse ;  /* 0x00000002ff037819 */ /* 0x100fe40000011402 */
[----:B------:R-:W-:Y:S02]  /*168f0*/  SHF.R.S32.HI R0, RZ, 0x1f, R2 ;  /* 0x0000001fff007819 */ /* 0x000fe40000011402 */
[----:B------:R-:W-:Y:S02]  /*16900*/  SHF.R.S32.HI R34, RZ, 0x5, R35 ;  /* 0x00000005ff227819 */ /* 0x000fe40000011423 */
[----:B------:R-:W-:-:S02]  /*16910*/  LEA.HI R0, R0, R3, RZ, 0x3 ;  /* 0x0000000300007211 */ /* 0x000fc400078f18ff */
[----:B------:R-:W-:Y:S02]  /*16920*/  F2FP.PACK_AB R30, R30, R164 ;  /* 0x000000a41e1e723e */ /* 0x000fe400000000ff */
[----:B------:R-:W-:Y:S02]  /*16930*/  LOP3.LUT R0, R0, 0xfffffff8, RZ, 0xc0, !PT ;  /* 0xfffffff800007812 */ /* 0x000fe400078ec0ff */
[----:B------:R-:W-:Y:S02]  /*16940*/  F2FP.PACK_AB R166, R167, R166 ;  /* 0x000000a6a7a6723e */ /* 0x000fe400000000ff */
[----:B------:R-:W-:Y:S01]  /*16950*/  F2FP.PACK_AB R23, R23, R172 ;  /* 0x000000ac1717723e */ /* 0x000fe200000000ff */
[----:B------:R-:W-:Y:S01]  /*16960*/  IMAD.IADD R3, R3, 0x1, -R0 ;  /* 0x0000000103037824 */ /* 0x000fe200078e0a00 */
[----:B------:R-:W-:Y:S02]  /*16970*/  LOP3.LUT R0, R2, 0xfffffffc, RZ, 0xc0, !PT ;  /* 0xfffffffc02007812 */ /* 0x000fe400078ec0ff */
[----:B------:R-:W-:Y:S01]  /*16980*/  F2FP.PACK_AB R22, R22, R174 ;  /* 0x000000ae1616723e */ /* 0x000fe200000000ff */
[----:B------:R-:W-:Y:S01]  /*16990*/  IMAD.SHL.U32 R2, R3, 0x40, RZ ;  /* 0x0000004003027824 */ /* 0x000fe200078e00ff */
[----:B------:R-:W-:Y:S01]  /*169a0*/  F2FP.PACK_AB R19, R19, R120 ;  /* 0x000000781313723e */ /* 0x000fe200000000ff */
[----:B------:R-:W-:Y:S01]  /*169b0*/  IMAD.IADD R26, R40, 0x1, -R0 ;  /* 0x00000001281a7824 */ /* 0x000fe200078e0a00 */
[----:B------:R-:W-:-:S02]  /*169c0*/  F2FP.PACK_AB R14, R14, R122 ;  /* 0x0000007a0e0e723e */ /* 0x000fc400000000ff */
[----:B------:R-:W-:Y:S01]  /*169d0*/  LOP3.LUT R0, R2, 0x1c0, RZ, 0xc0, !PT ;  /* 0x000001c002007812 */ /* 0x000fe200078ec0ff */
[----:B------:R-:W-:Y:S01]  /*169e0*/  IMAD R4, R34, 0x200, R26 ;  /* 0x0000020022047824 */ /* 0x000fe200078e021a */
[----:B------:R-:W-:Y:S02]  /*169f0*/  F2FP.PACK_AB R21, R21, R176 ;  /* 0x000000b01515723e */ /* 0x000fe400000000ff */
[----:B------:R-:W-:Y:S02]  /*16a00*/  LEA.HI R2, R0, R0, RZ, 0x1d ;  /* 0x0000000000027211 */ /* 0x000fe400078fe8ff */
[----:B------:R-:W-:Y:S02]  /*16a10*/  LOP3.LUT R0, R3, 0x1, RZ, 0xc0, !PT ;  /* 0x0000000103007812 */ /* 0x000fe400078ec0ff */
[----:B------:R-:W-:Y:S01]  /*16a20*/  F2FP.PACK_AB R179, R179, R178 ;  /* 0x000000b2b3b3723e */ /* 0x000fe200000000ff */
[----:B------:R-:W-:Y:S01]  /*16a30*/  IMAD.U32 R2, R4, 0x2, R2 ;  /* 0x0000000204027824 */ /* 0x000fe200078e0002 */
[----:B------:R-:W-:-:S02]  /*16a40*/  ISETP.NE.U32.AND P0, PT, R0, 0x1, PT ;  /* 0x000000010000780c */ /* 0x000fc40003f05070 */
[----:B------:R-:W-:Y:S01]  /*16a50*/  F2FP.PACK_AB R18, R18, R116 ;  /* 0x000000741212723e */ /* 0x000fe200000000ff */
[----:B------:R-:W-:Y:S01]  /*16a60*/  IMAD.SHL.U32 R2, R2, 0x2, RZ ;  /* 0x0000000202027824 */ /* 0x000fe200078e00ff */
[----:B------:R-:W-:Y:S01]  /*16a70*/  BAR.SYNC.DEFER_BLOCKING 0x1, 0x80 ;  /* 0x0042000000007b1d */ /* 0x000fe20000010000 */
[----:B------:R-:W-:Y:S02]  /*16a80*/  SEL R6, R6, 0x10, !P0 ;  /* 0x0000001006067807 */ /* 0x000fe40004000000 */
[----:B------:R-:W-:Y:S02]  /*16a90*/  R2P PR, R3, 0x6 ;  /* 0x0000000603007804 */ /* 0x000fe40000000000 */
[C---:B------:R-:W-:Y:S01]  /*16aa0*/  IADD3 R4, R2.reuse, 0x80, RZ ;  /* 0x0000008002047810 */ /* 0x040fe20007ffe0ff */
[C---:B------:R-:W-:Y:S01]  /*16ab0*/  IMAD.IADD R3, R2.reuse, 0x1, R6 ;  /* 0x0000000102037824 */ /* 0x040fe200078e0206 */
[----:B------:R-:W-:Y:S02]  /*16ac0*/  IADD3 R0, R2, 0xc0, RZ ;  /* 0x000000c002007810 */ /* 0x000fe40007ffe0ff */
[----:B------:R-:W-:-:S02]  /*16ad0*/  F2FP.PACK_AB R20, R20, R118 ;  /* 0x000000761414723e */ /* 0x000fc400000000ff */
[----:B------:R-:W-:Y:S02]  /*16ae0*/  F2FP.PACK_AB R17, R17, R180 ;  /* 0x000000b41111723e */ /* 0x000fe400000000ff */
[----:B------:R-:W-:Y:S02]  /*16af0*/  F2FP.PACK_AB R16, R16, R182 ;  /* 0x000000b61010723e */ /* 0x000fe400000000ff */
[----:B------:R-:W-:Y:S02]  /*16b00*/  F2FP.PACK_AB R12, R12, R184 ;  /* 0x000000b80c0c723e */ /* 0x000fe400000000ff */
[----:B------:R-:W-:Y:S02]  /*16b10*/  @P2 IADD3 R0, R4, -0x40, RZ ;  /* 0xffffffc004002810 */ /* 0x000fe40007ffe0ff */
[----:B------:R-:W-:Y:S02]  /*16b20*/  F2FP.PACK_AB R11, R187, R186 ;  /* 0x000000babb0b723e */ /* 0x000fe400000000ff */
[----:B------:R-:W-:-:S02]  /*16b30*/  F2FP.PACK_AB R13, R125, R124 ;  /* 0x0000007c7d0d723e */ /* 0x000fc400000000ff */
[----:B------:R-:W-:Y:S01]  /*16b40*/  F2FP.PACK_AB R15, R15, R126 ;  /* 0x0000007e0f0f723e */ /* 0x000fe200000000ff */
[----:B------:R1:W-:Y:S01]  /*16b50*/  STS [R2+0x80], R5 ;  /* 0x0000800502007388 */ /* 0x0003e20000000800 */
[----:B------:R-:W-:Y:S02]  /*16b60*/  F2FP.PACK_AB R10, R129, R128 ;  /* 0x00000080810a723e */ /* 0x000fe400000000ff */
[----:B------:R-:W-:Y:S01]  /*16b70*/  F2FP.PACK_AB R9, R131, R130 ;  /* 0x000000828309723e */ /* 0x000fe200000000ff */
[----:B------:R-:W-:Y:S01]  /*16b80*/  STS [R2+0x480], R25 ;  /* 0x0004801902007388 */ /* 0x000fe20000000800 */
[----:B------:R-:W-:-:S03]  /*16b90*/  ISETP.NE.U32.AND P0, PT, RZ, c[0x0][0x500], PT ;  /* 0x00014000ff007a0c */ /* 0x000fc60003f05070 */
[----:B------:R3:W-:Y:S04]  /*16ba0*/  STS [R3+0x80], R8 ;  /* 0x0000800803007388 */ /* 0x0007e80000000800 */
[----:B------:R-:W-:Y:S04]  /*16bb0*/  STS [R3+0x480], R29 ;  /* 0x0004801d03007388 */ /* 0x000fe80000000800 */
[----:B------:R-:W-:Y:S04]  /*16bc0*/  STS [R2+0x2080], R33 ;  /* 0x0020802102007388 */ /* 0x000fe80000000800 */
[----:B------:R4:W-:Y:S04]  /*16bd0*/  STS [R2+0x2480], R142 ;  /* 0x0024808e02007388 */ /* 0x0009e80000000800 */
[----:B------:R-:W-:Y:S01]  /*16be0*/  STS [R3+0x2080], R32 ;  /* 0x0020802003007388 */ /* 0x000fe20000000800 */
[----:B-1----:R-:W-:-:S03]  /*16bf0*/  IMAD.MOV.U32 R5, RZ, RZ, 0x20 ;  /* 0x00000020ff057424 */ /* 0x002fc600078e00ff */
[----:B------:R-:W-:Y:S02]  /*16c00*/  STS [R3+0x2480], R150 ;  /* 0x0024809603007388 */ /* 0x000fe40000000800 */
[----:B---3--:R-:W-:Y:S02]  /*16c10*/  SEL R8, R5, 0xffffffe0, !P1 ;  /* 0xffffffe005087807 */ /* 0x008fe40004800000 */
[----:B------:R-:W-:Y:S02]  /*16c20*/  ISETP.NE.AND.EX P1, PT, RZ, c[0x0][0x504], PT, P0 ;  /* 0x00014100ff007a0c */ /* 0x000fe40003f25300 */
[----:B------:R-:W-:Y:S01]  /*16c30*/  ISETP.NE.U32.AND P0, PT, RZ, c[0x0][0x508], PT ;  /* 0x00014200ff007a0c */ /* 0x000fe20003f05070 */
[----:B------:R-:W-:Y:S02]  /*16c40*/  IMAD.IADD R5, R2, 0x1, R8 ;  /* 0x0000000102057824 */ /* 0x000fe400078e0208 */
[----:B------:R-:W-:Y:S01]  /*16c50*/  IMAD.IADD R4, R8, 0x1, R3 ;  /* 0x0000000108047824 */ /* 0x000fe200078e0203 */
[----:B------:R-:W-:-:S02]  /*16c60*/  ISETP.NE.AND.EX P0, PT, RZ, c[0x0][0x50c], PT, P0 ;  /* 0x00014300ff007a0c */ /* 0x000fc40003f05300 */
[----:B------:R-:W-:Y:S01]  /*16c70*/  STS [R5+0x80], R28 ;  /* 0x0000801c05007388 */ /* 0x000fe20000000800 */
[----:B----4-:R-:W-:-:S03]  /*16c80*/  IADD3 R2, R8, 0x400, R0 ;  /* 0x0000040008027810 */ /* 0x010fc60007ffe000 */
[----:B------:R-:W-:Y:S04]  /*16c90*/  STS [R5+0x480], R27 ;  /* 0x0004801b05007388 */ /* 0x000fe80000000800 */
[----:B------:R1:W-:Y:S04]  /*16ca0*/  STS [R4+0x80], R7 ;  /* 0x0000800704007388 */ /* 0x0003e80000000800 */
[----:B------:R-:W-:Y:S04]  /*16cb0*/  STS [R4+0x480], R24 ;  /* 0x0004801804007388 */ /* 0x000fe80000000800 */
[----:B------:R-:W-:Y:S04]  /*16cc0*/  STS [R5+0x2080], R31 ;  /* 0x0020801f05007388 */ /* 0x000fe80000000800 */
[----:B------:R-:W-:Y:S04]  /*16cd0*/  STS [R5+0x2480], R162 ;  /* 0x002480a205007388 */ /* 0x000fe80000000800 */
[----:B------:R-:W-:Y:S04]  /*16ce0*/  STS [R4+0x2080], R30 ;  /* 0x0020801e04007388 */ /* 0x000fe80000000800 */
[----:B------:R-:W-:Y:S04]  /*16cf0*/  STS [R4+0x2480], R166 ;  /* 0x002480a604007388 */ /* 0x000fe80000000800 */
[----:B------:R-:W-:Y:S01]  /*16d00*/  STS [R0], R23 ;  /* 0x0000001700007388 */ /* 0x000fe20000000800 */
[----:B-1----:R-:W-:-:S02]  /*16d10*/  IMAD.IADD R7, R6, 0x1, R2 ;  /* 0x0000000106077824 */ /* 0x002fc400078e0202 */
[----:B------:R-:W-:Y:S01]  /*16d20*/  IMAD.IADD R2, R6, 0x1, R0 ;  /* 0x0000000106027824 */ /* 0x000fe200078e0200 */
[----:B------:R-:W-:Y:S03]  /*16d30*/  STS [R0+0x400], R22 ;  /* 0x0004001600007388 */ /* 0x000fe60000000800 */
[C---:B------:R-:W-:Y:S01]  /*16d40*/  IMAD.IADD R3, R8.reuse, 0x1, R2 ;  /* 0x0000000108037824 */ /* 0x040fe200078e0202 */
        /* <DEDUP_REMOVED lines=30> */
.L_x_132:
[----:B----4-:R-:W-:Y:S01]  /*16f30*/  LOP3.LUT R0, R35, 0xffffffe0, RZ, 0xc0, !PT ;  /* 0xffffffe023007812 */ /* 0x010fe200078ec0ff */
[----:B------:R-:W-:Y:S01]  /*16f40*/  IMAD.MOV.U32 R6, RZ, RZ, c[0x0][0x4e8] ;  /* 0x00013a00ff067624 */ /* 0x000fe200078e00ff */
[----:B------:R-:W-:Y:S01]  /*16f50*/  SHF.R.S32.HI R5, RZ, 0x1f, R34 ;  /* 0x0000001fff057819 */ /* 0x000fe20000011422 */
[----:B------:R-:W1:Y:S01]  /*16f60*/  S2R R24, SR_CTAID.X ;  /* 0x0000000000187919 */ /* 0x000e620000002500 */
[----:B------:R-:W-:Y:S01]  /*16f70*/  LEA.HI R4, R26, R26, RZ, 0x1 ;  /* 0x0000001a1a047211 */ /* 0x000fe200078f08ff */
[----:B------:R-:W-:Y:S01]  /*16f80*/  IMAD.IADD R0, R40, 0x1, -R0 ;  /* 0x0000000128007824 */ /* 0x000fe200078e0a00 */
[----:B------:R-:W-:Y:S01]  /*16f90*/  LEA.HI R5, R5, R34, RZ, 0x2 ;  /* 0x0000002205057211 */ /* 0x000fe200078f10ff */
[----:B------:R-:W-:Y:S01]  /*16fa0*/  IMAD R13, R42, c[0x0][0x3e8], RZ ;  /* 0x0000fa002a0d7a24 */ /* 0x000fe200078e02ff */
[----:B------:R-:W-:-:S02]  /*16fb0*/  ISETP.NE.AND P2, PT, R6, 0x1, PT ;  /* 0x000000010600780c */ /* 0x000fc40003f45270 */
[----:B------:R-:W-:Y:S01]  /*16fc0*/  SHF.R.S32.HI R8, RZ, 0x1f, R0 ;  /* 0x0000001fff087819 */ /* 0x000fe20000011400 */
[----:B------:R-:W-:Y:S01]  /*16fd0*/  IMAD R13, R55, c[0x0][0x3ec], R13 ;  /* 0x0000fb00370d7a24 */ /* 0x000fe200078e020d */
[----:B------:R-:W-:Y:S01]  /*16fe0*/  LOP3.LUT R6, R5, 0xffffffc, RZ, 0xc0, !PT ;  /* 0x0ffffffc05067812 */ /* 0x000fe200078ec0ff */
[C---:B------:R-:W-:Y:S01]  /*16ff0*/  IMAD.SHL.U32 R5, R4.reuse, 0x20, RZ ;  /* 0x0000002004057824 */ /* 0x040fe200078e00ff */
[----:B------:R-:W-:Y:S02]  /*17000*/  LOP3.LUT R7, R4, 0x1ffffffe, RZ, 0xc0, !PT ;  /* 0x1ffffffe04077812 */ /* 0x000fe400078ec0ff */
[----:B------:R-:W-:Y:S01]  /*17010*/  LEA.HI R4, R8, R0, RZ, 0x2 ;  /* 0x0000000008047211 */ /* 0x000fe200078f10ff */
[----:B------:R-:W-:Y:S01]  /*17020*/  IMAD.IADD R6, R34, 0x1, -R6 ;  /* 0x0000000122067824 */ /* 0x000fe200078e0a06 */
[----:B------:R-:W-:Y:S01]  /*17030*/  LOP3.LUT R5, R5, 0xffffffc0, RZ, 0xc0, !PT ;  /* 0xffffffc005057812 */ /* 0x000fe200078ec0ff */
[----:B------:R-:W-:Y:S01]  /*17040*/  IMAD.IADD R7, R26, 0x1, -R7 ;  /* 0x000000011a077824 */ /* 0x000fe200078e0a07 */
[----:B------:R-:W-:-:S02]  /*17050*/  SHF.R.S32.HI R4, RZ, 0x2, R4 ;  /* 0x00000002ff047819 */ /* 0x000fc40000011404 */
[----:B------:R-:W-:Y:S01]  /*17060*/  LOP3.LUT P0, RZ, R0, 0x3, RZ, 0xc0, !PT ;  /* 0x0000000300ff7812 */ /* 0x000fe2000780c0ff */
[----:B------:R-:W-:Y:S01]  /*17070*/  IMAD R0, R3, c[0x0][0x3a0], RZ ;  /* 0x0000e80003007a24 */ /* 0x000fe200078e02ff */
[-C--:B------:R-:W-:Y:S01]  /*17080*/  LEA.HI R9, R41, R40.reuse, RZ, 0x3 ;  /* 0x0000002829097211 */ /* 0x080fe200078f18ff */
[----:B------:R-:W-:Y:S01]  /*17090*/  IMAD R7, R7, 0x8, R5 ;  /* 0x0000000807077824 */ /* 0x000fe200078e0205 */
[----:B------:R-:W-:Y:S01]  /*170a0*/  SHF.R.S32.HI R12, RZ, 0x1f, R43 ;  /* 0x0000001fff0c7819 */ /* 0x000fe2000001142b */
[----:B------:R-:W-:Y:S01]  /*170b0*/  IMAD R16, R6, 0x10, R4 ;  /* 0x0000001006107824 */ /* 0x000fe200078e0204 */
[----:B------:R-:W-:Y:S01]  /*170c0*/  SHF.R.S32.HI R21, RZ, 0x3, R9 ;  /* 0x00000003ff157819 */ /* 0x000fe20000011409 */
[----:B------:R-:W-:Y:S01]  /*170d0*/  IMAD.WIDE.U32 R4, R55, c[0x0][0x490], R2 ;  /* 0x0001240037047a25 */ /* 0x000fe200078e0002 */
[----:B------:R-:W-:Y:S02]  /*170e0*/  LOP3.LUT R9, R9, 0xfffffff8, RZ, 0xc0, !PT ;  /* 0xfffffff809097812 */ /* 0x000fe400078ec0ff */
[----:B------:R-:W-:Y:S01]  /*170f0*/  LEA.HI R23, R41, R40, RZ, 0x6 ;  /* 0x0000002829177211 */ /* 0x000fe200078f30ff */
[----:B------:R-:W-:-:S02]  /*17100*/  IMAD R0, R2, c[0x0][0x3a4], R0 ;  /* 0x0000e90002007a24 */ /* 0x000fc400078e0200 */
[----:B------:R-:W-:Y:S02]  /*17110*/  IMAD R6, R42, c[0x0][0x490], RZ ;  /* 0x000124002a067a24 */ /* 0x000fe400078e02ff */
[----:B------:R-:W-:-:S04]  /*17120*/  IMAD.WIDE.U32 R2, R2, c[0x0][0x3a0], RZ ;  /* 0x0000e80002027a25 */ /* 0x000fc800078e00ff */
[----:B------:R-:W-:Y:S02]  /*17130*/  IMAD R6, R55, c[0x0][0x494], R6 ;  /* 0x0001250037067a24 */ /* 0x000fe400078e0206 */
[----:B------:R-:W-:Y:S02]  /*17140*/  IMAD.IADD R3, R3, 0x1, R0 ;  /* 0x0000000103037824 */ /* 0x000fe400078e0200 */
[----:B------:R-:W-:Y:S02]  /*17150*/  IMAD.IADD R8, R16, 0x1, R7 ;  /* 0x0000000110087824 */ /* 0x000fe400078e0207 */
[----:B------:R-:W-:Y:S02]  /*17160*/  IMAD.IADD R9, R40, 0x1, -R9 ;  /* 0x0000000128097824 */ /* 0x000fe400078e0a09 */
[----:B------:R-:W-:Y:S02]  /*17170*/  IMAD.SHL.U32 R0, R21, 0x40, RZ ;  /* 0x0000004015007824 */ /* 0x000fe400078e00ff */
[----:B------:R-:W-:-:S02]  /*17180*/  IMAD.IADD R5, R5, 0x1, R6 ;  /* 0x0000000105057824 */ /* 0x000fc400078e0206 */
[----:B-1----:R-:W-:Y:S01]  /*17190*/  IMAD R8, R24, 0x80, R8 ;  /* 0x0000008018087824 */ /* 0x002fe200078e0208 */
[----:B------:R-:W-:Y:S01]  /*171a0*/  LOP3.LUT R0, R0, 0x1c0, RZ, 0xc0, !PT ;  /* 0x000001c000007812 */ /* 0x000fe200078ec0ff */
[----:B------:R-:W-:Y:S02]  /*171b0*/  IMAD.SHL.U32 R6, R9, 0x8, RZ ;  /* 0x0000000809067824 */ /* 0x000fe400078e00ff */
[----:B------:R-:W-:-:S03]  /*171c0*/  @P2 IMAD.HI.U32 R10, R8, c[0x0][0x4ec], RZ ;  /* 0x00013b00080a2a27 */ /* 0x000fc600078e00ff */
[----:B------:R-:W-:Y:S01]  /*171d0*/  LOP3.LUT R11, R0, 0x38, R6, 0xf8, !PT ;  /* 0x00000038000b7812 */ /* 0x000fe200078ef806 */
[----:B------:R-:W-:Y:S01]  /*171e0*/  IMAD.MOV.U32 R7, RZ, RZ, R8 ;  /* 0x000000ffff077224 */ /* 0x000fe200078e0008 */
[----:B------:R-:W-:Y:S01]  /*171f0*/  SHF.R.U32.HI R0, RZ, 0x3, R0 ;  /* 0x00000003ff007819 */ /* 0x000fe20000011600 */
[----:B------:R-:W-:Y:S01]  /*17200*/  IMAD R9, R9, 0x10, R21 ;  /* 0x0000001009097824 */ /* 0x000fe200078e0215 */
[----:B------:R-:W-:Y:S01]  /*17210*/  @P2 SHF.R.U32.HI R7, RZ, c[0x0][0x4f0], R10 ;  /* 0x00013c00ff072a19 */ /* 0x000fe2000001160a */
[----:B------:R-:W-:Y:S01]  /*17220*/  IMAD.WIDE.U32 R2, R55, c[0x0][0x3e8], R2 ;  /* 0x0000fa0037027a25 */ /* 0x000fe200078e0002 */
[----:B------:R-:W-:Y:S02]  /*17230*/  LOP3.LUT R22, R11, R0, RZ, 0x3c, !PT ;  /* 0x000000000b167212 */ /* 0x000fe400078e3cff */
[----:B------:R-:W-:Y:S01]  /*17240*/  SEL R11, R12, RZ, !P1 ;  /* 0x000000ff0c0b7207 */ /* 0x000fe20004800000 */
[----:B------:R-:W-:Y:S01]  /*17250*/  IMAD R12, R24, 0x80, R9 ;  /* 0x00000080180c7824 */ /* 0x000fe200078e0209 */
[----:B------:R-:W-:Y:S01]  /*17260*/  SEL R10, R43, RZ, !P1 ;  /* 0x000000ff2b0a7207 */ /* 0x000fe20004800000 */
[----:B------:R-:W-:Y:S01]  /*17270*/  IMAD.MOV R0, RZ, RZ, -R7 ;  /* 0x000000ffff007224 */ /* 0x000fe200078e0a07 */
[----:B------:R-:W-:Y:S01]  /*17280*/  SHF.R.S32.HI R53, RZ, 0x1f, R6 ;  /* 0x0000001fff357819 */ /* 0x000fe20000011406 */
[----:B------:R-:W-:-:S02]  /*17290*/  IMAD.IADD R3, R3, 0x1, R13 ;  /* 0x0000000103037824 */ /* 0x000fc400078e020d */
[----:B------:R-:W-:Y:S02]  /*172a0*/  IMAD R13, R11, c[0x0][0x498], RZ ;  /* 0x000126000b0d7a24 */ /* 0x000fe400078e02ff */
[----:B------:R-:W-:-:S04]  /*172b0*/  IMAD.WIDE.U32 R4, R10, c[0x0][0x498], R4 ;  /* 0x000126000a047a25 */ /* 0x000fc800078e0004 */
[----:B------:R-:W-:Y:S01]  /*172c0*/  @P2 IMAD.HI.U32 R14, R12, c[0x0][0x4ec], RZ ;  /* 0x00013b000c0e2a27 */ /* 0x000fe200078e00ff */
[----:B------:R-:W-:-:S03]  /*172d0*/  IADD3 R4, P1, R7, R4, RZ ;  /* 0x0000000407047210 */ /* 0x000fc60007f3e0ff */
[----:B------:R-:W-:Y:S02]  /*172e0*/  IMAD R8, R0, c[0x0][0x4e8], R8 ;  /* 0x00013a0000087a24 */ /* 0x000fe400078e0208 */
[C---:B------:R-:W-:Y:S01]  /*172f0*/  IMAD R9, R10.reuse, c[0x0][0x49c], R13 ;  /* 0x000127000a097a24 */ /* 0x040fe200078e020d */
[----:B------:R-:W-:Y:S01]  /*17300*/  SHF.R.S32.HI R13, RZ, 0x1f, R7 ;  /* 0x0000001fff0d7819 */ /* 0x000fe20000011407 */
[----:B------:R-:W-:Y:S01]  /*17310*/  IMAD.MOV.U32 R0, RZ, RZ, R12 ;  /* 0x000000ffff007224 */ /* 0x000fe200078e000c */
[----:B------:R-:W-:Y:S01]  /*17320*/  @P2 SHF.R.U32.HI R0, RZ, c[0x0][0x4f0], R14 ;  /* 0x00013c00ff002a19 */ /* 0x000fe2000001160e */
[----:B------:R-:W-:Y:S01]  /*17330*/  IMAD R7, R11, c[0x0][0x3f0], RZ ;  /* 0x0000fc000b077a24 */ /* 0x000fe200078e02ff */
[----:B------:R-:W-:Y:S01]  /*17340*/  SHF.R.S32.HI R14, RZ, 0x1f, R8 ;  /* 0x0000001fff0e7819 */ /* 0x000fe20000011408 */
[----:B------:R-:W-:Y:S01]  /*17350*/  IMAD.WIDE.U32 R2, R10, c[0x0][0x3f0], R2 ;  /* 0x0000fc000a027a25 */ /* 0x000fe200078e0002 */
[----:B------:R-:W-:-:S03]  /*17360*/  IADD3.X R5, R13, R5, R9, P1, !PT ;  /* 0x000000050d057210 */ /* 0x000fc60000ffe409 */
[----:B------:R-:W-:Y:S01]  /*17370*/  IMAD R11, R10, c[0x0][0x3f4], R7 ;  /* 0x0000fd000a0b7a24 */ /* 0x000fe200078e0207 */
[----:B------:R-:W-:Y:S01]  /*17380*/  SHF.R.S32.HI R10, RZ, 0x1f, R0 ;  /* 0x0000001fff0a7819 */ /* 0x000fe20000011400 */
[----:B------:R-:W-:Y:S02]  /*17390*/  IMAD R7, R14, c[0x0][0x488], RZ ;  /* 0x000122000e077a24 */ /* 0x000fe400078e02ff */
[----:B------:R-:W-:-:S04]  /*173a0*/  IMAD.WIDE.U32 R4, R8, c[0x0][0x488], R4 ;  /* 0x0001220008047a25 */ /* 0x000fc800078e0004 */
[----:B------:R-:W-:Y:S01]  /*173b0*/  IMAD R9, R8, c[0x0][0x48c], R7 ;  /* 0x0001230008097a24 */ /* 0x000fe200078e0207 */
[----:B------:R-:W-:Y:S01]  /*173c0*/  LEA R7, P1, R4, c[0x0][0x450], 0x2 ;  /* 0x0001140004077a11 */ /* 0x000fe200078210ff */
[----:B------:R-:W-:Y:S02]  /*173d0*/  IMAD.MOV R18, RZ, RZ, -R0 ;  /* 0x000000ffff127224 */ /* 0x000fe400078e0a00 */
[----:B------:R-:W-:Y:S02]  /*173e0*/  IMAD.IADD R9, R5, 0x1, R9 ;  /* 0x0000000105097824 */ /* 0x000fe400078e0209 */
[----:B------:R-:W-:Y:S01]  /*173f0*/  IMAD R18, R18, c[0x0][0x4e8], R12 ;  /* 0x00013a0012127a24 */ /* 0x000fe200078e020c */
[----:B------:R-:W-:Y:S01]  /*17400*/  SHFL.IDX PT, R14, R7, 0x1, 0x1c1f ;  /* 0x003c1f00070e7f89 */ /* 0x000fe200000e0000 */
[----:B------:R-:W-:Y:S01]  /*17410*/  IMAD.IADD R3, R3, 0x1, R11 ;  /* 0x0000000103037824 */ /* 0x000fe200078e020b */
[----:B------:R-:W-:Y:S01]  /*17420*/  LEA.HI.X R4, R4, c[0x0][0x454], R9, 0x2, P1 ;  /* 0x0001150004047a11 */ /* 0x000fe200008f1409 */
[----:B------:R-:W-:Y:S01]  /*17430*/  IMAD R8, R10, c[0x0][0x3e0], RZ ;  /* 0x0000f8000a087a24 */ /* 0x000fe200078e02ff */
[----:B------:R-:W-:Y:S01]  /*17440*/  SHF.R.S32.HI R9, RZ, 0x1f, R18 ;  /* 0x0000001fff097819 */ /* 0x000fe20000011412 */
[C---:B------:R-:W-:Y:S01]  /*17450*/  IMAD.WIDE.U32 R2, R0.reuse, c[0x0][0x3e0], R2 ;  /* 0x0000f80000027a25 */ /* 0x040fe200078e0002 */
[----:B------:R-:W-:Y:S03]  /*17460*/  SHFL.IDX PT, R12, R7, 0x2, 0x1c1f ;  /* 0x005c1f00070c7f89 */ /* 0x000fe600000e0000 */
[----:B------:R-:W-:Y:S01]  /*17470*/  IMAD R8, R0, c[0x0][0x3e4], R8 ;  /* 0x0000f90000087a24 */ /* 0x000fe200078e0208 */
[----:B------:R-:W-:Y:S01]  /*17480*/  SHFL.IDX PT, R17, R4, RZ, 0x1c1f ;  /* 0x001c1fff04117589 */ /* 0x000fe200000e0000 */
[----:B------:R-:W-:-:S02]  /*17490*/  IMAD R5, R24, 0x80, R16 ;  /* 0x0000008018057824 */ /* 0x000fc400078e0210 */
[----:B-----5:R-:W-:Y:S01]  /*174a0*/  IMAD R0, R15, c[0x0][0x4e8], RZ ;  /* 0x00013a000f007a24 */ /* 0x020fe200078e02ff */
[----:B------:R-:W1:Y:S01]  /*174b0*/  SHFL.IDX PT, R16, R7, RZ, 0x1c1f ;  /* 0x001c1fff07107589 */ /* 0x000e6200000e0000 */
[----:B------:R-:W-:Y:S01]  /*174c0*/  IMAD.IADD R3, R3, 0x1, R8 ;  /* 0x0000000103037824 */ /* 0x000fe200078e0208 */
[----:B------:R-:W-:Y:S01]  /*174d0*/  IADD3 R20, R5, 0x8, RZ ;  /* 0x0000000805147810 */ /* 0x000fe20007ffe0ff */
[----:B------:R-:W-:Y:S01]  /*174e0*/  IMAD R8, R9, c[0x0][0x3d8], RZ ;  /* 0x0000f60009087a24 */ /* 0x000fe200078e02ff */
[----:B------:R-:W2:Y:S01]  /*174f0*/  SHFL.IDX PT, R15, R4, 0x1, 0x1c1f ;  /* 0x003c1f00040f7f89 */ /* 0x000ea200000e0000 */
[C---:B------:R-:W-:Y:S02]  /*17500*/  ISETP.GE.OR P4, PT, R5.reuse, R0, P0 ;  /* 0x000000000500720c */ /* 0x040fe40000786670 */
[C---:B------:R-:W-:Y:S01]  /*17510*/  IMAD R19, R18.reuse, c[0x0][0x3dc], R8 ;  /* 0x0000f70012137a24 */ /* 0x040fe200078e0208 */
[----:B------:R-:W3:Y:S01]  /*17520*/  SHFL.IDX PT, R13, R4, 0x2, 0x1c1f ;  /* 0x005c1f00040d7f89 */ /* 0x000ee200000e0000 */
[----:B------:R-:W-:Y:S01]  /*17530*/  IMAD.WIDE.U32 R8, R18, c[0x0][0x3d8], R2 ;  /* 0x0000f60012087a25 */ /* 0x000fe200078e0002 */
[----:B------:R-:W-:-:S02]  /*17540*/  IADD3 R18, R5, 0x48, RZ ;  /* 0x0000004805127810 */ /* 0x000fc40007ffe0ff */
[----:B------:R4:W-:Y:S01]  /*17550*/  SHFL.IDX PT, R10, R7, 0x3, 0x1c1f ;  /* 0x007c1f00070a7f89 */ /* 0x0009e200000e0000 */
[----:B------:R-:W-:Y:S01]  /*17560*/  ISETP.GE.OR P3, PT, R20, R0, P0 ;  /* 0x000000001400720c */ /* 0x000fe20000766670 */
[----:B------:R-:W-:Y:S02]  /*17570*/  IMAD.IADD R3, R9, 0x1, R19 ;  /* 0x0000000109037824 */ /* 0x000fe400078e0213 */
[----:B------:R3:W3:Y:S01]  /*17580*/  SHFL.IDX PT, R11, R4, 0x3, 0x1c1f ;  /* 0x007c1f00040b7f89 */ /* 0x0006e200000e0000 */
[----:B------:R-:W-:-:S05]  /*17590*/  IMAD R2, R24, 0x80, R21 ;  /* 0x0000008018027824 */ /* 0x000fca00078e0215 */
[C---:B------:R-:W-:Y:S01]  /*175a0*/  IADD3 R32, R2.reuse, 0x40, RZ ;  /* 0x0000004002207810 */ /* 0x040fe20007ffe0ff */
[----:B-1----:R-:W-:Y:S01]  /*175b0*/  @!P4 ST.E [R16.64], R36 ;  /* 0x000000241000c985 */ /* 0x002fe2000c101904 */
[----:B------:R-:W-:-:S03]  /*175c0*/  IADD3 R54, R2, 0x60, RZ ;  /* 0x0000006002367810 */ /* 0x000fc60007ffe0ff */
[----:B--2---:R-:W-:Y:S01]  /*175d0*/  @!P3 ST.E [R14.64], R37 ;  /* 0x000000250e00b985 */ /* 0x004fe2000c101904 */
[----:B----4-:R-:W-:Y:S01]  /*175e0*/  IMAD.SHL.U32 R7, R23, 0x8, RZ ;  /* 0x0000000817077824 */ /* 0x010fe200078e00ff */
[----:B---3--:R-:W-:-:S04]  /*175f0*/  IADD3 R4, R5, 0x40, RZ ;  /* 0x0000004005047810 */ /* 0x008fc80007ffe0ff */
[----:B------:R-:W-:Y:S02]  /*17600*/  LOP3.LUT R5, R22, 0x7ffffe00, R7, 0xf8, !PT ;  /* 0x7ffffe0016057812 */ /* 0x000fe400078ef807 */
[-C--:B------:R-:W-:Y:S02]  /*17610*/  ISETP.GE.OR P2, PT, R4, R0.reuse, P0 ;  /* 0x000000000400720c */ /* 0x080fe40000746670 */
[----:B------:R-:W-:Y:S01]  /*17620*/  ISETP.GE.OR P0, PT, R18, R0, P0 ;  /* 0x000000001200720c */ /* 0x000fe20000706670 */
[----:B------:R-:W-:Y:S01]  /*17630*/  IMAD.SHL.U32 R5, R5, 0x2, RZ ;  /* 0x0000000205057824 */ /* 0x000fe200078e00ff */
[----:B------:R-:W-:Y:S02]  /*17640*/  LEA R4, P1, R8, c[0x0][0x380], 0x1 ;  /* 0x0000e00008047a11 */ /* 0x000fe400078208ff */
[----:B------:R-:W-:Y:S02]  /*17650*/  IADD3 R7, R2, 0x10, RZ ;  /* 0x0000001002077810 */ /* 0x000fe40007ffe0ff */
[----:B------:R-:W-:Y:S01]  /*17660*/  LEA.HI.X R3, R8, c[0x0][0x384], R3, 0x1, P1 ;  /* 0x0000e10008037a11 */ /* 0x000fe200008f0c03 */
[----:B------:R-:W-:Y:S04]  /*17670*/  SHFL.IDX PT, R14, R4, 0x2, 0x181f ;  /* 0x00581f00040e7f89 */ /* 0x000fe800000e0000 */
[----:B------:R-:W1:Y:S04]  /*17680*/  SHFL.IDX PT, R8, R4, 0x1, 0x181f ;  /* 0x00381f0004087f89 */ /* 0x000e6800000e0000 */
[----:B------:R-:W-:Y:S04]  /*17690*/  @!P2 ST.E [R12.64], R38 ;  /* 0x000000260c00a985 */ /* 0x000fe8000c101904 */
[----:B------:R1:W-:Y:S01]  /*176a0*/  @!P0 ST.E [R10.64], R39 ;  /* 0x000000270a008985 */ /* 0x0003e2000c101904 */
[----:B------:R-:W-:-:S03]  /*176b0*/  ISETP.GE.AND P0, PT, R6, c[0x0][0x3c8], PT ;  /* 0x0000f20006007a0c */ /* 0x000fc60003f06270 */
[----:B------:R-:W2:Y:S01]  /*176c0*/  SHFL.IDX PT, R12, R4, RZ, 0x181f ;  /* 0x00181fff040c7589 */ /* 0x000ea200000e0000 */
[-C--:B------:R-:W-:Y:S02]  /*176d0*/  ISETP.GE.OR P4, PT, R7, R0.reuse, P0 ;  /* 0x000000000700720c */ /* 0x080fe40000786670 */
[C---:B------:R-:W-:Y:S01]  /*176e0*/  ISETP.GE.OR P1, PT, R2.reuse, R0, P0 ;  /* 0x000000000200720c */ /* 0x040fe20000726670 */
[----:B------:R-:W3:Y:S01]  /*176f0*/  SHFL.IDX PT, R9, R3, RZ, 0x181f ;  /* 0x00181fff03097589 */ /* 0x000ee200000e0000 */
[----:B------:R-:W-:-:S03]  /*17700*/  IADD3 R7, R2, 0x20, RZ ;  /* 0x0000002002077810 */ /* 0x000fc60007ffe0ff */
[----:B------:R-:W-:Y:S01]  /*17710*/  LDS.128 R24, [R5+0x80] ;  /* 0x0000800005187984 */ /* 0x000fe20000000c00 */
[-C--:B------:R-:W-:Y:S02]  /*17720*/  ISETP.GE.OR P3, PT, R7, R0.reuse, P0 ;  /* 0x000000000700720c */ /* 0x080fe40000766670 */
[----:B------:R-:W-:Y:S01]  /*17730*/  IADD3 R7, R2, 0x30, RZ ;  /* 0x0000003002077810 */ /* 0x000fe20007ffe0ff */
[----:B------:R-:W4:Y:S03]  /*17740*/  SHFL.IDX PT, R11, R3, 0x1, 0x181f ;  /* 0x00381f00030b7f89 */ /* 0x000f2600000e0000 */
[----:B------:R-:W-:Y:S01]  /*17750*/  ISETP.GE.OR P2, PT, R7, R0, P0 ;  /* 0x000000000700720c */ /* 0x000fe20000746670 */
[----:B------:R-:W4:Y:S04]  /*17760*/  SHFL.IDX PT, R44, R3, 0x2, 0x181f ;  /* 0x00581f00032c7f89 */ /* 0x000f2800000e0000 */
[----:B------:R-:W4:Y:S01]  /*17770*/  SHFL.IDX PT, R15, R4, 0x3, 0x181f ;  /* 0x00781f00040f7f89 */ /* 0x000f2200000e0000 */
[----:B-1----:R-:W-:-:S03]  /*17780*/  @!P4 LEA R10, P6, R6, R8, 0x1 ;  /* 0x00000008060ac211 */ /* 0x002fc600078c08ff */
[----:B------:R-:W-:Y:S01]  /*17790*/  LDS.128 R20, [R5+0x880] ;  /* 0x0008800005147984 */ /* 0x000fe20000000c00 */
[----:B--2---:R-:W-:-:S03]  /*177a0*/  @!P1 LEA R12, P5, R6, R12, 0x1 ;  /* 0x0000000c060c9211 */ /* 0x004fc600078a08ff */
[----:B------:R-:W-:Y:S01]  /*177b0*/  LDS.128 R16, [R5+0x1080] ;  /* 0x0010800005107984 */ /* 0x000fe20000000c00 */
[----:B---3--:R-:W-:-:S03]  /*177c0*/  @!P1 LEA.HI.X R13, R6, R9, R53, 0x1, P5 ;  /* 0x00000009060d9211 */ /* 0x008fc600028f0c35 */
[----:B------:R-:W1:Y:S04]  /*177d0*/  SHFL.IDX PT, R45, R3, 0x3, 0x181f ;  /* 0x00781f00032d7f89 */ /* 0x000e6800000e0000 */
[----:B------:R-:W2:Y:S01]  /*177e0*/  LDS.128 R28, [R5+0x1880] ;  /* 0x00188000051c7984 */ /* 0x000ea20000000c00 */
[----:B------:R-:W-:Y:S02]  /*177f0*/  P2R R7, PR, RZ, 0x40 ;  /* 0x00000040ff077803 */ /* 0x000fe40000000000 */
[----:B------:R-:W-:Y:S01]  /*17800*/  ISETP.GE.OR P6, PT, R32, R0, P0 ;  /* 0x000000002000720c */ /* 0x000fe200007c6670 */
[----:B------:R-:W-:Y:S01]  /*17810*/  LDS.128 R36, [R5+0x2880] ;  /* 0x0028800005247984 */ /* 0x000fe20000000c00 */
[----:B------:R-:W-:-:S03]  /*17820*/  ISETP.NE.AND P5, PT, R7, RZ, PT ;  /* 0x000000ff0700720c */ /* 0x000fc60003fa5270 */
[----:B------:R-:W-:Y:S01]  /*17830*/  LDS.128 R32, [R5+0x2080] ;  /* 0x0020800005207984 */ /* 0x000fe20000000c00 */
[C-C-:B----4-:R-:W-:Y:S02]  /*17840*/  @!P4 LEA.HI.X R11, R6.reuse, R11, R53.reuse, 0x1, P5 ;  /* 0x0000000b060bc211 */ /* 0x150fe400028f0c35 */
[C---:B------:R-:W-:Y:S01]  /*17850*/  @!P3 LEA R8, P5, R6.reuse, R14, 0x1 ;  /* 0x0000000e0608b211 */ /* 0x040fe200078a08ff */
[----:B------:R-:W-:Y:S03]  /*17860*/  LDS.128 R40, [R5+0x3080] ;  /* 0x0030800005287984 */ /* 0x000fe60000000c00 */
[C-C-:B------:R-:W-:Y:S01]  /*17870*/  @!P3 LEA.HI.X R9, R6.reuse, R44, R53.reuse, 0x1, P5 ;  /* 0x0000002c0609b211 */ /* 0x140fe200028f0c35 */
[----:B------:R-:W3:Y:S01]  /*17880*/  SHFL.IDX PT, R48, R4, 0x4, 0x181f ;  /* 0x00981f0004307f89 */ /* 0x000ee200000e0000 */
[----:B------:R-:W-:Y:S02]  /*17890*/  @!P2 LEA R14, P5, R6, R15, 0x1 ;  /* 0x0000000f060ea211 */ /* 0x000fe400078a08ff */
[----:B------:R-:W-:Y:S01]  /*178a0*/  IADD3 R44, R2, 0x50, RZ ;  /* 0x00000050022c7810 */ /* 0x000fe20007ffe0ff */
[----:B------:R-:W4:Y:S01]  /*178b0*/  SHFL.IDX PT, R7, R4, 0x5, 0x181f ;  /* 0x00b81f0004077f89 */ /* 0x000f2200000e0000 */
[----:B-1----:R-:W-:-:S02]  /*178c0*/  @!P2 LEA.HI.X R15, R6, R45, R53, 0x1, P5 ;  /* 0x0000002d060fa211 */ /* 0x002fc400028f0c35 */
[----:B------:R-:W-:Y:S01]  /*178d0*/  ISETP.GE.OR P5, PT, R44, R0, P0 ;  /* 0x000000002c00720c */ /* 0x000fe200007a6670 */
[----:B------:R-:W-:Y:S01]  /*178e0*/  SHFL.IDX PT, R49, R4, 0x6, 0x181f ;  /* 0x00d81f0004317f89 */ /* 0x000fe200000e0000 */
[----:B------:R-:W-:-:S03]  /*178f0*/  IADD3 R2, R2, 0x70, RZ ;  /* 0x0000007002027810 */ /* 0x000fc60007ffe0ff */
        /* <DEDUP_REMOVED lines=26> */
.L_x_131:
        /* <DEDUP_REMOVED lines=19> */
.L_x_133:
        /* <DEDUP_REMOVED lines=12> */
[----:B------:R-:W-:Y:S01]  /*17c90*/  MOV R0, c[0x0][0x4e8] ;  /* 0x00013a0000007a02 */ /* 0x000fe20000000f00 */
[----:B------:R-:W-:Y:S01]  /*17ca0*/  IMAD R6, R42, c[0x0][0x490], RZ ;  /* 0x000124002a067a24 */ /* 0x000fe200078e02ff */
[----:B------:R-:W-:Y:S01]  /*17cb0*/  MOV R2, R4 ;  /* 0x0000000400027202 */ /* 0x000fe20000000f00 */
[----:B------:R-:W-:Y:S01]  /*17cc0*/  IMAD.MOV.U32 R3, RZ, RZ, R5 ;  /* 0x000000ffff037224 */ /* 0x000fe200078e0005 */
[----:B------:R-:W-:Y:S01]  /*17cd0*/  ISETP.NE.AND P0, PT, R0, 0x1, PT ;  /* 0x000000010000780c */ /* 0x000fe20003f05270 */
[C---:B------:R-:W-:Y:S01]  /*17ce0*/  IMAD R6, R55.reuse, c[0x0][0x494], R6 ;  /* 0x0001250037067a24 */ /* 0x040fe200078e0206 */
[----:B------:R-:W-:Y:S01]  /*17cf0*/  MOV R0, R8 ;  /* 0x0000000800007202 */ /* 0x000fe20000000f00 */
[----:B------:R-:W-:-:S05]  /*17d00*/  IMAD.WIDE.U32 R2, R55, c[0x0][0x490], R2 ;  /* 0x0001240037027a25 */ /* 0x000fca00078e0002 */
[----:B------:R-:W-:-:S05]  /*17d10*/  IADD3 R3, R6, R3, RZ ;  /* 0x0000000306037210 */ /* 0x000fca0007ffe0ff */
[----:B------:R-:W-:-:S04]  /*17d20*/  @P0 IMAD.HI.U32 R7, R8, c[0x0][0x4ec], RZ ;  /* 0x00013b0008070a27 */ /* 0x000fc800078e00ff */
[----:B------:R-:W-:Y:S01]  /*17d30*/  IMAD.WIDE.U32 R2, R9, c[0x0][0x498], R2 ;  /* 0x0001260009027a25 */ /* 0x000fe200078e0002 */
[----:B------:R-:W-:-:S03]  /*17d40*/  @P0 SHF.R.U32.HI R0, RZ, c[0x0][0x4f0], R7 ;  /* 0x00013c00ff000a19 */ /* 0x000fc60000011607 */
[----:B------:R-:W-:Y:S01]  /*17d50*/  IMAD R7, R11, c[0x0][0x498], RZ ;  /* 0x000126000b077a24 */ /* 0x000fe200078e02ff */
[----:B------:R-:W-:Y:S01]  /*17d60*/  IADD3 R2, P0, R0, R2, RZ ;  /* 0x0000000200027210 */ /* 0x000fe20007f1e0ff */
[----:B------:R-:W-:Y:S02]  /*17d70*/  IMAD.MOV R6, RZ, RZ, -R0 ;  /* 0x000000ffff067224 */ /* 0x000fe400078e0a00 */
[----:B------:R-:W-:Y:S02]  /*17d80*/  IMAD R7, R9, c[0x0][0x49c], R7 ;  /* 0x0001270009077a24 */ /* 0x000fe400078e0207 */
[----:B------:R-:W-:Y:S01]  /*17d90*/  IMAD R6, R6, c[0x0][0x4e8], R8 ;  /* 0x00013a0006067a24 */ /* 0x000fe200078e0208 */
[----:B------:R-:W-:-:S04]  /*17da0*/  SHF.R.S32.HI R8, RZ, 0x1f, R0 ;  /* 0x0000001fff087819 */ /* 0x000fc80000011400 */
[----:B------:R-:W-:Y:S02]  /*17db0*/  SHF.R.S32.HI R0, RZ, 0x1f, R6 ;  /* 0x0000001fff007819 */ /* 0x000fe40000011406 */
[----:B------:R-:W-:-:S03]  /*17dc0*/  IADD3.X R3, R8, R3, R7, P0, !PT ;  /* 0x0000000308037210 */ /* 0x000fc600007fe407 */
[----:B------:R-:W-:Y:S02]  /*17dd0*/  IMAD R0, R0, c[0x0][0x488], RZ ;  /* 0x0001220000007a24 */ /* 0x000fe400078e02ff */
[----:B------:R-:W-:-:S04]  /*17de0*/  IMAD.WIDE.U32 R2, R6, c[0x0][0x488], R2 ;  /* 0x0001220006027a25 */ /* 0x000fc800078e0002 */
[----:B------:R-:W-:Y:S01]  /*17df0*/  IMAD R0, R6, c[0x0][0x48c], R0 ;  /* 0x0001230006007a24 */ /* 0x000fe200078e0200 */
[----:B------:R-:W-:-:S04]  /*17e00*/  LEA R6, P0, R2, c[0x0][0x450], 0x2 ;  /* 0x0001140002067a11 */ /* 0x000fc800078010ff */
[----:B------:R-:W-:-:S04]  /*17e10*/  IADD3 R0, R3, R0, RZ ;  /* 0x0000000003007210 */ /* 0x000fc80007ffe0ff */
[----:B------:R-:W-:Y:S02]  /*17e20*/  LEA.HI.X R7, R2, c[0x0][0x454], R0, 0x2, P0 ;  /* 0x0001150002077a11 */ /* 0x000fe400000f1400 */
[----:B------:R-:W-:-:S05]  /*17e30*/  MOV R0, 0xff800000 ;  /* 0xff80000000007802 */ /* 0x000fca0000000f00 */
[----:B------:R1:W-:Y:S02]  /*17e40*/  STG.E [R6.64], R0 ;  /* 0x0000000006007986 */ /* 0x0003e4000c101904 */
.L_x_135:
[----:B------:R-:W-:Y:S05]  /*17e50*/  BSYNC B0 ;  /* 0x0000000000007941 */ /* 0x000fea0003800000 */
.L_x_134:
[----:B------:R-:W2:Y:S01]  /*17e60*/  S2R R12, SR_CTAID.X ;  /* 0x00000000000c7919 */ /* 0x000ea20000002500 */
[----:B-1----:R-:W-:Y:S01]  /*17e70*/  IMAD R0, R5, c[0x0][0x3a0], RZ ;  /* 0x0000e80005007a24 */ /* 0x002fe200078e02ff */
[----:B------:R-:W-:Y:S01]  /*17e80*/  SHF.R.S32.HI R5, RZ, 0x1f, R10 ;  /* 0x0000001fff057819 */ /* 0x000fe2000001140a */
[----:B------:R-:W-:-:S03]  /*17e90*/  IMAD.WIDE.U32 R2, R4, c[0x0][0x3a0], RZ ;  /* 0x0000e80004027a25 */ /* 0x000fc600078e00ff */
[----:B------:R-:W-:Y:S01]  /*17ea0*/  LEA.HI R5, R5, R10, RZ, 0x3 ;  /* 0x0000000a05057211 */ /* 0x000fe200078f18ff */
[----:B------:R-:W-:Y:S02]  /*17eb0*/  IMAD R0, R4, c[0x0][0x3a4], R0 ;  /* 0x0000e90004007a24 */ /* 0x000fe400078e0200 */
[----:B------:R-:W-:Y:S01]  /*17ec0*/  IMAD.MOV.U32 R6, RZ, RZ, c[0x0][0x4e8] ;  /* 0x00013a00ff067624 */ /* 0x000fe200078e00ff */
[----:B------:R-:W-:Y:S01]  /*17ed0*/  LOP3.LUT R4, R5, 0xfffffff8, RZ, 0xc0, !PT ;  /* 0xfffffff805047812 */ /* 0x000fe200078ec0ff */
[----:B------:R-:W-:Y:S02]  /*17ee0*/  IMAD.IADD R3, R3, 0x1, R0 ;  /* 0x0000000103037824 */ /* 0x000fe400078e0200 */
[----:B------:R-:W-:Y:S01]  /*17ef0*/  IMAD R0, R42, c[0x0][0x3e8], RZ ;  /* 0x0000fa002a007a24 */ /* 0x000fe200078e02ff */
[----:B------:R-:W-:Y:S01]  /*17f00*/  ISETP.NE.AND P0, PT, R6, 0x1, PT ;  /* 0x000000010600780c */ /* 0x000fe20003f05270 */
[----:B------:R-:W-:Y:S01]  /*17f10*/  IMAD.IADD R8, R10, 0x1, -R4 ;  /* 0x000000010a087824 */ /* 0x000fe200078e0a04 */
[----:B------:R-:W-:Y:S01]  /*17f20*/  SHF.R.S32.HI R10, RZ, 0x3, R5 ;  /* 0x00000003ff0a7819 */ /* 0x000fe20000011405 */
[----:B------:R-:W-:-:S02]  /*17f30*/  IMAD R0, R55, c[0x0][0x3ec], R0 ;  /* 0x0000fb0037007a24 */ /* 0x000fc400078e0200 */
[----:B------:R-:W-:-:S04]  /*17f40*/  IMAD.WIDE.U32 R2, R55, c[0x0][0x3e8], R2 ;  /* 0x0000fa0037027a25 */ /* 0x000fc800078e0002 */
[----:B------:R-:W-:Y:S02]  /*17f50*/  IMAD R4, R8, 0x10, R10 ;  /* 0x0000001008047824 */ /* 0x000fe400078e020a */
[----:B------:R-:W-:Y:S02]  /*17f60*/  IMAD.IADD R3, R0, 0x1, R3 ;  /* 0x0000000100037824 */ /* 0x000fe400078e0203 */
[----:B--2---:R-:W-:Y:S02]  /*17f70*/  IMAD R4, R12, 0x80, R4 ;  /* 0x000000800c047824 */ /* 0x004fe400078e0204 */
[----:B------:R-:W-:Y:S02]  /*17f80*/  IMAD R6, R11, c[0x0][0x3f0], RZ ;  /* 0x0000fc000b067a24 */ /* 0x000fe400078e02ff */
[----:B------:R-:W-:-:S04]  /*17f90*/  @P0 IMAD.HI.U32 R5, R4, c[0x0][0x4ec], RZ ;  /* 0x00013b0004050a27 */ /* 0x000fc800078e00ff */
[----:B------:R-:W-:Y:S01]  /*17fa0*/  IMAD.MOV.U32 R0, RZ, RZ, R4 ;  /* 0x000000ffff007224 */ /* 0x000fe200078e0004 */
[----:B------:R-:W-:Y:S01]  /*17fb0*/  @P0 SHF.R.U32.HI R0, RZ, c[0x0][0x4f0], R5 ;  /* 0x00013c00ff000a19 */ /* 0x000fe20000011605 */
[C---:B------:R-:W-:Y:S02]  /*17fc0*/  IMAD R7, R9.reuse, c[0x0][0x3f4], R6 ;  /* 0x0000fd0009077a24 */ /* 0x040fe400078e0206 */
[----:B------:R-:W-:Y:S01]  /*17fd0*/  IMAD.WIDE.U32 R2, R9, c[0x0][0x3f0], R2 ;  /* 0x0000fc0009027a25 */ /* 0x000fe200078e0002 */
[----:B------:R-:W-:-:S03]  /*17fe0*/  SHF.R.S32.HI R6, RZ, 0x1f, R0 ;  /* 0x0000001fff067819 */ /* 0x000fc60000011400 */
[----:B------:R-:W-:Y:S02]  /*17ff0*/  IMAD.MOV R5, RZ, RZ, -R0 ;  /* 0x000000ffff057224 */ /* 0x000fe400078e0a00 */
[----:B------:R-:W-:Y:S02]  /*18000*/  IMAD.IADD R3, R3, 0x1, R7 ;  /* 0x0000000103037824 */ /* 0x000fe400078e0207 */
[----:B------:R-:W-:Y:S02]  /*18010*/  IMAD R5, R5, c[0x0][0x4e8], R4 ;  /* 0x00013a0005057a24 */ /* 0x000fe400078e0204 */
[----:B------:R-:W-:Y:S02]  /*18020*/  IMAD R6, R6, c[0x0][0x3e0], RZ ;  /* 0x0000f80006067a24 */ /* 0x000fe400078e02ff */
[----:B------:R-:W-:Y:S01]  /*18030*/  IMAD.WIDE.U32 R2, R0, c[0x0][0x3e0], R2 ;  /* 0x0000f80000027a25 */ /* 0x000fe200078e0002 */
[----:B------:R-:W-:-:S03]  /*18040*/  SHF.R.S32.HI R4, RZ, 0x1f, R5 ;  /* 0x0000001fff047819 */ /* 0x000fc60000011405 */
[----:B------:R-:W-:Y:S02]  /*18050*/  IMAD R0, R0, c[0x0][0x3e4], R6 ;  /* 0x0000f90000007a24 */ /* 0x000fe400078e0206 */
[----:B-----5:R-:W-:Y:S02]  /*18060*/  IMAD R19, R19, c[0x0][0x4e8], RZ ;  /* 0x00013a0013137a24 */ /* 0x020fe400078e02ff */
        /* <DEDUP_REMOVED lines=14> */
[----:B------:R-:W-:-:S02]  /*18150*/  IADD3 R8, R2, 0x10, RZ ;  /* 0x0000001002087810 */ /* 0x000fc40007ffe0ff */
[-C--:B------:R-:W-:Y:S01]  /*18160*/  ISETP.GE.OR P1, PT, R2, R19.reuse, P0 ;  /* 0x000000130200720c */ /* 0x080fe20000726670 */
[----:B------:R-:W3:Y:S01]  /*18170*/  SHFL.IDX PT, R9, R3, 0x1, 0x181f ;  /* 0x00381f0003097f89 */ /* 0x000ee200000e0000 */
[-C--:B------:R-:W-:Y:S02]  /*18180*/  ISETP.GE.OR P5, PT, R8, R19.reuse, P0 ;  /* 0x000000130800720c */ /* 0x080fe400007a6670 */
[C---:B------:R-:W-:Y:S01]  /*18190*/  IADD3 R14, R2.reuse, 0x20, RZ ;  /* 0x00000020020e7810 */ /* 0x040fe20007ffe0ff */
[----:B------:R-:W4:Y:S01]  /*181a0*/  SHFL.IDX PT, R8, R4, 0x2, 0x181f ;  /* 0x00581f0004087f89 */ /* 0x000f2200000e0000 */
[----:B------:R-:W-:Y:S02]  /*181b0*/  IADD3 R10, R2, 0x40, RZ ;  /* 0x00000040020a7810 */ /* 0x000fe40007ffe0ff */
[----:B------:R-:W-:Y:S01]  /*181c0*/  ISETP.GE.OR P4, PT, R14, R19, P0 ;  /* 0x000000130e00720c */ /* 0x000fe20000786670 */
[----:B------:R-:W3:Y:S01]  /*181d0*/  SHFL.IDX PT, R12, R3, 0x2, 0x181f ;  /* 0x00581f00030c7f89 */ /* 0x000ee200000e0000 */
[----:B------:R-:W-:-:S02]  /*181e0*/  IADD3 R13, R2, 0x30, RZ ;  /* 0x00000030020d7810 */ /* 0x000fc40007ffe0ff */
[-C--:B------:R-:W-:Y:S01]  /*181f0*/  ISETP.GE.OR P6, PT, R10, R19.reuse, P0 ;  /* 0x000000130a00720c */ /* 0x080fe200007c6670 */
[----:B------:R-:W3:Y:S01]  /*18200*/  SHFL.IDX PT, R11, R4, 0x3, 0x181f ;  /* 0x00781f00040b7f89 */ /* 0x000ee200000e0000 */
[C---:B-1----:R-:W-:Y:S02]  /*18210*/  @!P1 LEA R6, P2, R0.reuse, R6, 0x1 ;  /* 0x0000000600069211 */ /* 0x042fe400078408ff */
[----:B------:R-:W-:Y:S01]  /*18220*/  ISETP.GE.OR P3, PT, R13, R19, P0 ;  /* 0x000000130d00720c */ /* 0x000fe20000766670 */
[----:B------:R-:W1:Y:S01]  /*18230*/  SHFL.IDX PT, R14, R3, 0x3, 0x181f ;  /* 0x00781f00030e7f89 */ /* 0x000e6200000e0000 */
[----:B--2---:R-:W-:-:S03]  /*18240*/  @!P1 LEA.HI.X R7, R0, R7, R20, 0x1, P2 ;  /* 0x0000000700079211 */ /* 0x004fc600010f0c14 */
[----:B------:R-:W2:Y:S04]  /*18250*/  SHFL.IDX PT, R10, R4, 0x4, 0x181f ;  /* 0x00981f00040a7f89 */ /* 0x000ea800000e0000 */
[----:B------:R1:W-:Y:S04]  /*18260*/  @!P1 ST.E.128 [R6.64], RZ ;  /* 0x000000ff06009985 */ /* 0x0003e8000c101d04 */
[----:B------:R-:W-:Y:S04]  /*18270*/  SHFL.IDX PT, R13, R4, 0x5, 0x181f ;  /* 0x00b81f00040d7f89 */ /* 0x000fe800000e0000 */
[----:B------:R-:W-:Y:S04]  /*18280*/  SHFL.IDX PT, R15, R4, 0x6, 0x181f ;  /* 0x00d81f00040f7f89 */ /* 0x000fe800000e0000 */
[----:B------:R-:W2:Y:S04]  /*18290*/  SHFL.IDX PT, R18, R3, 0x4, 0x181f ;  /* 0x00981f0003127f89 */ /* 0x000ea800000e0000 */
[----:B------:R-:W2:Y:S04]  /*182a0*/  SHFL.IDX PT, R17, R3, 0x5, 0x181f ;  /* 0x00b81f0003117f89 */ /* 0x000ea800000e0000 */
[----:B------:R-:W2:Y:S04]  /*182b0*/  SHFL.IDX PT, R16, R3, 0x6, 0x181f ;  /* 0x00d81f0003107f89 */ /* 0x000ea800000e0000 */
[----:B------:R-:W2:Y:S01]  /*182c0*/  SHFL.IDX PT, R4, R4, 0x7, 0x181f ;  /* 0x00f81f0004047f89 */ /* 0x000ea200000e0000 */
[----:B-1----:R-:W-:-:S02]  /*182d0*/  IADD3 R7, R2, 0x50, RZ ;  /* 0x0000005002077810 */ /* 0x002fc40007ffe0ff */
[C---:B------:R-:W-:Y:S01]  /*182e0*/  @!P5 LEA R6, P1, R0.reuse, R5, 0x1 ;  /* 0x000000050006d211 */ /* 0x040fe200078208ff */
[----:B------:R-:W1:Y:S01]  /*182f0*/  SHFL.IDX PT, R3, R3, 0x7, 0x181f ;  /* 0x00f81f0003037f89 */ /* 0x000e6200000e0000 */
[----:B------:R-:W-:Y:S02]  /*18300*/  ISETP.GE.OR P2, PT, R7, R19, P0 ;  /* 0x000000130700720c */ /* 0x000fe40000746670 */
[C---:B---3--:R-:W-:Y:S02]  /*18310*/  @!P5 LEA.HI.X R7, R0.reuse, R9, R20, 0x1, P1 ;  /* 0x000000090007d211 */ /* 0x048fe400008f0c14 */
[----:B----4-:R-:W-:Y:S02]  /*18320*/  @!P4 LEA R8, P1, R0, R8, 0x1 ;  /* 0x000000080008c211 */ /* 0x010fe400078208ff */
[C---:B------:R-:W-:Y:S01]  /*18330*/  IADD3 R9, R2.reuse, 0x60, RZ ;  /* 0x0000006002097810 */ /* 0x040fe20007ffe0ff */
[----:B------:R3:W-:Y:S01]  /*18340*/  @!P5 ST.E.128 [R6.64], RZ ;  /* 0x000000ff0600d985 */ /* 0x0007e2000c101d04 */
[----:B------:R-:W-:-:S09]  /*18350*/  IADD3 R2, R2, 0x70, RZ ;  /* 0x0000007002027810 */ /* 0x000fd20007ffe0ff */
[----:B------:R-:W-:Y:S02]  /*18360*/  P2R R5, PR, RZ, 0x2 ;  /* 0x00000002ff057803 */ /* 0x000fe40000000000 */
[-C--:B------:R-:W-:Y:S02]  /*18370*/  ISETP.GE.OR P1, PT, R9, R19.reuse, P0 ;  /* 0x000000130900720c */ /* 0x080fe40000726670 */
[----:B------:R-:W-:Y:S02]  /*18380*/  ISETP.NE.AND P5, PT, R5, RZ, PT ;  /* 0x000000ff0500720c */ /* 0x000fe40003fa5270 */
[----:B------:R-:W-:Y:S02]  /*18390*/  ISETP.GE.OR P0, PT, R2, R19, P0 ;  /* 0x000000130200720c */ /* 0x000fe40000706670 */
[----:B------:R-:W-:-:S05]  /*183a0*/  @!P4 LEA.HI.X R9, R0, R12, R20, 0x1, P5 ;  /* 0x0000000c0009c211 */ /* 0x000fca00028f0c14 */
[----:B------:R4:W-:Y:S01]  /*183b0*/  @!P4 ST.E.128 [R8.64], RZ ;  /* 0x000000ff0800c985 */ /* 0x0009e2000c101d04 */
[----:B---3--:R-:W-:-:S04]  /*183c0*/  @!P3 LEA R6, P5, R0, R11, 0x1 ;  /* 0x0000000b0006b211 */ /* 0x008fc800078a08ff */
[C---:B------:R-:W-:Y:S02]  /*183d0*/  @!P3 LEA.HI.X R7, R0.reuse, R14, R20, 0x1, P5 ;  /* 0x0000000e0007b211 */ /* 0x040fe400028f0c14 */
[----:B--2---:R-:W-:-:S03]  /*183e0*/  @!P6 LEA R10, P5, R0, R10, 0x1 ;  /* 0x0000000a000ae211 */ /* 0x004fc600078a08ff */
[----:B------:R2:W-:Y:S01]  /*183f0*/  @!P3 ST.E.128 [R6.64], RZ ;  /* 0x000000ff0600b985 */ /* 0x0005e2000c101d04 */
[----:B------:R-:W-:-:S05]  /*18400*/  @!P6 LEA.HI.X R11, R0, R18, R20, 0x1, P5 ;  /* 0x00000012000be211 */ /* 0x000fca00028f0c14 */
[----:B------:R3:W-:Y:S01]  /*18410*/  @!P6 ST.E.128 [R10.64], RZ ;  /* 0x000000ff0a00e985 */ /* 0x0007e2000c101d04 */
[----:B----4-:R-:W-:-:S04]  /*18420*/  @!P2 LEA R8, P4, R0, R13, 0x1 ;  /* 0x0000000d0008a211 */ /* 0x010fc800078808ff */
[----:B------:R-:W-:-:S05]  /*18430*/  @!P2 LEA.HI.X R9, R0, R17, R20, 0x1, P4 ;  /* 0x000000110009a211 */ /* 0x000fca00020f0c14 */
[----:B------:R3:W-:Y:S01]  /*18440*/  @!P2 ST.E.128 [R8.64], RZ ;  /* 0x000000ff0800a985 */ /* 0x0007e2000c101d04 */
[----:B--2---:R-:W-:-:S04]  /*18450*/  @!P1 LEA R6, P3, R0, R15, 0x1 ;  /* 0x0000000f00069211 */ /* 0x004fc800078608ff */
[----:B------:R-:W-:-:S05]  /*18460*/  @!P1 LEA.HI.X R7, R0, R16, R20, 0x1, P3 ;  /* 0x0000001000079211 */ /* 0x000fca00018f0c14 */
[----:B------:R3:W-:Y:S01]  /*18470*/  @!P1 ST.E.128 [R6.64], RZ ;  /* 0x000000ff06009985 */ /* 0x0007e2000c101d04 */
[----:B------:R-:W-:Y:S05]  /*18480*/  @P0 EXIT ;  /* 0x000000000000094d */ /* 0x000fea0003800000 */
[----:B-1----:R-:W-:-:S04]  /*18490*/  LEA R2, P0, R0, R4, 0x1 ;  /* 0x0000000400027211 */ /* 0x002fc800078008ff */
[----:B------:R-:W-:-:S05]  /*184a0*/  LEA.HI.X R3, R0, R3, R20, 0x1, P0 ;  /* 0x0000000300037211 */ /* 0x000fca00000f0c14 */
[----:B------:R-:W-:Y:S01]  /*184b0*/  ST.E.128 [R2.64], RZ ;  /* 0x000000ff02007985 */ /* 0x000fe2000c101d04 */
[----:B------:R-:W-:Y:S05]  /*184c0*/  EXIT ;  /* 0x000000000000794d */ /* 0x000fea0003800000 */
.L_x_136:
        /* <DEDUP_REMOVED lines=11> */
.L_x_737:


//--------------------- .text._ZN7cutlass13device_kernelIN5flash19enable_sm80_to_sm89INS1_16FlashAttnFwdSm80INS1_25CollectiveMainloopFwdSm80ILi4ELi1ELb0EN4cute5tupleIJNS5_1CILi128EEENS7_ILi96EEENS7_ILi64EEEEEELi64ENS_6half_tEfNS_4arch4Sm80ELb0ELb1ELb0ELb0ELb0ELb0ELb1ELb0EEENS1_21CollectiveEpilogueFwdINS6_IJS8_SA_S9_EEENS6_IJNS7_ILi1EEESI_SI_EEESC_SE_Li128ELb0ELb1ELb0ELb0EEENS1_19SingleTileSchedulerILb0ELb0ELb1ELi128EEEEEEEEEvNT_6ParamsE --------------------------
	.section	.text._ZN7cutlass13device_kernelIN5flash19enable_sm80_to_sm89INS1_16FlashAttnFwdSm80INS1_25CollectiveMainloopFwdSm80ILi4ELi1ELb0EN4cute5tupleIJNS5_1CILi128EEENS7_ILi96EEENS7_ILi64EEEEEELi64ENS_6half_tEfNS_4arch4Sm80ELb0ELb1ELb0ELb0ELb0ELb0ELb1ELb0EEENS1_21CollectiveEpilogueFwdINS6_IJS8_SA_S9_EEENS6_IJNS7_ILi1EEESI_SI_EEESC_SE_Li128ELb0ELb1ELb0ELb0EEENS1_19SingleTileSchedulerILb0ELb0ELb1ELi128EEEEEEEEEvNT_6ParamsE,"ax",@progbits
	.sectioninfo	@"SHI_REGISTERS=255"
	.align	128
.text._ZN7cutlass13device_kernelIN5flash19enable_sm80_to_sm89INS1_16FlashAttnFwdSm80INS1_25CollectiveMainloopFwdSm80ILi4ELi1ELb0EN4cute5tupleIJNS5_1CILi128EEENS7_ILi96EEENS7_ILi64EEEEEELi64ENS_6half_tEfNS_4arch4Sm80ELb0ELb1ELb0ELb0ELb0ELb0ELb1ELb0EEENS1_21CollectiveEpilogueFwdINS6_IJS8_SA_S9_EEENS6_IJNS7_ILi1EEESI_SI_EEESC_SE_Li128ELb0ELb1ELb0ELb0EEENS1_19SingleTileSchedulerILb0ELb0ELb1ELi128EEEEEEEEEvNT_6ParamsE:
        .type           _ZN7cutlass13device_kernelIN5flash19enable_sm80_to_sm89INS1_16FlashAttnFwdSm80INS1_25CollectiveMainloopFwdSm80ILi4ELi1ELb0EN4cute5tupleIJNS5_1CILi128EEENS7_ILi96EEENS7_ILi64EEEEEELi64ENS_6half_tEfNS_4arch4Sm80ELb0ELb1ELb0ELb0ELb0ELb0ELb1ELb0EEENS1_21CollectiveEpilogueFwdINS6_IJS8_SA_S9_EEENS6_IJNS7_ILi1EEESI_SI_EEESC_SE_Li128ELb0ELb1ELb0ELb0EEENS1_19SingleTileSchedulerILb0ELb0ELb1ELi128EEEEEEEEEvNT_6ParamsE,@function
        .size           _ZN7cutlass13device_kernelIN5flash19enable_sm80_to_sm89INS1_16FlashAttnFwdSm80INS1_25CollectiveMainloopFwdSm80ILi4ELi1ELb0EN4cute5tupleIJNS5_1CILi128EEENS7_ILi96EEENS7_ILi64EEEEEELi64ENS_6half_tEfNS_4arch4Sm80ELb0ELb1ELb0ELb0ELb0ELb0ELb1ELb0EEENS1_21CollectiveEpilogueFwdINS6_IJS8_SA_S9_EEENS6_IJNS7_ILi1EEESI_SI_EEESC_SE_Li128ELb0ELb1ELb0ELb0EEENS1_19SingleTileSchedulerILb0ELb0ELb1ELi128EEEEEEEEEvNT_6ParamsE,(.L_x_738 - _ZN7cutlass13device_kernelIN5flash19enable_sm80_to_sm89INS1_16FlashAttnFwdSm80INS1_25CollectiveMainloopFwdSm80ILi4ELi1ELb0EN4cute5tupleIJNS5_1CILi128EEENS7_ILi96EEENS7_ILi64EEEEEELi64ENS_6half_tEfNS_4arch4Sm80ELb0ELb1ELb0ELb0ELb0ELb0ELb1ELb0EEENS1_21CollectiveEpilogueFwdINS6_IJS8_SA_S9_EEENS6_IJNS7_ILi1EEESI_SI_EEESC_SE_Li128ELb0ELb1ELb0ELb0EEENS1_19SingleTileSchedulerILb0ELb0ELb1ELi128EEEEEEEEEvNT_6ParamsE)
        .other          _ZN7cutlass13device_kernelIN5flash19enable_sm80_to_sm89INS1_16FlashAttnFwdSm80INS1_25CollectiveMainloopFwdSm80ILi4ELi1ELb0EN4cute5tupleIJNS5_1CILi128EEENS7_ILi96EEENS7_ILi64EEEEEELi64ENS_6half_tEfNS_4arch4Sm80ELb0ELb1ELb0ELb0ELb0ELb0ELb1ELb0EEENS1_21CollectiveEpilogueFwdINS6_IJS8_SA_S9_EEENS6_IJNS7_ILi1EEESI_SI_EEESC_SE_Li128ELb0ELb1ELb0ELb0EEENS1_19SingleTileSchedulerILb0ELb0ELb1ELi128EEEEEEEEEvNT_6ParamsE,@"STO_CUDA_ENTRY STV_DEFAULT"
_ZN7cutlass13device_kernelIN5flash19enable_sm80_to_sm89INS1_16FlashAttnFwdSm80INS1_25CollectiveMainloopFwdSm80ILi4ELi1ELb0EN4cute5tupleIJNS5_1CILi128EEENS7_ILi96EEENS7_ILi64EEEEEELi64ENS_6half_tEfNS_4arch4Sm80ELb0ELb1ELb0ELb0ELb0ELb0ELb1ELb0EEENS1_21CollectiveEpilogueFwdINS6_IJS8_SA_S9_EEENS6_IJNS7_ILi1EEESI_SI_EEESC_SE_Li128ELb0ELb1ELb0ELb0EEENS1_19SingleTileSchedulerILb0ELb0ELb1ELi128EEEEEEEEEvNT_6ParamsE:
[----:B------:R-:W-:-:S03]  /*0000*/  MOV R1, c[0x0][0x28] ;  /* 0x00000a0000017a02 */ /* 0x000fc60000000f00 */
[----:B------:R-:W1:Y:S01]  /*0010*/  S2R R28, SR_CTAID.Z ;  /* 0x00000000001c7919 */ /* 0x000e620000002700 */
[----:B------:R-:W-:Y:S02]  /*0020*/  IADD3 R1, R1, -0x68, RZ ;  /* 0xffffff9801017810 */ /* 0x000fe40007ffe0ff */
[----:B-1----:R-:W-:-:S13]  /*0030*/  ISETP.GE.AND P0, PT, R28, RZ, PT ;  /* 0x000000ff1c00720c */ /* 0x002fda0003f06270 */
[----:B------:R-:W-:Y:S05]  /*0040*/  @!P0 EXIT ;  /* 0x000000000000894d */ /* 0x000fea0003800000 */
[----:B------:R-:W1:Y:S01]  /*0050*/  S2UR UR7, SR_CTAID.X ;  /* 0x00000000000779c3 */ /* 0x000e620000002500 */
[----:B------:R-:W-:Y:S01]  /*0060*/  ULDC UR9, c[0x0][0x2c4] ;  /* 0x0000b10000097ab9 */ /* 0x000fe20000000800 */
[----:B------:R-:W2:Y:S01]  /*0070*/  S2R R202, SR_TID.X ;  /* 0x0000000000ca7919 */ /* 0x000ea20000002100 */
[----:B------:R-:W-:Y:S02]  /*0080*/  UISETP.NE.AND UP2, UPT, UR9, 0x1, UPT ;  /* 0x000000010900788c */ /* 0x000fe4000bf45270 */
[----:B------:R-:W-:Y:S02]  /*0090*/  ULDC.64 UR4, c[0x0][0x2c8] ;  /* 0x0000b20000047ab9 */ /* 0x000fe40000000a00 */
[----:B------:R-:W-:Y:S02]  /*00a0*/  UMOV UR8, 0x1 ;  /* 0x0000000100087882 */ /* 0x000fe40000000000 */
[----:B------:R-:W-:Y:S02]  /*00b0*/  ULDC UR6, c[0x0][0x168] ;  /* 0x00005a0000067ab9 */ /* 0x000fe40000000800 */
[----:B------:R-:W-:-:S02]  /*00c0*/  UIADD3 UR6, UR8, -UR6, URZ ;  /* 0x8000000608067290 */ /* 0x000fc4000fffe03f */
[----:B-1----:R-:W-:-:S04]  /*00d0*/  USHF.L.U32 UR7, UR7, 0x7, URZ ;  /* 0x0000000707077899 */ /* 0x002fc8000800063f */
[----:B------:R-:W-:Y:S02]  /*00e0*/  @UP2 UIADD3 UR12, UR7, 0x7f, URZ ;  /* 0x0000007f070c2890 */ /* 0x000fe4000fffe03f */
[----:B------:R-:W-:Y:S02]  /*00f0*/  UIADD3 UR10, UR7, 0x7f, URZ ;  /* 0x0000007f070a7890 */ /* 0x000fe4000fffe03f */
[----:B------:R-:W-:-:S04]  /*0100*/  UIMAD.WIDE.U32 UR12, UR12, UR4, URZ ;  /* 0x000000040c0c72a5 */ /* 0x000fc8000f8e003f */
[----:B------:R-:W-:-:S03]  /*0110*/  @UP2 USHF.R.U32.HI UR10, URZ, UR5, UR13 ;  /* 0x000000053f0a2299 */ /* 0x000fc6000801160d */
[----:B------:R-:W-:Y:S02]  /*0120*/  ULDC.64 UR4, c[0x0][0x328] ;  /* 0x0000ca0000047ab9 */ /* 0x000fe40000000a00 */
[----:B------:R-:W-:-:S03]  /*0130*/  UISETP.LE.AND UP1, UPT, UR8, UR5, UPT ;  /* 0x000000050800728c */ /* 0x000fc6000bf23270 */
[----:B------:R-:W-:Y:S02]  /*0140*/  ULDC UR5, c[0x0][0x1d0] ;  /* 0x0000740000057ab9 */ /* 0x000fe40000000800 */
[----:B------:R-:W-:Y:S01]  /*0150*/  UIADD3 UR5, UR10, UR5, UR6 ;  /* 0x000000050a057290 */ /* 0x000fe2000fffe006 */
[----:B------:R-:W-:-:S03]  /*0160*/  PLOP3.LUT P0, PT, PT, PT, UP1, 0x40, 0x0 ;  /* 0x000000000000781c */ /* 0x000fc60003f0e818 */
[----:B------:R-:W-:-:S06]  /*0170*/  UIADD3 UR4, UR5, UR4, URZ ;  /* 0x0000000405047290 */ /* 0x000fcc000fffe03f */
[----:B------:R-:W-:-:S04]  /*0180*/  MOV R0, UR4 ;  /* 0x0000000400007c02 */ /* 0x000fc80008000f00 */
[----:B------:R-:W-:Y:S05]  /*0190*/  @P0 BRA `(.L_x_137) ;  /* 0x0000013000000947 */ /* 0x000fea0003800000 */
[----:B--2---:R-:W-:Y:S01]  /*01a0*/  ISETP.LT.AND P0, PT, RZ, UR5, PT ;  /* 0x00000005ff007c0c */ /* 0x004fe2000bf01270 */
[----:B------:R-:W-:-:S12]  /*01b0*/  UIADD3 UR6, UR5, -0x1, URZ ;  /* 0xffffffff05067890 */ /* 0x000fd8000fffe03f */
[----:B------:R-:W-:Y:S05]  /*01c0*/  @P0 BRA `(.L_x_138) ;  /* 0x0000008000000947 */ /* 0x000fea0003800000 */
[----:B------:R-:W-:Y:S02]  /*01d0*/  ULDC UR4, c[0x0][0x32c] ;  /* 0x0000cb0000047ab9 */ /* 0x000fe40000000800 */
[----:B------:R-:W-:Y:S02]  /*01e0*/  UISETP.NE.AND UP0, UPT, UR8, UR4, UPT ;  /* 0x000000040800728c */ /* 0x000fe4000bf05270 */
[----:B------:R-:W-:-:S03]  /*01f0*/  UIADD3 UR6, -UR5, URZ, URZ ;  /* 0x0000003f05067290 */ /* 0x000fc6000fffe13f */
[----:B------:R-:W-:Y:S02]  /*0200*/  ULDC.64 UR4, c[0x0][0x330] ;  /* 0x0000cc0000047ab9 */ /* 0x000fe40000000a00 */
[----:B------:R-:W-:-:S04]  /*0210*/  UIMAD.WIDE.U32 UR10, UR6, UR4, URZ ;  /* 0x00000004060a72a5 */ /* 0x000fc8000f8e003f */
[----:B------:R-:W-:-:S04]  /*0220*/  @UP0 USHF.R.U32.HI UR6, URZ, UR5, UR11 ;  /* 0x000000053f060299 */ /* 0x000fc8000801160b */
[----:B------:R-:W-:Y:S01]  /*0230*/  ULOP3.LUT UR6, URZ, UR6, URZ, 0x33, !UPT ;  /* 0x000000063f067292 */ /* 0x000fe2000f8e333f */
[----:B------:R-:W-:Y:S05]  /*0240*/  BRA `(.L_x_139) ;  /* 0x0000005000007947 */ /* 0x000fea0003800000 */
.L_x_138:
[----:B------:R-:W-:Y:S02]  /*0250*/  ULDC UR4, c[0x0][0x32c] ;  /* 0x0000cb0000047ab9 */ /* 0x000fe40000000800 */
[----:B------:R-:W-:-:S03]  /*0260*/  UISETP.NE.AND UP0, UPT, UR8, UR4, UPT ;  /* 0x000000040800728c */ /* 0x000fc6000bf05270 */
[----:B------:R-:W-:Y:S02]  /*0270*/  ULDC.64 UR4, c[0x0][0x330] ;  /* 0x0000cc0000047ab9 */ /* 0x000fe40000000a00 */
[----:B------:R-:W-:-:S06]  /*0280*/  UIMAD.WIDE.U32 UR10, UR6, UR4, URZ ;  /* 0x00000004060a72a5 */ /* 0x000fcc000f8e003f */
[----:B------:R-:W-:Y:S02]  /*0290*/  @UP0 USHF.R.U32.HI UR6, URZ, UR5, UR11 ;  /* 0x000000053f060299 */ /* 0x000fe4000801160b */
.L_x_139:
[----:B------:R-:W-:Y:S02]  /*02a0*/  ULDC UR4, c[0x0][0x32c] ;  /* 0x0000cb0000047ab9 */ /* 0x000fe40000000800 */
[----:B------:R-:W-:-:S06]  /*02b0*/  UIMAD UR4, UR6, UR4, UR4 ;  /* 0x00000004060472a4 */ /* 0x000fcc000f8e0204 */
[----:B------:R-:W-:-:S03]  /*02c0*/  IMNMX R0, R0, UR4, PT ;  /* 0x0000000400007c17 */ /* 0x000fc6000b800200 */
.L_x_137:
[----:B--2---:R-:W-:Y:S01]  /*02d0*/  UMOV UR8, 0x5f ;  /* 0x0000005f00087882 */ /* 0x004fe20000000000 */
[----:B------:R-:W-:Y:S01]  /*02e0*/  IADD3 R0, R0, 0x5f, RZ ;  /* 0x0000005f00007810 */ /* 0x000fe20007ffe0ff */
[----:B------:R-:W-:Y:S01]  /*02f0*/  ULDC UR6, c[0x0][0x1d0] ;  /* 0x0000740000067ab9 */ /* 0x000fe20000000800 */
[----:B------:R-:W-:Y:S01]  /*0300*/  PLOP3.LUT P0, PT, PT, PT, UP1, 0x40, 0x0 ;  /* 0x000000000000781c */ /* 0x000fe20003f0e818 */
[----:B------:R-:W-:Y:S02]  /*0310*/  UIADD3 UR8, UR8, UR6, URZ ;  /* 0x0000000608087290 */ /* 0x000fe4000fffe03f */
[----:B------:R-:W-:Y:S01]  /*0320*/  ULDC.64 UR4, c[0x0][0x2c8] ;  /* 0x0000b20000047ab9 */ /* 0x000fe20000000a00 */
[----:B------:R-:W-:Y:S01]  /*0330*/  IMAD.HI R0, R0, 0x2aaaaaab, RZ ;  /* 0x2aaaaaab00007827 */ /* 0x000fe200078e02ff */
[----:B------:R-:W-:Y:S02]  /*0340*/  UIMAD.WIDE UR10, UR8, 0x2aaaaaab, URZ ;  /* 0x2aaaaaab080a78a5 */ /* 0x000fe4000f8e023f */
[----:B------:R-:W-:-:S02]  /*0350*/  UIMAD.WIDE.U32 UR12, UR7, UR4, URZ ;  /* 0x00000004070c72a5 */ /* 0x000fc4000f8e003f */
[----:B------:R-:W-:Y:S01]  /*0360*/  ULDC UR8, c[0x0][0x168] ;  /* 0x00005a0000087ab9 */ /* 0x000fe20000000800 */
[----:B------:R-:W-:Y:S01]  /*0370*/  SHF.R.U32.HI R2, RZ, 0x1f, R0 ;  /* 0x0000001fff027819 */ /* 0x000fe20000011600 */
[----:B------:R-:W-:Y:S02]  /*0380*/  UIADD3 UR6, UR6, -UR8, URZ ;  /* 0x8000000806067290 */ /* 0x000fe4000fffe03f */
[----:B------:R-:W-:Y:S01]  /*0390*/  USHF.R.U32.HI UR8, URZ, 0x1f, UR11 ;  /* 0x0000001f3f087899 */ /* 0x000fe2000801160b */
[----:B------:R-:W-:Y:S01]  /*03a0*/  LEA.HI.SX32 R0, R0, R2, 0x1c ;  /* 0x0000000200007211 */ /* 0x000fe200078fe2ff */
[----:B------:R-:W-:Y:S02]  /*03b0*/  UMOV UR4, UR7 ;  /* 0x0000000700047c82 */ /* 0x000fe40008000000 */
[----:B------:R-:W-:Y:S02]  /*03c0*/  @UP2 USHF.R.U32.HI UR4, URZ, UR5, UR13 ;  /* 0x000000053f042299 */ /* 0x000fe4000801160d */
[----:B------:R-:W-:-:S02]  /*03d0*/  ULEA.HI.SX32 UR11, UR11, UR8, 0x1c ;  /* 0x000000080b0b7291 */ /* 0x000fc4000f8fe23f */
[----:B------:R-:W-:Y:S02]  /*03e0*/  UIADD3 UR4, UR6, UR4, URZ ;  /* 0x0000000406047290 */ /* 0x000fe4000fffe03f */
[----:B------:R-:W-:Y:S02]  /*03f0*/  ULDC UR5, c[0x0][0x324] ;  /* 0x0000c90000057ab9 */ /* 0x000fe40000000800 */
[----:B------:R-:W-:Y:S01]  /*0400*/  UIADD3 UR8, UR4, -UR5, URZ ;  /* 0x8000000504087290 */ /* 0x000fe2000fffe03f */
[----:B------:R-:W-:Y:S01]  /*0410*/  IMNMX R244, R0, UR11, PT ;  /* 0x0000000b00f47c17 */ /* 0x000fe2000b800200 */
[----:B------:R-:W-:Y:S05]  /*0420*/  @P0 BRA `(.L_x_140) ;  /* 0x0000015000000947 */ /* 0x000fea0003800000 */
[----:B------:R-:W-:Y:S02]  /*0430*/  UMOV UR10, UR4 ;  /* 0x00000004000a7c82 */ /* 0x000fe40008000000 */
[----:B------:R-:W-:-:S06]  /*0440*/  UISETP.GT.AND UP0, UPT, UR10, -0x1, UPT ;  /* 0xffffffff0a00788c */ /* 0x000fcc000bf04270 */
[----:B------:R-:W-:-:S13]  /*0450*/  PLOP3.LUT P0, PT, PT, PT, UP0, 0x80, 0x0 ;  /* 0x000000000000781c */ /* 0x000fda0003f0f008 */
[----:B------:R-:W-:Y:S05]  /*0460*/  @P0 BRA `(.L_x_141) ;  /* 0x0000008000000947 */ /* 0x000fea0003800000 */
[----:B------:R-:W-:Y:S02]  /*0470*/  ULDC UR4, c[0x0][0x32c] ;  /* 0x0000cb0000047ab9 */ /* 0x000fe40000000800 */
[----:B------:R-:W-:Y:S02]  /*0480*/  UISETP.NE.AND UP0, UPT, UR4, 0x1, UPT ;  /* 0x000000010400788c */ /* 0x000fe4000bf05270 */
[----:B------:R-:W-:Y:S02]  /*0490*/  ULOP3.LUT UR10, URZ, UR10, URZ, 0x33, !UPT ;  /* 0x0000000a3f0a7292 */ /* 0x000fe4000f8e333f */
[----:B------:R-:W-:Y:S02]  /*04a0*/  ULDC.64 UR4, c[0x0][0x330] ;  /* 0x0000cc0000047ab9 */ /* 0x000fe40000000a00 */
[----:B------:R-:W-:-:S05]  /*04b0*/  UIMAD.WIDE.U32 UR12, UR10, UR4, URZ ;  /* 0x000000040a0c72a5 */ /* 0x000fca000f8e003f */
[----:B------:R-:W-:-:S04]  /*04c0*/  @UP0 USHF.R.U32.HI UR10, URZ, UR5, UR13 ;  /* 0x000000053f0a0299 */ /* 0x000fc8000801160d */
[----:B------:R-:W-:Y:S01]  /*04d0*/  ULOP3.LUT UR10, URZ, UR10, URZ, 0x33, !UPT ;  /* 0x0000000a3f0a7292 */ /* 0x000fe2000f8e333f */
[----:B------:R-:W-:Y:S05]  /*04e0*/  BRA `(.L_x_142) ;  /* 0x0000005000007947 */ /* 0x000fea0003800000 */
.L_x_141:
[----:B------:R-:W-:Y:S02]  /*04f0*/  ULDC UR4, c[0x0][0x32c] ;  /* 0x0000cb0000047ab9 */ /* 0x000fe40000000800 */
[----:B------:R-:W-:-:S03]  /*0500*/  UISETP.NE.AND UP0, UPT, UR4, 0x1, UPT ;  /* 0x000000010400788c */ /* 0x000fc6000bf05270 */
[----:B------:R-:W-:Y:S02]  /*0510*/  ULDC.64 UR4, c[0x0][0x330] ;  /* 0x0000cc0000047ab9 */ /* 0x000fe40000000a00 */
[----:B------:R-:W-:-:S06]  /*0520*/  UIMAD.WIDE.U32 UR12, UR10, UR4, URZ ;  /* 0x000000040a0c72a5 */ /* 0x000fcc000f8e003f */
[----:B------:R-:W-:Y:S02]  /*0530*/  @UP0 USHF.R.U32.HI UR10, URZ, UR5, UR13 ;  /* 0x000000053f0a0299 */ /* 0x000fe4000801160d */
.L_x_142:
[----:B------:R-:W-:Y:S02]  /*0540*/  ULDC UR4, c[0x0][0x32c] ;  /* 0x0000cb0000047ab9 */ /* 0x000fe40000000800 */
[----:B------:R-:W-:-:S04]  /*0550*/  UIMAD UR4, UR10, UR4, URZ ;  /* 0x000000040a0472a4 */ /* 0x000fc8000f8e023f */
[----:B------:R-:W-:-:S04]  /*0560*/  UISETP.LT.AND UP0, UPT, UR8, UR4, UPT ;  /* 0x000000040800728c */ /* 0x000fc8000bf01270 */
[----:B------:R-:W-:-:S04]  /*0570*/  USEL UR8, UR8, UR4, !UP0 ;  /* 0x0000000408087287 */ /* 0x000fc8000c000000 */
.L_x_140:
[----:B------:R-:W-:Y:S01]  /*0580*/  UIMAD.WIDE UR4, UR8, 0x2aaaaaab, URZ ;  /* 0x2aaaaaab080478a5 */ /* 0x000fe2000f8e023f */
[----:B------:R-:W-:Y:S01]  /*0590*/  PLOP3.LUT P4, PT, PT, PT, PT, 0x80, 0x0 ;  /* 0x000000000000781c */ /* 0x000fe20003f8f070 */
[----:B------:R-:W-:Y:S01]  /*05a0*/  ULDC.64 UR12, c[0x0][0x118] ;  /* 0x00004600000c7ab9 */ /* 0x000fe20000000a00 */
[----:B------:R-:W-:Y:S01]  /*05b0*/  CS2R R126, SRZ ;  /* 0x00000000007e7805 */ /* 0x000fe2000001ff00 */
[----:B------:R-:W-:Y:S01]  /*05c0*/  USHF.R.U32.HI UR4, URZ, 0x1f, UR5 ;  /* 0x0000001f3f047899 */ /* 0x000fe20008011605 */
[----:B------:R-:W-:Y:S01]  /*05d0*/  CS2R R124, SRZ ;  /* 0x00000000007c7805 */ /* 0x000fe2000001ff00 */
[----:B------:R-:W-:Y:S01]  /*05e0*/  CS2R R170, SRZ ;  /* 0x0000000000aa7805 */ /* 0x000fe2000001ff00 */
[----:B------:R-:W-:Y:S01]  /*05f0*/  CS2R R168, SRZ ;  /* 0x0000000000a87805 */ /* 0x000fe2000001ff00 */
[----:B------:R-:W-:Y:S01]  /*0600*/  ULEA.HI.SX32 UR4, UR5, UR4, 0x1c ;  /* 0x0000000405047291 */ /* 0x000fe2000f8fe23f */
[----:B------:R-:W-:Y:S01]  /*0610*/  CS2R R122, SRZ ;  /* 0x00000000007a7805 */ /* 0x000fe2000001ff00 */
[----:B------:R-:W-:Y:S01]  /*0620*/  CS2R R120, SRZ ;  /* 0x0000000000787805 */ /* 0x000fe2000001ff00 */
[----:B------:R-:W-:Y:S01]  /*0630*/  CS2R R118, SRZ ;  /* 0x0000000000767805 */ /* 0x000fe2000001ff00 */
[----:B------:R-:W-:Y:S01]  /*0640*/  UISETP.LT.AND UP0, UPT, URZ, UR4, UPT ;  /* 0x000000043f00728c */ /* 0x000fe2000bf01270 */
[----:B------:R-:W-:Y:S01]  /*0650*/  CS2R R116, SRZ ;  /* 0x0000000000747805 */ /* 0x000fe2000001ff00 */
[----:B------:R-:W-:Y:S01]  /*0660*/  CS2R R110, SRZ ;  /* 0x00000000006e7805 */ /* 0x000fe2000001ff00 */
[----:B------:R-:W-:Y:S01]  /*0670*/  CS2R R108, SRZ ;  /* 0x00000000006c7805 */ /* 0x000fe2000001ff00 */
[----:B------:R-:W-:Y:S01]  /*0680*/  USEL UR8, URZ, UR4, !UP0 ;  /* 0x000000043f087287 */ /* 0x000fe2000c000000 */
[----:B------:R-:W-:Y:S01]  /*0690*/  CS2R R114, SRZ ;  /* 0x0000000000727805 */ /* 0x000fe2000001ff00 */
[----:B------:R-:W-:Y:S01]  /*06a0*/  CS2R R112, SRZ ;  /* 0x0000000000707805 */ /* 0x000fe2000001ff00 */
[----:B------:R-:W-:Y:S01]  /*06b0*/  CS2R R106, SRZ ;  /* 0x00000000006a7805 */ /* 0x000fe2000001ff00 */
[----:B------:R-:W-:Y:S01]  /*06c0*/  CS2R R104, SRZ ;  /* 0x0000000000687805 */ /* 0x000fe2000001ff00 */
[----:B------:R-:W-:Y:S01]  /*06d0*/  CS2R R166, SRZ ;  /* 0x0000000000a67805 */ /* 0x000fe2000001ff00 */
[----:B------:R-:W-:Y:S01]  /*06e0*/  ISETP.GT.AND P0, PT, R244, UR8, PT ;  /* 0x00000008f4007c0c */ /* 0x000fe2000bf04270 */
[----:B------:R-:W-:Y:S01]  /*06f0*/  CS2R R164, SRZ ;  /* 0x0000000000a47805 */ /* 0x000fe2000001ff00 */
        /* <DEDUP_REMOVED lines=11> */
[----:B------:R-:W-:Y:S01]  /*07b0*/  IMAD.MOV.U32 R23, RZ, RZ, RZ ;  /* 0x000000ffff177224 */ /* 0x000fe200078e00ff */
[----:B------:R-:W-:Y:S01]  /*07c0*/  CS2R R142, SRZ ;  /* 0x00000000008e7805 */ /* 0x000fe2000001ff00 */
[----:B------:R-:W-:Y:S01]  /*07d0*/  IMAD.MOV.U32 R148, RZ, RZ, RZ ;  /* 0x000000ffff947224 */ /* 0x000fe200078e00ff */
[----:B------:R-:W-:Y:S01]  /*07e0*/  CS2R R140, SRZ ;  /* 0x00000000008c7805 */ /* 0x000fe2000001ff00 */
[----:B------:R-:W-:Y:S01]  /*07f0*/  CS2R R138, SRZ ;  /* 0x00000000008a7805 */ /* 0x000fe2000001ff00 */
[----:B------:R-:W-:Y:S01]  /*0800*/  CS2R R136, SRZ ;  /* 0x0000000000887805 */ /* 0x000fe2000001ff00 */
[----:B------:R-:W-:Y:S01]  /*0810*/  CS2R R26, SRZ ;  /* 0x00000000001a7805 */ /* 0x000fe2000001ff00 */
[----:B------:R-:W-:Y:S01]  /*0820*/  CS2R R24, SRZ ;  /* 0x0000000000187805 */ /* 0x000fe2000001ff00 */
[----:B------:R-:W-:Y:S05]  /*0830*/  @!P0 BRA `(.L_x_143) ;  /* 0x000165a000008947 */ /* 0x000fea0003800000 */
[----:B------:R-:W-:-:S04]  /*0840*/  ISETP.NE.U32.AND P0, PT, RZ, c[0x0][0x340], PT ;  /* 0x0000d000ff007a0c */ /* 0x000fc80003f05070 */
[----:B------:R-:W-:Y:S01]  /*0850*/  ISETP.NE.AND.EX P1, PT, RZ, c[0x0][0x344], PT, P0 ;  /* 0x0000d100ff007a0c */ /* 0x000fe20003f25300 */
[----:B------:R-:W1:Y:S01]  /*0860*/  S2R R42, SR_CTAID.Y ;  /* 0x00000000002a7919 */ /* 0x000e620000002600 */
[----:B------:R-:W-:Y:S02]  /*0870*/  SHF.R.S32.HI R201, RZ, 0x1f, R202 ;  /* 0x0000001fffc97819 */ /* 0x000fe400000114ca */
[----:B------:R-:W-:-:S09]  /*0880*/  P2R R17, PR, RZ, 0x2 ;  /* 0x00000002ff117803 */ /* 0x000fd20000000000 */
[----:B------:R-:W-:-:S04]  /*0890*/  @P1 IMAD.MOV.U32 R0, RZ, RZ, 0x4 ;  /* 0x00000004ff001424 */ /* 0x000fc800078e00ff */
[----:B------:R-:W-:-:S05]  /*08a0*/  @P1 IMAD.WIDE R2, R28, R0, c[0x0][0x340] ;  /* 0x0000d0001c021625 */ /* 0x000fca00078e0200 */
[----:B------:R2:W3:Y:S01]  /*08b0*/  @P1 LDG.E R19, [R2.64] ;  /* 0x0000000c02131981 */ /* 0x0004e2000c1e1900 */
[----:B------:R-:W-:Y:S01]  /*08c0*/  PLOP3.LUT P1, PT, PT, PT, UP2, 0x80, 0x0 ;  /* 0x000000000000781c */ /* 0x000fe20003f2f028 */
[----:B------:R-:W-:Y:S01]  /*08d0*/  ULDC UR4, c[0x0][0x168] ;  /* 0x00005a0000047ab9 */ /* 0x000fe20000000800 */
[----:B-1----:R-:W-:Y:S01]  /*08e0*/  SHF.R.S32.HI R43, RZ, 0x1f, R42 ;  /* 0x0000001fff2b7819 */ /* 0x002fe2000001142a */
[----:B------:R-:W-:Y:S01]  /*08f0*/  IMAD.WIDE.U32 R6, R42, c[0x0][0x1b8], RZ ;  /* 0x00006e002a067a25 */ /* 0x000fe200078e00ff */
[----:B------:R-:W-:Y:S01]  /*0900*/  PLOP3.LUT P0, PT, PT, PT, UP2, 0x80, 0x0 ;  /* 0x000000000000781c */ /* 0x000fe20003f0f028 */
[----:B------:R-:W-:Y:S01]  /*0910*/  UIMAD UR4, UR9, UR4, URZ ;  /* 0x00000004090472a4 */ /* 0x000fe2000f8e023f */
[----:B------:R-:W-:Y:S01]  /*0920*/  SHF.R.S32.HI R21, RZ, 0x1f, R28 ;  /* 0x0000001fff157819 */ /* 0x000fe2000001141c */
[----:B------:R-:W-:Y:S01]  /*0930*/  IMAD.MOV.U32 R203, RZ, RZ, c[0x0][0x1e0] ;  /* 0x00007800ffcb7624 */ /* 0x000fe200078e00ff */
[CC--:B------:R-:W-:Y:S01]  /*0940*/  LEA.HI R10, R201.reuse, R202.reuse, RZ, 0x6 ;  /* 0x000000cac90a7211 */ /* 0x0c0fe200078f30ff */
[----:B------:R-:W-:Y:S01]  /*0950*/  IMAD.MOV.U32 R204, RZ, RZ, c[0x0][0x1e4] ;  /* 0x00007900ffcc7624 */ /* 0x000fe200078e00ff */
[----:B------:R-:W-:Y:S01]  /*0960*/  IADD3 R197, R244, -0x1, RZ ;  /* 0xfffffffff4c57810 */ /* 0x000fe20007ffe0ff */
[----:B------:R-:W-:Y:S01]  /*0970*/  UMOV UR9, 0x5 ;  /* 0x0000000500097882 */ /* 0x000fe20000000000 */
[----:B------:R-:W-:-:S02]  /*0980*/  LEA.HI R199, R201, R202, RZ, 0x5 ;  /* 0x000000cac9c77211 */ /* 0x000fc400078f28ff */
[----:B------:R-:W-:Y:S02]  /*0990*/  SHF.R.S32.HI R40, RZ, 0x1f, R197 ;  /* 0x0000001fff287819 */ /* 0x000fe400000114c5 */
[----:B------:R-:W-:Y:S02]  /*09a0*/  SHF.R.S32.HI R198, RZ, 0x5, R199 ;  /* 0x00000005ffc67819 */ /* 0x000fe400000114c7 */
[----:B--2---:R-:W-:-:S04]  /*09b0*/  LEA.HI R2, R201, R202, RZ, 0x3 ;  /* 0x000000cac9027211 */ /* 0x004fc800078f18ff */
[----:B------:R-:W-:Y:S02]  /*09c0*/  LOP3.LUT R0, R2, 0xfffffff8, RZ, 0xc0, !PT ;  /* 0xfffffff802007812 */ /* 0x000fe400078ec0ff */
[----:B------:R-:W-:Y:S01]  /*09d0*/  SHF.R.S32.HI R22, RZ, 0x3, R2 ;  /* 0x00000003ff167819 */ /* 0x000fe20000011402 */
[----:B------:R-:W-:Y:S02]  /*09e0*/  IMAD R2, R43, c[0x0][0x1b8], RZ ;  /* 0x00006e002b027a24 */ /* 0x000fe400078e02ff */
[----:B------:R-:W-:Y:S01]  /*09f0*/  IMAD.IADD R45, R202, 0x1, -R0 ;  /* 0x00000001ca2d7824 */ /* 0x000fe200078e0a00 */
[----:B------:R-:W-:Y:S01]  /*0a00*/  IADD3 R8, R22, UR7, RZ ;  /* 0x0000000716087c10 */ /* 0x000fe2000fffe0ff */
[----:B------:R-:W-:Y:S01]  /*0a10*/  IMAD R2, R42, c[0x0][0x1bc], R2 ;  /* 0x00006f002a027a24 */ /* 0x000fe200078e0202 */
[--C-:B------:R-:W-:Y:S01]  /*0a20*/  SHF.R.S32.HI R41, RZ, 0x1f, R22.reuse ;  /* 0x0000001fff297819 */ /* 0x100fe20000011416 */
[----:B------:R-:W-:Y:S01]  /*0a30*/  IMAD R0, R45, 0x10, R22 ;  /* 0x000000102d007824 */ /* 0x000fe200078e0216 */
[----:B------:R-:W-:Y:S01]  /*0a40*/  IADD3 R18, R8, 0x40, RZ ;  /* 0x0000004008127810 */ /* 0x000fe20007ffe0ff */
[----:B------:R-:W-:-:S02]  /*0a50*/  IMAD.IADD R3, R7, 0x1, R2 ;  /* 0x0000000107037824 */ /* 0x000fc400078e0202 */
[----:B------:R-:W-:Y:S01]  /*0a60*/  IMAD R7, R21, c[0x0][0x1c0], RZ ;  /* 0x0000700015077a24 */ /* 0x000fe200078e02ff */
[----:B------:R-:W-:Y:S01]  /*0a70*/  IADD3 R4, R0, UR7, RZ ;  /* 0x0000000700047c10 */ /* 0x000fe2000fffe0ff */
[----:B------:R-:W-:Y:S02]  /*0a80*/  IMAD.MOV.U32 R2, RZ, RZ, R6 ;  /* 0x000000ffff027224 */ /* 0x000fe400078e0006 */
[----:B------:R-:W-:Y:S02]  /*0a90*/  IMAD R6, R28, c[0x0][0x1c4], R7 ;  /* 0x000071001c067a24 */ /* 0x000fe400078e0207 */
[----:B------:R-:W-:Y:S01]  /*0aa0*/  @P1 IMAD.HI.U32 R5, R4, c[0x0][0x2c8], RZ ;  /* 0x0000b20004051a27 */ /* 0x000fe200078e00ff */
[----:B------:R-:W-:-:S03]  /*0ab0*/  ISETP.GE.AND P1, PT, R8, UR4, PT ;  /* 0x0000000408007c0c */ /* 0x000fc6000bf26270 */
        /* <DEDUP_REMOVED lines=14> */
[----:B------:R-:W-:Y:S02]  /*0ba0*/  ISETP.GE.AND P5, PT, R12, c[0x0][0x198], PT ;  /* 0x000066000c007a0c */ /* 0x000fe40003fa6270 */
[----:B------:R-:W-:Y:S01]  /*0bb0*/  SHF.R.S32.HI R13, RZ, 0x1f, R12 ;  /* 0x0000001fff0d7819 */ /* 0x000fe2000001140c */
[----:B------:R-:W-:-:S02]  /*0bc0*/  IMAD R0, R5, c[0x0][0x1ac], R0 ;  /* 0x00006b0005007a24 */ /* 0x000fc400078e0200 */
[----:B------:R-:W-:Y:S01]  /*0bd0*/  IMAD.WIDE.U32 R4, R5, c[0x0][0x1a8], R2 ;  /* 0x00006a0005047a25 */ /* 0x000fe200078e0002 */
[----:B------:R-:W-:-:S03]  /*0be0*/  IADD3 R3, R8, 0x10, RZ ;  /* 0x0000001008037810 */ /* 0x000fc60007ffe0ff */
[----:B------:R-:W-:Y:S01]  /*0bf0*/  IMAD.IADD R0, R5, 0x1, R0 ;  /* 0x0000000105007824 */ /* 0x000fe200078e0200 */
[----:B------:R-:W-:Y:S02]  /*0c00*/  LEA R2, P0, R4, c[0x0][0x160], 0x1 ;  /* 0x0000580004027a11 */ /* 0x000fe400078008ff */
[----:B------:R-:W-:Y:S02]  /*0c10*/  IADD3 R5, R8, 0x30, RZ ;  /* 0x0000003008057810 */ /* 0x000fe40007ffe0ff */
[----:B------:R-:W-:Y:S01]  /*0c20*/  LEA.HI.X R0, R4, c[0x0][0x164], R0, 0x1, P0 ;  /* 0x0000590004007a11 */ /* 0x000fe200000f0c00 */
[----:B------:R-:W1:Y:S01]  /*0c30*/  SHFL.IDX PT, R6, R2, RZ, 0x181f ;  /* 0x00181fff02067589 */ /* 0x000e6200000e0000 */
[----:B------:R-:W-:Y:S01]  /*0c40*/  IMAD.SHL.U32 R4, R22, 0x40, RZ ;  /* 0x0000004016047824 */ /* 0x000fe200078e00ff */
[----:B------:R-:W-:Y:S02]  /*0c50*/  ISETP.GE.AND P0, PT, R3, UR4, PT ;  /* 0x0000000403007c0c */ /* 0x000fe4000bf06270 */
[----:B------:R-:W2:Y:S01]  /*0c60*/  SHFL.IDX PT, R7, R0, RZ, 0x181f ;  /* 0x00181fff00077589 */ /* 0x000ea200000e0000 */
[----:B------:R-:W-:-:S02]  /*0c70*/  ISETP.GE.AND P3, PT, R5, UR4, PT ;  /* 0x0000000405007c0c */ /* 0x000fc4000bf66270 */
[----:B------:R-:W-:Y:S01]  /*0c80*/  LOP3.LUT R3, R4, 0x1c0, RZ, 0xc0, !PT ;  /* 0x000001c004037812 */ /* 0x000fe200078ec0ff */
[----:B------:R-:W4:Y:S01]  /*0c90*/  SHFL.IDX PT, R9, R2, 0x1, 0x181f ;  /* 0x00381f0002097f89 */ /* 0x000f2200000e0000 */
[----:B------:R-:W-:-:S03]  /*0ca0*/  IADD3 R4, R8, 0x20, RZ ;  /* 0x0000002008047810 */ /* 0x000fc60007ffe0ff */
[----:B------:R-:W5:Y:S01]  /*0cb0*/  SHFL.IDX PT, R15, R0, 0x1, 0x181f ;  /* 0x00381f00000f7f89 */ /* 0x000f6200000e0000 */
[----:B------:R-:W-:Y:S02]  /*0cc0*/  ISETP.GE.AND P2, PT, R4, UR4, PT ;  /* 0x0000000404007c0c */ /* 0x000fe4000bf46270 */
[----:B------:R-:W-:Y:S01]  /*0cd0*/  SHF.R.U32.HI R4, RZ, 0x3, R3 ;  /* 0x00000003ff047819 */ /* 0x000fe20000011603 */
[----:B------:R-:W5:Y:S01]  /*0ce0*/  SHFL.IDX PT, R14, R2, 0x2, 0x181f ;  /* 0x00581f00020e7f89 */ /* 0x000f6200000e0000 */
[----:B------:R-:W-:-:S03]  /*0cf0*/  LOP3.LUT R3, R3, 0x38, R12, 0xf8, !PT ;  /* 0x0000003803037812 */ /* 0x000fc600078ef80c */
[----:B------:R-:W5:Y:S01]  /*0d00*/  SHFL.IDX PT, R16, R0, 0x2, 0x181f ;  /* 0x00581f0000107f89 */ /* 0x000f6200000e0000 */
[----:B------:R-:W-:Y:S01]  /*0d10*/  LOP3.LUT R3, R3, R4, RZ, 0x3c, !PT ;  /* 0x0000000403037212 */ /* 0x000fe200078e3cff */
[----:B------:R-:W-:Y:S01]  /*0d20*/  IMAD.SHL.U32 R4, R10, 0x8, RZ ;  /* 0x000000080a047824 */ /* 0x000fe200078e00ff */
[C---:B-1----:R-:W-:Y:S01]  /*0d30*/  @!P1 LEA R6, P4, R12.reuse, R6, 0x1 ;  /* 0x000000060c069211 */ /* 0x042fe200078808ff */
[----:B------:R-:W1:Y:S03]  /*0d40*/  SHFL.IDX PT, R10, R2, 0x3, 0x181f ;  /* 0x00781f00020a7f89 */ /* 0x000e6600000e0000 */
[----:B------:R-:W-:Y:S02]  /*0d50*/  LOP3.LUT R3, R3, 0xfffffe00, R4, 0xf8, !PT ;  /* 0xfffffe0003037812 */ /* 0x000fe400078ef804 */
[C---:B--2---:R-:W-:Y:S01]  /*0d60*/  @!P1 LEA.HI.X R7, R12.reuse, R7, R13, 0x1, P4 ;  /* 0x000000070c079211 */ /* 0x044fe200020f0c0d */
[----:B------:R-:W2:Y:S01]  /*0d70*/  SHFL.IDX PT, R11, R0, 0x3, 0x181f ;  /* 0x00781f00000b7f89 */ /* 0x000ea200000e0000 */
[----:B----4-:R-:W-:Y:S01]  /*0d80*/  @!P0 LEA R4, P4, R12, R9, 0x1 ;  /* 0x000000090c048211 */ /* 0x010fe200078808ff */
[----:B------:R-:W-:-:S02]  /*0d90*/  IMAD.SHL.U32 R231, R3, 0x2, RZ ;  /* 0x0000000203e77824 */ /* 0x000fc400078e00ff */
[----:B------:R-:W4:Y:S01]  /*0da0*/  SHFL.IDX PT, R9, R2, 0x4, 0x181f ;  /* 0x00981f0002097f89 */ /* 0x000f2200000e0000 */
[----:B------:R-:W-:Y:S02]  /*0db0*/  IADD3 R3, R8, 0x50, RZ ;  /* 0x0000005008037810 */ /* 0x000fe40007ffe0ff */
[----:B-----5:R-:W-:Y:S01]  /*0dc0*/  @!P0 LEA.HI.X R5, R12, R15, R13, 0x1, P4 ;  /* 0x0000000f0c058211 */ /* 0x020fe200020f0c0d */
[----:B------:R5:W-:Y:S01]  /*0dd0*/  @!P1 LDGSTS.E.BYPASS.LTC128B.128 [R231+0x6100], [R6.64], !P5 ;  /* 0x0610000006e79fae */ /* 0x000be2000e901d4c */
[----:B------:R-:W-:Y:S02]  /*0de0*/  ISETP.GE.AND P6, PT, R3, UR4, PT ;  /* 0x0000000403007c0c */ /* 0x000fe4000bfc6270 */
[----:B------:R-:W-:Y:S01]  /*0df0*/  IADD3 R3, R8, 0x60, RZ ;  /* 0x0000006008037810 */ /* 0x000fe20007ffe0ff */
[----:B------:R1:W-:Y:S03]  /*0e00*/  @!P0 LDGSTS.E.BYPASS.LTC128B.128 [R231+0x6900], [R4.64], !P5 ;  /* 0x0690000004e78fae */ /* 0x0003e6000e901d4c */
[----:B------:R-:W-:Y:S01]  /*0e10*/  ISETP.GE.AND P4, PT, R3, UR4, PT ;  /* 0x0000000403007c0c */ /* 0x000fe2000bf86270 */
[----:B------:R-:W-:Y:S04]  /*0e20*/  SHFL.IDX PT, R15, R2, 0x6, 0x181f ;  /* 0x00d81f00020f7f89 */ /* 0x000fe800000e0000 */
[----:B-----5:R-:W-:Y:S01]  /*0e30*/  SHFL.IDX PT, R7, R2, 0x5, 0x181f ;  /* 0x00b81f0002077f89 */ /* 0x020fe200000e0000 */
[----:B------:R-:W-:Y:S01]  /*0e40*/  IMAD R6, R41, c[0x0][0x1e0], RZ ;  /* 0x0000780029067a24 */ /* 0x000fe200078e02ff */
[----:B-1----:R-:W-:-:S03]  /*0e50*/  @!P2 LEA R4, P0, R12, R14, 0x1 ;  /* 0x0000000e0c04a211 */ /* 0x002fc600078008ff */
[----:B------:R-:W-:Y:S01]  /*0e60*/  IMAD R6, R22, c[0x0][0x1e4], R6 ;  /* 0x0000790016067a24 */ /* 0x000fe200078e0206 */
[----:B------:R-:W1:Y:S01]  /*0e70*/  SHFL.IDX PT, R14, R0, 0x4, 0x181f ;  /* 0x00981f00000e7f89 */ /* 0x000e6200000e0000 */
[----:B------:R-:W-:-:S03]  /*0e80*/  @!P2 LEA.HI.X R5, R12, R16, R13, 0x1, P0 ;  /* 0x000000100c05a211 */ /* 0x000fc600000f0c0d */
[----:B------:R-:W5:Y:S04]  /*0e90*/  SHFL.IDX PT, R16, R0, 0x5, 0x181f ;  /* 0x00b81f0000107f89 */ /* 0x000f6800000e0000 */
[----:B------:R1:W-:Y:S01]  /*0ea0*/  @!P2 LDGSTS.E.BYPASS.LTC128B.128 [R231+0x7100], [R4.64], !P5 ;  /* 0x0710000004e7afae */ /* 0x0003e2000e901d4c */
[----:B------:R-:W-:-:S03]  /*0eb0*/  ISETP.NE.AND P2, PT, R17, RZ, PT ;  /* 0x000000ff1100720c */ /* 0x000fc60003f45270 */
[----:B------:R-:W2:Y:S01]  /*0ec0*/  SHFL.IDX PT, R17, R0, 0x6, 0x181f ;  /* 0x00d81f0000117f89 */ /* 0x000ea200000e0000 */
[----:B-1----:R-:W-:-:S03]  /*0ed0*/  @!P3 LEA R4, P0, R12, R10, 0x1 ;  /* 0x0000000a0c04b211 */ /* 0x002fc600078008ff */
[----:B------:R1:W4:Y:S01]  /*0ee0*/  SHFL.IDX PT, R10, R2, 0x7, 0x181f ;  /* 0x00f81f00020a7f89 */ /* 0x00032200000e0000 */
[----:B--2---:R-:W-:-:S03]  /*0ef0*/  @!P3 LEA.HI.X R5, R12, R11, R13, 0x1, P0 ;  /* 0x0000000b0c05b211 */ /* 0x004fc600000f0c0d */
[----:B------:R2:W4:Y:S04]  /*0f00*/  SHFL.IDX PT, R11, R0, 0x7, 0x181f ;  /* 0x00f81f00000b7f89 */ /* 0x00052800000e0000 */
[----:B------:R5:W-:Y:S01]  /*0f10*/  @!P3 LDGSTS.E.BYPASS.LTC128B.128 [R231+0x7900], [R4.64], !P5 ;  /* 0x0790000004e7bfae */ /* 0x000be2000e901d4c */
[----:B------:R-:W-:Y:S02]  /*0f20*/  ISETP.GE.AND P3, PT, R18, UR4, PT ;  /* 0x0000000412007c0c */ /* 0x000fe4000bf66270 */
[----:B------:R-:W-:Y:S01]  /*0f30*/  LEA.HI R18, R201, R202, RZ, 0x4 ;  /* 0x000000cac9127211 */ /* 0x000fe200078f20ff */
[----:B-1----:R-:W-:Y:S01]  /*0f40*/  IMAD.WIDE.U32 R2, R22, c[0x0][0x1e0], R12 ;  /* 0x0000780016027a25 */ /* 0x002fe200078e000c */
[----:B--2---:R-:W-:-:S03]  /*0f50*/  IADD3 R0, R8, 0x70, RZ ;  /* 0x0000007008007810 */ /* 0x004fc60007ffe0ff */
[----:B------:R-:W-:-:S06]  /*0f60*/  IMAD.IADD R3, R3, 0x1, R6 ;  /* 0x0000000103037824 */ /* 0x000fcc00078e0206 */
[----:B----4-:R-:W-:Y:S02]  /*0f70*/  @!P3 LEA R8, P0, R12, R9, 0x1 ;  /* 0x000000090c08b211 */ /* 0x010fe400078008ff */
[----:B------:R-:W-:Y:S01]  /*0f80*/  ISETP.GE.AND P1, PT, R0, UR4, PT ;  /* 0x0000000400007c0c */ /* 0x000fe2000bf26270 */
[----:B------:R-:W-:Y:S01]  /*0f90*/  IMAD R0, R43, c[0x0][0x1e8], RZ ;  /* 0x00007a002b007a24 */ /* 0x000fe200078e02ff */
[----:B------:R-:W-:Y:S01]  /*0fa0*/  @!P3 LEA.HI.X R9, R12, R14, R13, 0x1, P0 ;  /* 0x0000000e0c09b211 */ /* 0x000fe200000f0c0d */
[----:B------:R-:W-:Y:S01]  /*0fb0*/  IMAD.WIDE.U32 R2, R42, c[0x0][0x1e8], R2 ;  /* 0x00007a002a027a25 */ /* 0x000fe200078e0002 */
[----:B------:R-:W-:Y:S01]  /*0fc0*/  @!P6 LEA R6, P0, R12, R7, 0x1 ;  /* 0x000000070c06e211 */ /* 0x000fe200078008ff */
[----:B------:R-:W-:Y:S02]  /*0fd0*/  ULDC.64 UR4, c[0x0][0x208] ;  /* 0x0000820000047ab9 */ /* 0x000fe40000000a00 */
[----:B------:R-:W-:Y:S01]  /*0fe0*/  IMAD R0, R42, c[0x0][0x1ec], R0 ;  /* 0x00007b002a007a24 */ /* 0x000fe200078e0200 */
[C-C-:B-----5:R-:W-:Y:S01]  /*0ff0*/  @!P6 LEA.HI.X R7, R12.reuse, R16, R13.reuse, 0x1, P0 ;  /* 0x000000100c07e211 */ /* 0x160fe200000f0c0d */
[----:B------:R1:W-:Y:S01]  /*1000*/  @!P3 LDGSTS.E.BYPASS.LTC128B.128 [R231+0x8100], [R8.64], !P5 ;  /* 0x0810000008e7bfae */ /* 0x0003e2000e901d4c */
[C---:B------:R-:W-:Y:S01]  /*1010*/  @!P4 LEA R4, P0, R12.reuse, R15, 0x1 ;  /* 0x0000000f0c04c211 */ /* 0x040fe200078008ff */
[----:B------:R-:W-:Y:S01]  /*1020*/  IMAD.IADD R3, R3, 0x1, R0 ;  /* 0x0000000103037824 */ /* 0x000fe200078e0200 */
[----:B------:R-:W-:Y:S01]  /*1030*/  USHF.L.U32 UR10, UR4, 0x5, URZ ;  /* 0x00000005040a7899 */ /* 0x000fe2000800063f */
[----:B------:R-:W-:Y:S01]  /*1040*/  IMAD.MOV.U32 R0, RZ, RZ, 0x60 ;  /* 0x00000060ff007424 */ /* 0x000fe200078e00ff */
[C-C-:B------:R-:W-:Y:S01]  /*1050*/  @!P4 LEA.HI.X R5, R12.reuse, R17, R13.reuse, 0x1, P0 ;  /* 0x000000110c05c211 */ /* 0x140fe200000f0c0d */
[----:B------:R2:W-:Y:S01]  /*1060*/  @!P6 LDGSTS.E.BYPASS.LTC128B.128 [R231+0x8900], [R6.64], !P5 ;  /* 0x0890000006e7efae */ /* 0x0005e2000e901d4c */
[----:B------:R-:W-:Y:S01]  /*1070*/  @!P1 LEA R10, P0, R12, R10, 0x1 ;  /* 0x0000000a0c0a9211 */ /* 0x000fe200078008ff */
[----:B------:R-:W-:Y:S01]  /*1080*/  IMAD R20, R244, -0x60, R0 ;  /* 0xffffffa0f4147824 */ /* 0x000fe200078e0200 */
[C---:B------:R-:W-:Y:S01]  /*1090*/  ISETP.GE.AND P6, PT, R12.reuse, c[0x0][0x1d4], PT ;  /* 0x000075000c007a0c */ /* 0x040fe20003fc6270 */
[----:B------:R4:W-:Y:S01]  /*10a0*/  @!P4 LDGSTS.E.BYPASS.LTC128B.128 [R231+0x9100], [R4.64], !P5 ;  /* 0x0910000004e7cfae */ /* 0x0009e2000e901d4c */
[----:B------:R-:W-:Y:S01]  /*10b0*/  @!P1 LEA.HI.X R11, R12, R11, R13, 0x1, P0 ;  /* 0x0000000b0c0b9211 */ /* 0x000fe200000f0c0d */
[----:B------:R-:W-:Y:S01]  /*10c0*/  IMAD.WIDE.U32 R206, R0, c[0x0][0x1e0], RZ ;  /* 0x0000780000ce7a25 */ /* 0x000fe200078e00ff */
[----:B------:R-:W-:Y:S01]  /*10d0*/  IADD3 R44, R20, c[0x0][0x1d0], -R22 ;  /* 0x00007400142c7a10 */ /* 0x000fe20007ffe816 */
[----:B------:R-:W-:-:S02]  /*10e0*/  USHF.L.U64.HI UR9, UR4, UR9, UR5 ;  /* 0x0000000904097299 */ /* 0x000fc40008010205 */
[----:B------:R5:W-:Y:S01]  /*10f0*/  @!P1 LDGSTS.E.BYPASS.LTC128B.128 [R231+0x9900], [R10.64], !P5 ;  /* 0x099000000ae79fae */ /* 0x000be2000e901d4c */
[C---:B------:R-:W-:Y:S02]  /*1100*/  ISETP.GE.AND P0, PT, R44.reuse, 0x1, PT ;  /* 0x000000012c00780c */ /* 0x040fe40003f06270 */
[C---:B------:R-:W-:Y:S01]  /*1110*/  ISETP.GE.AND P4, PT, R44.reuse, 0x11, PT ;  /* 0x000000112c00780c */ /* 0x040fe20003f86270 */
[----:B------:R-:W0:Y:S04]  /*1120*/  LDGDEPBAR ;  /* 0x00000000000079af */ /* 0x000e280000000000 */
[----:B------:R-:W-:Y:S01]  /*1130*/  BAR.SYNC.DEFER_BLOCKING 0x0 ;  /* 0x0000000000007b1d */ /* 0x000fe20000010000 */
[----:B------:R-:W-:Y:S01]  /*1140*/  ISETP.GE.AND P3, PT, R44, 0x21, PT ;  /* 0x000000212c00780c */ /* 0x000fe20003f66270 */
[----:B-1----:R-:W-:-:S04]  /*1150*/  IMAD.WIDE.U32 R8, R203, 0x20, RZ ;  /* 0x00000020cb087825 */ /* 0x002fc800078e00ff */
[----:B----4-:R-:W-:-:S04]  /*1160*/  IMAD R4, R0, c[0x0][0x1e4], RZ ;  /* 0x0000790000047a24 */ /* 0x010fc800078e02ff */
[----:B------:R-:W-:Y:S02]  /*1170*/  IMAD.IADD R200, R207, 0x1, R4 ;  /* 0x00000001cfc87824 */ /* 0x000fe400078e0204 */
[----:B-----5:R-:W-:Y:S01]  /*1180*/  IMAD.SHL.U32 R10, R204, 0x20, RZ ;  /* 0x00000020cc0a7824 */ /* 0x020fe200078e00ff */
[----:B---3--:R-:W-:Y:S01]  /*1190*/  @P2 SHF.R.S32.HI R15, RZ, 0x1f, R19 ;  /* 0x0000001fff0f2819 */ /* 0x008fe20000011413 */
[----:B------:R-:W-:Y:S02]  /*11a0*/  @!P2 IMAD.MOV.U32 R15, RZ, RZ, R21 ;  /* 0x000000ffff0fa224 */ /* 0x000fe400078e0015 */
[----:B------:R-:W-:Y:S02]  /*11b0*/  @P2 IMAD.MOV.U32 R14, RZ, RZ, R19 ;  /* 0x000000ffff0e2224 */ /* 0x000fe400078e0013 */
[----:B------:R-:W-:Y:S01]  /*11c0*/  @!P2 IMAD.MOV.U32 R14, RZ, RZ, R28 ;  /* 0x000000ffff0ea224 */ /* 0x000fe200078e001c */
[----:B------:R-:W-:Y:S01]  /*11d0*/  ISETP.GE.AND P2, PT, R44, 0x31, PT ;  /* 0x000000312c00780c */ /* 0x000fe20003f46270 */
[----:B------:R-:W-:-:S02]  /*11e0*/  IMAD R0, R15, c[0x0][0x1f0], RZ ;  /* 0x00007c000f007a24 */ /* 0x000fc400078e02ff */
[----:B------:R-:W-:-:S04]  /*11f0*/  IMAD.WIDE.U32 R24, R14, c[0x0][0x1f0], R2 ;  /* 0x00007c000e187a25 */ /* 0x000fc800078e0002 */
[----:B------:R-:W-:Y:S01]  /*1200*/  IMAD R4, R14, c[0x0][0x1f4], R0 ;  /* 0x00007d000e047a24 */ /* 0x000fe200078e0200 */
[----:B------:R-:W-:Y:S01]  /*1210*/  STL.64 [R1+0x38], R24 ;  /* 0x0000381801007387 */ /* 0x000fe20000100a00 */
[----:B------:R-:W-:Y:S02]  /*1220*/  IMAD R0, R200, R197, RZ ;  /* 0x000000c5c8007224 */ /* 0x000fe400078e02ff */
[----:B------:R-:W-:Y:S02]  /*1230*/  IMAD.IADD R209, R25, 0x1, R4 ;  /* 0x0000000119d17824 */ /* 0x000fe400078e0204 */
[----:B------:R-:W-:Y:S02]  /*1240*/  IMAD.MOV.U32 R208, RZ, RZ, R24 ;  /* 0x000000ffffd07224 */ /* 0x000fe400078e0018 */
[-C--:B------:R-:W-:Y:S02]  /*1250*/  IMAD R0, R40, R206.reuse, R0 ;  /* 0x000000ce28007224 */ /* 0x080fe400078e0200 */
[----:B------:R-:W-:Y:S01]  /*1260*/  IMAD.WIDE.U32 R2, R197, R206, R208 ;  /* 0x000000cec5027225 */ /* 0x000fe200078e00d0 */
[----:B------:R-:W-:Y:S03]  /*1270*/  STL.64 [R1+0x28], R208 ;  /* 0x000028d001007387 */ /* 0x000fe60000100a00 */
[----:B------:R-:W-:Y:S01]  /*1280*/  IMAD.IADD R3, R3, 0x1, R0 ;  /* 0x0000000103037824 */ /* 0x000fe200078e0200 */
[----:B------:R-:W-:-:S02]  /*1290*/  @P0 LEA R4, P1, R2, c[0x0][0x1c8], 0x1 ;  /* 0x0000720002040a11 */ /* 0x000fc400078208ff */
[C---:B------:R-:W-:Y:S02]  /*12a0*/  @P4 LEA R0, P5, R203.reuse, R2, 0x4 ;  /* 0x00000002cb004211 */ /* 0x040fe400078a20ff */
[C---:B------:R-:W-:Y:S02]  /*12b0*/  @P0 LEA.HI.X R5, R2.reuse, c[0x0][0x1cc], R3, 0x1, P1 ;  /* 0x0000730002050a11 */ /* 0x040fe400008f0c03 */
[----:B--2---:R-:W-:Y:S02]  /*12c0*/  @P3 IADD3 R6, P1, R2, R8, RZ ;  /* 0x0000000802063210 */ /* 0x004fe40007f3e0ff */
[----:B------:R-:W-:Y:S01]  /*12d0*/  @P4 LEA.HI.X R7, R203, R3, R204, 0x4, P5 ;  /* 0x00000003cb074211 */ /* 0x000fe200028f24cc */
[----:B------:R-:W-:Y:S01]  /*12e0*/  @!PT LDS RZ, [RZ] ;  /* 0x00000000fffff984 */ /* 0x000fe20000000800 */
[----:B------:R-:W-:Y:S01]  /*12f0*/  @!PT LDS RZ, [RZ] ;  /* 0x00000000fffff984 */ /* 0x000fe20000000800 */
[----:B------:R-:W-:Y:S01]  /*1300*/  @!PT LDS RZ, [RZ] ;  /* 0x00000000fffff984 */ /* 0x000fe20000000800 */
[----:B------:R1:W-:Y:S01]  /*1310*/  @P0 LDGSTS.E.BYPASS.LTC128B.128 [R231+0x3100], [R4.64], !P6 ;  /* 0x0310000004e70fae */ /* 0x0003e2000f101d4c */
[----:B------:R-:W-:Y:S02]  /*1320*/  @P4 LEA R16, P5, R0, c[0x0][0x1c8], 0x1 ;  /* 0x0000720000104a11 */ /* 0x000fe400078a08ff */
[----:B------:R-:W-:-:S02]  /*1330*/  @P3 IADD3.X R8, R3, R9, R10, P1, !PT ;  /* 0x0000000903083210 */ /* 0x000fc40000ffe40a */
[----:B------:R-:W-:Y:S02]  /*1340*/  ISETP.GE.AND P1, PT, R44, 0x41, PT ;  /* 0x000000412c00780c */ /* 0x000fe40003f26270 */
[----:B------:R-:W-:Y:S01]  /*1350*/  @P4 LEA.HI.X R17, R0, c[0x0][0x1cc], R7, 0x1, P5 ;  /* 0x0000730000114a11 */ /* 0x000fe200028f0c07 */
[----:B------:R-:W-:Y:S01]  /*1360*/  @P2 IMAD R7, R204, 0x30, RZ ;  /* 0x00000030cc072824 */ /* 0x000fe200078e02ff */
[----:B------:R-:W-:Y:S02]  /*1370*/  @P3 LEA R10, P5, R6, c[0x0][0x1c8], 0x1 ;  /* 0x00007200060a3a11 */ /* 0x000fe400078a08ff */
[----:B------:R-:W-:Y:S01]  /*1380*/  ISETP.GE.AND P0, PT, R44, 0x51, PT ;  /* 0x000000512c00780c */ /* 0x000fe20003f06270 */
[----:B------:R2:W-:Y:S01]  /*1390*/  @P4 LDGSTS.E.BYPASS.LTC128B.128 [R231+0x3900], [R16.64], !P6 ;  /* 0x0390000010e74fae */ /* 0x0005e2000f101d4c */
[----:B------:R-:W-:Y:S02]  /*13a0*/  @P3 LEA.HI.X R11, R6, c[0x0][0x1cc], R8, 0x1, P5 ;  /* 0x00007300060b3a11 */ /* 0x000fe400028f0c08 */
[----:B------:R-:W-:-:S03]  /*13b0*/  LOP3.LUT R0, R18, 0xfffffff0, RZ, 0xc0, !PT ;  /* 0xfffffff012007812 */ /* 0x000fc600078ec0ff */
[----:B------:R3:W-:Y:S02]  /*13c0*/  @P3 LDGSTS.E.BYPASS.LTC128B.128 [R231+0x4100], [R10.64], !P6 ;  /* 0x041000000ae73fae */ /* 0x0007e4000f101d4c */
[----:B------:R-:W-:-:S04]  /*13d0*/  IMAD.IADD R0, R202, 0x1, -R0 ;  /* 0x00000001ca007824 */ /* 0x000fc800078e0a00 */
[----:B------:R-:W-:Y:S01]  /*13e0*/  @P0 IMAD R23, R204, 0x50, RZ ;  /* 0x00000050cc170824 */ /* 0x000fe200078e02ff */
[----:B------:R-:W-:Y:S01]  /*13f0*/  SHF.R.S32.HI R21, RZ, 0x1f, R0 ;  /* 0x0000001fff157819 */ /* 0x000fe20000011400 */
[----:B-1----:R-:W-:-:S03]  /*1400*/  @P2 IMAD.WIDE.U32 R4, R203, 0x30, R2 ;  /* 0x00000030cb042825 */ /* 0x002fc600078e0002 */
[----:B------:R-:W-:Y:S01]  /*1410*/  LEA.HI R21, R21, R0, RZ, 0x3 ;  /* 0x0000000015157211 */ /* 0x000fe200078f18ff */
[----:B------:R-:W-:Y:S01]  /*1420*/  @P2 IMAD.IADD R6, R5, 0x1, R7 ;  /* 0x0000000105062824 */ /* 0x000fe200078e0207 */
[C---:B------:R-:W-:Y:S02]  /*1430*/  @P2 LEA R8, P5, R4.reuse, c[0x0][0x1c8], 0x1 ;  /* 0x0000720004082a11 */ /* 0x040fe400078a08ff */
[----:B------:R-:W-:Y:S02]  /*1440*/  SHF.R.S32.HI R5, RZ, 0x4, R18 ;  /* 0x00000004ff057819 */ /* 0x000fe40000011412 */
[----:B------:R-:W-:Y:S02]  /*1450*/  @P2 LEA.HI.X R9, R4, c[0x0][0x1cc], R6, 0x1, P5 ;  /* 0x0000730004092a11 */ /* 0x000fe400028f0c06 */
[C---:B------:R-:W-:Y:S02]  /*1460*/  @P1 LEA R4, P5, R203.reuse, R2, 0x6 ;  /* 0x00000002cb041211 */ /* 0x040fe400078a30ff */
[----:B------:R-:W-:Y:S01]  /*1470*/  LEA.HI R18, R18, R5, RZ, 0x1 ;  /* 0x0000000512127211 */ /* 0x000fe200078f08ff */
[----:B------:R3:W-:Y:S01]  /*1480*/  @P2 LDGSTS.E.BYPASS.LTC128B.128 [R231+0x4900], [R8.64], !P6 ;  /* 0x0490000008e72fae */ /* 0x0007e2000f101d4c */
[C---:B------:R-:W-:Y:S01]  /*1490*/  @P1 LEA.HI.X R7, R203.reuse, R3, R204, 0x6, P5 ;  /* 0x00000003cb071211 */ /* 0x040fe200028f34cc */
[----:B------:R-:W-:Y:S01]  /*14a0*/  @P0 IMAD.WIDE.U32 R2, R203, 0x50, R2 ;  /* 0x00000050cb020825 */ /* 0x000fe200078e0002 */
[----:B------:R-:W-:-:S02]  /*14b0*/  @P1 LEA R6, P5, R4, c[0x0][0x1c8], 0x1 ;  /* 0x0000720004061a11 */ /* 0x000fc400078a08ff */
[----:B------:R-:W-:Y:S01]  /*14c0*/  LOP3.LUT R18, R18, 0xfffffffe, RZ, 0xc0, !PT ;  /* 0xfffffffe12127812 */ /* 0x000fe200078ec0ff */
[----:B------:R-:W-:Y:S01]  /*14d0*/  @P0 IMAD.IADD R3, R3, 0x1, R23 ;  /* 0x0000000103030824 */ /* 0x000fe200078e0217 */
[----:B------:R-:W-:Y:S02]  /*14e0*/  @P1 LEA.HI.X R7, R4, c[0x0][0x1cc], R7, 0x1, P5 ;  /* 0x0000730004071a11 */ /* 0x000fe400028f0c07 */
[C---:B------:R-:W-:Y:S01]  /*14f0*/  @P0 LEA R4, P5, R2.reuse, c[0x0][0x1c8], 0x1 ;  /* 0x0000720002040a11 */ /* 0x040fe200078a08ff */
[----:B------:R-:W-:Y:S01]  /*1500*/  IMAD.IADD R18, R5, 0x1, -R18 ;  /* 0x0000000105127824 */ /* 0x000fe200078e0a12 */
[----:B------:R-:W-:Y:S01]  /*1510*/  LOP3.LUT R19, R21, 0xfffffff8, RZ, 0xc0, !PT ;  /* 0xfffffff815137812 */ /* 0x000fe200078ec0ff */
[----:B------:R1:W-:Y:S01]  /*1520*/  @P1 LDGSTS.E.BYPASS.LTC128B.128 [R231+0x5100], [R6.64], !P6 ;  /* 0x0510000006e71fae */ /* 0x0003e2000f101d4c */
[----:B------:R-:W-:Y:S01]  /*1530*/  @P0 LEA.HI.X R5, R2, c[0x0][0x1cc], R3, 0x1, P5 ;  /* 0x0000730002050a11 */ /* 0x000fe200028f0c03 */
[----:B------:R-:W-:Y:S02]  /*1540*/  IMAD.SHL.U32 R3, R18, 0x8, RZ ;  /* 0x0000000812037824 */ /* 0x000fe400078e00ff */
[----:B------:R-:W-:-:S02]  /*1550*/  IMAD.IADD R23, R0, 0x1, -R19 ;  /* 0x0000000100177824 */ /* 0x000fc400078e0a13 */
[----:B------:R4:W-:Y:S01]  /*1560*/  @P0 LDGSTS.E.BYPASS.LTC128B.128 [R231+0x5900], [R4.64], !P6 ;  /* 0x0590000004e70fae */ /* 0x0009e2000f101d4c */
[C---:B------:R-:W-:Y:S01]  /*1570*/  IMAD.SHL.U32 R0, R45.reuse, 0x40, RZ ;  /* 0x000000402d007824 */ /* 0x040fe200078e00ff */
[----:B------:R-:W-:Y:S01]  /*1580*/  LOP3.LUT P0, RZ, R45, 0x2, RZ, 0xc0, !PT ;  /* 0x000000022dff7812 */ /* 0x000fe2000780c0ff */
[C---:B------:R-:W-:Y:S01]  /*1590*/  IMAD.SHL.U32 R2, R23.reuse, 0x40, RZ ;  /* 0x0000004017027824 */ /* 0x040fe200078e00ff */
[----:B------:R-:W0:Y:S02]  /*15a0*/  LDGDEPBAR ;  /* 0x00000000000079af */ /* 0x000e240000000000 */
[----:B------:R-:W-:Y:S02]  /*15b0*/  LOP3.LUT R0, R0, 0x1c0, RZ, 0xc0, !PT ;  /* 0x000001c000007812 */ /* 0x000fe400078ec0ff */
[----:B------:R-:W-:Y:S02]  /*15c0*/  LOP3.LUT R2, R2, 0x1c0, RZ, 0xc0, !PT ;  /* 0x000001c002027812 */ /* 0x000fe400078ec0ff */
[----:B------:R-:W-:-:S02]  /*15d0*/  R2P PR, R23, 0x6 ;  /* 0x0000000617007804 */ /* 0x000fc40000000000 */
[----:B------:R-:W-:Y:S02]  /*15e0*/  LOP3.LUT R3, R2, 0x8, R3, 0xf8, !PT ;  /* 0x0000000802037812 */ /* 0x000fe400078ef803 */
[----:B------:R-:W-:Y:S01]  /*15f0*/  SHF.R.U32.HI R2, RZ, 0x3, R2 ;  /* 0x00000003ff027819 */ /* 0x000fe20000011602 */
[----:B----4-:R-:W-:Y:S01]  /*1600*/  IMAD.SHL.U32 R4, R22, 0x8, RZ ;  /* 0x0000000816047824 */ /* 0x010fe200078e00ff */
[----:B------:R-:W-:-:S04]  /*1610*/  DEPBAR.LE SB0, 0x1 ;  /* 0x000080400000791a */ /* 0x000fc80000000000 */
[----:B------:R-:W-:-:S04]  /*1620*/  DEPBAR.LE SB0, 0x0 ;  /* 0x000080000000791a */ /* 0x000fc80000000000 */
[----:B------:R-:W-:Y:S01]  /*1630*/  IMAD.SHL.U32 R5, R21, 0x40, RZ ;  /* 0x0000004015057824 */ /* 0x000fe200078e00ff */
[----:B------:R-:W-:Y:S02]  /*1640*/  LOP3.LUT R4, R0, 0x8, R4, 0xf8, !PT ;  /* 0x0000000800047812 */ /* 0x000fe400078ef804 */
[----:B------:R-:W-:Y:S02]  /*1650*/  SHF.R.U32.HI R0, RZ, 0x3, R0 ;  /* 0x00000003ff007819 */ /* 0x000fe40000011600 */
[----:B------:R-:W-:Y:S02]  /*1660*/  LOP3.LUT R196, R5, 0xfffffe00, RZ, 0xc0, !PT ;  /* 0xfffffe0005c47812 */ /* 0x000fe400078ec0ff */
[----:B------:R-:W-:Y:S02]  /*1670*/  LOP3.LUT R0, R4, R0, RZ, 0x3c, !PT ;  /* 0x0000000004007212 */ /* 0x000fe400078e3cff */
[----:B------:R-:W-:Y:S01]  /*1680*/  LOP3.LUT R21, R3, R2, RZ, 0x3c, !PT ;  /* 0x0000000203157212 */ /* 0x000fe200078e3cff */
[----:B------:R-:W-:-:S02]  /*1690*/  IMAD R2, R198, 0x400, R196 ;  /* 0x00000400c6027824 */ /* 0x000fc400078e02c4 */
[----:B------:R-:W-:Y:S02]  /*16a0*/  IMAD R0, R18, 0x200, R0 ;  /* 0x0000020012007824 */ /* 0x000fe400078e0200 */
[----:B------:R-:W-:Y:S02]  /*16b0*/  IMAD.IADD R2, R21, 0x1, R2 ;  /* 0x0000000115027824 */ /* 0x000fe400078e0202 */
[----:B------:R-:W-:Y:S01]  /*16c0*/  IMAD.SHL.U32 R212, R0, 0x2, RZ ;  /* 0x0000000200d47824 */ /* 0x000fe200078e00ff */
[----:B------:R-:W-:Y:S01]  /*16d0*/  BAR.SYNC.DEFER_BLOCKING 0x0 ;  /* 0x0000000000007b1d */ /* 0x000fe20000010000 */
[----:B------:R-:W-:Y:S02]  /*16e0*/  IMAD.SHL.U32 R219, R2, 0x2, RZ ;  /* 0x0000000202db7824 */ /* 0x000fe400078e00ff */
[----:B------:R-:W-:Y:S01]  /*16f0*/  IMAD R0, R41, c[0x0][0x208], RZ ;  /* 0x0000820029007a24 */ /* 0x000fe200078e02ff */
[----:B------:R-:W-:Y:S01]  /*1700*/  IADD3 R223, R212, 0x3120, RZ ;  /* 0x00003120d4df7810 */ /* 0x000fe20007ffe0ff */
[----:B------:R-:W-:-:S04]  /*1710*/  IMAD.WIDE.U32 R2, R22, c[0x0][0x208], R12 ;  /* 0x0000820016027a25 */ /* 0x000fc800078e000c */
[----:B------:R-:W-:-:S04]  /*1720*/  IMAD R0, R22, c[0x0][0x20c], R0 ;  /* 0x0000830016007a24 */ /* 0x000fc800078e0200 */
[----:B------:R-:W-:Y:S02]  /*1730*/  IMAD.IADD R3, R3, 0x1, R0 ;  /* 0x0000000103037824 */ /* 0x000fe400078e0200 */
[----:B------:R-:W-:-:S04]  /*1740*/  IMAD R0, R43, c[0x0][0x210], RZ ;  /* 0x000084002b007a24 */ /* 0x000fc800078e02ff */
[C---:B------:R-:W-:Y:S01]  /*1750*/  IMAD R0, R42.reuse, c[0x0][0x214], R0 ;  /* 0x000085002a007a24 */ /* 0x040fe200078e0200 */
[----:B---3--:R-:W-:Y:S04]  /*1760*/  LDSM.16.M88.4 R8, [R219+0x6100] ;  /* 0x00610000db08783b */ /* 0x008fe80000000200 */
[----:B-1----:R-:W-:Y:S04]  /*1770*/  LDSM.16.M88.4 R4, [R219+0x8100] ;  /* 0x00810000db04783b */ /* 0x002fe80000000200 */
[----:B------:R-:W1:Y:S04]  /*1780*/  LDSM.16.M88.4 R24, [R212+0x3900] ;  /* 0x00390000d418783b */ /* 0x000e680000000200 */
[----:B--2---:R-:W2:Y:S04]  /*1790*/  LDSM.16.M88.4 R16, [R212+0x4100] ;  /* 0x00410000d410783b */ /* 0x004ea80000000200 */
[----:B------:R-:W3:Y:S04]  /*17a0*/  LDSM.16.M88.4 R28, [R212+0x3100] ;  /* 0x00310000d41c783b */ /* 0x000ee80000000200 */
[----:B------:R-:W4:Y:S04]  /*17b0*/  LDSM.16.M88.4 R32, [R212+0x4900] ;  /* 0x00490000d420783b */ /* 0x000f280000000200 */
[----:B------:R-:W5:Y:S01]  /*17c0*/  LDSM.16.M88.4 R36, [R212+0x5100] ;  /* 0x00510000d424783b */ /* 0x000f620000000200 */
[-C--:B-1----:R-:W-:Y:S08]  /*17d0*/  HMMA.16816.F32 R176, R8, R24.reuse, RZ ;  /* 0x0000001808b0723c */ /* 0x082ff000000018ff */
[C---:B------:R-:W-:Y:S08]  /*17e0*/  HMMA.16816.F32 R80, R4.reuse, R24, RZ ;  /* 0x000000180450723c */ /* 0x040ff000000018ff */
[-C--:B------:R-:W-:Y:S08]  /*17f0*/  HMMA.16816.F32 R96, R4, R26.reuse, RZ ;  /* 0x0000001a0460723c */ /* 0x080ff000000018ff */
[C---:B------:R-:W-:Y:S01]  /*1800*/  HMMA.16816.F32 R148, R8.reuse, R26, RZ ;  /* 0x0000001a0894723c */ /* 0x040fe200000018ff */
[----:B------:R-:W1:Y:S07]  /*1810*/  LDSM.16.M88.4 R24, [R212+0x5900] ;  /* 0x00590000d418783b */ /* 0x000e6e0000000200 */
[-C--:B--2---:R-:W-:Y:S08]  /*1820*/  HMMA.16816.F32 R180, R8, R16.reuse, RZ ;  /* 0x0000001008b4723c */ /* 0x084ff000000018ff */
[C---:B------:R-:W-:Y:S07]  /*1830*/  HMMA.16816.F32 R56, R4.reuse, R16, RZ ;  /* 0x000000100438723c */ /* 0x040fee00000018ff */
[----:B------:R-:W-:Y:S01]  /*1840*/  IMAD.WIDE.U32 R16, R42, c[0x0][0x210], R2 ;  /* 0x000084002a107a25 */ /* 0x000fe200078e0002 */
[----:B------:R-:W-:Y:S01]  /*1850*/  IADD3 R3, R212, 0x3100, RZ ;  /* 0x00003100d4037810 */ /* 0x000fe20007ffe0ff */
[----:B------:R-:W-:Y:S02]  /*1860*/  HMMA.16816.F32 R92, R4, R18, RZ ;  /* 0x00000012045c723c */ /* 0x000fe400000018ff */
[----:B------:R-:W-:Y:S01]  /*1870*/  IMAD.IADD R17, R17, 0x1, R0 ;  /* 0x0000000111117824 */ /* 0x000fe200078e0200 */
[----:B------:R-:W-:Y:S01]  /*1880*/  @P0 IADD3 R223, R3, -0x20, RZ ;  /* 0xffffffe003df0810 */ /* 0x000fe20007ffe0ff */
[----:B------:R-:W-:-:S02]  /*1890*/  IMAD R0, R15, c[0x0][0x218], RZ ;  /* 0x000086000f007a24 */ /* 0x000fc400078e02ff */
[C---:B------:R-:W-:Y:S01]  /*18a0*/  IMAD.WIDE.U32 R72, R14.reuse, c[0x0][0x218], R16 ;  /* 0x000086000e487a25 */ /* 0x040fe200078e0010 */
[C---:B------:R-:W-:Y:S01]  /*18b0*/  IADD3 R228, R223.reuse, 0x800, RZ ;  /* 0x00000800dfe47810 */ /* 0x040fe20007ffe0ff */
[C---:B------:R-:W-:Y:S01]  /*18c0*/  HMMA.16816.F32 R140, R8.reuse, R18, RZ ;  /* 0x00000012088c723c */ /* 0x040fe200000018ff */
[----:B------:R-:W-:Y:S01]  /*18d0*/  LDSM.16.M88.4 R68, [R223] ;  /* 0x00000000df44783b */ /* 0x000fe20000000200 */
[----:B------:R-:W-:Y:S01]  /*18e0*/  IMAD R3, R14, c[0x0][0x21c], R0 ;  /* 0x000087000e037a24 */ /* 0x000fe200078e0200 */
[----:B------:R-:W-:Y:S01]  /*18f0*/  IADD3 R227, R223, 0x1000, RZ ;  /* 0x00001000dfe37810 */ /* 0x000fe20007ffe0ff */
[----:B------:R-:W-:Y:S01]  /*1900*/  IMAD R0, R40, c[0x0][0x208], RZ ;  /* 0x0000820028007a24 */ /* 0x000fe200078e02ff */
[----:B------:R-:W-:Y:S01]  /*1910*/  LDSM.16.M88.4 R48, [R223+0x800] ;  /* 0x00080000df30783b */ /* 0x000fe20000000200 */
[----:B------:R-:W-:Y:S01]  /*1920*/  IMAD.WIDE.U32 R14, R197, c[0x0][0x208], RZ ;  /* 0x00008200c50e7a25 */ /* 0x000fe200078e00ff */
[----:B------:R-:W-:Y:S01]  /*1930*/  IADD3 R226, R223, 0x1800, RZ ;  /* 0x00001800dfe27810 */ /* 0x000fe20007ffe0ff */
[C---:B---3--:R-:W-:Y:S01]  /*1940*/  HMMA.16816.F32 R144, R8.reuse, R28, RZ ;  /* 0x0000001c0890723c */ /* 0x048fe200000018ff */
[----:B------:R-:W-:Y:S01]  /*1950*/  LDSM.16.M88.4 R40, [R223+0x1000] ;  /* 0x00100000df28783b */ /* 0x000fe20000000200 */
[----:B------:R-:W-:Y:S01]  /*1960*/  IMAD R0, R197, c[0x0][0x20c], R0 ;  /* 0x00008300c5007a24 */ /* 0x000fe200078e0200 */
[----:B------:R-:W-:Y:S01]  /*1970*/  IADD3 R225, R223, 0x2000, RZ ;  /* 0x00002000dfe17810 */ /* 0x000fe20007ffe0ff */
[----:B------:R-:W-:Y:S01]  /*1980*/  IMAD.IADD R47, R73, 0x1, R3 ;  /* 0x00000001492f7824 */ /* 0x000fe200078e0203 */
[----:B------:R-:W-:Y:S01]  /*1990*/  STL.64 [R1+0x40], R72 ;  /* 0x0000404801007387 */ /* 0x000fe20000100a00 */
[----:B------:R-:W-:Y:S01]  /*19a0*/  IMAD.IADD R0, R15, 0x1, R0 ;  /* 0x000000010f007824 */ /* 0x000fe200078e0200 */
[----:B------:R-:W-:Y:S01]  /*19b0*/  IADD3 R224, R223, 0x2800, RZ ;  /* 0x00002800dfe07810 */ /* 0x000fe20007ffe0ff */
[----:B------:R-:W-:Y:S01]  /*19c0*/  IMAD.MOV.U32 R46, RZ, RZ, R72 ;  /* 0x000000ffff2e7224 */ /* 0x000fe200078e0048 */
[----:B------:R-:W-:Y:S01]  /*19d0*/  HMMA.16816.F32 R156, R8, R30, RZ ;  /* 0x0000001e089c723c */ /* 0x000fe200000018ff */
[----:B------:R-:W-:-:S02]  /*19e0*/  IMAD R0, R0, 0x60, RZ ;  /* 0x0000006000007824 */ /* 0x000fc400078e02ff */
[----:B------:R-:W-:Y:S01]  /*19f0*/  IMAD.WIDE.U32 R14, R14, 0x60, R46 ;  /* 0x000000600e0e7825 */ /* 0x000fe200078e002e */
[----:B------:R-:W-:Y:S03]  /*1a00*/  STL.64 [R1+0x30], R46 ;  /* 0x0000302e01007387 */ /* 0x000fe60000100a00 */
[----:B------:R-:W-:Y:S01]  /*1a10*/  IMAD.MOV.U32 R2, RZ, RZ, 0x10 ;  /* 0x00000010ff027424 */ /* 0x000fe200078e00ff */
[----:B------:R-:W-:Y:S01]  /*1a20*/  LEA R22, P0, R14, c[0x0][0x1f8], 0x1 ;  /* 0x00007e000e167a11 */ /* 0x000fe200078008ff */
[----:B------:R-:W-:Y:S01]  /*1a30*/  IMAD.IADD R0, R15, 0x1, R0 ;  /* 0x000000010f007824 */ /* 0x000fe200078e0200 */
[----:B----4-:R-:W-:Y:S01]  /*1a40*/  HMMA.16816.F32 R132, R8, R32, RZ ;  /* 0x000000200884723c */ /* 0x010fe200000018ff */
[----:B------:R-:W-:Y:S01]  /*1a50*/  IMAD.MOV.U32 R3, RZ, RZ, 0x20 ;  /* 0x00000020ff037424 */ /* 0x000fe200078e00ff */
[----:B------:R-:W-:Y:S02]  /*1a60*/  SEL R2, R2, 0xfffffff0, !P1 ;  /* 0xfffffff002027807 */ /* 0x000fe40004800000 */
[----:B------:R-:W-:-:S02]  /*1a70*/  LEA.HI.X R23, R14, c[0x0][0x1fc], R0, 0x1, P0 ;  /* 0x00007f000e177a11 */ /* 0x000fc400000f0c00 */
[----:B------:R-:W-:Y:S01]  /*1a80*/  ISETP.GE.AND P0, PT, R12, c[0x0][0x1d4], PT ;  /* 0x000075000c007a0c */ /* 0x000fe20003f06270 */
[----:B------:R-:W-:Y:S01]  /*1a90*/  IMAD R222, R2, 0x2, R219 ;  /* 0x0000000202de7824 */ /* 0x000fe200078e02db */
[----:B------:R-:W-:Y:S01]  /*1aa0*/  IADD3 R14, P1, R22, UR10, RZ ;  /* 0x0000000a160e7c10 */ /* 0x000fe2000ff3e0ff */
[C---:B------:R-:W-:Y:S01]  /*1ab0*/  HMMA.16816.F32 R168, R8.reuse, R34, RZ ;  /* 0x0000002208a8723c */ /* 0x040fe200000018ff */
[C---:B------:R-:W-:Y:S02]  /*1ac0*/  ISETP.LT.OR P4, PT, R44.reuse, 0x1, P0 ;  /* 0x000000012c00780c */ /* 0x040fe40000781670 */
[C---:B------:R-:W-:Y:S01]  /*1ad0*/  ISETP.LT.OR P3, PT, R44.reuse, 0x11, P0 ;  /* 0x000000112c00780c */ /* 0x040fe20000761670 */
[----:B------:R-:W2:Y:S01]  /*1ae0*/  LDSM.16.M88.4 R16, [R222+0x8100] ;  /* 0x00810000de10783b */ /* 0x000ea20000000200 */
[----:B------:R-:W-:Y:S02]  /*1af0*/  IADD3.X R15, R23, UR9, RZ, P1, !PT ;  /* 0x00000009170f7c10 */ /* 0x000fe40008ffe4ff */
[----:B------:R-:W-:Y:S01]  /*1b00*/  ISETP.LT.OR P5, PT, R44, 0x21, P0 ;  /* 0x000000212c00780c */ /* 0x000fe200007a1670 */
[----:B-----5:R-:W-:Y:S01]  /*1b10*/  HMMA.16816.F32 R128, R8, R36, RZ ;  /* 0x000000240880723c */ /* 0x020fe200000018ff */
[----:B------:R-:W-:-:S02]  /*1b20*/  SEL R3, R3, 0xffffffe0, !P2 ;  /* 0xffffffe003037807 */ /* 0x000fc40005000000 */
[----:B------:R-:W-:Y:S02]  /*1b30*/  P2R R0, PR, RZ, 0x20 ;  /* 0x00000020ff007803 */ /* 0x000fe40000000000 */
[----:B------:R-:W-:Y:S01]  /*1b40*/  ISETP.LT.OR P5, PT, R44, 0x31, P0 ;  /* 0x000000312c00780c */ /* 0x000fe200007a1670 */
[----:B------:R-:W-:Y:S02]  /*1b50*/  IMAD R220, R3, 0x2, R219 ;  /* 0x0000000203dc7824 */ /* 0x000fe400078e02db */
[----:B------:R-:W-:Y:S02]  /*1b60*/  HMMA.16816.F32 R120, R8, R38, RZ ;  /* 0x000000260878723c */ /* 0x000fe400000018ff */
[----:B------:R-:W-:-:S06]  /*1b70*/  IMAD R221, R2, 0x2, R220 ;  /* 0x0000000202dd7824 */ /* 0x000fcc00078e02dc */
[C---:B-1----:R-:W-:Y:S08]  /*1b80*/  HMMA.16816.F32 R112, R8.reuse, R24, RZ ;  /* 0x000000180870723c */ /* 0x042ff000000018ff */
[----:B------:R-:W-:Y:S07]  /*1b90*/  HMMA.16816.F32 R104, R8, R26, RZ ;  /* 0x0000001a0868723c */ /* 0x000fee00000018ff */
[----:B------:R-:W-:Y:S01]  /*1ba0*/  IADD3 R10, P1, R14, UR10, RZ ;  /* 0x0000000a0e0a7c10 */ /* 0x000fe2000ff3e0ff */
[----:B------:R-:W-:Y:S03]  /*1bb0*/  HMMA.16816.F32 R52, R4, R28, RZ ;  /* 0x0000001c0434723c */ /* 0x000fe600000018ff */
[----:B------:R-:W-:-:S02]  /*1bc0*/  IADD3.X R11, R15, UR9, RZ, P1, !PT ;  /* 0x000000090f0b7c10 */ /* 0x000fc40008ffe4ff */
[----:B------:R-:W-:-:S03]  /*1bd0*/  IADD3 R8, P1, R10, UR10, RZ ;  /* 0x0000000a0a087c10 */ /* 0x000fc6000ff3e0ff */
[----:B------:R-:W-:Y:S01]  /*1be0*/  HMMA.16816.F32 R88, R4, R30, RZ ;  /* 0x0000001e0458723c */ /* 0x000fe200000018ff */
[----:B------:R-:W-:Y:S01]  /*1bf0*/  LDSM.16.M88.4 R28, [R223+0x2800] ;  /* 0x00280000df1c783b */ /* 0x000fe20000000200 */
[----:B------:R-:W-:Y:S02]  /*1c00*/  IADD3.X R9, R11, UR9, RZ, P1, !PT ;  /* 0x000000090b097c10 */ /* 0x000fe40008ffe4ff */
[----:B------:R-:W-:-:S04]  /*1c10*/  ISETP.LT.OR P1, PT, R44, 0x51, P0 ;  /* 0x000000512c00780c */ /* 0x000fc80000721670 */
[C---:B------:R-:W-:Y:S08]  /*1c20*/  HMMA.16816.F32 R64, R4.reuse, R32, RZ ;  /* 0x000000200440723c */ /* 0x040ff000000018ff */
[C---:B------:R-:W-:Y:S01]  /*1c30*/  HMMA.16816.F32 R124, R4.reuse, R34, RZ ;  /* 0x00000022047c723c */ /* 0x040fe200000018ff */
[----:B------:R-:W-:Y:S07]  /*1c40*/  LDSM.16.M88.4 R32, [R223+0x2000] ;  /* 0x00200000df20783b */ /* 0x000fee0000000200 */
[C---:B------:R-:W-:Y:S08]  /*1c50*/  HMMA.16816.F32 R60, R4.reuse, R36, RZ ;  /* 0x00000024043c723c */ /* 0x040ff000000018ff */
[C---:B------:R-:W-:Y:S01]  /*1c60*/  HMMA.16816.F32 R116, R4.reuse, R38, RZ ;  /* 0x000000260474723c */ /* 0x040fe200000018ff */
[----:B------:R-:W1:Y:S07]  /*1c70*/  LDSM.16.M88.4 R36, [R223+0x1800] ;  /* 0x00180000df24783b */ /* 0x000e6e0000000200 */
[C---:B------:R-:W-:Y:S08]  /*1c80*/  HMMA.16816.F32 R76, R4.reuse, R24, RZ ;  /* 0x00000018044c723c */ /* 0x040ff000000018ff */
[----:B------:R-:W-:Y:S01]  /*1c90*/  HMMA.16816.F32 R108, R4, R26, RZ ;  /* 0x0000001a046c723c */ /* 0x000fe200000018ff */
[----:B------:R-:W3:Y:S04]  /*1ca0*/  LDSM.16.M88.4 R4, [R222+0x6100] ;  /* 0x00610000de04783b */ /* 0x000ee80000000200 */
[----:B------:R-:W-:Y:S01]  /*1cb0*/  @!PT LDS RZ, [RZ] ;  /* 0x00000000fffff984 */ /* 0x000fe20000000800 */
[----:B------:R-:W-:Y:S01]  /*1cc0*/  @!PT LDS RZ, [RZ] ;  /* 0x00000000fffff984 */ /* 0x000fe20000000800 */
[----:B------:R-:W-:Y:S01]  /*1cd0*/  @!PT LDS RZ, [RZ] ;  /* 0x00000000fffff984 */ /* 0x000fe20000000800 */
[----:B------:R4:W-:Y:S01]  /*1ce0*/  LDGSTS.E.BYPASS.LTC128B.128 [R231+0x100], [R22.64], !P4 ;  /* 0x0010000016e77fae */ /* 0x0009e2000e101d4c */
[----:B------:R-:W-:-:S02]  /*1cf0*/  LOP3.LUT P4, RZ, R45, 0x4, RZ, 0xc0, !PT ;  /* 0x000000042dff7812 */ /* 0x000fc4000788c0ff */
[----:B--2---:R-:W-:Y:S01]  /*1d00*/  HMMA.16816.F32 R100, R16, R68, R52 ;  /* 0x000000441064723c */ /* 0x004fe20000001834 */
[----:B------:R1:W-:Y:S01]  /*1d10*/  LDGSTS.E.BYPASS.LTC128B.128 [R231+0x900], [R14.64], !P3 ;  /* 0x009000000ee77fae */ /* 0x0003e2000d901d4c */
[----:B------:R-:W-:Y:S02]  /*1d20*/  ISETP.LT.OR P3, PT, R44, 0x41, P0 ;  /* 0x000000412c00780c */ /* 0x000fe40000761670 */
[----:B------:R-:W-:Y:S01]  /*1d30*/  ISETP.NE.AND P0, PT, R0, RZ, PT ;  /* 0x000000ff0000720c */ /* 0x000fe20003f05270 */
[----:B------:R-:W-:-:S03]  /*1d40*/  IMAD.MOV.U32 R0, RZ, RZ, 0x40 ;  /* 0x00000040ff007424 */ /* 0x000fc600078e00ff */
[----:B------:R-:W-:Y:S02]  /*1d50*/  HMMA.16816.F32 R44, R16, R40, R56 ;  /* 0x00000028102c723c */ /* 0x000fe40000001838 */
[----:B------:R-:W-:-:S05]  /*1d60*/  SEL R0, R0, 0xffffffc0, !P4 ;  /* 0xffffffc000007807 */ /* 0x000fca0006000000 */
[----:B------:R-:W-:Y:S01]  /*1d70*/  IMAD.IADD R218, R212, 0x1, R0 ;  /* 0x00000001d4da7824 */ /* 0x000fe200078e0200 */
[----:B------:R-:W-:Y:S01]  /*1d80*/  HMMA.16816.F32 R96, R16, R50, R96 ;  /* 0x000000321060723c */ /* 0x000fe20000001860 */
[----:B------:R2:W-:Y:S01]  /*1d90*/  LDGSTS.E.BYPASS.LTC128B.128 [R231+0x1100], [R10.64], !P0 ;  /* 0x011000000ae77fae */ /* 0x0005e2000c101d4c */
[----:B------:R-:W-:-:S03]  /*1da0*/  IMAD.IADD R217, R0, 0x1, R223 ;  /* 0x0000000100d97824 */ /* 0x000fc600078e02df */
[----:B------:R5:W-:Y:S03]  /*1db0*/  LDGSTS.E.BYPASS.LTC128B.128 [R231+0x1900], [R8.64], !P5 ;  /* 0x0190000008e77fae */ /* 0x000be6000e901d4c */
[C---:B------:R-:W-:Y:S08]  /*1dc0*/  HMMA.16816.F32 R92, R16.reuse, R42, R92 ;  /* 0x0000002a105c723c */ /* 0x040ff0000000185c */
[-C--:B-1----:R-:W-:Y:S08]  /*1dd0*/  HMMA.16816.F32 R12, R16, R36.reuse, R64 ;  /* 0x00000024100c723c */ /* 0x082ff00000001840 */
[----:B---3--:R-:W-:Y:S01]  /*1de0*/  HMMA.16816.F32 R184, R4, R36, R132 ;  /* 0x0000002404b8723c */ /* 0x008fe20000001884 */
[----:B--2---:R-:W-:-:S04]  /*1df0*/  IADD3 R10, P0, R8, UR10, RZ ;  /* 0x0000000a080a7c10 */ /* 0x004fc8000ff1e0ff */
[----:B------:R-:W-:-:S03]  /*1e00*/  IADD3.X R11, R9, UR9, RZ, P0, !PT ;  /* 0x00000009090b7c10 */ /* 0x000fc600087fe4ff */
[C---:B------:R-:W-:Y:S01]  /*1e10*/  HMMA.16816.F32 R136, R16.reuse, R30, R108 ;  /* 0x0000001e1088723c */ /* 0x040fe2000000186c */
[----:B-----5:R-:W-:Y:S01]  /*1e20*/  IADD3 R8, P0, R10, UR10, RZ ;  /* 0x0000000a0a087c10 */ /* 0x020fe2000ff1e0ff */
[----:B------:R1:W-:Y:S03]  /*1e30*/  LDGSTS.E.BYPASS.LTC128B.128 [R231+0x2100], [R10.64], !P3 ;  /* 0x021000000ae77fae */ /* 0x0003e6000d901d4c */
[----:B------:R-:W-:Y:S02]  /*1e40*/  IADD3.X R9, R11, UR9, RZ, P0, !PT ;  /* 0x000000090b097c10 */ /* 0x000fe400087fe4ff */
[----:B------:R-:W-:Y:S01]  /*1e50*/  ISETP.GT.AND P0, PT, R197, UR8, PT ;  /* 0x00000008c5007c0c */ /* 0x000fe2000bf04270 */
[----:B------:R-:W-:Y:S02]  /*1e60*/  HMMA.16816.F32 R88, R16, R70, R88 ;  /* 0x000000461058723c */ /* 0x000fe40000001858 */
[----:B------:R1:W-:Y:S04]  /*1e70*/  LDGSTS.E.BYPASS.LTC128B.128 [R231+0x2900], [R8.64], !P1 ;  /* 0x0290000008e77fae */ /* 0x0003e8000c901d4c */
[----:B------:R-:W-:Y:S02]  /*1e80*/  LDSM.16.M88.4 R24, [R220+0x8100] ;  /* 0x00810000dc18783b */ /* 0x000fe40000000200 */
[----:B------:R-:W-:Y:S02]  /*1e90*/  HMMA.16816.F32 R144, R4, R68, R144 ;  /* 0x000000440490723c */ /* 0x000fe40000001890 */
[----:B------:R-:W2:Y:S04]  /*1ea0*/  LDSM.16.M88.4 R52, [R218+0x4900] ;  /* 0x00490000da34783b */ /* 0x000ea80000000200 */
[----:B------:R-:W3:Y:S02]  /*1eb0*/  LDSM.16.M88.4 R56, [R218+0x4100] ;  /* 0x00410000da38783b */ /* 0x000ee40000000200 */
[----:B------:R-:W-:Y:S02]  /*1ec0*/  HMMA.16816.F32 R80, R16, R48, R80 ;  /* 0x000000301050723c */ /* 0x000fe40000001850 */
[----:B------:R-:W5:Y:S04]  /*1ed0*/  LDSM.16.M88.4 R72, [R218+0x5100] ;  /* 0x00510000da48783b */ /* 0x000f680000000200 */
[----:B------:R-:W-:Y:S02]  /*1ee0*/  LDSM.16.M88.4 R84, [R218+0x5900] ;  /* 0x00590000da54783b */ /* 0x000fe40000000200 */
[----:B------:R-:W-:Y:S02]  /*1ef0*/  HMMA.16816.F32 R68, R4, R70, R156 ;  /* 0x000000460444723c */ /* 0x000fe4000000189c */
[----:B------:R-:W-:Y:S04]  /*1f00*/  LDSM.16.M88.4 R64, [R218+0x3100] ;  /* 0x00310000da40783b */ /* 0x000fe80000000200 */
[----:B------:R-:W0:Y:S02]  /*1f10*/  LDGDEPBAR ;  /* 0x00000000000079af */ /* 0x000e240000000000 */
[C---:B-1----:R-:W-:Y:S02]  /*1f20*/  HMMA.16816.F32 R8, R16.reuse, R32, R60 ;  /* 0x000000201008723c */ /* 0x042fe4000000183c */
[----:B------:R-:W1:Y:S06]  /*1f30*/  LDSM.16.M88.4 R60, [R218+0x3900] ;  /* 0x00390000da3c783b */ /* 0x000e6c0000000200 */
[----:B------:R-:W-:Y:S08]  /*1f40*/  HMMA.16816.F32 R76, R16, R28, R76 ;  /* 0x0000001c104c723c */ /* 0x000ff0000000184c */
[----:B------:R-:W-:Y:S08]  /*1f50*/  HMMA.16816.F32 R176, R4, R48, R176 ;  /* 0x0000003004b0723c */ /* 0x000ff000000018b0 */
[----:B--2---:R-:W-:Y:S01]  /*1f60*/  HMMA.16816.F32 R132, R24, R52, R12 ;  /* 0x000000341884723c */ /* 0x004fe2000000180c */
[----:B------:R-:W2:Y:S07]  /*1f70*/  LDSM.16.M88.4 R12, [R220+0x6100] ;  /* 0x00610000dc0c783b */ /* 0x000eae0000000200 */
[C---:B------:R-:W-:Y:S08]  /*1f80*/  HMMA.16816.F32 R180, R4.reuse, R40, R180 ;  /* 0x0000002804b4723c */ /* 0x040ff000000018b4 */
[C---:B------:R-:W-:Y:S08]  /*1f90*/  HMMA.16816.F32 R48, R4.reuse, R50, R148 ;  /* 0x000000320430723c */ /* 0x040ff00000001894 */
[----:B------:R-:W-:Y:S01]  /*1fa0*/  HMMA.16816.F32 R140, R4, R42, R140 ;  /* 0x0000002a048c723c */ /* 0x000fe2000000188c */
[----:B------:R-:W-:Y:S07]  /*1fb0*/  LDSM.16.M88.4 R40, [R217+0x800] ;  /* 0x00080000d928783b */ /* 0x000fee0000000200 */
[C---:B------:R-:W-:Y:S08]  /*1fc0*/  HMMA.16816.F32 R124, R16.reuse, R38, R124 ;  /* 0x00000026107c723c */ /* 0x040ff0000000187c */
[----:B------:R-:W-:Y:S01]  /*1fd0*/  HMMA.16816.F32 R152, R16, R34, R116 ;  /* 0x000000221098723c */ /* 0x000fe20000001874 */
[----:B------:R-:W-:Y:S07]  /*1fe0*/  LDSM.16.M88.4 R16, [R217+0x2800] ;  /* 0x00280000d910783b */ /* 0x000fee0000000200 */
[C---:B------:R-:W-:Y:S01]  /*1ff0*/  HMMA.16816.F32 R168, R4.reuse, R38, R168 ;  /* 0x0000002604a8723c */ /* 0x040fe200000018a8 */
[----:B------:R-:W-:Y:S07]  /*2000*/  LDSM.16.M88.4 R36, [R217+0x1000] ;  /* 0x00100000d924783b */ /* 0x000fee0000000200 */
[C---:B------:R-:W-:Y:S08]  /*2010*/  HMMA.16816.F32 R188, R4.reuse, R32, R128 ;  /* 0x0000002004bc723c */ /* 0x040ff00000001880 */
[C---:B------:R-:W-:Y:S08]  /*2020*/  HMMA.16816.F32 R192, R4.reuse, R28, R112 ;  /* 0x0000001c04c0723c */ /* 0x040ff00000001870 */
[C---:B------:R-:W-:Y:S01]  /*2030*/  HMMA.16816.F32 R172, R4.reuse, R34, R120 ;  /* 0x0000002204ac723c */ /* 0x040fe20000001878 */
[----:B------:R-:W-:Y:S07]  /*2040*/  LDSM.16.M88.4 R32, [R217+0x1800] ;  /* 0x00180000d920783b */ /* 0x000fee0000000200 */
[----:B------:R-:W-:Y:S01]  /*2050*/  HMMA.16816.F32 R164, R4, R30, R104 ;  /* 0x0000001e04a4723c */ /* 0x000fe20000001868 */
[----:B------:R-:W2:Y:S04]  /*2060*/  LDSM.16.M88.4 R4, [R221+0x8100] ;  /* 0x00810000dd04783b */ /* 0x000ea80000000200 */
[----:B------:R-:W-:Y:S03]  /*2070*/  LDSM.16.M88.4 R28, [R217+0x2000] ;  /* 0x00200000d91c783b */ /* 0x000fe60000000200 */
[C---:B---3--:R-:W-:Y:S01]  /*2080*/  HMMA.16816.F32 R148, R24.reuse, R56, R44 ;  /* 0x000000381894723c */ /* 0x048fe2000000182c */
[----:B------:R-:W-:Y:S07]  /*2090*/  LDSM.16.M88.4 R44, [R217] ;  /* 0x00000000d92c783b */ /* 0x000fee0000000200 */
[----:B-----5:R-:W-:Y:S01]  /*20a0*/  HMMA.16816.F32 R128, R24, R72, R8 ;  /* 0x000000481880723c */ /* 0x020fe20000001808 */
[----:B------:R-:W3:Y:S01]  /*20b0*/  LDSM.16.M88.4 R8, [R221+0x6100] ;  /* 0x00610000dd08783b */ /* 0x000ee20000000200 */
[----:B------:R-:W-:-:S06]  /*20c0*/  DEPBAR.LE SB0, 0x0 ;  /* 0x000080000000791a */ /* 0x000fcc0000000000 */
[C---:B-1----:R-:W-:Y:S08]  /*20d0*/  HMMA.16816.F32 R112, R24.reuse, R62, R96 ;  /* 0x0000003e1870723c */ /* 0x042ff00000001860 */
[C---:B------:R-:W-:Y:S08]  /*20e0*/  HMMA.16816.F32 R108, R24.reuse, R58, R92 ;  /* 0x0000003a186c723c */ /* 0x040ff0000000185c */
[C---:B------:R-:W-:Y:S08]  /*20f0*/  HMMA.16816.F32 R96, R24.reuse, R86, R136 ;  /* 0x000000561860723c */ /* 0x040ff00000001888 */
[----:B------:R-:W-:Y:S08]  /*2100*/  HMMA.16816.F32 R116, R24, R66, R88 ;  /* 0x000000421874723c */ /* 0x000ff00000001858 */
[----:B--2---:R-:W-:Y:S08]  /*2110*/  HMMA.16816.F32 R92, R12, R64, R144 ;  /* 0x000000400c5c723c */ /* 0x004ff00000001890 */
[----:B------:R-:W-:Y:S08]  /*2120*/  HMMA.16816.F32 R156, R24, R60, R80 ;  /* 0x0000003c189c723c */ /* 0x000ff00000001850 */
[----:B------:R-:W-:Y:S08]  /*2130*/  HMMA.16816.F32 R88, R12, R66, R68 ;  /* 0x000000420c58723c */ /* 0x000ff00000001844 */
[C---:B------:R-:W-:Y:S08]  /*2140*/  HMMA.16816.F32 R160, R24.reuse, R64, R100 ;  /* 0x0000004018a0723c */ /* 0x040ff00000001864 */
[----:B------:R-:W-:Y:S08]  /*2150*/  HMMA.16816.F32 R120, R24, R84, R76 ;  /* 0x000000541878723c */ /* 0x000ff0000000184c */
[C---:B------:R-:W-:Y:S08]  /*2160*/  HMMA.16816.F32 R80, R12.reuse, R60, R176 ;  /* 0x0000003c0c50723c */ /* 0x040ff000000018b0 */
[C---:B------:R-:W-:Y:S08]  /*2170*/  HMMA.16816.F32 R76, R12.reuse, R62, R48 ;  /* 0x0000003e0c4c723c */ /* 0x040ff00000001830 */
[C---:B------:R-:W-:Y:S08]  /*2180*/  HMMA.16816.F32 R68, R12.reuse, R56, R180 ;  /* 0x000000380c44723c */ /* 0x040ff000000018b4 */
[----:B------:R-:W-:Y:S08]  /*2190*/  HMMA.16816.F32 R64, R12, R58, R140 ;  /* 0x0000003a0c40723c */ /* 0x000ff0000000188c */
        /* <DEDUP_REMOVED lines=8> */
[----:B------:R-:W-:Y:S08]  /*2220*/  HMMA.16816.F32 R168, R4, R18, R96 ;  /* 0x0000001204a8723c */ /* 0x000ff00000001860 */
[C---:B---3--:R-:W-:Y:S08]  /*2230*/  HMMA.16816.F32 R96, R8.reuse, R44, R92 ;  /* 0x0000002c0860723c */ /* 0x048ff0000000185c */
[C---:B------:R-:W-:Y:S08]  /*2240*/  HMMA.16816.F32 R92, R8.reuse, R46, R88 ;  /* 0x0000002e085c723c */ /* 0x040ff00000001858 */
[C---:B------:R-:W-:Y:S08]  /*2250*/  HMMA.16816.F32 R88, R8.reuse, R40, R80 ;  /* 0x000000280858723c */ /* 0x040ff00000001850 */
[C---:B------:R-:W-:Y:S08]  /*2260*/  HMMA.16816.F32 R84, R8.reuse, R42, R76 ;  /* 0x0000002a0854723c */ /* 0x040ff0000000184c */
[----:B------:R-:W-:Y:S08]  /*2270*/  HMMA.16816.F32 R80, R8, R36, R68 ;  /* 0x000000240850723c */ /* 0x000ff00000001844 */
[----:B------:R-:W-:Y:S08]  /*2280*/  HMMA.16816.F32 R140, R4, R32, R132 ;  /* 0x00000020048c723c */ /* 0x000ff00000001884 */
[C---:B------:R-:W-:Y:S08]  /*2290*/  HMMA.16816.F32 R68, R8.reuse, R38, R64 ;  /* 0x000000260844723c */ /* 0x040ff00000001840 */
[----:B------:R-:W-:Y:S08]  /*22a0*/  HMMA.16816.F32 R76, R8, R32, R60 ;  /* 0x00000020084c723c */ /* 0x000ff0000000183c */
        /* <DEDUP_REMOVED lines=14> */
[----:B------:R-:W-:Y:S01]  /*2390*/  HMMA.16816.F32 R48, R8, R18, R12 ;  /* 0x000000120830723c */ /* 0x000fe2000000180c */
[----:B------:R-:W-:Y:S06]  /*23a0*/  BAR.SYNC.DEFER_BLOCKING 0x0 ;  /* 0x0000000000007b1d */ /* 0x000fec0000010000 */
[----:B------:R-:W-:Y:S05]  /*23b0*/  @!P0 BRA `(.L_x_144) ;  /* 0x000001d000008947 */ /* 0x000fea0003800000 */
[----:B----4-:R-:W-:Y:S01]  /*23c0*/  IADD3 R0, R244, -0x2, RZ ;  /* 0xfffffffef4007810 */ /* 0x010fe20007ffe0ff */
[C---:B------:R-:W-:Y:S01]  /*23d0*/  IMAD.SHL.U32 R15, R203.reuse, 0x20, RZ ;  /* 0x00000020cb0f7824 */ /* 0x040fe200078e00ff */
[----:B------:R-:W-:-:S02]  /*23e0*/  SHF.L.U64.HI R14, R203, 0x5, R204 ;  /* 0x00000005cb0e7819 */ /* 0x000fc400000102cc */
[----:B------:R-:W-:Y:S01]  /*23f0*/  SHF.R.S32.HI R7, RZ, 0x1f, R0 ;  /* 0x0000001fff077819 */ /* 0x000fe20000011400 */
[----:B------:R-:W-:Y:S02]  /*2400*/  IMAD R6, R200, R0, RZ ;  /* 0x00000000c8067224 */ /* 0x000fe400078e02ff */
[----:B------:R-:W-:-:S04]  /*2410*/  IMAD.WIDE.U32 R4, R0, R206, R208 ;  /* 0x000000ce00047225 */ /* 0x000fc800078e00d0 */
[----:B------:R-:W-:Y:S01]  /*2420*/  IMAD R0, R7, R206, R6 ;  /* 0x000000ce07007224 */ /* 0x000fe200078e0206 */
[----:B------:R-:W-:-:S03]  /*2430*/  LEA R12, P0, R4, c[0x0][0x1c8], 0x1 ;  /* 0x00007200040c7a11 */ /* 0x000fc600078008ff */
        /* <DEDUP_REMOVED lines=18> */
[----:B-1----:R-:W-:-:S05]  /*2560*/  IADD3 R12, P0, R4, R15, RZ ;  /* 0x0000000f040c7210 */ /* 0x002fca0007f1e0ff */
[----:B------:R-:W-:-:S05]  /*2570*/  IMAD.X R13, R5, 0x1, R14, P0 ;  /* 0x00000001050d7824 */ /* 0x000fca00000e060e */
[----:B------:R2:W-:Y:S03]  /*2580*/  LDGSTS.E.BYPASS.LTC128B.128 [R231+0x5900], [R12.64], !P6 ;  /* 0x059000000ce77fae */ /* 0x0005e6000f101d4c */
.L_x_144:
[----:B----4-:R-:W-:Y:S01]  /*2590*/  LOP3.LUT R0, R199, 0xffffffe0, RZ, 0xc0, !PT ;  /* 0xffffffe0c7007812 */ /* 0x010fe200078ec0ff */
[----:B------:R-:W-:Y:S01]  /*25a0*/  ULDC UR11, c[0x0][0x324] ;  /* 0x0000c900000b7ab9 */ /* 0x000fe20000000800 */
[----:B--2---:R-:W-:Y:S01]  /*25b0*/  LEA.HI R5, R201, R202, RZ, 0x2 ;  /* 0x000000cac9057211 */ /* 0x004fe200078f10ff */
[----:B------:R-:W-:Y:S01]  /*25c0*/  ULOP3.LUT UR11, URZ, UR11, URZ, 0x33, !UPT ;  /* 0x0000000b3f0b7292 */ /* 0x000fe2000f8e333f */
[----:B------:R-:W-:Y:S01]  /*25d0*/  SHF.R.S32.HI R4, RZ, 0x1f, R198 ;  /* 0x0000001fff047819 */ /* 0x000fe200000114c6 */
[----:B------:R-:W-:Y:S01]  /*25e0*/  IMAD.IADD R0, R202, 0x1, -R0 ;  /* 0x00000001ca007824 */ /* 0x000fe200078e0a00 */
[----:B------:R-:W-:Y:S01]  /*25f0*/  LOP3.LUT R5, R5, 0xfffffffc, RZ, 0xc0, !PT ;  /* 0xfffffffc05057812 */ /* 0x000fe200078ec0ff */
[----:B------:R-:W0:Y:S01]  /*2600*/  LDGDEPBAR ;  /* 0x00000000000079af */ /* 0x000e220000000000 */
[----:B------:R-:W-:Y:S02]  /*2610*/  LEA.HI R4, R4, R198, RZ, 0x2 ;  /* 0x000000c604047211 */ /* 0x000fe400078f10ff */
[----:B------:R-:W-:Y:S01]  /*2620*/  SHF.R.S32.HI R7, RZ, 0x1f, R0 ;  /* 0x0000001fff077819 */ /* 0x000fe20000011400 */
[----:B------:R-:W-:Y:S01]  /*2630*/  IMAD.IADD R5, R202, 0x1, -R5 ;  /* 0x00000001ca057824 */ /* 0x000fe200078e0a05 */
[----:B------:R-:W-:-:S02]  /*2640*/  LOP3.LUT R6, R4, 0xffffffc, RZ, 0xc0, !PT ;  /* 0x0ffffffc04067812 */ /* 0x000fc400078ec0ff */
[----:B------:R-:W-:Y:S02]  /*2650*/  LEA.HI R7, R7, R0, RZ, 0x2 ;  /* 0x0000000007077211 */ /* 0x000fe400078f10ff */
[----:B------:R-:W-:Y:S01]  /*2660*/  LEA.HI R4, R5, R5, RZ, 0x1 ;  /* 0x0000000505047211 */ /* 0x000fe200078f08ff */
[----:B------:R-:W-:Y:S01]  /*2670*/  IMAD.IADD R8, R198, 0x1, -R6 ;  /* 0x00000001c6087824 */ /* 0x000fe200078e0a06 */
[----:B------:R-:W-:Y:S02]  /*2680*/  LEA.HI.SX32 R6, R7, UR7, 0x1e ;  /* 0x0000000707067c11 */ /* 0x000fe4000f8ff2ff */
[----:B------:R-:W-:Y:S01]  /*2690*/  PLOP3.LUT P1, PT, PT, PT, UP2, 0x80, 0x0 ;  /* 0x000000000000781c */ /* 0x000fe20003f2f028 */
[C---:B------:R-:W-:Y:S01]  /*26a0*/  IMAD.SHL.U32 R9, R4.reuse, 0x20, RZ ;  /* 0x0000002004097824 */ /* 0x040fe200078e00ff */
[----:B------:R-:W-:Y:S01]  /*26b0*/  LOP3.LUT R4, R4, 0x1ffffffe, RZ, 0xc0, !PT ;  /* 0x1ffffffe04047812 */ /* 0x000fe200078ec0ff */
[----:B------:R-:W-:Y:S01]  /*26c0*/  IMAD R8, R8, 0x10, R6 ;  /* 0x0000001008087824 */ /* 0x000fe200078e0206 */
[----:B------:R-:W-:-:S02]  /*26d0*/  PLOP3.LUT P0, PT, PT, PT, UP2, 0x80, 0x0 ;  /* 0x000000000000781c */ /* 0x000fc40003f0f028 */
[----:B------:R-:W-:Y:S01]  /*26e0*/  LOP3.LUT R6, R9, 0xffffffc0, RZ, 0xc0, !PT ;  /* 0xffffffc009067812 */ /* 0x000fe200078ec0ff */
[----:B------:R-:W-:-:S04]  /*26f0*/  IMAD.IADD R5, R5, 0x1, -R4 ;  /* 0x0000000105057824 */ /* 0x000fc800078e0a04 */
[----:B------:R-:W-:-:S04]  /*2700*/  IMAD.IADD R4, R6, 0x1, R8 ;  /* 0x0000000106047824 */ /* 0x000fc800078e0208 */
[----:B------:R-:W-:-:S04]  /*2710*/  IMAD R10, R5, 0x8, R4 ;  /* 0x00000008050a7824 */ /* 0x000fc800078e0204 */
[----:B------:R-:W-:Y:S01]  /*2720*/  @P1 IMAD.HI.U32 R4, R10, c[0x0][0x2c8], RZ ;  /* 0x0000b2000a041a27 */ /* 0x000fe200078e00ff */
[----:B------:R1:W-:Y:S03]  /*2730*/  STL [R1+0x20], R10 ;  /* 0x0000200a01007387 */ /* 0x0003e60000100800 */
[----:B------:R-:W-:Y:S01]  /*2740*/  IMAD.MOV.U32 R9, RZ, RZ, R10 ;  /* 0x000000ffff097224 */ /* 0x000fe200078e000a */
[----:B------:R-:W-:Y:S02]  /*2750*/  @P0 SHF.R.U32.HI R9, RZ, c[0x0][0x2cc], R4 ;  /* 0x0000b300ff090a19 */ /* 0x000fe40000011604 */
[----:B------:R-:W-:Y:S02]  /*2760*/  LOP3.LUT R4, R7, 0x7ffffffc, RZ, 0xc0, !PT ;  /* 0x7ffffffc07047812 */ /* 0x000fe400078ec0ff */
[----:B------:R-:W-:Y:S01]  /*2770*/  PLOP3.LUT P0, PT, PT, PT, UP1, 0x40, 0x0 ;  /* 0x000000000000781c */ /* 0x000fe20003f0e818 */
[----:B------:R-:W2:Y:S02]  /*2780*/  SHFL.IDX PT, R6, R9, RZ, 0x1c1f ;  /* 0x001c1fff09067589 */ /* 0x000ea400000e0000 */
[----:B------:R-:W-:Y:S01]  /*2790*/  IMAD.IADD R4, R0, 0x1, -R4 ;  /* 0x0000000100047824 */ /* 0x000fe200078e0a04 */
[----:B------:R-:W-:-:S03]  /*27a0*/  IADD3.X R0, R20, c[0x0][0x1d0], RZ, PT, !PT ;  /* 0x0000740014007a10 */ /* 0x000fc60003ffe4ff */
[----:B------:R-:W-:-:S04]  /*27b0*/  IMAD.SHL.U32 R8, R4, 0x2, RZ ;  /* 0x0000000204087824 */ /* 0x000fc800078e00ff */
[--C-:B------:R-:W-:Y:S01]  /*27c0*/  IMAD.IADD R13, R20, 0x1, -R8.reuse ;  /* 0x00000001140d7824 */ /* 0x100fe200078e0a08 */
[----:B------:R3:W-:Y:S01]  /*27d0*/  STL [R1+0x18], R8 ;  /* 0x0000180801007387 */ /* 0x0007e20000100800 */
[----:B------:R-:W-:Y:S02]  /*27e0*/  IADD3 R0, R0, -c[0x0][0x168], -R8 ;  /* 0x80005a0000007a10 */ /* 0x000fe40007ffe808 */
[----:B------:R-:W-:Y:S02]  /*27f0*/  IADD3 R11, -R8, c[0x0][0x1d0], R20 ;  /* 0x00007400080b7a10 */ /* 0x000fe40007ffe114 */
[C---:B-1----:R-:W-:Y:S02]  /*2800*/  IADD3 R10, R0.reuse, c[0x0][0x328], RZ ;  /* 0x0000ca00000a7a10 */ /* 0x042fe40007ffe0ff */
[----:B------:R-:W-:Y:S01]  /*2810*/  IADD3 R12, R0, UR11, RZ ;  /* 0x0000000b000c7c10 */ /* 0x000fe2000fffe0ff */
[----:B------:R-:W-:Y:S02]  /*2820*/  IMAD.IADD R0, R196, 0x1, R21 ;  /* 0x00000001c4007824 */ /* 0x000fe400078e0215 */
[----:B--2---:R-:W-:-:S02]  /*2830*/  IMAD.IADD R5, R10, 0x1, R6 ;  /* 0x000000010a057824 */ /* 0x004fc400078e0206 */
[----:B------:R-:W-:-:S03]  /*2840*/  IMAD.IADD R4, R12, 0x1, R6 ;  /* 0x000000010c047824 */ /* 0x000fc600078e0206 */
[----:B------:R-:W-:Y:S01]  /*2850*/  IMNMX R5, R5, R11, PT ;  /* 0x0000000b05057217 */ /* 0x000fe20003800200 */
[----:B------:R-:W-:Y:S05]  /*2860*/  @P0 BRA `(.L_x_145) ;  /* 0x0000015000000947 */ /* 0x000fea0003800000 */
[----:B------:R-:W-:Y:S01]  /*2870*/  IADD3 R6, R6, c[0x0][0x1d0], RZ ;  /* 0x0000740006067a10 */ /* 0x000fe20007ffe0ff */
[----:B------:R-:W-:Y:S03]  /*2880*/  BSSY B0, `(.L_x_146) ;  /* 0x000000f000007945 */ /* 0x000fe60003800000 */
[----:B------:R-:W-:-:S04]  /*2890*/  IADD3 R6, R6, -c[0x0][0x168], RZ ;  /* 0x80005a0006067a10 */ /* 0x000fc80007ffe0ff */
[----:B------:R-:W-:-:S13]  /*28a0*/  ISETP.GT.AND P0, PT, R6, -0x1, PT ;  /* 0xffffffff0600780c */ /* 0x000fda0003f04270 */
[----:B------:R-:W-:Y:S05]  /*28b0*/  @P0 BRA `(.L_x_147) ;  /* 0x0000007000000947 */ /* 0x000fea0003800000 */
[----:B------:R-:W-:Y:S01]  /*28c0*/  IMAD.MOV.U32 R7, RZ, RZ, c[0x0][0x32c] ;  /* 0x0000cb00ff077624 */ /* 0x000fe200078e00ff */
[----:B------:R-:W-:-:S04]  /*28d0*/  LOP3.LUT R6, RZ, R6, RZ, 0x33, !PT ;  /* 0x00000006ff067212 */ /* 0x000fc800078e33ff */
[----:B------:R-:W-:-:S13]  /*28e0*/  ISETP.NE.AND P0, PT, R7, 0x1, PT ;  /* 0x000000010700780c */ /* 0x000fda0003f05270 */
[----:B------:R-:W-:-:S05]  /*28f0*/  @P0 IMAD.HI.U32 R7, R6, c[0x0][0x330], RZ ;  /* 0x0000cc0006070a27 */ /* 0x000fca00078e00ff */
[----:B------:R-:W-:-:S04]  /*2900*/  @P0 SHF.R.U32.HI R6, RZ, c[0x0][0x334], R7 ;  /* 0x0000cd00ff060a19 */ /* 0x000fc80000011607 */
[----:B------:R-:W-:Y:S01]  /*2910*/  LOP3.LUT R6, RZ, R6, RZ, 0x33, !PT ;  /* 0x00000006ff067212 */ /* 0x000fe200078e33ff */
[----:B------:R-:W-:Y:S05]  /*2920*/  BRA `(.L_x_148) ;  /* 0x0000004000007947 */ /* 0x000fea0003800000 */
.L_x_147:
[----:B------:R-:W-:-:S04]  /*2930*/  MOV R7, c[0x0][0x32c] ;  /* 0x0000cb0000077a02 */ /* 0x000fc80000000f00 */
[----:B------:R-:W-:-:S13]  /*2940*/  ISETP.NE.AND P0, PT, R7, 0x1, PT ;  /* 0x000000010700780c */ /* 0x000fda0003f05270 */
[----:B------:R-:W-:-:S05]  /*2950*/  @P0 IMAD.HI.U32 R7, R6, c[0x0][0x330], RZ ;  /* 0x0000cc0006070a27 */ /* 0x000fca00078e00ff */
[----:B------:R-:W-:Y:S02]  /*2960*/  @P0 SHF.R.U32.HI R6, RZ, c[0x0][0x334], R7 ;  /* 0x0000cd00ff060a19 */ /* 0x000fe40000011607 */
.L_x_148:
[----:B------:R-:W-:Y:S05]  /*2970*/  BSYNC B0 ;  /* 0x0000000000007941 */ /* 0x000fea0003800000 */
.L_x_146:
[----:B------:R-:W-:-:S05]  /*2980*/  IMAD R6, R6, c[0x0][0x32c], R13 ;  /* 0x0000cb0006067a24 */ /* 0x000fca00078e020d */
[----:B------:R-:W-:Y:S02]  /*2990*/  IADD3 R7, R6, c[0x0][0x32c], RZ ;  /* 0x0000cb0006077a10 */ /* 0x000fe40007ffe0ff */
[----:B------:R-:W-:Y:S02]  /*29a0*/  IMNMX R4, R4, R6, !PT ;  /* 0x0000000604047217 */ /* 0x000fe40007800200 */
[----:B------:R-:W-:Y:S02]  /*29b0*/  IMNMX R5, R5, R7, PT ;  /* 0x0000000705057217 */ /* 0x000fe40003800200 */
.L_x_145:
[----:B---3--:R-:W1:Y:S01]  /*29c0*/  SHFL.IDX PT, R8, R9, 0x1, 0x1c1f ;  /* 0x003c1f0009087f89 */ /* 0x008e6200000e0000 */
[----:B------:R-:W-:Y:S01]  /*29d0*/  PLOP3.LUT P0, PT, PT, PT, UP1, 0x40, 0x0 ;  /* 0x000000000000781c */ /* 0x000fe20003f0e818 */
[--C-:B-1----:R-:W-:Y:S02]  /*29e0*/  IMAD.IADD R7, R10, 0x1, R8.reuse ;  /* 0x000000010a077824 */ /* 0x102fe400078e0208 */
[----:B------:R-:W-:-:S03]  /*29f0*/  IMAD.IADD R6, R12, 0x1, R8 ;  /* 0x000000010c067824 */ /* 0x000fc600078e0208 */
[----:B------:R-:W-:-:S07]  /*2a00*/  IMNMX R7, R7, R11, PT ;  /* 0x0000000b07077217 */ /* 0x000fce0003800200 */
        /* <DEDUP_REMOVED lines=13> */
.L_x_151:
[----:B------:R-:W-:-:S04]  /*2ae0*/  MOV R14, c[0x0][0x32c] ;  /* 0x0000cb00000e7a02 */ /* 0x000fc80000000f00 */
[----:B------:R-:W-:-:S13]  /*2af0*/  ISETP.NE.AND P0, PT, R14, 0x1, PT ;  /* 0x000000010e00780c */ /* 0x000fda0003f05270 */
[----:B------:R-:W-:-:S05]  /*2b00*/  @P0 IMAD.HI.U32 R14, R8, c[0x0][0x330], RZ ;  /* 0x0000cc00080e0a27 */ /* 0x000fca00078e00ff */
[----:B------:R-:W-:Y:S02]  /*2b10*/  @P0 SHF.R.U32.HI R8, RZ, c[0x0][0x334], R14 ;  /* 0x0000cd00ff080a19 */ /* 0x000fe4000001160e */
.L_x_152:
[----:B------:R-:W-:Y:S05]  /*2b20*/  BSYNC B0 ;  /* 0x0000000000007941 */ /* 0x000fea0003800000 */
.L_x_150:
[----:B------:R-:W-:-:S05]  /*2b30*/  IMAD R8, R8, c[0x0][0x32c], R13 ;  /* 0x0000cb0008087a24 */ /* 0x000fca00078e020d */
[----:B------:R-:W-:Y:S02]  /*2b40*/  IADD3 R14, R8, c[0x0][0x32c], RZ ;  /* 0x0000cb00080e7a10 */ /* 0x000fe40007ffe0ff */
[----:B------:R-:W-:Y:S02]  /*2b50*/  IMNMX R6, R6, R8, !PT ;  /* 0x0000000806067217 */ /* 0x000fe40007800200 */
[----:B------:R-:W-:Y:S02]  /*2b60*/  IMNMX R7, R7, R14, PT ;  /* 0x0000000e07077217 */ /* 0x000fe40003800200 */
.L_x_149:
[C---:B------:R-:W-:Y:S01]  /*2b70*/  ISETP.GE.AND P0, PT, R20.reuse, 0x9, PT ;  /* 0x000000091400780c */ /* 0x040fe20003f06270 */
[----:B------:R-:W1:Y:S01]  /*2b80*/  SHFL.IDX PT, R8, R9, 0x2, 0x1c1f ;  /* 0x005c1f0009087f89 */ /* 0x000e6200000e0000 */
[----:B------:R-:W-:Y:S02]  /*2b90*/  ISETP.GE.AND P1, PT, R20, 0x2, PT ;  /* 0x000000021400780c */ /* 0x000fe40003f26270 */
[----:B------:R-:W-:Y:S02]  /*2ba0*/  P2R R31, PR, RZ, 0x1 ;  /* 0x00000001ff1f7803 */ /* 0x000fe40000000000 */
[----:B------:R-:W-:-:S02]  /*2bb0*/  ISETP.GT.AND P0, PT, R4, 0x8, !P0 ;  /* 0x000000080400780c */ /* 0x000fc40004704270 */
[----:B------:R-:W-:Y:S02]  /*2bc0*/  P2R R32, PR, RZ, 0x2 ;  /* 0x00000002ff207803 */ /* 0x000fe40000000000 */
[C---:B------:R-:W-:Y:S02]  /*2bd0*/  ISETP.LT.OR P0, PT, R5.reuse, 0x9, P0 ;  /* 0x000000090500780c */ /* 0x040fe40000701670 */
[----:B------:R-:W-:Y:S02]  /*2be0*/  ISETP.GT.AND P1, PT, R4, 0x1, !P1 ;  /* 0x000000010400780c */ /* 0x000fe40004f24270 */
[----:B------:R-:W-:Y:S02]  /*2bf0*/  ISETP.GE.AND P2, PT, R20, 0x11, PT ;  /* 0x000000111400780c */ /* 0x000fe40003f46270 */
[----:B------:R-:W-:Y:S02]  /*2c00*/  FSEL R40, R92, -INF , !P0 ;  /* 0xff8000005c287808 */ /* 0x000fe40004000000 */
[----:B------:R-:W-:-:S02]  /*2c10*/  ISETP.LT.OR P1, PT, R5, 0x2, P1 ;  /* 0x000000020500780c */ /* 0x000fc40000f21670 */
[----:B------:R-:W-:Y:S02]  /*2c20*/  ISETP.GT.AND P0, PT, R4, 0x10, !P2 ;  /* 0x000000100400780c */ /* 0x000fe40005704270 */
[----:B------:R-:W-:Y:S02]  /*2c30*/  ISETP.GE.AND P3, PT, R20, 0xa, PT ;  /* 0x0000000a1400780c */ /* 0x000fe40003f66270 */
[----:B------:R-:W-:Y:S02]  /*2c40*/  FSEL R39, R97, -INF , !P1 ;  /* 0xff80000061277808 */ /* 0x000fe40004800000 */
[----:B------:R-:W-:Y:S02]  /*2c50*/  P2R R29, PR, RZ, 0x4 ;  /* 0x00000004ff1d7803 */ /* 0x000fe40000000000 */
[----:B------:R-:W-:Y:S02]  /*2c60*/  ISETP.LT.OR P0, PT, R5, 0x11, P0 ;  /* 0x000000110500780c */ /* 0x000fe40000701670 */
[----:B------:R-:W-:-:S02]  /*2c70*/  ISETP.GT.AND P1, PT, R4, 0x9, !P3 ;  /* 0x000000090400780c */ /* 0x000fc40005f24270 */
[----:B------:R-:W-:Y:S02]  /*2c80*/  ISETP.GE.AND P2, PT, R20, 0x12, PT ;  /* 0x000000121400780c */ /* 0x000fe40003f46270 */
[----:B------:R-:W-:Y:S02]  /*2c90*/  FSEL R42, R88, -INF , !P0 ;  /* 0xff800000582a7808 */ /* 0x000fe40004000000 */
[----:B------:R-:W-:Y:S02]  /*2ca0*/  ISETP.LT.OR P1, PT, R5, 0xa, P1 ;  /* 0x0000000a0500780c */ /* 0x000fe40000f21670 */
[----:B------:R-:W-:Y:S02]  /*2cb0*/  ISETP.GT.AND P0, PT, R4, 0x11, !P2 ;  /* 0x000000110400780c */ /* 0x000fe40005704270 */
[----:B------:R-:W-:Y:S02]  /*2cc0*/  FSEL R41, R93, -INF , !P1 ;  /* 0xff8000005d297808 */ /* 0x000fe40004800000 */
[----:B------:R-:W-:-:S02]  /*2cd0*/  ISETP.LT.OR P0, PT, R5, 0x12, P0 ;  /* 0x000000120500780c */ /* 0x000fc40000701670 */
[----:B------:R-:W-:Y:S02]  /*2ce0*/  ISETP.GE.AND P1, PT, R20, 0x19, PT ;  /* 0x000000191400780c */ /* 0x000fe40003f26270 */
[----:B------:R-:W-:Y:S02]  /*2cf0*/  FSEL R43, R89, -INF , !P0 ;  /* 0xff800000592b7808 */ /* 0x000fe40004000000 */
[----:B------:R-:W-:Y:S02]  /*2d00*/  ISETP.GT.AND P0, PT, R4, 0x18, !P1 ;  /* 0x000000180400780c */ /* 0x000fe40004f04270 */
[----:B------:R-:W-:Y:S02]  /*2d10*/  P2R R27, PR, RZ, 0x2 ;  /* 0x00000002ff1b7803 */ /* 0x000fe40000000000 */
[----:B------:R-:W-:Y:S02]  /*2d20*/  ISETP.LT.OR P0, PT, R5, 0x19, P0 ;  /* 0x000000190500780c */ /* 0x000fe40000701670 */
[----:B------:R-:W-:-:S02]  /*2d30*/  ISETP.GE.AND P1, PT, R20, 0x1a, PT ;  /* 0x0000001a1400780c */ /* 0x000fc40003f26270 */
[----:B------:R-:W-:Y:S02]  /*2d40*/  FSEL R44, R84, -INF , !P0 ;  /* 0xff800000542c7808 */ /* 0x000fe40004000000 */
[----:B------:R-:W-:Y:S02]  /*2d50*/  ISETP.GT.AND P0, PT, R4, 0x19, !P1 ;  /* 0x000000190400780c */ /* 0x000fe40004f04270 */
[----:B------:R-:W-:Y:S02]  /*2d60*/  P2R R26, PR, RZ, 0x2 ;  /* 0x00000002ff1a7803 */ /* 0x000fe40000000000 */
[----:B------:R-:W-:Y:S02]  /*2d70*/  ISETP.LT.OR P0, PT, R5, 0x1a, P0 ;  /* 0x0000001a0500780c */ /* 0x000fe40000701670 */
[----:B------:R-:W-:Y:S02]  /*2d80*/  ISETP.GE.AND P1, PT, R20, 0x21, PT ;  /* 0x000000211400780c */ /* 0x000fe40003f26270 */
[----:B------:R-:W-:-:S02]  /*2d90*/  FSEL R46, R85, -INF , !P0 ;  /* 0xff800000552e7808 */ /* 0x000fc40004000000 */
[----:B------:R-:W-:Y:S02]  /*2da0*/  ISETP.GT.AND P0, PT, R4, 0x20, !P1 ;  /* 0x000000200400780c */ /* 0x000fe40004f04270 */
[----:B------:R-:W-:Y:S02]  /*2db0*/  P2R R25, PR, RZ, 0x2 ;  /* 0x00000002ff197803 */ /* 0x000fe40000000000 */
[----:B------:R-:W-:Y:S02]  /*2dc0*/  ISETP.LT.OR P0, PT, R5, 0x21, P0 ;  /* 0x000000210500780c */ /* 0x000fe40000701670 */
[----:B------:R-:W-:Y:S02]  /*2dd0*/  ISETP.GE.AND P1, PT, R20, 0x22, PT ;  /* 0x000000221400780c */ /* 0x000fe40003f26270 */
[----:B------:R-:W-:Y:S02]  /*2de0*/  FSEL R56, R80, -INF , !P0 ;  /* 0xff80000050387808 */ /* 0x000fe40004000000 */
[----:B------:R-:W-:-:S02]  /*2df0*/  ISETP.GT.AND P0, PT, R4, 0x21, !P1 ;  /* 0x000000210400780c */ /* 0x000fc40004f04270 */
[----:B------:R-:W-:Y:S02]  /*2e00*/  P2R R24, PR, RZ, 0x2 ;  /* 0x00000002ff187803 */ /* 0x000fe40000000000 */
[----:B------:R-:W-:Y:S02]  /*2e10*/  ISETP.LT.OR P0, PT, R5, 0x22, P0 ;  /* 0x000000220500780c */ /* 0x000fe40000701670 */
[----:B------:R-:W-:Y:S02]  /*2e20*/  ISETP.GE.AND P1, PT, R20, 0x29, PT ;  /* 0x000000291400780c */ /* 0x000fe40003f26270 */
[----:B------:R-:W-:Y:S02]  /*2e30*/  FSEL R57, R81, -INF , !P0 ;  /* 0xff80000051397808 */ /* 0x000fe40004000000 */
[----:B------:R-:W-:Y:S02]  /*2e40*/  ISETP.GT.AND P0, PT, R4, 0x28, !P1 ;  /* 0x000000280400780c */ /* 0x000fe40004f04270 */
[----:B------:R-:W-:-:S02]  /*2e50*/  P2R R23, PR, RZ, 0x2 ;  /* 0x00000002ff177803 */ /* 0x000fc40000000000 */
[C---:B------:R-:W-:Y:S02]  /*2e60*/  ISETP.LT.OR P0, PT, R5.reuse, 0x29, P0 ;  /* 0x000000290500780c */ /* 0x040fe40000701670 */
[----:B------:R-:W-:Y:S02]  /*2e70*/  ISETP.GE.AND P1, PT, R20, 0x2a, PT ;  /* 0x0000002a1400780c */ /* 0x000fe40003f26270 */
[----:B------:R-:W-:Y:S02]  /*2e80*/  FSEL R58, R68, -INF , !P0 ;  /* 0xff800000443a7808 */ /* 0x000fe40004000000 */
[----:B------:R-:W-:Y:S02]  /*2e90*/  ISETP.GT.AND P0, PT, R4, 0x29, !P1 ;  /* 0x000000290400780c */ /* 0x000fe40004f04270 */
[----:B------:R-:W-:Y:S02]  /*2ea0*/  P2R R22, PR, RZ, 0x2 ;  /* 0x00000002ff167803 */ /* 0x000fe40000000000 */
        /* <DEDUP_REMOVED lines=9> */
[C---:B------:R-:W-:Y:S02]  /*2f40*/  ISETP.GE.AND P5, PT, R20.reuse, 0x39, PT ;  /* 0x000000391400780c */ /* 0x040fe40003fa6270 */
        /* <DEDUP_REMOVED lines=20> */
[----:B------:R-:W-:-:S04]  /*3090*/  ISETP.LT.OR P0, PT, R5, 0x42, P0 ;  /* 0x000000420500780c */ /* 0x000fc80000701670 */
[----:B------:R-:W-:Y:S02]  /*30a0*/  FSEL R197, R65, -INF , !P0 ;  /* 0xff80000041c57808 */ /* 0x000fe40004000000 */
[----:B------:R-:W-:Y:S02]  /*30b0*/  ISETP.GT.AND P0, PT, R4, 0x48, !P1 ;  /* 0x000000480400780c */ /* 0x000fe40004f04270 */
[----:B------:R-:W-:Y:S02]  /*30c0*/  ISETP.GE.AND P1, PT, R20, 0x4a, PT ;  /* 0x0000004a1400780c */ /* 0x000fe40003f26270 */
[----:B------:R-:W-:Y:S02]  /*30d0*/  ISETP.LT.OR P0, PT, R5, 0x49, P0 ;  /* 0x000000490500780c */ /* 0x000fe40000701670 */
[----:B------:R-:W-:Y:S02]  /*30e0*/  P2R R17, PR, RZ, 0x2 ;  /* 0x00000002ff117803 */ /* 0x000fe40000000000 */
[----:B------:R-:W-:-:S02]  /*30f0*/  FSEL R196, R60, -INF , !P0 ;  /* 0xff8000003cc47808 */ /* 0x000fc40004000000 */
[----:B------:R-:W-:Y:S02]  /*3100*/  ISETP.GT.AND P0, PT, R4, 0x49, !P1 ;  /* 0x000000490400780c */ /* 0x000fe40004f04270 */
[----:B------:R-:W-:Y:S02]  /*3110*/  ISETP.GE.AND P1, PT, R20, 0x51, PT ;  /* 0x000000511400780c */ /* 0x000fe40003f26270 */
[----:B------:R-:W-:Y:S02]  /*3120*/  ISETP.LT.OR P0, PT, R5, 0x4a, P0 ;  /* 0x0000004a0500780c */ /* 0x000fe40000701670 */
[----:B------:R-:W-:Y:S02]  /*3130*/  P2R R16, PR, RZ, 0x2 ;  /* 0x00000002ff107803 */ /* 0x000fe40000000000 */
[----:B------:R-:W-:Y:S02]  /*3140*/  FSEL R200, R61, -INF , !P0 ;  /* 0xff8000003dc87808 */ /* 0x000fe40004000000 */
[----:B------:R-:W-:-:S02]  /*3150*/  ISETP.GT.AND P0, PT, R4, 0x50, !P1 ;  /* 0x000000500400780c */ /* 0x000fc40004f04270 */
[----:B------:R-:W-:Y:S02]  /*3160*/  ISETP.GE.AND P1, PT, R20, 0x52, PT ;  /* 0x000000521400780c */ /* 0x000fe40003f26270 */
[----:B------:R-:W-:Y:S02]  /*3170*/  ISETP.LT.OR P0, PT, R5, 0x51, P0 ;  /* 0x000000510500780c */ /* 0x000fe40000701670 */
[----:B------:R-:W-:Y:S02]  /*3180*/  P2R R15, PR, RZ, 0x2 ;  /* 0x00000002ff0f7803 */ /* 0x000fe40000000000 */
[----:B------:R-:W-:Y:S02]  /*3190*/  FSEL R201, R52, -INF , !P0 ;  /* 0xff80000034c97808 */ /* 0x000fe40004000000 */
[----:B------:R-:W-:Y:S02]  /*31a0*/  ISETP.GT.AND P0, PT, R4, 0x51, !P1 ;  /* 0x000000510400780c */ /* 0x000fe40004f04270 */
[----:B------:R-:W-:-:S02]  /*31b0*/  ISETP.GE.AND P1, PT, R20, 0x59, PT ;  /* 0x000000591400780c */ /* 0x000fc40003f26270 */
[----:B------:R-:W-:Y:S02]  /*31c0*/  ISETP.LT.OR P0, PT, R5, 0x52, P0 ;  /* 0x000000520500780c */ /* 0x000fe40000701670 */
[----:B------:R-:W-:Y:S02]  /*31d0*/  P2R R14, PR, RZ, 0x2 ;  /* 0x00000002ff0e7803 */ /* 0x000fe40000000000 */
[----:B------:R-:W-:Y:S02]  /*31e0*/  FSEL R202, R53, -INF , !P0 ;  /* 0xff80000035ca7808 */ /* 0x000fe40004000000 */
[----:B------:R-:W-:Y:S02]  /*31f0*/  ISETP.GT.AND P0, PT, R4, 0x58, !P1 ;  /* 0x000000580400780c */ /* 0x000fe40004f04270 */
[----:B------:R-:W-:Y:S02]  /*3200*/  ISETP.GE.AND P1, PT, R20, 0x1, PT ;  /* 0x000000011400780c */ /* 0x000fe40003f26270 */
[----:B------:R-:W-:-:S04]  /*3210*/  ISETP.LT.OR P0, PT, R5, 0x59, P0 ;  /* 0x000000590500780c */ /* 0x000fc80000701670 */
[----:B------:R-:W-:Y:S02]  /*3220*/  FSEL R230, R48, -INF , !P0 ;  /* 0xff80000030e67808 */ /* 0x000fe40004000000 */
[----:B------:R-:W-:-:S04]  /*3230*/  ISETP.GT.AND P0, PT, R4, RZ, !P1 ;  /* 0x000000ff0400720c */ /* 0x000fc80004f04270 */
[----:B------:R-:W-:-:S04]  /*3240*/  ISETP.LT.OR P0, PT, R5, 0x1, P0 ;  /* 0x000000010500780c */ /* 0x000fc80000701670 */
[----:B------:R-:W-:Y:S02]  /*3250*/  FSEL R37, R96, -INF , !P0 ;  /* 0xff80000060257808 */ /* 0x000fe40004000000 */
[----:B------:R-:W-:-:S04]  /*3260*/  ISETP.GE.AND P0, PT, R20, 0x5a, PT ;  /* 0x0000005a1400780c */ /* 0x000fc80003f06270 */
[----:B------:R-:W-:Y:S02]  /*3270*/  P2R R20, PR, RZ, 0x1 ;  /* 0x00000001ff147803 */ /* 0x000fe40000000000 */
[----:B------:R-:W-:Y:S01]  /*3280*/  ISETP.GT.AND P0, PT, R4, 0x59, !P0 ;  /* 0x000000590400780c */ /* 0x000fe20004704270 */
[----:B-1----:R-:W-:-:S03]  /*3290*/  IMAD.IADD R4, R12, 0x1, R8 ;  /* 0x000000010c047824 */ /* 0x002fc600078e0208 */
[----:B------:R-:W-:Y:S01]  /*32a0*/  ISETP.LT.OR P0, PT, R5, 0x5a, P0 ;  /* 0x0000005a0500780c */ /* 0x000fe20000701670 */
[----:B------:R-:W-:-:S03]  /*32b0*/  IMAD.IADD R5, R10, 0x1, R8 ;  /* 0x000000010a057824 */ /* 0x000fc600078e0208 */
[----:B------:R-:W-:Y:S02]  /*32c0*/  FSEL R233, R49, -INF , !P0 ;  /* 0xff80000031e97808 */ /* 0x000fe40004000000 */
[----:B------:R-:W-:Y:S02]  /*32d0*/  PLOP3.LUT P0, PT, PT, PT, UP1, 0x40, 0x0 ;  /* 0x000000000000781c */ /* 0x000fe40003f0e818 */
[----:B------:R-:W-:-:S11]  /*32e0*/  IMNMX R5, R5, R11, PT ;  /* 0x0000000b05057217 */ /* 0x000fd60003800200 */
        /* <DEDUP_REMOVED lines=13> */
.L_x_155:
[----:B------:R-:W-:-:S04]  /*33c0*/  MOV R33, c[0x0][0x32c] ;  /* 0x0000cb0000217a02 */ /* 0x000fc80000000f00 */
[----:B------:R-:W-:-:S13]  /*33d0*/  ISETP.NE.AND P0, PT, R33, 0x1, PT ;  /* 0x000000012100780c */ /* 0x000fda0003f05270 */
[----:B------:R-:W-:-:S05]  /*33e0*/  @P0 IMAD.HI.U32 R33, R8, c[0x0][0x330], RZ ;  /* 0x0000cc0008210a27 */ /* 0x000fca00078e00ff */
[----:B------:R-:W-:Y:S02]  /*33f0*/  @P0 SHF.R.U32.HI R8, RZ, c[0x0][0x334], R33 ;  /* 0x0000cd00ff080a19 */ /* 0x000fe40000011621 */
.L_x_156:
[----:B------:R-:W-:Y:S05]  /*3400*/  BSYNC B0 ;  /* 0x0000000000007941 */ /* 0x000fea0003800000 */
.L_x_154:
[----:B------:R-:W-:-:S05]  /*3410*/  IMAD R8, R8, c[0x0][0x32c], R13 ;  /* 0x0000cb0008087a24 */ /* 0x000fca00078e020d */
[----:B------:R-:W-:Y:S02]  /*3420*/  IADD3 R33, R8, c[0x0][0x32c], RZ ;  /* 0x0000cb0008217a10 */ /* 0x000fe40007ffe0ff */
[----:B------:R-:W-:Y:S02]  /*3430*/  IMNMX R4, R4, R8, !PT ;  /* 0x0000000804047217 */ /* 0x000fe40007800200 */
[----:B------:R-:W-:Y:S02]  /*3440*/  IMNMX R5, R5, R33, PT ;  /* 0x0000002105057217 */ /* 0x000fe40003800200 */
.L_x_153:
[----:B------:R-:W-:Y:S02]  /*3450*/  ISETP.NE.AND P0, PT, R31, RZ, PT ;  /* 0x000000ff1f00720c */ /* 0x000fe40003f05270 */
[----:B------:R-:W-:Y:S02]  /*3460*/  P2R R33, PR, RZ, 0x20 ;  /* 0x00000020ff217803 */ /* 0x000fe40000000000 */
[----:B------:R-:W-:Y:S02]  /*3470*/  ISETP.GT.AND P0, PT, R6, 0x8, !P0 ;  /* 0x000000080600780c */ /* 0x000fe40004704270 */
[----:B------:R-:W-:-:S02]  /*3480*/  P2R R8, PR, RZ, 0x40 ;  /* 0x00000040ff087803 */ /* 0x000fc40000000000 */
[----:B------:R-:W-:Y:S02]  /*3490*/  ISETP.LT.OR P0, PT, R7, 0x9, P0 ;  /* 0x000000090700780c */ /* 0x000fe40000701670 */
[----:B------:R-:W-:Y:S02]  /*34a0*/  ISETP.NE.AND P6, PT, R20, RZ, PT ;  /* 0x000000ff1400720c */ /* 0x000fe40003fc5270 */
[----:B------:R-:W-:Y:S02]  /*34b0*/  FSEL R36, R94, -INF , !P0 ;  /* 0xff8000005e247808 */ /* 0x000fe40004000000 */
[----:B------:R-:W-:-:S04]  /*34c0*/  ISETP.NE.AND P0, PT, R30, RZ, PT ;  /* 0x000000ff1e00720c */ /* 0x000fc80003f05270 */
[----:B------:R-:W-:-:S04]  /*34d0*/  ISETP.GT.AND P0, PT, R6, 0x9, !P0 ;  /* 0x000000090600780c */ /* 0x000fc80004704270 */
[----:B------:R-:W-:-:S04]  /*34e0*/  ISETP.LT.OR P0, PT, R7, 0xa, P0 ;  /* 0x0000000a0700780c */ /* 0x000fc80000701670 */
        /* <DEDUP_REMOVED lines=41> */
[----:B------:R-:W-:Y:S02]  /*3780*/  ISETP.GT.AND P0, PT, R6, 0x38, !P5 ;  /* 0x000000380600780c */ /* 0x000fe40006f04270 */
[----:B------:R-:W-:Y:S02]  /*3790*/  ISETP.NE.AND P5, PT, R32, RZ, PT ;  /* 0x000000ff2000720c */ /* 0x000fe40003fa5270 */
[----:B------:R-:W-:-:S04]  /*37a0*/  ISETP.LT.OR P0, PT, R7, 0x39, P0 ;  /* 0x000000390700780c */ /* 0x000fc80000701670 */
[----:B------:R-:W-:Y:S02]  /*37b0*/  FSEL R111, R74, -INF , !P0 ;  /* 0xff8000004a6f7808 */ /* 0x000fe40004000000 */
[----:B------:R-:W-:-:S04]  /*37c0*/  ISETP.GT.AND P0, PT, R6, 0x39, !P4 ;  /* 0x000000390600780c */ /* 0x000fc80006704270 */
        /* <DEDUP_REMOVED lines=24> */
[----:B------:R-:W-:-:S04]  /*3950*/  ISETP.GT.AND P0, PT, R6, 0x1, !P5 ;  /* 0x000000010600780c */ /* 0x000fc80006f04270 */
[----:B------:R-:W-:-:S04]  /*3960*/  ISETP.LT.OR P0, PT, R7, 0x2, P0 ;  /* 0x000000020700780c */ /* 0x000fc80000701670 */
[----:B------:R-:W-:Y:S02]  /*3970*/  FSEL R35, R99, -INF , !P0 ;  /* 0xff80000063237808 */ /* 0x000fe40004000000 */
[----:B------:R-:W-:-:S04]  /*3980*/  ISETP.GT.AND P0, PT, R6, RZ, !P1 ;  /* 0x000000ff0600720c */ /* 0x000fc80004f04270 */
[----:B------:R-:W-:-:S04]  /*3990*/  ISETP.LT.OR P0, PT, R7, 0x1, P0 ;  /* 0x000000010700780c */ /* 0x000fc80000701670 */
[----:B------:R-:W-:Y:S02]  /*39a0*/  FSEL R34, R98, -INF , !P0 ;  /* 0xff80000062227808 */ /* 0x000fe40004000000 */
[----:B------:R-:W-:-:S04]  /*39b0*/  ISETP.NE.AND P0, PT, R14, RZ, PT ;  /* 0x000000ff0e00720c */ /* 0x000fc80003f05270 */
[----:B------:R-:W-:-:S04]  /*39c0*/  ISETP.GT.AND P0, PT, R6, 0x58, !P0 ;  /* 0x000000580600780c */ /* 0x000fc80004704270 */
[----:B------:R-:W-:-:S04]  /*39d0*/  ISETP.LT.OR P0, PT, R7, 0x59, P0 ;  /* 0x000000590700780c */ /* 0x000fc80000701670 */
[----:B------:R-:W-:Y:S02]  /*39e0*/  FSEL R210, R50, -INF , !P0 ;  /* 0xff80000032d27808 */ /* 0x000fe40004000000 */
[----:B------:R-:W-:Y:S02]  /*39f0*/  ISETP.GT.AND P0, PT, R6, 0x59, !P6 ;  /* 0x000000590600780c */ /* 0x000fe40007704270 */
[----:B------:R-:W1:Y:S02]  /*3a00*/  SHFL.IDX PT, R6, R9, 0x3, 0x1c1f ;  /* 0x007c1f0009067f89 */ /* 0x000e6400000e0000 */
[----:B------:R-:W-:-:S04]  /*3a10*/  ISETP.LT.OR P0, PT, R7, 0x5a, P0 ;  /* 0x0000005a0700780c */ /* 0x000fc80000701670 */
[----:B------:R-:W-:Y:S02]  /*3a20*/  FSEL R229, R51, -INF , !P0 ;  /* 0xff80000033e57808 */ /* 0x000fe40004000000 */
[----:B------:R-:W-:-:S04]  /*3a30*/  ISETP.GT.AND P0, PT, R4, RZ, !P1 ;  /* 0x000000ff0400720c */ /* 0x000fc80004f04270 */
[----:B------:R-:W-:-:S04]  /*3a40*/  ISETP.LT.OR P0, PT, R5, 0x1, P0 ;  /* 0x000000010500780c */ /* 0x000fc80000701670 */
[----:B------:R-:W-:Y:S02]  /*3a50*/  FSEL R85, R160, -INF , !P0 ;  /* 0xff800000a0557808 */ /* 0x000fe40004000000 */
[----:B------:R-:W-:Y:S02]  /*3a60*/  ISETP.GT.AND P0, PT, R4, 0x1, !P5 ;  /* 0x000000010400780c */ /* 0x000fe40006f04270 */
[----:B------:R-:W-:Y:S02]  /*3a70*/  ISETP.NE.AND P5, PT, R33, RZ, PT ;  /* 0x000000ff2100720c */ /* 0x000fe40003fa5270 */
        /* <DEDUP_REMOVED lines=82> */
[----:B------:R-:W-:Y:S01]  /*3fa0*/  ISETP.GT.AND P0, PT, R4, 0x59, !P6 ;  /* 0x000000590400780c */ /* 0x000fe20007704270 */
[--C-:B-1----:R-:W-:Y:S01]  /*3fb0*/  IMAD.IADD R4, R12, 0x1, R6.reuse ;  /* 0x000000010c047824 */ /* 0x102fe200078e0206 */
[----:B------:R-:W-:Y:S02]  /*3fc0*/  ISETP.NE.AND P6, PT, R8, RZ, PT ;  /* 0x000000ff0800720c */ /* 0x000fe40003fc5270 */
        /* <DEDUP_REMOVED lines=18> */
.L_x_159:
[----:B------:R-:W-:-:S04]  /*40f0*/  MOV R7, c[0x0][0x32c] ;  /* 0x0000cb0000077a02 */ /* 0x000fc80000000f00 */
[----:B------:R-:W-:-:S13]  /*4100*/  ISETP.NE.AND P0, PT, R7, 0x1, PT ;  /* 0x000000010700780c */ /* 0x000fda0003f05270 */
[----:B------:R-:W-:-:S05]  /*4110*/  @P0 IMAD.HI.U32 R7, R6, c[0x0][0x330], RZ ;  /* 0x0000cc0006070a27 */ /* 0x000fca00078e00ff */
[----:B------:R-:W-:Y:S02]  /*4120*/  @P0 SHF.R.U32.HI R6, RZ, c[0x0][0x334], R7 ;  /* 0x0000cd00ff060a19 */ /* 0x000fe40000011607 */
.L_x_160:
[----:B------:R-:W-:Y:S05]  /*4130*/  BSYNC B0 ;  /* 0x0000000000007941 */ /* 0x000fea0003800000 */
.L_x_158:
[----:B------:R-:W-:-:S05]  /*4140*/  IMAD R6, R6, c[0x0][0x32c], R13 ;  /* 0x0000cb0006067a24 */ /* 0x000fca00078e020d */
[----:B------:R-:W-:Y:S02]  /*4150*/  IADD3 R7, R6, c[0x0][0x32c], RZ ;  /* 0x0000cb0006077a10 */ /* 0x000fe40007ffe0ff */
[----:B------:R-:W-:Y:S02]  /*4160*/  IMNMX R4, R4, R6, !PT ;  /* 0x0000000604047217 */ /* 0x000fe40007800200 */
[----:B------:R-:W-:Y:S02]  /*4170*/  IMNMX R5, R5, R7, PT ;  /* 0x0000000705057217 */ /* 0x000fe40003800200 */
.L_x_157:
[----:B------:R-:W-:Y:S01]  /*4180*/  ISETP.NE.AND P0, PT, R31, RZ, PT ;  /* 0x000000ff1f00720c */ /* 0x000fe20003f05270 */
[----:B------:R-:W-:Y:S01]  /*4190*/  IMAD.SHL.U32 R213, R0, 0x2, RZ ;  /* 0x0000000200d57824 */ /* 0x000fe200078e00ff */
[----:B------:R-:W-:Y:S01]  /*41a0*/  FMNMX.FTZ R130, R37, R39, !PT ;  /* 0x0000002725827209 */ /* 0x000fe20007810000 */
[----:B------:R-:W-:Y:S01]  /*41b0*/  STL [R1+0x60], R222 ;  /* 0x000060de01007387 */ /* 0x000fe20000100800 */
[----:B------:R-:W-:Y:S01]  /*41c0*/  ISETP.GT.AND P0, PT, R4, 0x8, !P0 ;  /* 0x000000080400780c */ /* 0x000fe20004704270 */
[--C-:B------:R-:W-:Y:S01]  /*41d0*/  IMAD R214, R3, 0x2, R213.reuse ;  /* 0x0000000203d67824 */ /* 0x100fe200078e02d5 */
[----:B------:R-:W-:Y:S01]  /*41e0*/  FMNMX.FTZ R130, R40, R130, !PT ;  /* 0x0000008228827209 */ /* 0x000fe20007810000 */
[----:B------:R-:W-:Y:S01]  /*41f0*/  STL [R1+0x5c], R221 ;  /* 0x00005cdd01007387 */ /* 0x000fe20000100800 */
[----:B------:R-:W-:Y:S01]  /*4200*/  ISETP.LT.OR P0, PT, R5, 0x9, P0 ;  /* 0x000000090500780c */ /* 0x000fe20000701670 */
[----:B------:R-:W-:Y:S01]  /*4210*/  IMAD R216, R2, 0x2, R213 ;  /* 0x0000000202d87824 */ /* 0x000fe200078e02d5 */
[----:B------:R-:W-:Y:S01]  /*4220*/  FMNMX.FTZ R130, R41, R130, !PT ;  /* 0x0000008229827209 */ /* 0x000fe20007810000 */
[----:B------:R-:W-:Y:S01]  /*4230*/  STL [R1+0x58], R220 ;  /* 0x000058dc01007387 */ /* 0x000fe20000100800 */
[----:B------:R-:W-:Y:S01]  /*4240*/  FSEL R116, R154, -INF , !P0 ;  /* 0xff8000009a747808 */ /* 0x000fe20004000000 */
[----:B------:R-:W-:Y:S01]  /*4250*/  ULDC.64 UR4, c[0x0][0x2c8] ;  /* 0x0000b20000047ab9 */ /* 0x000fe20000000a00 */
[----:B------:R-:W-:Y:S01]  /*4260*/  ISETP.NE.AND P0, PT, R30, RZ, PT ;  /* 0x000000ff1e00720c */ /* 0x000fe20003f05270 */
[----:B------:R-:W-:Y:S01]  /*4270*/  STL [R1+0x54], R219 ;  /* 0x000054db01007387 */ /* 0x000fe20000100800 */
[----:B------:R-:W-:-:S02]  /*4280*/  FMNMX.FTZ R130, R42, R130, !PT ;  /* 0x000000822a827209 */ /* 0x000fc40007810000 */
[----:B------:R-:W-:Y:S01]  /*4290*/  ISETP.GT.AND P0, PT, R4, 0x9, !P0 ;  /* 0x000000090400780c */ /* 0x000fe20004704270 */
[----:B------:R-:W-:Y:S01]  /*42a0*/  STL [R1+0x50], R218 ;  /* 0x000050da01007387 */ /* 0x000fe20000100800 */
[----:B------:R-:W-:Y:S02]  /*42b0*/  FMNMX.FTZ R130, R43, R130, !PT ;  /* 0x000000822b827209 */ /* 0x000fe40007810000 */
[----:B------:R-:W-:Y:S01]  /*42c0*/  ISETP.LT.OR P0, PT, R5, 0xa, P0 ;  /* 0x0000000a0500780c */ /* 0x000fe20000701670 */
[----:B------:R-:W-:Y:S01]  /*42d0*/  STL [R1+0x4c], R217 ;  /* 0x00004cd901007387 */ /* 0x000fe20000100800 */
[----:B------:R-:W-:Y:S02]  /*42e0*/  FMNMX.FTZ R130, R44, R130, !PT ;  /* 0x000000822c827209 */ /* 0x000fe40007810000 */
[----:B------:R-:W-:Y:S01]  /*42f0*/  FSEL R115, R155, -INF , !P0 ;  /* 0xff8000009b737808 */ /* 0x000fe20004000000 */
[----:B------:R-:W-:Y:S01]  /*4300*/  STL [R1+0x48], R212 ;  /* 0x000048d401007387 */ /* 0x000fe20000100800 */
[----:B------:R-:W-:-:S02]  /*4310*/  ISETP.NE.AND P0, PT, R29, RZ, PT ;  /* 0x000000ff1d00720c */ /* 0x000fc40003f05270 */
[----:B------:R-:W-:Y:S01]  /*4320*/  FMNMX.FTZ R130, R46, R130, !PT ;  /* 0x000000822e827209 */ /* 0x000fe20007810000 */
[----:B------:R-:W-:Y:S01]  /*4330*/  LDSM.16.MT88.4 R72, [R213+0x100] ;  /* 0x00010000d548783b */ /* 0x000fe20000004200 */
[----:B------:R-:W-:Y:S02]  /*4340*/  ISETP.GT.AND P0, PT, R4, 0x10, !P0 ;  /* 0x000000100400780c */ /* 0x000fe40004704270 */
[----:B------:R-:W-:Y:S01]  /*4350*/  FMNMX.FTZ R130, R56, R130, !PT ;  /* 0x0000008238827209 */ /* 0x000fe20007810000 */
[----:B------:R-:W-:Y:S01]  /*4360*/  LDSM.16.MT88.4 R76, [R216+0x100] ;  /* 0x00010000d84c783b */ /* 0x000fe20000004200 */
[----:B------:R-:W-:Y:S02]  /*4370*/  ISETP.LT.OR P0, PT, R5, 0x11, P0 ;  /* 0x000000110500780c */ /* 0x000fe40000701670 */
[----:B------:R-:W-:Y:S01]  /*4380*/  FMNMX.FTZ R130, R57, R130, !PT ;  /* 0x0000008239827209 */ /* 0x000fe20007810000 */
[----:B------:R-:W-:Y:S01]  /*4390*/  LDSM.16.MT88.4 R96, [R214+0x100] ;  /* 0x00010000d660783b */ /* 0x000fe20000004200 */
[----:B------:R-:W-:-:S02]  /*43a0*/  FSEL R119, R158, -INF , !P0 ;  /* 0xff8000009e777808 */ /* 0x000fc40004000000 */
[----:B------:R-:W-:Y:S01]  /*43b0*/  ISETP.NE.AND P0, PT, R28, RZ, PT ;  /* 0x000000ff1c00720c */ /* 0x000fe20003f05270 */
[----:B------:R-:W-:Y:S01]  /*43c0*/  LDSM.16.MT88.4 R88, [R216+0x900] ;  /* 0x00090000d858783b */ /* 0x000fe20000004200 */
[----:B------:R-:W-:Y:S02]  /*43d0*/  FMNMX.FTZ R130, R58, R130, !PT ;  /* 0x000000823a827209 */ /* 0x000fe40007810000 */
[----:B------:R-:W-:Y:S01]  /*43e0*/  ISETP.GT.AND P0, PT, R4, 0x11, !P0 ;  /* 0x000000110400780c */ /* 0x000fe20004704270 */
[----:B------:R-:W-:Y:S01]  /*43f0*/  LDSM.16.MT88.4 R80, [R214+0x900] ;  /* 0x00090000d650783b */ /* 0x000fe20000004200 */
[----:B------:R-:W-:Y:S02]  /*4400*/  FMNMX.FTZ R130, R68, R130, !PT ;  /* 0x0000008244827209 */ /* 0x000fe40007810000 */
[----:B------:R-:W-:Y:S01]  /*4410*/  ISETP.LT.OR P0, PT, R5, 0x12, P0 ;  /* 0x000000120500780c */ /* 0x000fe20000701670 */
[----:B------:R-:W-:Y:S01]  /*4420*/  LDSM.16.MT88.4 R64, [R216+0x1100] ;  /* 0x00110000d840783b */ /* 0x000fe20000004200 */
[----:B------:R-:W-:-:S02]  /*4430*/  FMNMX.FTZ R130, R69, R130, !PT ;  /* 0x0000008245827209 */ /* 0x000fc40007810000 */
[----:B------:R-:W-:Y:S02]  /*4440*/  FSEL R124, R159, -INF , !P0 ;  /* 0xff8000009f7c7808 */ /* 0x000fe40004000000 */
[----:B------:R-:W-:Y:S01]  /*4450*/  ISETP.NE.AND P0, PT, R27, RZ, PT ;  /* 0x000000ff1b00720c */ /* 0x000fe20003f05270 */
[----:B------:R-:W-:Y:S01]  /*4460*/  LDSM.16.MT88.4 R156, [R213+0x1900] ;  /* 0x00190000d59c783b */ /* 0x000fe20000004200 */
[----:B------:R-:W-:Y:S02]  /*4470*/  FMNMX.FTZ R130, R112, R130, !PT ;  /* 0x0000008270827209 */ /* 0x000fe40007810000 */
[----:B------:R-:W-:Y:S02]  /*4480*/  ISETP.GT.AND P0, PT, R4, 0x18, !P0 ;  /* 0x000000180400780c */ /* 0x000fe40004704270 */
[----:B------:R-:W-:Y:S02]  /*4490*/  FMNMX.FTZ R130, R117, R130, !PT ;  /* 0x0000008275827209 */ /* 0x000fe40007810000 */
[----:B------:R-:W-:-:S02]  /*44a0*/  FMNMX.FTZ R129, R34, R35, !PT ;  /* 0x0000002322817209 */ /* 0x000fc40007810000 */
[----:B------:R-:W-:Y:S02]  /*44b0*/  P2R R62, PR, RZ, 0x40 ;  /* 0x00000040ff3e7803 */ /* 0x000fe40000000000 */
[----:B------:R-:W-:Y:S02]  /*44c0*/  ISETP.LT.OR P0, PT, R5, 0x19, P0 ;  /* 0x000000190500780c */ /* 0x000fe40000701670 */
[----:B------:R-:W-:Y:S02]  /*44d0*/  ISETP.NE.AND P6, PT, R26, RZ, PT ;  /* 0x000000ff1a00720c */ /* 0x000fe40003fc5270 */
[----:B------:R-:W-:Y:S02]  /*44e0*/  FMNMX.FTZ R130, R120, R130, !PT ;  /* 0x0000008278827209 */ /* 0x000fe40007810000 */
[----:B------:R-:W-:Y:S02]  /*44f0*/  FMNMX.FTZ R129, R36, R129, !PT ;  /* 0x0000008124817209 */ /* 0x000fe40007810000 */
[----:B------:R-:W-:-:S02]  /*4500*/  FSEL R126, R138, -INF , !P0 ;  /* 0xff8000008a7e7808 */ /* 0x000fc40004000000 */
[----:B------:R-:W-:Y:S02]  /*4510*/  ISETP.GT.AND P0, PT, R4, 0x19, !P6 ;  /* 0x000000190400780c */ /* 0x000fe40007704270 */
[----:B------:R-:W-:Y:S02]  /*4520*/  FMNMX.FTZ R130, R193, R130, !PT ;  /* 0x00000082c1827209 */ /* 0x000fe40007810000 */
[----:B------:R-:W-:Y:S02]  /*4530*/  FMNMX.FTZ R129, R38, R129, !PT ;  /* 0x0000008126817209 */ /* 0x000fe40007810000 */
[----:B------:R-:W-:Y:S02]  /*4540*/  ISETP.LT.OR P0, PT, R5, 0x1a, P0 ;  /* 0x0000001a0500780c */ /* 0x000fe40000701670 */
[----:B------:R-:W-:Y:S02]  /*4550*/  FMNMX.FTZ R130, R197, R130, !PT ;  /* 0x00000082c5827209 */ /* 0x000fe40007810000 */
[----:B------:R-:W-:-:S02]  /*4560*/  FMNMX.FTZ R129, R45, R129, !PT ;  /* 0x000000812d817209 */ /* 0x000fc40007810000 */
[----:B------:R-:W-:Y:S02]  /*4570*/  FSEL R137, R139, -INF , !P0 ;  /* 0xff8000008b897808 */ /* 0x000fe40004000000 */
[----:B------:R-:W-:Y:S02]  /*4580*/  FMNMX.FTZ R130, R196, R130, !PT ;  /* 0x00000082c4827209 */ /* 0x000fe40007810000 */
[----:B------:R-:W-:Y:S02]  /*4590*/  ISETP.NE.AND P0, PT, R25, RZ, PT ;  /* 0x000000ff1900720c */ /* 0x000fe40003f05270 */
[----:B------:R-:W-:Y:S02]  /*45a0*/  FMNMX.FTZ R129, R47, R129, !PT ;  /* 0x000000812f817209 */ /* 0x000fe40007810000 */
[----:B------:R-:W-:Y:S02]  /*45b0*/  FMNMX.FTZ R130, R200, R130, !PT ;  /* 0x00000082c8827209 */ /* 0x000fe40007810000 */
[----:B------:R-:W-:-:S02]  /*45c0*/  ISETP.GT.AND P0, PT, R4, 0x20, !P0 ;  /* 0x000000200400780c */ /* 0x000fc40004704270 */
[----:B------:R-:W-:Y:S02]  /*45d0*/  FMNMX.FTZ R129, R48, R129, !PT ;  /* 0x0000008130817209 */ /* 0x000fe40007810000 */
[----:B------:R-:W-:Y:S02]  /*45e0*/  FMNMX.FTZ R130, R201, R130, !PT ;  /* 0x00000082c9827209 */ /* 0x000fe40007810000 */
[----:B------:R-:W-:Y:S02]  /*45f0*/  ISETP.LT.OR P0, PT, R5, 0x21, P0 ;  /* 0x000000210500780c */ /* 0x000fe40000701670 */
[----:B------:R-:W-:Y:S02]  /*4600*/  FMNMX.FTZ R129, R49, R129, !PT ;  /* 0x0000008131817209 */ /* 0x000fe40007810000 */
[----:B------:R-:W-:Y:S02]  /*4610*/  FMNMX.FTZ R130, R202, R130, !PT ;  /* 0x00000082ca827209 */ /* 0x000fe40007810000 */
[----:B------:R-:W-:-:S02]  /*4620*/  FSEL R139, R150, -INF , !P0 ;  /* 0xff800000968b7808 */ /* 0x000fc40004000000 */
[----:B------:R-:W-:Y:S02]  /*4630*/  ISETP.NE.AND P0, PT, R24, RZ, PT ;  /* 0x000000ff1800720c */ /* 0x000fe40003f05270 */
[----:B------:R-:W-:Y:S02]  /*4640*/  FMNMX.FTZ R129, R59, R129, !PT ;  /* 0x000000813b817209 */ /* 0x000fe40007810000 */
[----:B------:R-:W-:Y:S02]  /*4650*/  FMNMX.FTZ R130, R230, R130, !PT ;  /* 0x00000082e6827209 */ /* 0x000fe40007810000 */
[----:B------:R-:W-:Y:S02]  /*4660*/  ISETP.GT.AND P0, PT, R4, 0x21, !P0 ;  /* 0x000000210400780c */ /* 0x000fe40004704270 */
[----:B------:R-:W-:Y:S02]  /*4670*/  FMNMX.FTZ R129, R60, R129, !PT ;  /* 0x000000813c817209 */ /* 0x000fe40007810000 */
[----:B------:R-:W-:-:S02]  /*4680*/  FMNMX.FTZ R130, R233, R130, !PT ;  /* 0x00000082e9827209 */ /* 0x000fc40007810000 */
[----:B------:R-:W-:Y:S02]  /*4690*/  ISETP.LT.OR P0, PT, R5, 0x22, P0 ;  /* 0x000000220500780c */ /* 0x000fe40000701670 */
[----:B------:R-:W-:Y:S01]  /*46a0*/  FMNMX.FTZ R129, R61, R129, !PT ;  /* 0x000000813d817209 */ /* 0x000fe20007810000 */
[----:B------:R-:W1:Y:S01]  /*46b0*/  SHFL.BFLY PT, R6, R130, 0x2, 0x1f ;  /* 0x0c401f0082067f89 */ /* 0x000e6200000e0000 */
[----:B------:R-:W-:Y:S02]  /*46c0*/  FSEL R138, R151, -INF , !P0 ;  /* 0xff800000978a7808 */ /* 0x000fe40004000000 */
[----:B------:R-:W-:Y:S02]  /*46d0*/  FMNMX.FTZ R129, R84, R129, !PT ;  /* 0x0000008154817209 */ /* 0x000fe40007810000 */
[----:B------:R-:W-:Y:S02]  /*46e0*/  ISETP.NE.AND P0, PT, R23, RZ, PT ;  /* 0x000000ff1700720c */ /* 0x000fe40003f05270 */
[----:B------:R-:W-:-:S02]  /*46f0*/  FMNMX.FTZ R129, R86, R129, !PT ;  /* 0x0000008156817209 */ /* 0x000fc40007810000 */
[----:B------:R-:W-:Y:S02]  /*4700*/  ISETP.GT.AND P0, PT, R4, 0x28, !P0 ;  /* 0x000000280400780c */ /* 0x000fe40004704270 */
[----:B------:R-:W-:Y:S02]  /*4710*/  FMNMX.FTZ R129, R110, R129, !PT ;  /* 0x000000816e817209 */ /* 0x000fe40007810000 */
[----:B------:R-:W-:Y:S02]  /*4720*/  ISETP.LT.OR P0, PT, R5, 0x29, P0 ;  /* 0x000000290500780c */ /* 0x000fe40000701670 */
[----:B------:R-:W-:Y:S02]  /*4730*/  FMNMX.FTZ R129, R111, R129, !PT ;  /* 0x000000816f817209 */ /* 0x000fe40007810000 */
[----:B------:R-:W-:Y:S02]  /*4740*/  FSEL R146, R146, -INF , !P0 ;  /* 0xff80000092927808 */ /* 0x000fe40004000000 */
[----:B------:R-:W-:-:S02]  /*4750*/  ISETP.NE.AND P0, PT, R22, RZ, PT ;  /* 0x000000ff1600720c */ /* 0x000fc40003f05270 */
[----:B------:R-:W-:Y:S02]  /*4760*/  FMNMX.FTZ R129, R113, R129, !PT ;  /* 0x0000008171817209 */ /* 0x000fe40007810000 */
[----:B------:R-:W-:Y:S02]  /*4770*/  ISETP.GT.AND P0, PT, R4, 0x29, !P0 ;  /* 0x000000290400780c */ /* 0x000fe40004704270 */
[----:B------:R-:W-:Y:S02]  /*4780*/  FMNMX.FTZ R129, R192, R129, !PT ;  /* 0x00000081c0817209 */ /* 0x000fe40007810000 */
[----:B------:R-:W-:Y:S02]  /*4790*/  ISETP.LT.OR P0, PT, R5, 0x2a, P0 ;  /* 0x0000002a0500780c */ /* 0x000fe40000701670 */
[----:B-1----:R-:W-:Y:S02]  /*47a0*/  FMNMX.FTZ R130, R130, R6, !PT ;  /* 0x0000000682827209 */ /* 0x002fe40007810000 */
[----:B------:R-:W-:-:S02]  /*47b0*/  FMNMX.FTZ R129, R195, R129, !PT ;  /* 0x00000081c3817209 */ /* 0x000fc40007810000 */
[----:B------:R-:W-:Y:S01]  /*47c0*/  FSEL R147, R147, -INF , !P0 ;  /* 0xff80000093937808 */ /* 0x000fe20004000000 */
[----:B------:R-:W1:Y:S01]  /*47d0*/  SHFL.BFLY PT, R6, R130, 0x1, 0x1f ;  /* 0x0c201f0082067f89 */ /* 0x000e6200000e0000 */
[----:B------:R-:W-:Y:S02]  /*47e0*/  ISETP.NE.AND P0, PT, R21, RZ, PT ;  /* 0x000000ff1500720c */ /* 0x000fe40003f05270 */
[----:B------:R-:W-:Y:S02]  /*47f0*/  FMNMX.FTZ R129, R194, R129, !PT ;  /* 0x00000081c2817209 */ /* 0x000fe40007810000 */
[----:B------:R-:W-:Y:S02]  /*4800*/  ISETP.GT.AND P0, PT, R4, 0x30, !P0 ;  /* 0x000000300400780c */ /* 0x000fe40004704270 */
[----:B------:R-:W-:Y:S02]  /*4810*/  FMNMX.FTZ R129, R198, R129, !PT ;  /* 0x00000081c6817209 */ /* 0x000fe40007810000 */
[----:B------:R-:W-:-:S02]  /*4820*/  ISETP.LT.OR P0, PT, R5, 0x31, P0 ;  /* 0x000000310500780c */ /* 0x000fc40000701670 */
[----:B------:R-:W-:Y:S02]  /*4830*/  FMNMX.FTZ R129, R205, R129, !PT ;  /* 0x00000081cd817209 */ /* 0x000fe40007810000 */
[----:B------:R-:W-:Y:S02]  /*4840*/  FSEL R199, R142, -INF , !P0 ;  /* 0xff8000008ec77808 */ /* 0x000fe40004000000 */
[----:B------:R-:W-:Y:S02]  /*4850*/  ISETP.NE.AND P0, PT, R19, RZ, PT ;  /* 0x000000ff1300720c */ /* 0x000fe40003f05270 */
[----:B------:R-:W-:Y:S02]  /*4860*/  FMNMX.FTZ R129, R209, R129, !PT ;  /* 0x00000081d1817209 */ /* 0x000fe40007810000 */
[----:B------:R-:W-:Y:S02]  /*4870*/  ISETP.GT.AND P0, PT, R4, 0x31, !P0 ;  /* 0x000000310400780c */ /* 0x000fe40004704270 */
[----:B------:R-:W-:-:S02]  /*4880*/  FMNMX.FTZ R129, R210, R129, !PT ;  /* 0x00000081d2817209 */ /* 0x000fc40007810000 */
[----:B------:R-:W-:Y:S02]  /*4890*/  ISETP.LT.OR P0, PT, R5, 0x32, P0 ;  /* 0x000000320500780c */ /* 0x000fe40000701670 */
[----:B------:R-:W-:Y:S02]  /*48a0*/  FMNMX.FTZ R129, R229, R129, !PT ;  /* 0x00000081e5817209 */ /* 0x000fe40007810000 */
[----:B------:R-:W-:Y:S02]  /*48b0*/  FSEL R203, R143, -INF , !P0 ;  /* 0xff8000008fcb7808 */ /* 0x000fe40004000000 */
[----:B-1----:R-:W-:Y:S02]  /*48c0*/  FMNMX.FTZ R130, R130, R6, !PT ;  /* 0x0000000682827209 */ /* 0x002fe40007810000 */
[----:B------:R-:W-:Y:S01]  /*48d0*/  ISETP.GT.AND P0, PT, R4, 0x38, !P5 ;  /* 0x000000380400780c */ /* 0x000fe20006f04270 */
[----:B------:R-:W1:Y:S01]  /*48e0*/  SHFL.BFLY PT, R6, R129, 0x2, 0x1f ;  /* 0x0c401f0081067f89 */ /* 0x000e6200000e0000 */
[----:B------:R-:W-:Y:S01]  /*48f0*/  ISETP.NE.AND P6, PT, R32, RZ, PT ;  /* 0x000000ff2000720c */ /* 0x000fe20003fc5270 */
[----:B------:R-:W-:Y:S01]  /*4900*/  FMUL.FTZ R7, R130, c[0x0][0x2d0] ;  /* 0x0000b40082077a20 */ /* 0x000fe20000410000 */
[----:B------:R-:W-:-:S02]  /*4910*/  ISETP.LT.OR P0, PT, R5, 0x39, P0 ;  /* 0x000000390500780c */ /* 0x000fc40000701670 */
[----:B------:R-:W-:Y:S02]  /*4920*/  LEA R215, R2, R214, 0x1 ;  /* 0x000000d602d77211 */ /* 0x000fe400078e08ff */
[----:B------:R-:W-:Y:S02]  /*4930*/  FSEL R204, R134, -INF , !P0 ;  /* 0xff80000086cc7808 */ /* 0x000fe40004000000 */
[----:B------:R-:W-:Y:S01]  /*4940*/  ISETP.GT.AND P0, PT, R4, 0x39, !P4 ;  /* 0x000000390400780c */ /* 0x000fe20006704270 */
[----:B------:R-:W-:Y:S01]  /*4950*/  LDSM.16.MT88.4 R92, [R215+0x100] ;  /* 0x00010000d75c783b */ /* 0x000fe20000004200 */
[----:B------:R-:W-:Y:S02]  /*4960*/  FMNMX.FTZ R2, R85, R109, !PT ;  /* 0x0000006d55027209 */ /* 0x000fe40007810000 */
[----:B------:R-:W-:Y:S01]  /*4970*/  ISETP.LT.OR P0, PT, R5, 0x3a, P0 ;  /* 0x0000003a0500780c */ /* 0x000fe20000701670 */
[----:B------:R-:W-:Y:S01]  /*4980*/  LDSM.16.MT88.4 R100, [R215+0x900] ;  /* 0x00090000d764783b */ /* 0x000fe20000004200 */
[----:B------:R-:W-:-:S02]  /*4990*/  FMNMX.FTZ R2, R114, R2, !PT ;  /* 0x0000000272027209 */ /* 0x000fc40007810000 */
[----:B------:R-:W-:Y:S02]  /*49a0*/  FSEL R206, R135, -INF , !P0 ;  /* 0xff80000087ce7808 */ /* 0x000fe40004000000 */
[----:B------:R-:W-:Y:S02]  /*49b0*/  ISETP.GT.AND P0, PT, R4, 0x40, !P3 ;  /* 0x000000400400780c */ /* 0x000fe40005f04270 */
[----:B------:R-:W-:Y:S02]  /*49c0*/  ISETP.NE.AND P4, PT, R15, RZ, PT ;  /* 0x000000ff0f00720c */ /* 0x000fe40003f85270 */
[----:B------:R-:W-:Y:S02]  /*49d0*/  ISETP.LT.OR P0, PT, R5, 0x41, P0 ;  /* 0x000000410500780c */ /* 0x000fe40000701670 */
[----:B-1----:R-:W-:Y:S02]  /*49e0*/  FMNMX.FTZ R129, R129, R6, !PT ;  /* 0x0000000681817209 */ /* 0x002fe40007810000 */
[----:B------:R-:W-:-:S02]  /*49f0*/  FSEL R234, R106, -INF , !P0 ;  /* 0xff8000006aea7808 */ /* 0x000fc40004000000 */
[----:B------:R-:W-:Y:S01]  /*4a00*/  ISETP.GT.AND P0, PT, R4, 0x41, !P2 ;  /* 0x000000410400780c */ /* 0x000fe20005704270 */
[----:B------:R-:W1:Y:S01]  /*4a10*/  SHFL.BFLY PT, R6, R129, 0x1, 0x1f ;  /* 0x0c201f0081067f89 */ /* 0x000e6200000e0000 */
[----:B------:R-:W-:Y:S02]  /*4a20*/  ISETP.NE.AND P5, PT, R14, RZ, PT ;  /* 0x000000ff0e00720c */ /* 0x000fe40003fa5270 */
[----:B------:R-:W-:Y:S02]  /*4a30*/  ISETP.LT.OR P0, PT, R5, 0x42, P0 ;  /* 0x000000420500780c */ /* 0x000fe40000701670 */
[----:B------:R-:W-:Y:S02]  /*4a40*/  ISETP.NE.AND P3, PT, R18, RZ, PT ;  /* 0x000000ff1200720c */ /* 0x000fe40003f65270 */
[----:B------:R-:W-:Y:S02]  /*4a50*/  FSEL R235, R107, -INF , !P0 ;  /* 0xff8000006beb7808 */ /* 0x000fe40004000000 */
[----:B------:R-:W-:Y:S01]  /*4a60*/  ISETP.GT.AND P0, PT, R4, 0x1, !P6 ;  /* 0x000000010400780c */ /* 0x000fe20007704270 */
[----:B------:R-:W2:Y:S01]  /*4a70*/  LDSM.16.MT88.4 R104, [R213+0x900] ;  /* 0x00090000d568783b */ /* 0x000ea20000004200 */
[----:B------:R-:W-:-:S02]  /*4a80*/  ISETP.NE.AND P6, PT, R20, RZ, PT ;  /* 0x000000ff1400720c */ /* 0x000fc40003fc5270 */
[----:B------:R-:W-:Y:S02]  /*4a90*/  ISETP.LT.OR P0, PT, R5, 0x2, P0 ;  /* 0x000000020500780c */ /* 0x000fe40000701670 */
[----:B------:R-:W-:Y:S02]  /*4aa0*/  ISETP.NE.AND P2, PT, R17, RZ, PT ;  /* 0x000000ff1100720c */ /* 0x000fe40003f45270 */
[----:B------:R-:W-:Y:S02]  /*4ab0*/  FSEL R108, R163, -INF , !P0 ;  /* 0xff800000a36c7808 */ /* 0x000fe40004000000 */
[----:B------:R-:W-:Y:S02]  /*4ac0*/  ISETP.GT.AND P0, PT, R4, RZ, !P1 ;  /* 0x000000ff0400720c */ /* 0x000fe40004f04270 */
[----:B------:R-:W-:Y:S02]  /*4ad0*/  ISETP.NE.AND P1, PT, R16, RZ, PT ;  /* 0x000000ff1000720c */ /* 0x000fe40003f25270 */
[----:B------:R-:W-:-:S02]  /*4ae0*/  ISETP.LT.OR P0, PT, R5, 0x1, P0 ;  /* 0x000000010500780c */ /* 0x000fc40000701670 */
[----:B-1----:R-:W-:Y:S02]  /*4af0*/  FMNMX.FTZ R129, R129, R6, !PT ;  /* 0x0000000681817209 */ /* 0x002fe40007810000 */
[----:B------:R-:W-:Y:S02]  /*4b00*/  FSEL R87, R162, -INF , !P0 ;  /* 0xff800000a2577808 */ /* 0x000fe40004000000 */
[----:B------:R-:W-:Y:S01]  /*4b10*/  FSETP.NEU.FTZ.AND P0, PT, R130, -INF , PT ;  /* 0xff8000008200780b */ /* 0x000fe20003f1d000 */
[----:B------:R-:W-:Y:S01]  /*4b20*/  FMUL.FTZ R6, R129, c[0x0][0x2d0] ;  /* 0x0000b40081067a20 */ /* 0x000fe20000410000 */
[----:B------:R-:W-:Y:S02]  /*4b30*/  FMNMX.FTZ R3, R87, R108, !PT ;  /* 0x0000006c57037209 */ /* 0x000fe40007810000 */
[----:B------:R-:W-:Y:S02]  /*4b40*/  FSEL R7, R7, RZ, P0 ;  /* 0x000000ff07077208 */ /* 0x000fe40000000000 */
[----:B------:R-:W-:-:S02]  /*4b50*/  FSETP.NEU.FTZ.AND P0, PT, R129, -INF , PT ;  /* 0xff8000008100780b */ /* 0x000fc40003f1d000 */
[----:B------:R-:W-:Y:S01]  /*4b60*/  ISETP.GT.AND P3, PT, R4, 0x48, !P3 ;  /* 0x000000480400780c */ /* 0x000fe20005f64270 */
[----:B------:R-:W-:Y:S01]  /*4b70*/  FFMA.FTZ R8, R37, c[0x0][0x2d0], -R7 ;  /* 0x0000b40025087a23 */ /* 0x000fe20000010807 */
[----:B------:R-:W-:Y:S02]  /*4b80*/  FSEL R6, R6, RZ, P0 ;  /* 0x000000ff06067208 */ /* 0x000fe40000000000 */
[C---:B------:R-:W-:Y:S01]  /*4b90*/  ISETP.GT.AND P0, PT, R4.reuse, 0x51, !P4 ;  /* 0x000000510400780c */ /* 0x040fe20006704270 */
[----:B------:R1:W-:Y:S01]  /*4ba0*/  MUFU.EX2 R245, R8 ;  /* 0x0000000800f57308 */ /* 0x0003e20000000800 */
[C---:B------:R-:W-:Y:S01]  /*4bb0*/  ISETP.GT.AND P4, PT, R4.reuse, 0x58, !P5 ;  /* 0x000000580400780c */ /* 0x040fe20006f84270 */
[----:B------:R-:W-:Y:S01]  /*4bc0*/  FFMA.FTZ R0, R35, c[0x0][0x2d0], -R6 ;  /* 0x0000b40023007a23 */ /* 0x000fe20000010806 */
[C---:B------:R-:W-:Y:S02]  /*4bd0*/  ISETP.GT.AND P5, PT, R4.reuse, 0x59, !P6 ;  /* 0x000000590400780c */ /* 0x040fe400077a4270 */
[----:B------:R-:W-:-:S02]  /*4be0*/  ISETP.GT.AND P2, PT, R4, 0x49, !P2 ;  /* 0x000000490400780c */ /* 0x000fc40005744270 */
[----:B------:R-:W-:Y:S01]  /*4bf0*/  ISETP.GT.AND P1, PT, R4, 0x50, !P1 ;  /* 0x000000500400780c */ /* 0x000fe20004f24270 */
[----:B------:R3:W-:Y:S01]  /*4c00*/  MUFU.EX2 R168, R0 ;  /* 0x0000000000a87308 */ /* 0x0007e20000000800 */
[----:B------:R-:W-:Y:S02]  /*4c10*/  P2R R4, PR, RZ, 0x20 ;  /* 0x00000020ff047803 */ /* 0x000fe40000000000 */
[C---:B------:R-:W-:Y:S02]  /*4c20*/  ISETP.LT.OR P5, PT, R5.reuse, 0x4a, P2 ;  /* 0x0000004a0500780c */ /* 0x040fe400017a1670 */
[----:B------:R-:W-:Y:S02]  /*4c30*/  ISETP.LT.OR P2, PT, R5, 0x52, P0 ;  /* 0x000000520500780c */ /* 0x000fe40000741670 */
[----:B------:R-:W-:Y:S01]  /*4c40*/  ISETP.NE.AND P0, PT, R4, RZ, PT ;  /* 0x000000ff0400720c */ /* 0x000fe20003f05270 */
[----:B-1----:R-:W-:Y:S01]  /*4c50*/  FFMA.FTZ R8, R39, c[0x0][0x2d0], -R7 ;  /* 0x0000b40027087a23 */ /* 0x002fe20000010807 */
[----:B------:R-:W-:-:S02]  /*4c60*/  ISETP.LT.OR P6, PT, R5, 0x49, P3 ;  /* 0x000000490500780c */ /* 0x000fc40001fc1670 */
[----:B------:R-:W-:Y:S01]  /*4c70*/  ISETP.LT.OR P3, PT, R5, 0x51, P1 ;  /* 0x000000510500780c */ /* 0x000fe20000f61670 */
[----:B------:R1:W4:Y:S01]  /*4c80*/  MUFU.EX2 R133, R8 ;  /* 0x0000000800857308 */ /* 0x0003220000000800 */
[----:B------:R-:W-:Y:S02]  /*4c90*/  FSEL R187, R166, -INF , !P6 ;  /* 0xff800000a6bb7808 */ /* 0x000fe40007000000 */
[----:B------:R-:W-:Y:S01]  /*4ca0*/  FSEL R186, R167, -INF , !P5 ;  /* 0xff800000a7ba7808 */ /* 0x000fe20006800000 */
[----:B---3--:R-:W-:Y:S01]  /*4cb0*/  FFMA.FTZ R0, R36, c[0x0][0x2d0], -R6 ;  /* 0x0000b40024007a23 */ /* 0x008fe20000010806 */
[----:B------:R-:W-:Y:S02]  /*4cc0*/  FSEL R190, R190, -INF , !P3 ;  /* 0xff800000bebe7808 */ /* 0x000fe40005800000 */
[----:B------:R-:W-:Y:S01]  /*4cd0*/  ISETP.LT.OR P1, PT, R5, 0x59, P4 ;  /* 0x000000590500780c */ /* 0x000fe20002721670 */
[----:B------:R3:W-:Y:S01]  /*4ce0*/  MUFU.EX2 R212, R0 ;  /* 0x0000000000d47308 */ /* 0x0007e20000000800 */
[----:B------:R-:W-:-:S02]  /*4cf0*/  FSEL R189, R191, -INF , !P2 ;  /* 0xff800000bfbd7808 */ /* 0x000fc40005000000 */
[----:B------:R-:W-:Y:S02]  /*4d00*/  ISETP.LT.OR P0, PT, R5, 0x5a, P0 ;  /* 0x0000005a0500780c */ /* 0x000fe40000701670 */
[----:B------:R-:W-:Y:S02]  /*4d10*/  FSEL R191, R170, -INF , !P1 ;  /* 0xff800000aabf7808 */ /* 0x000fe40004800000 */
[----:B------:R-:W-:Y:S01]  /*4d20*/  FSEL R188, R171, -INF , !P0 ;  /* 0xff800000abbc7808 */ /* 0x000fe20004000000 */
[----:B-1----:R-:W-:Y:S01]  /*4d30*/  FFMA.FTZ R8, R40, c[0x0][0x2d0], -R7 ;  /* 0x0000b40028087a23 */ /* 0x002fe20000010807 */
[----:B----4-:R-:W-:Y:S02]  /*4d40*/  F2FP.PACK_AB R12, R133, R245 ;  /* 0x000000f5850c723e */ /* 0x010fe400000000ff */
[----:B------:R-:W-:Y:S01]  /*4d50*/  ISETP.NE.AND P6, PT, R62, RZ, PT ;  /* 0x000000ff3e00720c */ /* 0x000fe20003fc5270 */
[----:B------:R1:W-:Y:S01]  /*4d60*/  MUFU.EX2 R217, R8 ;  /* 0x0000000800d97308 */ /* 0x0003e20000000800 */
[----:B---3--:R-:W-:-:S07]  /*4d70*/  FFMA.FTZ R0, R38, c[0x0][0x2d0], -R6 ;  /* 0x0000b40026007a23 */ /* 0x008fce0000010806 */
[----:B------:R3:W4:Y:S01]  /*4d80*/  MUFU.EX2 R165, R0 ;  /* 0x0000000000a57308 */ /* 0x0007220000000800 */
[----:B-1----:R-:W-:-:S07]  /*4d90*/  FFMA.FTZ R8, R41, c[0x0][0x2d0], -R7 ;  /* 0x0000b40029087a23 */ /* 0x002fce0000010807 */
[----:B------:R1:W1:Y:S01]  /*4da0*/  MUFU.EX2 R121, R8 ;  /* 0x0000000800797308 */ /* 0x0002620000000800 */
[----:B---3--:R-:W-:Y:S01]  /*4db0*/  FFMA.FTZ R0, R42, c[0x0][0x2d0], -R7 ;  /* 0x0000b4002a007a23 */ /* 0x008fe20000010807 */
[----:B----4-:R-:W-:-:S06]  /*4dc0*/  F2FP.PACK_AB R15, R165, R212 ;  /* 0x000000d4a50f723e */ /* 0x010fcc00000000ff */
[----:B------:R3:W-:Y:S01]  /*4dd0*/  MUFU.EX2 R142, R0 ;  /* 0x00000000008e7308 */ /* 0x0007e20000000800 */
[----:B-1----:R-:W-:Y:S01]  /*4de0*/  FFMA.FTZ R8, R34, c[0x0][0x2d0], -R6 ;  /* 0x0000b40022087a23 */ /* 0x002fe20000010806 */
[----:B------:R-:W-:-:S06]  /*4df0*/  F2FP.PACK_AB R14, R121, R217 ;  /* 0x000000d9790e723e */ /* 0x000fcc00000000ff */
[----:B------:R-:W1:Y:S01]  /*4e00*/  MUFU.EX2 R149, R8 ;  /* 0x0000000800957308 */ /* 0x000e620000000800 */
[----:B---3--:R-:W-:-:S07]  /*4e10*/  FFMA.FTZ R0, R43, c[0x0][0x2d0], -R7 ;  /* 0x0000b4002b007a23 */ /* 0x008fce0000010807 */
[----:B------:R3:W4:Y:S01]  /*4e20*/  MUFU.EX2 R143, R0 ;  /* 0x00000000008f7308 */ /* 0x0007220000000800 */
[----:B-1----:R-:W-:-:S07]  /*4e30*/  F2FP.PACK_AB R13, R168, R149 ;  /* 0x00000095a80d723e */ /* 0x002fce00000000ff */
[----:B------:R-:W-:Y:S01]  /*4e40*/  HMMA.16816.F32 R16, R12, R72, RZ ;  /* 0x000000480c10723c */ /* 0x000fe200000018ff */
[----:B---3--:R-:W-:Y:S01]  /*4e50*/  FFMA.FTZ R0, R44, c[0x0][0x2d0], -R7 ;  /* 0x0000b4002c007a23 */ /* 0x008fe20000010807 */
[----:B----4-:R-:W-:-:S03]  /*4e60*/  F2FP.PACK_AB R8, R143, R142 ;  /* 0x0000008e8f08723e */ /* 0x010fc600000000ff */
[----:B------:R1:W-:Y:S03]  /*4e70*/  MUFU.EX2 R220, R0 ;  /* 0x0000000000dc7308 */ /* 0x0003e60000000800 */
[C---:B------:R-:W-:Y:S08]  /*4e80*/  HMMA.16816.F32 R20, R12.reuse, R76, RZ ;  /* 0x0000004c0c14723c */ /* 0x040ff000000018ff */
[----:B------:R-:W-:Y:S01]  /*4e90*/  HMMA.16816.F32 R24, R12, R96, RZ ;  /* 0x000000600c18723c */ /* 0x000fe200000018ff */
[----:B-1----:R-:W-:Y:S01]  /*4ea0*/  FMNMX.FTZ R0, R118, R2, !PT ;  /* 0x0000000276007209 */ /* 0x002fe20007810000 */
[----:B------:R-:W-:-:S06]  /*4eb0*/  FFMA.FTZ R2, R46, c[0x0][0x2d0], -R7 ;  /* 0x0000b4002e027a23 */ /* 0x000fcc0000010807 */
[----:B------:R-:W-:Y:S01]  /*4ec0*/  HMMA.16816.F32 R32, R12, R92, RZ ;  /* 0x0000005c0c20723c */ /* 0x000fe200000018ff */
[----:B------:R-:W-:Y:S01]  /*4ed0*/  FMNMX.FTZ R0, R125, R0, !PT ;  /* 0x000000007d007209 */ /* 0x000fe20007810000 */
[----:B------:R1:W3:Y:S03]  /*4ee0*/  MUFU.EX2 R176, R2 ;  /* 0x0000000200b07308 */ /* 0x0002e60000000800 */
[----:B------:R-:W-:-:S03]  /*4ef0*/  FMNMX.FTZ R0, R127, R0, !PT ;  /* 0x000000007f007209 */ /* 0x000fc60007810000 */
[----:B------:R-:W-:Y:S01]  /*4f00*/  HMMA.16816.F32 R36, R12, R74, RZ ;  /* 0x0000004a0c24723c */ /* 0x000fe200000018ff */
[----:B------:R-:W-:-:S04]  /*4f10*/  FMNMX.FTZ R0, R131, R0, !PT ;  /* 0x0000000083007209 */ /* 0x000fc80007810000 */
[----:B------:R-:W-:-:S03]  /*4f20*/  FMNMX.FTZ R0, R136, R0, !PT ;  /* 0x0000000088007209 */ /* 0x000fc60007810000 */
[----:B------:R-:W-:Y:S01]  /*4f30*/  HMMA.16816.F32 R40, R12, R78, RZ ;  /* 0x0000004e0c28723c */ /* 0x000fe200000018ff */
[----:B------:R-:W-:Y:S01]  /*4f40*/  FMNMX.FTZ R0, R161, R0, !PT ;  /* 0x00000000a1007209 */ /* 0x000fe20007810000 */
[----:B-1----:R-:W-:Y:S01]  /*4f50*/  FFMA.FTZ R2, R45, c[0x0][0x2d0], -R6 ;  /* 0x0000b4002d027a23 */ /* 0x002fe20000010806 */
[----:B---3--:R-:W-:Y:S02]  /*4f60*/  F2FP.PACK_AB R10, R176, R220 ;  /* 0x000000dcb00a723e */ /* 0x008fe400000000ff */
[----:B------:R-:W-:Y:S01]  /*4f70*/  FMNMX.FTZ R0, R160, R0, !PT ;  /* 0x00000000a0007209 */ /* 0x000fe20007810000 */
[----:B------:R1:W-:Y:S03]  /*4f80*/  MUFU.EX2 R169, R2 ;  /* 0x0000000200a97308 */ /* 0x0003e60000000800 */
[----:B------:R-:W-:-:S04]  /*4f90*/  FMNMX.FTZ R0, R144, R0, !PT ;  /* 0x0000000090007209 */ /* 0x000fc80007810000 */
[----:B------:R-:W-:-:S04]  /*4fa0*/  FMNMX.FTZ R0, R145, R0, !PT ;  /* 0x0000000091007209 */ /* 0x000fc80007810000 */
[----:B------:R-:W-:-:S04]  /*4fb0*/  FMNMX.FTZ R0, R207, R0, !PT ;  /* 0x00000000cf007209 */ /* 0x000fc80007810000 */
[----:B------:R-:W-:Y:S01]  /*4fc0*/  FMNMX.FTZ R0, R208, R0, !PT ;  /* 0x00000000d0007209 */ /* 0x000fe20007810000 */
[----:B-1----:R-:W-:Y:S02]  /*4fd0*/  FFMA.FTZ R2, R47, c[0x0][0x2d0], -R6 ;  /* 0x0000b4002f027a23 */ /* 0x002fe40000010806 */
[----:B------:R-:W-:Y:S01]  /*4fe0*/  HMMA.16816.F32 R44, R12, R94, RZ ;  /* 0x0000005e0c2c723c */ /* 0x000fe200000018ff */
[----:B------:R-:W-:Y:S01]  /*4ff0*/  FMNMX.FTZ R0, R211, R0, !PT ;  /* 0x00000000d3007209 */ /* 0x000fe20007810000 */
[----:B------:R1:W3:Y:S03]  /*5000*/  MUFU.EX2 R123, R2 ;  /* 0x00000002007b7308 */ /* 0x0002e60000000800 */
[----:B------:R-:W-:-:S04]  /*5010*/  FMNMX.FTZ R0, R232, R0, !PT ;  /* 0x00000000e8007209 */ /* 0x000fc80007810000 */
[----:B------:R-:W-:Y:S02]  /*5020*/  FMNMX.FTZ R0, R236, R0, !PT ;  /* 0x00000000ec007209 */ /* 0x000fe40007810000 */
[----:B-1----:R-:W-:Y:S01]  /*5030*/  FMNMX.FTZ R2, R116, R3, !PT ;  /* 0x0000000374027209 */ /* 0x002fe20007810000 */
[----:B------:R-:W-:Y:S01]  /*5040*/  FFMA.FTZ R3, R48, c[0x0][0x2d0], -R6 ;  /* 0x0000b40030037a23 */ /* 0x000fe20000010806 */
[----:B---3--:R-:W-:Y:S02]  /*5050*/  F2FP.PACK_AB R9, R123, R169 ;  /* 0x000000a97b09723e */ /* 0x008fe400000000ff */
[----:B------:R-:W-:Y:S01]  /*5060*/  FMNMX.FTZ R2, R115, R2, !PT ;  /* 0x0000000273027209 */ /* 0x000fe20007810000 */
[----:B------:R1:W-:Y:S03]  /*5070*/  MUFU.EX2 R148, R3 ;  /* 0x0000000300947308 */ /* 0x0003e60000000800 */
[----:B------:R-:W-:-:S04]  /*5080*/  FMNMX.FTZ R2, R119, R2, !PT ;  /* 0x0000000277027209 */ /* 0x000fc80007810000 */
[----:B------:R-:W-:Y:S01]  /*5090*/  FMNMX.FTZ R2, R124, R2, !PT ;  /* 0x000000027c027209 */ /* 0x000fe20007810000 */
[----:B-1----:R-:W-:Y:S02]  /*50a0*/  FFMA.FTZ R3, R49, c[0x0][0x2d0], -R6 ;  /* 0x0000b40031037a23 */ /* 0x002fe40000010806 */
[----:B------:R-:W-:Y:S02]  /*50b0*/  HMMA.16816.F32 R48, R12, R98, RZ ;  /* 0x000000620c30723c */ /* 0x000fe400000018ff */
[----:B------:R1:W3:Y:S02]  /*50c0*/  MUFU.EX2 R222, R3 ;  /* 0x0000000300de7308 */ /* 0x0002e40000000800 */
[----:B-1----:R-:W-:Y:S01]  /*50d0*/  FMNMX.FTZ R3, R126, R2, !PT ;  /* 0x000000027e037209 */ /* 0x002fe20007810000 */
[----:B------:R-:W-:Y:S01]  /*50e0*/  FFMA.FTZ R2, R56, c[0x0][0x2d0], -R7 ;  /* 0x0000b40038027a23 */ /* 0x000fe20000010807 */
[----:B---3--:R-:W-:Y:S02]  /*50f0*/  F2FP.PACK_AB R11, R222, R148 ;  /* 0x00000094de0b723e */ /* 0x008fe400000000ff */
[----:B------:R-:W-:-:S02]  /*5100*/  FMNMX.FTZ R3, R137, R3, !PT ;  /* 0x0000000389037209 */ /* 0x000fc40007810000 */
[----:B------:R1:W-:Y:S02]  /*5110*/  MUFU.EX2 R132, R2 ;  /* 0x0000000200847308 */ /* 0x0003e40000000800 */
[----:B------:R-:W-:Y:S01]  /*5120*/  FMNMX.FTZ R3, R139, R3, !PT ;  /* 0x000000038b037209 */ /* 0x000fe20007810000 */
[----:B--2---:R-:W-:Y:S03]  /*5130*/  HMMA.16816.F32 R52, R8, R104, R16 ;  /* 0x000000680834723c */ /* 0x004fe60000001810 */
[----:B------:R-:W-:-:S05]  /*5140*/  FMNMX.FTZ R3, R138, R3, !PT ;  /* 0x000000038a037209 */ /* 0x000fca0007810000 */
[----:B------:R-:W-:Y:S01]  /*5150*/  HMMA.16816.F32 R28, R8, R88, R20 ;  /* 0x00000058081c723c */ /* 0x000fe20000001814 */
[----:B-1----:R-:W-:-:S04]  /*5160*/  FFMA.FTZ R2, R57, c[0x0][0x2d0], -R7 ;  /* 0x0000b40039027a23 */ /* 0x002fc80000010807 */
[----:B------:R1:W2:Y:S03]  /*5170*/  MUFU.EX2 R162, R2 ;  /* 0x0000000200a27308 */ /* 0x0002a60000000800 */
[C---:B------:R-:W-:Y:S08]  /*5180*/  HMMA.16816.F32 R20, R8.reuse, R80, R24 ;  /* 0x000000500814723c */ /* 0x040ff00000001818 */
[----:B------:R-:W-:Y:S01]  /*5190*/  HMMA.16816.F32 R12, R8, R100, R32 ;  /* 0x00000064080c723c */ /* 0x000fe20000001820 */
[----:B-1----:R-:W-:Y:S01]  /*51a0*/  FMNMX.FTZ R2, R237, R0, !PT ;  /* 0x00000000ed027209 */ /* 0x002fe20007810000 */
[----:B------:R-:W-:-:S06]  /*51b0*/  FFMA.FTZ R0, R58, c[0x0][0x2d0], -R7 ;  /* 0x0000b4003a007a23 */ /* 0x000fcc0000010807 */
[C---:B------:R-:W-:Y:S01]  /*51c0*/  HMMA.16816.F32 R16, R8.reuse, R106, R36 ;  /* 0x0000006a0810723c */ /* 0x040fe20000001824 */
[----:B------:R1:W-:Y:S07]  /*51d0*/  MUFU.EX2 R141, R0 ;  /* 0x00000000008d7308 */ /* 0x0003ee0000000800 */
[C---:B------:R-:W-:Y:S08]  /*51e0*/  HMMA.16816.F32 R36, R8.reuse, R90, R40 ;  /* 0x0000005a0824723c */ /* 0x040ff00000001828 */
[----:B------:R-:W-:Y:S01]  /*51f0*/  HMMA.16816.F32 R24, R8, R82, R48 ;  /* 0x000000520818723c */ /* 0x000fe20000001830 */
[----:B-1----:R-:W-:-:S02]  /*5200*/  FMNMX.FTZ R0, R238, R2, !PT ;  /* 0x00000002ee007209 */ /* 0x002fc40007810000 */
[----:B------:R-:W-:Y:S01]  /*5210*/  FMNMX.FTZ R2, R146, R3, !PT ;  /* 0x0000000392027209 */ /* 0x000fe20007810000 */
[----:B------:R-:W-:Y:S01]  /*5220*/  FFMA.FTZ R3, R68, c[0x0][0x2d0], -R7 ;  /* 0x0000b40044037a23 */ /* 0x000fe20000010807 */
[----:B------:R-:W-:-:S03]  /*5230*/  FMNMX.FTZ R0, R239, R0, !PT ;  /* 0x00000000ef007209 */ /* 0x000fc60007810000 */
[----:B------:R-:W-:Y:S01]  /*5240*/  HMMA.16816.F32 R32, R8, R102, R44 ;  /* 0x000000660820723c */ /* 0x000fe2000000182c */
[----:B------:R-:W-:Y:S01]  /*5250*/  FMNMX.FTZ R2, R147, R2, !PT ;  /* 0x0000000293027209 */ /* 0x000fe20007810000 */
[----:B------:R1:W3:Y:S01]  /*5260*/  MUFU.EX2 R164, R3 ;  /* 0x0000000300a47308 */ /* 0x0002e20000000800 */
[----:B------:R-:W-:Y:S02]  /*5270*/  FMNMX.FTZ R0, R240, R0, !PT ;  /* 0x00000000f0007209 */ /* 0x000fe40007810000 */
[----:B------:R-:W-:Y:S02]  /*5280*/  FMNMX.FTZ R2, R199, R2, !PT ;  /* 0x00000002c7027209 */ /* 0x000fe40007810000 */
[----:B------:R-:W-:Y:S02]  /*5290*/  FMNMX.FTZ R0, R241, R0, !PT ;  /* 0x00000000f1007209 */ /* 0x000fe40007810000 */
[----:B------:R-:W-:Y:S02]  /*52a0*/  FMNMX.FTZ R2, R203, R2, !PT ;  /* 0x00000002cb027209 */ /* 0x000fe40007810000 */
[----:B------:R-:W-:-:S02]  /*52b0*/  FMNMX.FTZ R0, R243, R0, !PT ;  /* 0x00000000f3007209 */ /* 0x000fc40007810000 */
[----:B--2---:R-:W-:Y:S02]  /*52c0*/  F2FP.PACK_AB R8, R162, R132 ;  /* 0x00000084a208723e */ /* 0x004fe400000000ff */
[----:B------:R-:W-:Y:S01]  /*52d0*/  FMNMX.FTZ R0, R242, R0, !PT ;  /* 0x00000000f2007209 */ /* 0x000fe20007810000 */
[----:B-1----:R-:W-:Y:S01]  /*52e0*/  FFMA.FTZ R3, R69, c[0x0][0x2d0], -R7 ;  /* 0x0000b40045037a23 */ /* 0x002fe20000010807 */
[----:B---3--:R-:W-:-:S03]  /*52f0*/  F2FP.PACK_AB R10, R164, R141 ;  /* 0x0000008da40a723e */ /* 0x008fc600000000ff */
[----:B------:R-:W1:Y:S01]  /*5300*/  SHFL.BFLY PT, R4, R0, 0x2, 0x1f ;  /* 0x0c401f0000047f89 */ /* 0x000e6200000e0000 */
[----:B------:R2:W-:Y:S03]  /*5310*/  MUFU.EX2 R152, R3 ;  /* 0x0000000300987308 */ /* 0x0005e60000000800 */
[----:B------:R-:W-:Y:S01]  /*5320*/  LDSM.16.MT88.4 R68, [R213+0x1100] ;  /* 0x00110000d544783b */ /* 0x000fe20000004200 */
[----:B--2---:R-:W-:Y:S01]  /*5330*/  FMNMX.FTZ R3, R204, R2, !PT ;  /* 0x00000002cc037209 */ /* 0x004fe20007810000 */
[----:B------:R-:W-:Y:S02]  /*5340*/  FFMA.FTZ R2, R59, c[0x0][0x2d0], -R6 ;  /* 0x0000b4003b027a23 */ /* 0x000fe40000010806 */
[----:B------:R-:W-:Y:S01]  /*5350*/  LDSM.16.MT88.4 R56, [R215+0x1100] ;  /* 0x00110000d738783b */ /* 0x000fe20000004200 */
[----:B------:R-:W-:Y:S01]  /*5360*/  FMNMX.FTZ R3, R206, R3, !PT ;  /* 0x00000003ce037209 */ /* 0x000fe20007810000 */
[----:B------:R2:W-:Y:S01]  /*5370*/  MUFU.EX2 R122, R2 ;  /* 0x00000002007a7308 */ /* 0x0005e20000000800 */
[----:B-1----:R-:W-:-:S02]  /*5380*/  FMNMX.FTZ R0, R0, R4, !PT ;  /* 0x0000000400007209 */ /* 0x002fc40007810000 */
[----:B------:R-:W-:-:S03]  /*5390*/  FMNMX.FTZ R3, R234, R3, !PT ;  /* 0x00000003ea037209 */ /* 0x000fc60007810000 */
[----:B------:R-:W-:Y:S01]  /*53a0*/  SHFL.BFLY PT, R5, R0, 0x1, 0x1f ;  /* 0x0c201f0000057f89 */ /* 0x000fe200000e0000 */
[----:B------:R-:W-:-:S04]  /*53b0*/  FMNMX.FTZ R3, R235, R3, !PT ;  /* 0x00000003eb037209 */ /* 0x000fc80007810000 */
[----:B------:R-:W-:-:S04]  /*53c0*/  FMNMX.FTZ R3, R187, R3, !PT ;  /* 0x00000003bb037209 */ /* 0x000fc80007810000 */
[----:B------:R-:W-:Y:S01]  /*53d0*/  FMNMX.FTZ R3, R186, R3, !PT ;  /* 0x00000003ba037209 */ /* 0x000fe20007810000 */
[----:B--2---:R-:W-:-:S03]  /*53e0*/  FFMA.FTZ R2, R60, c[0x0][0x2d0], -R6 ;  /* 0x0000b4003c027a23 */ /* 0x004fc60000010806 */
[----:B------:R-:W-:Y:S01]  /*53f0*/  FMNMX.FTZ R3, R190, R3, !PT ;  /* 0x00000003be037209 */ /* 0x000fe20007810000 */
[----:B------:R1:W2:Y:S03]  /*5400*/  MUFU.EX2 R128, R2 ;  /* 0x0000000200807308 */ /* 0x0002a60000000800 */
[----:B------:R-:W-:-:S04]  /*5410*/  FMNMX.FTZ R3, R189, R3, !PT ;  /* 0x00000003bd037209 */ /* 0x000fc80007810000 */
[----:B------:R-:W-:-:S04]  /*5420*/  FMNMX.FTZ R3, R191, R3, !PT ;  /* 0x00000003bf037209 */ /* 0x000fc80007810000 */
[----:B------:R-:W-:Y:S01]  /*5430*/  FMNMX.FTZ R3, R188, R3, !PT ;  /* 0x00000003bc037209 */ /* 0x000fe20007810000 */
[----:B-1----:R-:W-:-:S04]  /*5440*/  FFMA.FTZ R2, R61, c[0x0][0x2d0], -R6 ;  /* 0x0000b4003d027a23 */ /* 0x002fc80000010806 */
[----:B------:R-:W1:Y:S01]  /*5450*/  SHFL.BFLY PT, R4, R3, 0x2, 0x1f ;  /* 0x0c401f0003047f89 */ /* 0x000e6200000e0000 */
[----:B--2---:R-:W-:Y:S01]  /*5460*/  F2FP.PACK_AB R9, R128, R122 ;  /* 0x0000007a8009723e */ /* 0x004fe200000000ff */
[----:B------:R2:W-:Y:S02]  /*5470*/  MUFU.EX2 R163, R2 ;  /* 0x0000000200a37308 */ /* 0x0005e40000000800 */
[----:B------:R-:W-:Y:S01]  /*5480*/  LDSM.16.MT88.4 R60, [R214+0x1100] ;  /* 0x00110000d63c783b */ /* 0x000fe20000004200 */
[----:B--2---:R-:W-:-:S05]  /*5490*/  FFMA.FTZ R2, R84, c[0x0][0x2d0], -R6 ;  /* 0x0000b40054027a23 */ /* 0x004fca0000010806 */
[----:B------:R2:W3:Y:S01]  /*54a0*/  MUFU.EX2 R153, R2 ;  /* 0x0000000200997308 */ /* 0x0004e20000000800 */
[----:B-1----:R-:W-:-:S05]  /*54b0*/  FMNMX.FTZ R3, R3, R4, !PT ;  /* 0x0000000403037209 */ /* 0x002fca0007810000 */
[----:B------:R-:W1:Y:S01]  /*54c0*/  SHFL.BFLY PT, R4, R3, 0x1, 0x1f ;  /* 0x0c201f0003047f89 */ /* 0x000e6200000e0000 */
[----:B--2---:R-:W-:Y:S01]  /*54d0*/  FFMA.FTZ R2, R112, c[0x0][0x2d0], -R7 ;  /* 0x0000b40070027a23 */ /* 0x004fe20000010807 */
[----:B---3--:R-:W-:-:S03]  /*54e0*/  F2FP.PACK_AB R11, R153, R163 ;  /* 0x000000a3990b723e */ /* 0x008fc600000000ff */
[----:B------:R2:W3:Y:S04]  /*54f0*/  MUFU.EX2 R173, R2 ;  /* 0x0000000200ad7308 */ /* 0x0004e80000000800 */
[----:B------:R-:W-:Y:S01]  /*5500*/  HMMA.16816.F32 R48, R8, R68, R52 ;  /* 0x000000440830723c */ /* 0x000fe20000001834 */
[----:B-1----:R-:W-:-:S06]  /*5510*/  FMNMX.FTZ R3, R3, R4, !PT ;  /* 0x0000000403037209 */ /* 0x002fcc0007810000 */
[----:B------:R-:W-:Y:S01]  /*5520*/  IMAD.MOV.U32 R54, RZ, RZ, R128 ;  /* 0x000000ffff367224 */ /* 0x000fe200078e0080 */
[----:B------:R-:W-:Y:S01]  /*5530*/  FMNMX.FTZ R128, R0, R5, !PT ;  /* 0x0000000500807209 */ /* 0x000fe20007810000 */
[----:B------:R-:W-:Y:S01]  /*5540*/  FFMA.FTZ R0, R111, c[0x0][0x2d0], -R6 ;  /* 0x0000b4006f007a23 */ /* 0x000fe20000010806 */
[C---:B------:R-:W-:Y:S01]  /*5550*/  HMMA.16816.F32 R40, R8.reuse, R60, R20 ;  /* 0x0000003c0828723c */ /* 0x040fe20000001814 */
[----:B------:R-:W-:Y:S01]  /*5560*/  IMAD.MOV.U32 R5, RZ, RZ, R133 ;  /* 0x000000ffff057224 */ /* 0x000fe200078e0085 */
[----:B------:R-:W-:Y:S01]  /*5570*/  FSETP.NEU.FTZ.AND P0, PT, R128, -INF , PT ;  /* 0xff8000008000780b */ /* 0x000fe20003f1d000 */
[----:B--2---:R-:W-:Y:S01]  /*5580*/  FFMA.FTZ R2, R117, c[0x0][0x2d0], -R7 ;  /* 0x0000b40075027a23 */ /* 0x004fe20000010807 */
[----:B------:R-:W-:Y:S01]  /*5590*/  MOV R111, R132 ;  /* 0x00000084006f7202 */ /* 0x000fe20000000f00 */
[----:B------:R-:W-:Y:S01]  /*55a0*/  IMAD.MOV.U32 R55, RZ, RZ, R123 ;  /* 0x000000ffff377224 */ /* 0x000fe200078e007b */
[----:B------:R-:W1:Y:S01]  /*55b0*/  LDSM.16.MT88.4 R132, [R216+0x1900] ;  /* 0x00190000d884783b */ /* 0x000e620000004200 */
[----:B------:R2:W4:Y:S01]  /*55c0*/  MUFU.EX2 R140, R2 ;  /* 0x00000002008c7308 */ /* 0x0005220000000800 */
[----:B------:R-:W-:Y:S01]  /*55d0*/  HMMA.16816.F32 R20, R8, R66, R36 ;  /* 0x000000420814723c */ /* 0x000fe20000001824 */
[----:B------:R-:W-:-:S06]  /*55e0*/  MOV R117, R168 ;  /* 0x000000a800757202 */ /* 0x000fcc0000000f00 */
[----:B---3--:R-:W-:Y:S01]  /*55f0*/  IMAD.MOV.U32 R36, RZ, RZ, R173 ;  /* 0x000000ffff247224 */ /* 0x008fe200078e00ad */
[----:B------:R-:W-:Y:S01]  /*5600*/  MOV R38, R122 ;  /* 0x0000007a00267202 */ /* 0x000fe20000000f00 */
[----:B------:R-:W-:Y:S01]  /*5610*/  IMAD.MOV.U32 R37, RZ, RZ, R121 ;  /* 0x000000ffff257224 */ /* 0x000fe200078e0079 */
[C---:B------:R-:W-:Y:S01]  /*5620*/  HMMA.16816.F32 R44, R8.reuse, R64, R28 ;  /* 0x00000040082c723c */ /* 0x040fe2000000181c */
[----:B--2---:R-:W-:Y:S02]  /*5630*/  FFMA.FTZ R2, R120, c[0x0][0x2d0], -R7 ;  /* 0x0000b40078027a23 */ /* 0x004fe40000010807 */
[----:B----4-:R-:W-:Y:S01]  /*5640*/  IMAD.MOV.U32 R53, RZ, RZ, R140 ;  /* 0x000000ffff357224 */ /* 0x010fe200078e008c */
[----:B------:R-:W-:Y:S01]  /*5650*/  LDSM.16.MT88.4 R120, [R214+0x1900] ;  /* 0x00190000d678783b */ /* 0x000fe20000004200 */
[----:B------:R2:W3:Y:S03]  /*5660*/  MUFU.EX2 R172, R2 ;  /* 0x0000000200ac7308 */ /* 0x0004e60000000800 */
[C---:B------:R-:W-:Y:S05]  /*5670*/  HMMA.16816.F32 R16, R8.reuse, R70, R16 ;  /* 0x000000460810723c */ /* 0x040fea0000001810 */
[----:B------:R4:W-:Y:S03]  /*5680*/  MUFU.EX2 R140, R0 ;  /* 0x00000000008c7308 */ /* 0x0009e60000000800 */
[----:B------:R-:W-:Y:S01]  /*5690*/  HMMA.16816.F32 R28, R8, R56, R12 ;  /* 0x00000038081c723c */ /* 0x000fe2000000180c */
[----:B--2---:R-:W-:-:S07]  /*56a0*/  FFMA.FTZ R2, R86, c[0x0][0x2d0], -R6 ;  /* 0x0000b40056027a23 */ /* 0x004fce0000010806 */
[----:B------:R-:W-:Y:S01]  /*56b0*/  HMMA.16816.F32 R24, R8, R62, R24 ;  /* 0x0000003e0818723c */ /* 0x000fe20000001818 */
[----:B---3--:R-:W-:Y:S01]  /*56c0*/  IMAD.MOV.U32 R39, RZ, RZ, R172 ;  /* 0x000000ffff277224 */ /* 0x008fe200078e00ac */
[----:B------:R2:W-:Y:S01]  /*56d0*/  MUFU.EX2 R112, R2 ;  /* 0x0000000200707308 */ /* 0x0005e20000000800 */
[----:B------:R-:W3:Y:S01]  /*56e0*/  LDSM.16.MT88.4 R172, [R215+0x1900] ;  /* 0x00190000d7ac783b */ /* 0x000ee20000004200 */
[----:B----4-:R-:W-:-:S04]  /*56f0*/  FFMA.FTZ R0, R113, c[0x0][0x2d0], -R6 ;  /* 0x0000b40071007a23 */ /* 0x010fc80000010806 */
[----:B------:R-:W-:Y:S02]  /*5700*/  HMMA.16816.F32 R12, R8, R58, R32 ;  /* 0x0000003a080c723c */ /* 0x000fe40000001820 */
[----:B------:R-:W4:Y:S05]  /*5710*/  MUFU.EX2 R248, R0 ;  /* 0x0000000000f87308 */ /* 0x000f2a0000000800 */
[----:B------:R-:W-:Y:S02]  /*5720*/  F2FP.PACK_AB R8, R36, R152 ;  /* 0x000000982408723e */ /* 0x000fe400000000ff */
[----:B------:R-:W-:Y:S01]  /*5730*/  F2FP.PACK_AB R10, R39, R53 ;  /* 0x00000035270a723e */ /* 0x000fe200000000ff */
[----:B--2---:R-:W-:-:S04]  /*5740*/  FFMA.FTZ R2, R110, c[0x0][0x2d0], -R6 ;  /* 0x0000b4006e027a23 */ /* 0x004fc80000010806 */
[----:B------:R2:W1:Y:S01]  /*5750*/  MUFU.EX2 R84, R2 ;  /* 0x0000000200547308 */ /* 0x0004620000000800 */
[----:B----4-:R-:W-:Y:S01]  /*5760*/  F2FP.PACK_AB R11, R248, R140 ;  /* 0x0000008cf80b723e */ /* 0x010fe200000000ff */
[----:B--2---:R-:W-:Y:S01]  /*5770*/  FMUL.FTZ R2, R128, c[0x0][0x2d0] ;  /* 0x0000b40080027a20 */ /* 0x004fe20000410000 */
[----:B-1----:R-:W-:-:S04]  /*5780*/  F2FP.PACK_AB R9, R84, R112 ;  /* 0x000000705409723e */ /* 0x002fc800000000ff */
[----:B------:R-:W-:Y:S02]  /*5790*/  FSEL R2, R2, RZ, P0 ;  /* 0x000000ff02027208 */ /* 0x000fe40000000000 */
[----:B------:R-:W-:Y:S01]  /*57a0*/  FSETP.NEU.FTZ.AND P0, PT, R3, -INF , PT ;  /* 0xff8000000300780b */ /* 0x000fe20003f1d000 */
[----:B------:R-:W-:Y:S02]  /*57b0*/  HMMA.16816.F32 R180, R8, R156, R48 ;  /* 0x0000009c08b4723c */ /* 0x000fe40000001830 */
[--C-:B------:R-:W-:Y:S02]  /*57c0*/  FFMA.FTZ R0, R85, c[0x0][0x2d0], -R2.reuse ;  /* 0x0000b40055007a23 */ /* 0x100fe40000010802 */
[----:B------:R-:W-:Y:S02]  /*57d0*/  FFMA.FTZ R4, R127, c[0x0][0x2d0], -R2 ;  /* 0x0000b4007f047a23 */ /* 0x000fe40000010802 */
[----:B------:R1:W-:Y:S01]  /*57e0*/  MUFU.EX2 R218, R0 ;  /* 0x0000000000da7308 */ /* 0x0003e20000000800 */
[----:B------:R-:W-:-:S02]  /*57f0*/  IMAD.MOV.U32 R49, RZ, RZ, R149 ;  /* 0x000000ffff317224 */ /* 0x000fc400078e0095 */
[----:B------:R-:W-:Y:S02]  /*5800*/  IMAD.MOV.U32 R48, RZ, RZ, R148 ;  /* 0x000000ffff307224 */ /* 0x000fe400078e0094 */
[C---:B------:R-:W-:Y:S01]  /*5810*/  HMMA.16816.F32 R148, R8.reuse, R158, R16 ;  /* 0x0000009e0894723c */ /* 0x040fe20000001810 */
[----:B------:R-:W-:Y:S02]  /*5820*/  IMAD.MOV.U32 R51, RZ, RZ, R176 ;  /* 0x000000ffff337224 */ /* 0x000fe400078e00b0 */
[----:B------:R-:W-:Y:S01]  /*5830*/  MUFU.EX2 R221, R4 ;  /* 0x0000000400dd7308 */ /* 0x000fe20000000800 */
[----:B------:R-:W-:Y:S02]  /*5840*/  IMAD.MOV.U32 R50, RZ, RZ, R169 ;  /* 0x000000ffff327224 */ /* 0x000fe400078e00a9 */
[----:B------:R-:W-:Y:S01]  /*5850*/  IMAD.MOV.U32 R127, RZ, RZ, R153 ;  /* 0x000000ffff7f7224 */ /* 0x000fe200078e0099 */
[----:B------:R-:W-:Y:S01]  /*5860*/  MOV R19, R164 ;  /* 0x000000a400137202 */ /* 0x000fe20000000f00 */
[----:B------:R-:W-:Y:S01]  /*5870*/  IMAD.MOV.U32 R18, RZ, RZ, R112 ;  /* 0x000000ffff127224 */ /* 0x000fe200078e0070 */
[----:B------:R-:W-:Y:S01]  /*5880*/  HMMA.16816.F32 R168, R8, R134, R20 ;  /* 0x0000008608a8723c */ /* 0x000fe20000001814 */
[----:B------:R-:W-:-:S02]  /*5890*/  IMAD.MOV.U32 R17, RZ, RZ, R84 ;  /* 0x000000ffff117224 */ /* 0x000fc400078e0054 */
[----:B-1----:R-:W-:-:S04]  /*58a0*/  FFMA.FTZ R0, R109, c[0x0][0x2d0], -R2 ;  /* 0x0000b4006d007a23 */ /* 0x002fc80000010802 */
[----:B------:R1:W2:Y:S01]  /*58b0*/  MUFU.EX2 R219, R0 ;  /* 0x0000000000db7308 */ /* 0x0002a20000000800 */
[----:B---3--:R-:W-:Y:S01]  /*58c0*/  HMMA.16816.F32 R176, R8, R172, R28 ;  /* 0x000000ac08b0723c */ /* 0x008fe2000000181c */
[----:B-1----:R-:W-:-:S06]  /*58d0*/  FFMA.FTZ R0, R114, c[0x0][0x2d0], -R2 ;  /* 0x0000b40072007a23 */ /* 0x002fcc0000010802 */
[----:B------:R1:W-:Y:S02]  /*58e0*/  MUFU.EX2 R52, R0 ;  /* 0x0000000000347308 */ /* 0x0003e40000000800 */
[----:B-1----:R-:W-:Y:S02]  /*58f0*/  FFMA.FTZ R0, R118, c[0x0][0x2d0], -R2 ;  /* 0x0000b40076007a23 */ /* 0x002fe40000010802 */
[----:B------:R-:W-:-:S04]  /*5900*/  IMAD.MOV.U32 R118, RZ, RZ, R165 ;  /* 0x000000ffff767224 */ /* 0x000fc800078e00a5 */
[----:B------:R1:W3:Y:S01]  /*5910*/  MUFU.EX2 R109, R0 ;  /* 0x00000000006d7308 */ /* 0x0002e20000000800 */
[----:B------:R-:W-:Y:S01]  /*5920*/  HMMA.16816.F32 R164, R8, R120, R40 ;  /* 0x0000007808a4723c */ /* 0x000fe20000001828 */
[----:B-1----:R-:W-:Y:S01]  /*5930*/  FFMA.FTZ R0, R125, c[0x0][0x2d0], -R2 ;  /* 0x0000b4007d007a23 */ /* 0x002fe20000010802 */
[----:B------:R-:W-:-:S06]  /*5940*/  MOV R125, R152 ;  /* 0x00000098007d7202 */ /* 0x000fcc0000000f00 */
[----:B------:R-:W-:Y:S01]  /*5950*/  HMMA.16816.F32 R152, R8, R132, R44 ;  /* 0x000000840898723c */ /* 0x000fe2000000182c */
[----:B------:R1:W-:Y:S02]  /*5960*/  MUFU.EX2 R110, R0 ;  /* 0x00000000006e7308 */ /* 0x0003e40000000800 */
[----:B-1----:R-:W-:-:S05]  /*5970*/  FMUL.FTZ R0, R3, c[0x0][0x2d0] ;  /* 0x0000b40003007a20 */ /* 0x002fca0000410000 */
[----:B------:R-:W-:-:S05]  /*5980*/  FSEL R0, R0, RZ, P0 ;  /* 0x000000ff00007208 */ /* 0x000fca0000000000 */
[--C-:B------:R-:W-:Y:S02]  /*5990*/  FFMA.FTZ R4, R87, c[0x0][0x2d0], -R0.reuse ;  /* 0x0000b40057047a23 */ /* 0x100fe40000010800 */
[----:B------:R-:W-:Y:S02]  /*59a0*/  HMMA.16816.F32 R84, R8, R174, R12 ;  /* 0x000000ae0854723c */ /* 0x000fe4000000180c */
[----:B------:R1:W-:Y:S02]  /*59b0*/  MUFU.EX2 R185, R4 ;  /* 0x0000000400b97308 */ /* 0x0003e40000000800 */
[----:B-1----:R-:W-:Y:S02]  /*59c0*/  FFMA.FTZ R4, R108, c[0x0][0x2d0], -R0 ;  /* 0x0000b4006c047a23 */ /* 0x002fe40000010800 */
[----:B------:R-:W-:-:S04]  /*59d0*/  IMAD.MOV.U32 R108, RZ, RZ, R18 ;  /* 0x000000ffff6c7224 */ /* 0x000fc800078e0012 */
[----:B------:R1:W4:Y:S02]  /*59e0*/  MUFU.EX2 R184, R4 ;  /* 0x0000000400b87308 */ /* 0x0003240000000800 */
[----:B-1----:R-:W-:Y:S02]  /*59f0*/  FFMA.FTZ R4, R116, c[0x0][0x2d0], -R0 ;  /* 0x0000b40074047a23 */ /* 0x002fe40000010800 */
[----:B------:R-:W-:-:S04]  /*5a00*/  IMAD.MOV.U32 R116, RZ, RZ, R49 ;  /* 0x000000ffff747224 */ /* 0x000fc800078e0031 */
[----:B------:R1:W-:Y:S02]  /*5a10*/  MUFU.EX2 R252, R4 ;  /* 0x0000000400fc7308 */ /* 0x0003e40000000800 */
[----:B-1----:R-:W-:Y:S02]  /*5a20*/  FFMA.FTZ R4, R115, c[0x0][0x2d0], -R0 ;  /* 0x0000b40073047a23 */ /* 0x002fe40000010800 */
[----:B------:R-:W-:Y:S04]  /*5a30*/  HMMA.16816.F32 R112, R8, R122, R24 ;  /* 0x0000007a0870723c */ /* 0x000fe80000001818 */
[----:B------:R1:W1:Y:S03]  /*5a40*/  MUFU.EX2 R250, R4 ;  /* 0x0000000400fa7308 */ /* 0x0002660000000800 */
[----:B--2---:R-:W-:-:S02]  /*5a50*/  F2FP.PACK_AB R8, R219, R218 ;  /* 0x000000dadb08723e */ /* 0x004fc400000000ff */
[----:B---3--:R-:W-:Y:S02]  /*5a60*/  F2FP.PACK_AB R10, R109, R52 ;  /* 0x000000346d0a723e */ /* 0x008fe400000000ff */
[----:B----4-:R-:W-:Y:S01]  /*5a70*/  F2FP.PACK_AB R9, R184, R185 ;  /* 0x000000b9b809723e */ /* 0x010fe200000000ff */
[----:B-1----:R-:W-:Y:S01]  /*5a80*/  FFMA.FTZ R4, R131, c[0x0][0x2d0], -R2 ;  /* 0x0000b40083047a23 */ /* 0x002fe20000010802 */
[----:B------:R-:W-:-:S03]  /*5a90*/  F2FP.PACK_AB R11, R250, R252 ;  /* 0x000000fcfa0b723e */ /* 0x000fc600000000ff */
[----:B------:R1:W-:Y:S04]  /*5aa0*/  MUFU.EX2 R251, R4 ;  /* 0x0000000400fb7308 */ /* 0x0003e80000000800 */
[C---:B------:R-:W-:Y:S07]  /*5ab0*/  HMMA.16816.F32 R24, R8.reuse, R76, RZ ;  /* 0x0000004c0818723c */ /* 0x040fee00000018ff */
[----:B------:R-:W-:Y:S01]  /*5ac0*/  IMAD.MOV.U32 R76, RZ, RZ, R248 ;  /* 0x000000ffff4c7224 */ /* 0x000fe200078e00f8 */
[----:B------:R-:W-:Y:S01]  /*5ad0*/  HMMA.16816.F32 R32, R8, R72, RZ ;  /* 0x000000480820723c */ /* 0x000fe200000018ff */
[----:B------:R-:W-:-:S02]  /*5ae0*/  IMAD.MOV.U32 R77, RZ, RZ, R38 ;  /* 0x000000ffff4d7224 */ /* 0x000fc400078e0026 */
[----:B-1----:R-:W-:Y:S02]  /*5af0*/  FFMA.FTZ R4, R136, c[0x0][0x2d0], -R2 ;  /* 0x0000b40088047a23 */ /* 0x002fe40000010802 */
[----:B------:R-:W-:Y:S02]  /*5b00*/  IMAD.MOV.U32 R136, RZ, RZ, R19 ;  /* 0x000000ffff887224 */ /* 0x000fe400078e0013 */
[----:B------:R1:W2:Y:S01]  /*5b10*/  MUFU.EX2 R249, R4 ;  /* 0x0000000400f97308 */ /* 0x0002a20000000800 */
[----:B------:R-:W-:Y:S01]  /*5b20*/  HMMA.16816.F32 R20, R8, R78, RZ ;  /* 0x0000004e0814723c */ /* 0x000fe200000018ff */
[----:B------:R-:W-:-:S06]  /*5b30*/  IMAD.MOV.U32 R73, RZ, RZ, R50 ;  /* 0x000000ffff497224 */ /* 0x000fcc00078e0032 */
[----:B------:R-:W-:Y:S01]  /*5b40*/  MOV R79, R39 ;  /* 0x00000027004f7202 */ /* 0x000fe20000000f00 */
[----:B------:R-:W-:Y:S01]  /*5b50*/  HMMA.16816.F32 R28, R8, R74, RZ ;  /* 0x0000004a081c723c */ /* 0x000fe200000018ff */
[----:B------:R-:W-:Y:S01]  /*5b60*/  IMAD.MOV.U32 R78, RZ, RZ, R111 ;  /* 0x000000ffff4e7224 */ /* 0x000fe200078e006f */
[----:B------:R-:W-:Y:S01]  /*5b70*/  MOV R111, R141 ;  /* 0x0000008d006f7202 */ /* 0x000fe20000000f00 */
[----:B-1----:R-:W-:-:S04]  /*5b80*/  FFMA.FTZ R4, R119, c[0x0][0x2d0], -R0 ;  /* 0x0000b40077047a23 */ /* 0x002fc80000010800 */
[----:B------:R-:W-:Y:S01]  /*5b90*/  MOV R75, R36 ;  /* 0x00000024004b7202 */ /* 0x000fe20000000f00 */
[----:B------:R-:W-:Y:S01]  /*5ba0*/  IMAD.MOV.U32 R74, RZ, RZ, R17 ;  /* 0x000000ffff4a7224 */ /* 0x000fe200078e0011 */
[----:B------:R-:W-:Y:S01]  /*5bb0*/  HMMA.16816.F32 R12, R8, R92, RZ ;  /* 0x0000005c080c723c */ /* 0x000fe200000018ff */
[----:B------:R1:W-:Y:S01]  /*5bc0*/  MUFU.EX2 R247, R4 ;  /* 0x0000000400f77308 */ /* 0x0003e20000000800 */
[----:B------:R-:W-:-:S06]  /*5bd0*/  MOV R119, R48 ;  /* 0x0000003000777202 */ /* 0x000fcc0000000f00 */
[C---:B------:R-:W-:Y:S07]  /*5be0*/  HMMA.16816.F32 R16, R8.reuse, R96, RZ ;  /* 0x000000600810723c */ /* 0x040fee00000018ff */
[----:B------:R-:W-:Y:S01]  /*5bf0*/  IMAD.MOV.U32 R97, RZ, RZ, R52 ;  /* 0x000000ffff617224 */ /* 0x000fe200078e0034 */
[----:B------:R-:W-:Y:S01]  /*5c00*/  HMMA.16816.F32 R40, R8, R94, RZ ;  /* 0x0000005e0828723c */ /* 0x000fe200000018ff */
[----:B-1----:R-:W-:Y:S02]  /*5c10*/  FFMA.FTZ R4, R124, c[0x0][0x2d0], -R0 ;  /* 0x0000b4007c047a23 */ /* 0x002fe40000010800 */
[----:B------:R-:W-:-:S02]  /*5c20*/  IMAD.MOV.U32 R124, RZ, RZ, R51 ;  /* 0x000000ffff7c7224 */ /* 0x000fc400078e0033 */
[----:B------:R1:W3:Y:S01]  /*5c30*/  MUFU.EX2 R246, R4 ;  /* 0x0000000400f67308 */ /* 0x0002e20000000800 */
[----:B------:R-:W-:Y:S02]  /*5c40*/  IMAD.MOV.U32 R52, RZ, RZ, R142 ;  /* 0x000000ffff347224 */ /* 0x000fe400078e008e */
[----:B-1----:R-:W-:Y:S02]  /*5c50*/  FFMA.FTZ R4, R126, c[0x0][0x2d0], -R0 ;  /* 0x0000b4007e047a23 */ /* 0x002fe40000010800 */
[----:B------:R-:W-:-:S03]  /*5c60*/  IMAD.MOV.U32 R126, RZ, RZ, R37 ;  /* 0x000000ffff7e7224 */ /* 0x000fc600078e0025 */
[----:B------:R1:W-:Y:S01]  /*5c70*/  MUFU.EX2 R248, R4 ;  /* 0x0000000400f87308 */ /* 0x0003e20000000800 */
[----:B------:R-:W-:Y:S07]  /*5c80*/  HMMA.16816.F32 R36, R8, R98, RZ ;  /* 0x000000620824723c */ /* 0x000fee00000018ff */
[----:B--2---:R-:W-:Y:S02]  /*5c90*/  F2FP.PACK_AB R10, R249, R251 ;  /* 0x000000fbf90a723e */ /* 0x004fe400000000ff */
[----:B---3--:R-:W-:-:S02]  /*5ca0*/  F2FP.PACK_AB R9, R246, R247 ;  /* 0x000000f7f609723e */ /* 0x008fc400000000ff */
[----:B------:R-:W-:Y:S01]  /*5cb0*/  MOV R99, R53 ;  /* 0x0000003500637202 */ /* 0x000fe20000000f00 */
[----:B------:R-:W-:Y:S02]  /*5cc0*/  IMAD.MOV.U32 R53, RZ, RZ, R143 ;  /* 0x000000ffff357224 */ /* 0x000fe400078e008f */
[----:B-1----:R-:W-:Y:S02]  /*5cd0*/  FFMA.FTZ R4, R137, c[0x0][0x2d0], -R0 ;  /* 0x0000b40089047a23 */ /* 0x002fe40000010800 */
[----:B------:R-:W-:Y:S02]  /*5ce0*/  IMAD.MOV.U32 R137, RZ, RZ, R110 ;  /* 0x000000ffff897224 */ /* 0x000fe400078e006e */
[----:B------:R1:W2:Y:S01]  /*5cf0*/  MUFU.EX2 R72, R4 ;  /* 0x0000000400487308 */ /* 0x0002a20000000800 */
[----:B------:R-:W-:Y:S02]  /*5d00*/  IMAD.MOV.U32 R110, RZ, RZ, R245 ;  /* 0x000000ffff6e7224 */ /* 0x000fe400078e00f5 */
[----:B------:R-:W-:Y:S01]  /*5d10*/  F2FP.PACK_AB R8, R221, R137 ;  /* 0x00000089dd08723e */ /* 0x000fe200000000ff */
[----:B-1----:R-:W-:Y:S01]  /*5d20*/  FFMA.FTZ R4, R193, c[0x0][0x2d0], -R7 ;  /* 0x0000b400c1047a23 */ /* 0x002fe20000010807 */
[----:B--2---:R-:W-:-:S03]  /*5d30*/  F2FP.PACK_AB R11, R72, R248 ;  /* 0x000000f8480b723e */ /* 0x004fc600000000ff */
[----:B------:R1:W-:Y:S04]  /*5d40*/  MUFU.EX2 R245, R4 ;  /* 0x0000000400f57308 */ /* 0x0003e80000000800 */
[C---:B------:R-:W-:Y:S08]  /*5d50*/  HMMA.16816.F32 R20, R8.reuse, R90, R20 ;  /* 0x0000005a0814723c */ /* 0x040ff00000001814 */
[----:B------:R-:W-:Y:S01]  /*5d60*/  HMMA.16816.F32 R48, R8, R104, R32 ;  /* 0x000000680830723c */ /* 0x000fe20000001820 */
[----:B-1----:R-:W-:-:S06]  /*5d70*/  FFMA.FTZ R4, R161, c[0x0][0x2d0], -R2 ;  /* 0x0000b400a1047a23 */ /* 0x002fcc0000010802 */
[----:B------:R-:W-:Y:S01]  /*5d80*/  IMAD.MOV.U32 R105, RZ, RZ, R140 ;  /* 0x000000ffff697224 */ /* 0x000fe200078e008c */
[----:B------:R1:W-:Y:S01]  /*5d90*/  MUFU.EX2 R90, R4 ;  /* 0x00000004005a7308 */ /* 0x0003e20000000800 */
[C---:B------:R-:W-:Y:S08]  /*5da0*/  HMMA.16816.F32 R44, R8.reuse, R88, R24 ;  /* 0x00000058082c723c */ /* 0x040ff00000001818 */
[----:B------:R-:W-:Y:S01]  /*5db0*/  HMMA.16816.F32 R32, R8, R80, R16 ;  /* 0x000000500820723c */ /* 0x000fe20000001810 */
[----:B-1----:R-:W-:-:S07]  /*5dc0*/  FFMA.FTZ R4, R160, c[0x0][0x2d0], -R2 ;  /* 0x0000b400a0047a23 */ /* 0x002fce0000010802 */
[C---:B------:R-:W-:Y:S01]  /*5dd0*/  HMMA.16816.F32 R24, R8.reuse, R100, R12 ;  /* 0x000000640818723c */ /* 0x040fe2000000180c */
[----:B------:R1:W2:Y:S07]  /*5de0*/  MUFU.EX2 R92, R4 ;  /* 0x00000004005c7308 */ /* 0x0002ae0000000800 */
[C---:B------:R-:W-:Y:S08]  /*5df0*/  HMMA.16816.F32 R28, R8.reuse, R106, R28 ;  /* 0x0000006a081c723c */ /* 0x040ff0000000181c */
[----:B------:R-:W-:Y:S01]  /*5e00*/  HMMA.16816.F32 R16, R8, R82, R36 ;  /* 0x000000520810723c */ /* 0x000fe20000001824 */
[----:B------:R-:W3:Y:S01]  /*5e10*/  LDSM.16.MT88.4 R36, [R213+0x2100] ;  /* 0x00210000d524783b */ /* 0x000ee20000004200 */
[----:B-1----:R-:W-:-:S04]  /*5e20*/  FFMA.FTZ R4, R144, c[0x0][0x2d0], -R2 ;  /* 0x0000b40090047a23 */ /* 0x002fc80000010802 */
[----:B------:R1:W-:Y:S02]  /*5e30*/  MUFU.EX2 R96, R4 ;  /* 0x0000000400607308 */ /* 0x0003e40000000800 */
[----:B------:R-:W-:Y:S07]  /*5e40*/  HMMA.16816.F32 R12, R8, R102, R40 ;  /* 0x00000066080c723c */ /* 0x000fee0000001828 */
[----:B--2---:R-:W-:Y:S01]  /*5e50*/  F2FP.PACK_AB R8, R92, R90 ;  /* 0x0000005a5c08723e */ /* 0x004fe200000000ff */
[----:B------:R-:W-:Y:S01]  /*5e60*/  IMAD.MOV.U32 R43, RZ, RZ, R125 ;  /* 0x000000ffff2b7224 */ /* 0x000fe200078e007d */
[----:B------:R-:W-:Y:S01]  /*5e70*/  MOV R125, R110 ;  /* 0x0000006e007d7202 */ /* 0x000fe20000000f00 */
[----:B------:R-:W-:-:S02]  /*5e80*/  IMAD.MOV.U32 R41, RZ, RZ, R52 ;  /* 0x000000ffff297224 */ /* 0x000fc400078e0034 */
[----:B------:R-:W-:Y:S02]  /*5e90*/  IMAD.MOV.U32 R40, RZ, RZ, R53 ;  /* 0x000000ffff287224 */ /* 0x000fe400078e0035 */
[----:B------:R-:W-:Y:S02]  /*5ea0*/  IMAD.MOV.U32 R42, RZ, RZ, R109 ;  /* 0x000000ffff2a7224 */ /* 0x000fe400078e006d */
[----:B-1----:R-:W-:-:S04]  /*5eb0*/  FFMA.FTZ R4, R145, c[0x0][0x2d0], -R2 ;  /* 0x0000b40091047a23 */ /* 0x002fc80000010802 */
        /* <DEDUP_REMOVED lines=13> */
[----:B------:R1:W2:Y:S02]  /*5f90*/  MUFU.EX2 R197, R4 ;  /* 0x0000000400c57308 */ /* 0x0002a40000000800 */
[C---:B------:R-:W-:Y:S07]  /*5fa0*/  HMMA.16816.F32 R140, R8.reuse, R68, R48 ;  /* 0x00000044088c723c */ /* 0x040fee0000001830 */
[----:B------:R-:W-:Y:S01]  /*5fb0*/  IMAD.MOV.U32 R50, RZ, RZ, R99 ;  /* 0x000000ffff327224 */ /* 0x000fe200078e0063 */
[----:B------:R-:W-:Y:S01]  /*5fc0*/  MOV R49, R97 ;  /* 0x0000006100317202 */ /* 0x000fe20000000f00 */
[----:B------:R-:W-:Y:S01]  /*5fd0*/  HMMA.16816.F32 R44, R8, R64, R44 ;  /* 0x00000040082c723c */ /* 0x000fe2000000182c */
[----:B------:R-:W-:Y:S01]  /*5fe0*/  IMAD.MOV.U32 R51, RZ, RZ, R105 ;  /* 0x000000ffff337224 */ /* 0x000fe200078e0069 */
[----:B------:R-:W-:Y:S01]  /*5ff0*/  MOV R68, R124 ;  /* 0x0000007c00447202 */ /* 0x000fe20000000f00 */
[----:B-1----:R-:W-:Y:S01]  /*6000*/  FFMA.FTZ R4, R196, c[0x0][0x2d0], -R7 ;  /* 0x0000b400c4047a23 */ /* 0x002fe20000010807 */
[----:B------:R-:W-:Y:S01]  /*6010*/  MOV R196, R76 ;  /* 0x0000004c00c47202 */ /* 0x000fe20000000f00 */
[----:B------:R-:W-:-:S02]  /*6020*/  IMAD.MOV.U32 R124, RZ, RZ, R108 ;  /* 0x000000ffff7c7224 */ /* 0x000fc400078e006c */
[----:B------:R1:W-:Y:S01]  /*6030*/  MUFU.EX2 R131, R4 ;  /* 0x0000000400837308 */ /* 0x0003e20000000800 */
[----:B------:R-:W-:Y:S01]  /*6040*/  MOV R64, R162 ;  /* 0x000000a200407202 */ /* 0x000fe20000000f00 */
[C---:B------:R-:W-:Y:S01]  /*6050*/  HMMA.16816.F32 R144, R8.reuse, R70, R28 ;  /* 0x000000460890723c */ /* 0x040fe2000000181c */
[----:B------:R-:W-:Y:S01]  /*6060*/  LDSM.16.MT88.4 R28, [R214+0x2100] ;  /* 0x00210000d61c783b */ /* 0x000fe20000004200 */
[----:B------:R-:W-:Y:S02]  /*6070*/  IMAD.MOV.U32 R65, RZ, RZ, R54 ;  /* 0x000000ffff417224 */ /* 0x000fe400078e0036 */
[----:B------:R-:W-:Y:S02]  /*6080*/  IMAD.MOV.U32 R69, RZ, RZ, R73 ;  /* 0x000000ffff457224 */ /* 0x000fe400078e0049 */
[----:B------:R-:W-:Y:S02]  /*6090*/  IMAD.MOV.U32 R48, RZ, RZ, R137 ;  /* 0x000000ffff307224 */ /* 0x000fe400078e0089 */
[----:B------:R-:W-:Y:S01]  /*60a0*/  HMMA.16816.F32 R104, R8, R60, R32 ;  /* 0x0000003c0868723c */ /* 0x000fe20000001820 */
[----:B------:R-:W4:Y:S01]  /*60b0*/  LDSM.16.MT88.4 R32, [R216+0x2100] ;  /* 0x00210000d820783b */ /* 0x000f220000004200 */
[----:B------:R-:W-:-:S02]  /*60c0*/  IMAD.MOV.U32 R70, RZ, RZ, R77 ;  /* 0x000000ffff467224 */ /* 0x000fc400078e004d */
[----:B------:R-:W-:Y:S02]  /*60d0*/  IMAD.MOV.U32 R71, RZ, RZ, R75 ;  /* 0x000000ffff477224 */ /* 0x000fe400078e004b */
[----:B-1----:R-:W-:Y:S02]  /*60e0*/  FFMA.FTZ R4, R200, c[0x0][0x2d0], -R7 ;  /* 0x0000b400c8047a23 */ /* 0x002fe40000010807 */
[----:B------:R-:W-:Y:S02]  /*60f0*/  IMAD.MOV.U32 R200, RZ, RZ, R79 ;  /* 0x000000ffffc87224 */ /* 0x000fe400078e004f */
[----:B------:R1:W1:Y:S01]  /*6100*/  MUFU.EX2 R193, R4 ;  /* 0x0000000400c17308 */ /* 0x0002620000000800 */
[----:B------:R-:W-:Y:S02]  /*6110*/  IMAD.MOV.U32 R73, RZ, RZ, R136 ;  /* 0x000000ffff497224 */ /* 0x000fe400078e0088 */
[----:B-1----:R-:W-:Y:S02]  /*6120*/  FFMA.FTZ R4, R201, c[0x0][0x2d0], -R7 ;  /* 0x0000b400c9047a23 */ /* 0x002fe40000010807 */
[----:B------:R-:W-:-:S03]  /*6130*/  IMAD.MOV.U32 R201, RZ, RZ, R78 ;  /* 0x000000ffffc97224 */ /* 0x000fc600078e004e */
[----:B------:R1:W-:Y:S02]  /*6140*/  MUFU.EX2 R99, R4 ;  /* 0x0000000400637308 */ /* 0x0003e40000000800 */
[----:B-1----:R-:W-:Y:S02]  /*6150*/  FFMA.FTZ R4, R202, c[0x0][0x2d0], -R7 ;  /* 0x0000b400ca047a23 */ /* 0x002fe40000010807 */
[----:B------:R-:W-:Y:S01]  /*6160*/  IMAD.MOV.U32 R202, RZ, RZ, R126 ;  /* 0x000000ffffca7224 */ /* 0x000fe200078e007e */
[----:B------:R-:W-:-:S03]  /*6170*/  MOV R126, R127 ;  /* 0x0000007f007e7202 */ /* 0x000fc60000000f00 */
[----:B------:R1:W-:Y:S01]  /*6180*/  MUFU.EX2 R97, R4 ;  /* 0x0000000400617308 */ /* 0x0003e20000000800 */
[----:B------:R-:W-:Y:S02]  /*6190*/  IMAD.MOV.U32 R127, RZ, RZ, R111 ;  /* 0x000000ffff7f7224 */ /* 0x000fe400078e006f */
[C---:B------:R-:W-:Y:S01]  /*61a0*/  HMMA.16816.F32 R108, R8.reuse, R62, R16 ;  /* 0x0000003e086c723c */ /* 0x040fe20000001810 */
[----:B------:R-:W-:Y:S01]  /*61b0*/  LDSM.16.MT88.4 R16, [R213+0x2900] ;  /* 0x00290000d510783b */ /* 0x000fe20000004200 */
[----:B-1----:R-:W-:Y:S02]  /*61c0*/  FFMA.FTZ R4, R192, c[0x0][0x2d0], -R6 ;  /* 0x0000b400c0047a23 */ /* 0x002fe40000010806 */
[----:B------:R-:W-:Y:S02]  /*61d0*/  IMAD.MOV.U32 R192, RZ, RZ, R163 ;  /* 0x000000ffffc07224 */ /* 0x000fe400078e00a3 */
[----:B------:R1:W-:Y:S02]  /*61e0*/  MUFU.EX2 R89, R4 ;  /* 0x0000000400597308 */ /* 0x0003e40000000800 */
[C---:B------:R-:W-:Y:S01]  /*61f0*/  HMMA.16816.F32 R160, R8.reuse, R66, R20 ;  /* 0x0000004208a0723c */ /* 0x040fe20000001814 */
[----:B------:R-:W3:Y:S06]  /*6200*/  LDSM.16.MT88.4 R20, [R215+0x2100] ;  /* 0x00210000d714783b */ /* 0x000eec0000004200 */
[----:B------:R-:W-:Y:S01]  /*6210*/  IMAD.MOV.U32 R67, RZ, RZ, R55 ;  /* 0x000000ffff437224 */ /* 0x000fe200078e0037 */
[----:B------:R-:W-:Y:S01]  /*6220*/  MOV R66, R70 ;  /* 0x0000004600427202 */ /* 0x000fe20000000f00 */
[----:B------:R-:W-:Y:S01]  /*6230*/  HMMA.16816.F32 R52, R8, R56, R24 ;  /* 0x000000380834723c */ /* 0x000fe20000001818 */
[----:B------:R-:W3:Y:S01]  /*6240*/  LDSM.16.MT88.4 R24, [R216+0x2900] ;  /* 0x00290000d818783b */ /* 0x000ee20000004200 */
[----:B------:R-:W-:-:S03]  /*6250*/  IMAD.MOV.U32 R70, RZ, RZ, R222 ;  /* 0x000000ffff467224 */ /* 0x000fc600078e00de */
[----:B------:R3:W5:Y:S01]  /*6260*/  LDL.LU R222, [R1+0x60] ;  /* 0x0000600001de7983 */ /* 0x0007620000300800 */
[----:B-1----:R-:W-:Y:S02]  /*6270*/  FFMA.FTZ R4, R195, c[0x0][0x2d0], -R6 ;  /* 0x0000b400c3047a23 */ /* 0x002fe40000010806 */
[----:B------:R-:W-:Y:S01]  /*6280*/  HMMA.16816.F32 R56, R8, R58, R12 ;  /* 0x0000003a0838723c */ /* 0x000fe2000000180c */
[----:B------:R-:W-:Y:S01]  /*6290*/  IMAD.MOV.U32 R195, RZ, RZ, R202 ;  /* 0x000000ffffc37224 */ /* 0x000fe200078e00ca */
[----:B------:R1:W1:Y:S01]  /*62a0*/  MUFU.EX2 R88, R4 ;  /* 0x0000000400587308 */ /* 0x0002620000000800 */
[----:B------:R-:W-:-:S04]  /*62b0*/  MOV R202, R50 ;  /* 0x0000003200ca7202 */ /* 0x000fc80000000f00 */
[----:B--2---:R-:W-:Y:S02]  /*62c0*/  F2FP.PACK_AB R8, R197, R245 ;  /* 0x000000f5c508723e */ /* 0x004fe400000000ff */
[----:B------:R-:W-:Y:S01]  /*62d0*/  F2FP.PACK_AB R10, R193, R131 ;  /* 0x00000083c10a723e */ /* 0x000fe200000000ff */
[----:B-1----:R-:W-:Y:S01]  /*62e0*/  FFMA.FTZ R4, R194, c[0x0][0x2d0], -R6 ;  /* 0x0000b400c2047a23 */ /* 0x002fe20000010806 */
[----:B------:R-:W-:-:S03]  /*62f0*/  F2FP.PACK_AB R9, R88, R89 ;  /* 0x000000595809723e */ /* 0x000fc600000000ff */
[----:B------:R1:W-:Y:S02]  /*6300*/  MUFU.EX2 R83, R4 ;  /* 0x0000000400537308 */ /* 0x0003e40000000800 */
[----:B-1----:R-:W-:-:S06]  /*6310*/  FFMA.FTZ R4, R198, c[0x0][0x2d0], -R6 ;  /* 0x0000b400c6047a23 */ /* 0x002fcc0000010806 */
[----:B------:R1:W2:Y:S02]  /*6320*/  MUFU.EX2 R81, R4 ;  /* 0x0000000400517308 */ /* 0x0002a40000000800 */
[----:B-1----:R-:W-:Y:S01]  /*6330*/  FFMA.FTZ R4, R230, c[0x0][0x2d0], -R7 ;  /* 0x0000b400e6047a23 */ /* 0x002fe20000010807 */
[----:B--2---:R-:W-:Y:S01]  /*6340*/  F2FP.PACK_AB R11, R81, R83 ;  /* 0x00000053510b723e */ /* 0x004fe200000000ff */
[----:B------:R-:W-:-:S04]  /*6350*/  IMAD.MOV.U32 R50, RZ, RZ, R43 ;  /* 0x000000ffff327224 */ /* 0x000fc800078e002b */
[----:B------:R1:W-:Y:S01]  /*6360*/  MUFU.EX2 R82, R4 ;  /* 0x0000000400527308 */ /* 0x0003e20000000800 */
[----:B------:R-:W-:Y:S01]  /*6370*/  FFMA.FTZ R7, R233, c[0x0][0x2d0], -R7 ;  /* 0x0000b400e9077a23 */ /* 0x000fe20000010807 */
[----:B---3--:R-:W-:Y:S01]  /*6380*/  HMMA.16816.F32 R136, R8, R36, R180 ;  /* 0x000000240888723c */ /* 0x008fe200000018b4 */
[----:B------:R-:W-:Y:S01]  /*6390*/  IMAD.MOV.U32 R43, RZ, RZ, R118 ;  /* 0x000000ffff2b7224 */ /* 0x000fe200078e0076 */
[----:B------:R-:W-:-:S04]  /*63a0*/  MOV R198, R50 ;  /* 0x0000003200c67202 */ /* 0x000fc80000000f00 */
[----:B------:R-:W-:Y:S01]  /*63b0*/  MUFU.EX2 R80, R7 ;  /* 0x0000000700507308 */ /* 0x000fe20000000800 */
[----:B------:R-:W-:Y:S01]  /*63c0*/  IMAD.MOV.U32 R182, RZ, RZ, R65 ;  /* 0x000000ffffb67224 */ /* 0x000fe200078e0041 */
[C---:B------:R-:W-:Y:S01]  /*63d0*/  HMMA.16816.F32 R148, R8.reuse, R38, R148 ;  /* 0x000000260894723c */ /* 0x040fe20000001894 */
[----:B------:R-:W-:Y:S02]  /*63e0*/  IMAD.MOV.U32 R65, RZ, RZ, R74 ;  /* 0x000000ffff417224 */ /* 0x000fe400078e004a */
[----:B------:R-:W-:Y:S02]  /*63f0*/  IMAD.MOV.U32 R181, RZ, RZ, R64 ;  /* 0x000000ffffb57224 */ /* 0x000fe400078e0040 */
[----:B-1----:R-:W-:Y:S01]  /*6400*/  FFMA.FTZ R4, R205, c[0x0][0x2d0], -R6 ;  /* 0x0000b400cd047a23 */ /* 0x002fe20000010806 */
[----:B------:R-:W-:Y:S01]  /*6410*/  MOV R205, R192 ;  /* 0x000000c000cd7202 */ /* 0x000fe20000000f00 */
[----:B------:R-:W-:Y:S01]  /*6420*/  IMAD.MOV.U32 R192, RZ, RZ, R48 ;  /* 0x000000ffffc07224 */ /* 0x000fe200078e0030 */
[----:B----4-:R-:W-:Y:S01]  /*6430*/  HMMA.16816.F32 R152, R8, R32, R152 ;  /* 0x000000200898723c */ /* 0x010fe20000001898 */
[----:B------:R1:W-:Y:S01]  /*6440*/  MUFU.EX2 R79, R4 ;  /* 0x00000004004f7308 */ /* 0x0003e20000000800 */
[----:B------:R-:W-:-:S06]  /*6450*/  IMAD.MOV.U32 R64, RZ, RZ, R49 ;  /* 0x000000ffff407224 */ /* 0x000fcc00078e0031 */
[C---:B------:R-:W-:Y:S08]  /*6460*/  HMMA.16816.F32 R100, R8.reuse, R34, R168 ;  /* 0x000000220864723c */ /* 0x040ff000000018a8 */
[----:B------:R-:W-:Y:S01]  /*6470*/  HMMA.16816.F32 R164, R8, R28, R164 ;  /* 0x0000001c08a4723c */ /* 0x000fe200000018a4 */
[----:B-1----:R-:W-:-:S04]  /*6480*/  FFMA.FTZ R4, R209, c[0x0][0x2d0], -R6 ;  /* 0x0000b400d1047a23 */ /* 0x002fc80000010806 */
[----:B------:R1:W2:Y:S02]  /*6490*/  MUFU.EX2 R78, R4 ;  /* 0x00000004004e7308 */ /* 0x0002a40000000800 */
[----:B-1----:R-:W-:Y:S02]  /*64a0*/  FFMA.FTZ R4, R210, c[0x0][0x2d0], -R6 ;  /* 0x0000b400d2047a23 */ /* 0x002fe40000010806 */
[----:B------:R-:W-:-:S04]  /*64b0*/  IMAD.MOV.U32 R48, RZ, RZ, R41 ;  /* 0x000000ffff307224 */ /* 0x000fc800078e0029 */
[----:B------:R1:W-:Y:S01]  /*64c0*/  MUFU.EX2 R77, R4 ;  /* 0x00000004004d7308 */ /* 0x0003e20000000800 */
[----:B------:R-:W-:Y:S02]  /*64d0*/  IMAD.MOV.U32 R41, RZ, RZ, R73 ;  /* 0x000000ffff297224 */ /* 0x000fe400078e0049 */
[----:B------:R-:W-:Y:S01]  /*64e0*/  IMAD.MOV.U32 R49, RZ, RZ, R42 ;  /* 0x000000ffff317224 */ /* 0x000fe200078e002a */
[----:B------:R-:W-:Y:S01]  /*64f0*/  HMMA.16816.F32 R112, R8, R30, R112 ;  /* 0x0000001e0870723c */ /* 0x000fe20000001870 */
[----:B------:R-:W-:Y:S02]  /*6500*/  FFMA.FTZ R6, R229, c[0x0][0x2d0], -R6 ;  /* 0x0000b400e5067a23 */ /* 0x000fe40000010806 */
[--C-:B-1----:R-:W-:Y:S01]  /*6510*/  FFMA.FTZ R4, R207, c[0x0][0x2d0], -R2.reuse ;  /* 0x0000b400cf047a23 */ /* 0x102fe20000010802 */
[----:B------:R-:W-:Y:S01]  /*6520*/  MOV R233, R41 ;  /* 0x0000002900e97202 */ /* 0x000fe20000000f00 */
[----:B------:R-:W-:Y:S01]  /*6530*/  IMAD.MOV.U32 R42, RZ, RZ, R119 ;  /* 0x000000ffff2a7224 */ /* 0x000fe200078e0077 */
[----:B------:R-:W1:Y:S08]  /*6540*/  MUFU.EX2 R76, R6 ;  /* 0x00000006004c7308 */ /* 0x000e700000000800 */
[----:B------:R3:W-:Y:S02]  /*6550*/  MUFU.EX2 R75, R4 ;  /* 0x00000004004b7308 */ /* 0x0007e40000000800 */
[----:B---3--:R-:W-:-:S02]  /*6560*/  FFMA.FTZ R4, R208, c[0x0][0x2d0], -R2 ;  /* 0x0000b400d0047a23 */ /* 0x008fc40000010802 */
[----:B------:R-:W-:-:S04]  /*6570*/  IMAD.MOV.U32 R208, RZ, RZ, R67 ;  /* 0x000000ffffd07224 */ /* 0x000fc800078e0043 */
[----:B------:R3:W4:Y:S01]  /*6580*/  MUFU.EX2 R74, R4 ;  /* 0x00000004004a7308 */ /* 0x0007220000000800 */
[----:B------:R-:W-:Y:S02]  /*6590*/  IMAD.MOV.U32 R67, RZ, RZ, R201 ;  /* 0x000000ffff437224 */ /* 0x000fe400078e00c9 */
[----:B------:R-:W-:Y:S01]  /*65a0*/  IMAD.MOV.U32 R201, RZ, RZ, R51 ;  /* 0x000000ffffc97224 */ /* 0x000fe200078e0033 */
[----:B------:R-:W-:Y:S01]  /*65b0*/  MOV R51, R126 ;  /* 0x0000007e00337202 */ /* 0x000fe20000000f00 */
[----:B------:R-:W-:Y:S02]  /*65c0*/  IMAD.MOV.U32 R126, RZ, RZ, R117 ;  /* 0x000000ffff7e7224 */ /* 0x000fe400078e0075 */
[----:B---3--:R-:W-:Y:S01]  /*65d0*/  FFMA.FTZ R4, R211, c[0x0][0x2d0], -R2 ;  /* 0x0000b400d3047a23 */ /* 0x008fe20000010802 */
[----:B------:R-:W-:Y:S01]  /*65e0*/  MOV R211, R40 ;  /* 0x0000002800d37202 */ /* 0x000fe20000000f00 */
[----:B------:R-:W-:Y:S01]  /*65f0*/  IMAD.MOV.U32 R40, RZ, RZ, R124 ;  /* 0x000000ffff287224 */ /* 0x000fe200078e007c */
[----:B------:R-:W-:Y:S01]  /*6600*/  MOV R124, R116 ;  /* 0x00000074007c7202 */ /* 0x000fe20000000f00 */
[----:B------:R3:W-:Y:S01]  /*6610*/  MUFU.EX2 R73, R4 ;  /* 0x0000000400497308 */ /* 0x0007e20000000800 */
[----:B------:R-:W-:Y:S01]  /*6620*/  HMMA.16816.F32 R116, R8, R20, R176 ;  /* 0x000000140874723c */ /* 0x000fe200000018b0 */
[----:B------:R-:W-:-:S02]  /*6630*/  IMAD.MOV.U32 R230, RZ, RZ, R51 ;  /* 0x000000ffffe67224 */ /* 0x000fc400078e0033 */
[----:B------:R-:W-:-:S04]  /*6640*/  IMAD.MOV.U32 R194, RZ, RZ, R40 ;  /* 0x000000ffffc27224 */ /* 0x000fc800078e0028 */
[----:B------:R-:W-:Y:S01]  /*6650*/  MOV R179, R195 ;  /* 0x000000c300b37202 */ /* 0x000fe20000000f00 */
[----:B------:R-:W-:Y:S01]  /*6660*/  IMAD.MOV.U32 R195, RZ, RZ, R71 ;  /* 0x000000ffffc37224 */ /* 0x000fe200078e0047 */
[----:B------:R-:W-:Y:S01]  /*6670*/  HMMA.16816.F32 R8, R8, R22, R84 ;  /* 0x000000160808723c */ /* 0x000fe20000001854 */
[----:B---3--:R-:W-:Y:S02]  /*6680*/  FFMA.FTZ R4, R232, c[0x0][0x2d0], -R2 ;  /* 0x0000b400e8047a23 */ /* 0x008fe40000010802 */
[----:B------:R-:W-:Y:S02]  /*6690*/  IMAD.MOV.U32 R232, RZ, RZ, R48 ;  /* 0x000000ffffe87224 */ /* 0x000fe400078e0030 */
[----:B------:R3:W1:Y:S01]  /*66a0*/  MUFU.EX2 R71, R4 ;  /* 0x0000000400477308 */ /* 0x0006620000000800 */
[----:B------:R-:W-:Y:S02]  /*66b0*/  IMAD.MOV.U32 R207, RZ, RZ, R42 ;  /* 0x000000ffffcf7224 */ /* 0x000fe400078e002a */
[----:B------:R-:W-:-:S02]  /*66c0*/  IMAD.MOV.U32 R87, RZ, RZ, R43 ;  /* 0x000000ffff577224 */ /* 0x000fc400078e002b */
[----:B------:R-:W4:Y:S01]  /*66d0*/  LDSM.16.MT88.4 R40, [R214+0x2900] ;  /* 0x00290000d628783b */ /* 0x000f220000004200 */
[----:B---3--:R-:W-:Y:S02]  /*66e0*/  FFMA.FTZ R4, R199, c[0x0][0x2d0], -R0 ;  /* 0x0000b400c7047a23 */ /* 0x008fe40000010800 */
[----:B------:R-:W-:Y:S02]  /*66f0*/  IMAD.MOV.U32 R199, RZ, RZ, R49 ;  /* 0x000000ffffc77224 */ /* 0x000fe400078e0031 */
[----:B------:R-:W3:Y:S01]  /*6700*/  LDSM.16.MT88.4 R48, [R215+0x2900] ;  /* 0x00290000d730783b */ /* 0x000ee20000004200 */
[----:B------:R-:W-:Y:S02]  /*6710*/  F2FP.PACK_AB R168, R97, R99 ;  /* 0x0000006361a8723e */ /* 0x000fe400000000ff */
[----:B--2---:R-:W-:Y:S02]  /*6720*/  F2FP.PACK_AB R169, R78, R79 ;  /* 0x0000004f4ea9723e */ /* 0x004fe400000000ff */
[----:B------:R-:W-:-:S02]  /*6730*/  F2FP.PACK_AB R170, R80, R82 ;  /* 0x0000005250aa723e */ /* 0x000fc400000000ff */
[----:B-1----:R-:W-:Y:S02]  /*6740*/  F2FP.PACK_AB R171, R76, R77 ;  /* 0x0000004d4cab723e */ /* 0x002fe400000000ff */
[----:B------:R-:W-:Y:S02]  /*6750*/  MOV R176, R69 ;  /* 0x0000004500b07202 */ /* 0x000fe40000000f00 */
[----:B------:R1:W-:Y:S01]  /*6760*/  MUFU.EX2 R69, R4 ;  /* 0x0000000400457308 */ /* 0x0003e20000000800 */
[----:B------:R-:W-:Y:S02]  /*6770*/  MOV R210, R70 ;  /* 0x0000004600d27202 */ /* 0x000fe40000000f00 */
[C---:B------:R-:W-:Y:S08]  /*6780*/  HMMA.16816.F32 R136, R168.reuse, R16, R136 ;  /* 0x00000010a888723c */ /* 0x040ff00000001888 */
[----:B------:R-:W-:Y:S01]  /*6790*/  HMMA.16816.F32 R148, R168, R18, R148 ;  /* 0x00000012a894723c */ /* 0x000fe20000001894 */
[----:B-1----:R-:W-:-:S07]  /*67a0*/  FFMA.FTZ R4, R203, c[0x0][0x2d0], -R0 ;  /* 0x0000b400cb047a23 */ /* 0x002fce0000010800 */
[C---:B------:R-:W-:Y:S01]  /*67b0*/  HMMA.16816.F32 R152, R168.reuse, R24, R152 ;  /* 0x00000018a898723c */ /* 0x040fe20000001898 */
[----:B------:R1:W2:Y:S07]  /*67c0*/  MUFU.EX2 R70, R4 ;  /* 0x0000000400467308 */ /* 0x0002ae0000000800 */
[C---:B------:R-:W-:Y:S08]  /*67d0*/  HMMA.16816.F32 R100, R168.reuse, R26, R100 ;  /* 0x0000001aa864723c */ /* 0x040ff00000001864 */
[----:B----4-:R-:W-:Y:S01]  /*67e0*/  HMMA.16816.F32 R164, R168, R40, R164 ;  /* 0x00000028a8a4723c */ /* 0x010fe200000018a4 */
[----:B-1----:R-:W-:-:S07]  /*67f0*/  FFMA.FTZ R4, R204, c[0x0][0x2d0], -R0 ;  /* 0x0000b400cc047a23 */ /* 0x002fce0000010800 */
[C---:B------:R-:W-:Y:S01]  /*6800*/  HMMA.16816.F32 R112, R168.reuse, R42, R112 ;  /* 0x0000002aa870723c */ /* 0x040fe20000001870 */
[----:B------:R1:W-:Y:S07]  /*6810*/  MUFU.EX2 R61, R4 ;  /* 0x00000004003d7308 */ /* 0x0003ee0000000800 */
[C---:B---3--:R-:W-:Y:S08]  /*6820*/  HMMA.16816.F32 R116, R168.reuse, R48, R116 ;  /* 0x00000030a874723c */ /* 0x048ff00000001874 */
[----:B------:R-:W-:Y:S01]  /*6830*/  HMMA.16816.F32 R168, R168, R50, R8 ;  /* 0x00000032a8a8723c */ /* 0x000fe20000001808 */
[----:B-1----:R-:W-:-:S06]  /*6840*/  FFMA.FTZ R4, R206, c[0x0][0x2d0], -R0 ;  /* 0x0000b400ce047a23 */ /* 0x002fcc0000010800 */
[----:B------:R-:W-:-:S04]  /*6850*/  FFMA.FTZ R8, R236, c[0x0][0x2d0], -R2 ;  /* 0x0000b400ec087a23 */ /* 0x000fc80000010802 */
[----:B------:R1:W-:Y:S01]  /*6860*/  MUFU.EX2 R62, R8 ;  /* 0x00000008003e7308 */ /* 0x0003e20000000800 */
[----:B------:R-:W-:Y:S01]  /*6870*/  MOV R178, R192 ;  /* 0x000000c000b27202 */ /* 0x000fe20000000f00 */
[----:B------:R-:W-:-:S06]  /*6880*/  IMAD.MOV.U32 R192, RZ, RZ, R65 ;  /* 0x000000ffffc07224 */ /* 0x000fcc00078e0041 */
[----:B------:R-:W3:Y:S01]  /*6890*/  MUFU.EX2 R60, R4 ;  /* 0x00000004003c7308 */ /* 0x000ee20000000800 */
[----:B-1----:R-:W-:-:S07]  /*68a0*/  FFMA.FTZ R8, R237, c[0x0][0x2d0], -R2 ;  /* 0x0000b400ed087a23 */ /* 0x002fce0000010802 */
[----:B------:R1:W4:Y:S01]  /*68b0*/  MUFU.EX2 R63, R8 ;  /* 0x00000008003f7308 */ /* 0x0003220000000800 */
[----:B------:R-:W-:Y:S02]  /*68c0*/  IMAD.MOV.U32 R180, RZ, RZ, R66 ;  /* 0x000000ffffb47224 */ /* 0x000fe400078e0042 */
[----:B------:R-:W-:Y:S02]  /*68d0*/  IMAD.MOV.U32 R209, RZ, RZ, R67 ;  /* 0x000000ffffd17224 */ /* 0x000fe400078e0043 */
[----:B-1----:R-:W-:-:S04]  /*68e0*/  FFMA.FTZ R8, R238, c[0x0][0x2d0], -R2 ;  /* 0x0000b400ee087a23 */ /* 0x002fc80000010802 */
[----:B------:R1:W-:Y:S01]  /*68f0*/  MUFU.EX2 R65, R8 ;  /* 0x0000000800417308 */ /* 0x0003e20000000800 */
[----:B------:R-:W-:Y:S01]  /*6900*/  IMAD.MOV.U32 R203, RZ, RZ, R5 ;  /* 0x000000ffffcb7224 */ /* 0x000fe200078e0005 */
[----:B------:R-:W-:Y:S02]  /*6910*/  F2FP.PACK_AB R4, R74, R75 ;  /* 0x0000004b4a04723e */ /* 0x000fe400000000ff */
[----:B------:R-:W-:Y:S02]  /*6920*/  F2FP.PACK_AB R6, R71, R73 ;  /* 0x000000494706723e */ /* 0x000fe400000000ff */
[----:B--2---:R-:W-:Y:S01]  /*6930*/  F2FP.PACK_AB R5, R70, R69 ;  /* 0x000000454605723e */ /* 0x004fe200000000ff */
[----:B-1----:R-:W-:-:S04]  /*6940*/  FFMA.FTZ R8, R239, c[0x0][0x2d0], -R2 ;  /* 0x0000b400ef087a23 */ /* 0x002fc80000010802 */
[----:B------:R1:W2:Y:S01]  /*6950*/  MUFU.EX2 R66, R8 ;  /* 0x0000000800427308 */ /* 0x0002a20000000800 */
[----:B---3--:R-:W-:Y:S01]  /*6960*/  F2FP.PACK_AB R7, R60, R61 ;  /* 0x0000003d3c07723e */ /* 0x008fe200000000ff */
[----:B------:R-:W-:Y:S02]  /*6970*/  IMAD.MOV.U32 R229, RZ, RZ, R68 ;  /* 0x000000ffffe57224 */ /* 0x000fe400078e0044 */
[----:B-1----:R-:W-:-:S04]  /*6980*/  FFMA.FTZ R8, R240, c[0x0][0x2d0], -R2 ;  /* 0x0000b400f0087a23 */ /* 0x002fc80000010802 */
[----:B------:R1:W-:Y:S01]  /*6990*/  MUFU.EX2 R67, R8 ;  /* 0x0000000800437308 */ /* 0x0003e20000000800 */
[C---:B------:R-:W-:Y:S08]  /*69a0*/  HMMA.16816.F32 R140, R4.reuse, R156, R140 ;  /* 0x0000009c048c723c */ /* 0x040ff0000000188c */
[----:B------:R-:W-:Y:S01]  /*69b0*/  HMMA.16816.F32 R144, R4, R158, R144 ;  /* 0x0000009e0490723c */ /* 0x000fe20000001890 */
[----:B-1----:R-:W-:-:S04]  /*69c0*/  FFMA.FTZ R8, R241, c[0x0][0x2d0], -R2 ;  /* 0x0000b400f1087a23 */ /* 0x002fc80000010802 */
[----:B------:R1:W-:Y:S03]  /*69d0*/  MUFU.EX2 R68, R8 ;  /* 0x0000000800447308 */ /* 0x0003e60000000800 */
[----:B------:R-:W-:Y:S01]  /*69e0*/  HMMA.16816.F32 R156, R4, R132, R44 ;  /* 0x00000084049c723c */ /* 0x000fe2000000182c */
[----:B------:R-:W-:Y:S02]  /*69f0*/  IMAD.MOV.U32 R177, RZ, RZ, R64 ;  /* 0x000000ffffb17224 */ /* 0x000fe400078e0040 */
[----:B-1----:R-:W-:-:S04]  /*6a00*/  FFMA.FTZ R8, R234, c[0x0][0x2d0], -R0 ;  /* 0x0000b400ea087a23 */ /* 0x002fc80000010800 */
[----:B------:R1:W-:Y:S02]  /*6a10*/  MUFU.EX2 R44, R8 ;  /* 0x00000008002c7308 */ /* 0x0003e40000000800 */
[----:B-1----:R-:W-:-:S06]  /*6a20*/  FFMA.FTZ R8, R235, c[0x0][0x2d0], -R0 ;  /* 0x0000b400eb087a23 */ /* 0x002fcc0000010800 */
[----:B------:R1:W3:Y:S02]  /*6a30*/  MUFU.EX2 R45, R8 ;  /* 0x00000008002d7308 */ /* 0x0002e40000000800 */
[----:B-1----:R-:W-:-:S06]  /*6a40*/  FFMA.FTZ R8, R187, c[0x0][0x2d0], -R0 ;  /* 0x0000b400bb087a23 */ /* 0x002fcc0000010800 */
[----:B------:R1:W-:Y:S02]  /*6a50*/  MUFU.EX2 R64, R8 ;  /* 0x0000000800407308 */ /* 0x0003e40000000800 */
[----:B-1----:R-:W-:-:S06]  /*6a60*/  FFMA.FTZ R8, R186, c[0x0][0x2d0], -R0 ;  /* 0x0000b400ba087a23 */ /* 0x002fcc0000010800 */
[----:B------:R1:W1:Y:S01]  /*6a70*/  MUFU.EX2 R47, R8 ;  /* 0x00000008002f7308 */ /* 0x0002620000000800 */
[C---:B------:R-:W-:Y:S08]  /*6a80*/  HMMA.16816.F32 R12, R4.reuse, R172, R52 ;  /* 0x000000ac040c723c */ /* 0x040ff00000001834 */
[----:B------:R-:W-:Y:S01]  /*6a90*/  HMMA.16816.F32 R160, R4, R134, R160 ;  /* 0x0000008604a0723c */ /* 0x000fe200000018a0 */
[----:B-1----:R-:W-:-:S02]  /*6aa0*/  FFMA.FTZ R8, R243, c[0x0][0x2d0], -R2 ;  /* 0x0000b400f3087a23 */ /* 0x002fc40000010802 */
[----:B------:R-:W-:-:S05]  /*6ab0*/  FFMA.FTZ R2, R242, c[0x0][0x2d0], -R2 ;  /* 0x0000b400f2027a23 */ /* 0x000fca0000010802 */
[C---:B------:R-:W-:Y:S01]  /*6ac0*/  HMMA.16816.F32 R104, R4.reuse, R120, R104 ;  /* 0x000000780468723c */ /* 0x040fe20000001868 */
[----:B------:R1:W-:Y:S07]  /*6ad0*/  MUFU.EX2 R53, R8 ;  /* 0x0000000800357308 */ /* 0x0003ee0000000800 */
[C---:B------:R-:W-:Y:S01]  /*6ae0*/  HMMA.16816.F32 R108, R4.reuse, R122, R108 ;  /* 0x0000007a046c723c */ /* 0x040fe2000000186c */
[----:B------:R2:W-:Y:S07]  /*6af0*/  MUFU.EX2 R52, R2 ;  /* 0x0000000200347308 */ /* 0x0005ee0000000800 */
[----:B-1----:R-:W-:Y:S07]  /*6b00*/  HMMA.16816.F32 R8, R4, R174, R56 ;  /* 0x000000ae0408723c */ /* 0x002fee0000001838 */
[----:B----4-:R-:W-:Y:S01]  /*6b10*/  F2FP.PACK_AB R4, R63, R62 ;  /* 0x0000003e3f04723e */ /* 0x010fe200000000ff */
[----:B--2---:R-:W-:Y:S01]  /*6b20*/  FFMA.FTZ R2, R190, c[0x0][0x2d0], -R0 ;  /* 0x0000b400be027a23 */ /* 0x004fe20000010800 */
[----:B------:R-:W-:-:S02]  /*6b30*/  F2FP.PACK_AB R6, R66, R65 ;  /* 0x000000414206723e */ /* 0x000fc400000000ff */
[----:B---3--:R-:W-:Y:S02]  /*6b40*/  F2FP.PACK_AB R5, R45, R44 ;  /* 0x0000002c2d05723e */ /* 0x008fe400000000ff */
[----:B------:R-:W-:Y:S01]  /*6b50*/  F2FP.PACK_AB R7, R47, R64 ;  /* 0x000000402f07723e */ /* 0x000fe200000000ff */
[----:B------:R1:W2:Y:S01]  /*6b60*/  MUFU.EX2 R46, R2 ;  /* 0x00000002002e7308 */ /* 0x0002a20000000800 */
[----:B------:R-:W-:-:S05]  /*6b70*/  MOV R84, R125 ;  /* 0x0000007d00547202 */ /* 0x000fca0000000f00 */
[----:B------:R-:W-:Y:S01]  /*6b80*/  HMMA.16816.F32 R140, R4, R36, R140 ;  /* 0x00000024048c723c */ /* 0x000fe2000000188c */
[----:B------:R-:W-:Y:S01]  /*6b90*/  MOV R86, R126 ;  /* 0x0000007e00567202 */ /* 0x000fe20000000f00 */
[----:B------:R-:W-:Y:S02]  /*6ba0*/  IMAD.MOV.U32 R85, RZ, RZ, R124 ;  /* 0x000000ffff557224 */ /* 0x000fe400078e007c */
[----:B-1----:R-:W-:-:S04]  /*6bb0*/  FFMA.FTZ R2, R189, c[0x0][0x2d0], -R0 ;  /* 0x0000b400bd027a23 */ /* 0x002fc80000010800 */
[----:B------:R1:W3:Y:S01]  /*6bc0*/  MUFU.EX2 R37, R2 ;  /* 0x0000000200257308 */ /* 0x0002e20000000800 */
[----:B------:R-:W-:Y:S01]  /*6bd0*/  HMMA.16816.F32 R156, R4, R32, R156 ;  /* 0x00000020049c723c */ /* 0x000fe2000000189c */
[--C-:B-1----:R-:W-:Y:S02]  /*6be0*/  FFMA.FTZ R2, R191, c[0x0][0x2d0], -R0.reuse ;  /* 0x0000b400bf027a23 */ /* 0x102fe40000010800 */
[----:B------:R-:W-:-:S04]  /*6bf0*/  FFMA.FTZ R0, R188, c[0x0][0x2d0], -R0 ;  /* 0x0000b400bc007a23 */ /* 0x000fc80000010800 */
[----:B------:R1:W4:Y:S01]  /*6c00*/  MUFU.EX2 R36, R2 ;  /* 0x0000000200247308 */ /* 0x0003220000000800 */
[----:B------:R-:W-:Y:S07]  /*6c10*/  HMMA.16816.F32 R144, R4, R38, R144 ;  /* 0x000000260490723c */ /* 0x000fee0000001890 */
[----:B------:R2:W2:Y:S01]  /*6c20*/  MUFU.EX2 R32, R0 ;  /* 0x0000000000207308 */ /* 0x0004a20000000800 */
[----:B-1----:R-:W-:Y:S01]  /*6c30*/  FADD.FTZ R2, R84, R203 ;  /* 0x000000cb54027221 */ /* 0x002fe20000010000 */
[----:B------:R-:W-:Y:S01]  /*6c40*/  MOV R203, R86 ;  /* 0x0000005600cb7202 */ /* 0x000fe20000000f00 */
[----:B------:R-:W-:Y:S01]  /*6c50*/  IMAD.MOV.U32 R84, RZ, RZ, R85 ;  /* 0x000000ffff547224 */ /* 0x000fe200078e0055 */
[----:B------:R-:W-:Y:S01]  /*6c60*/  MOV R86, R179 ;  /* 0x000000b300567202 */ /* 0x000fe20000000f00 */
[----:B------:R-:W-:-:S02]  /*6c70*/  FADD.FTZ R2, R217, R2 ;  /* 0x00000002d9027221 */ /* 0x000fc40000010000 */
[----:B--2---:R-:W-:Y:S01]  /*6c80*/  FADD.FTZ R0, R84, R203 ;  /* 0x000000cb54007221 */ /* 0x004fe20000010000 */
[----:B------:R-:W-:Y:S03]  /*6c90*/  HMMA.16816.F32 R160, R4, R34, R160 ;  /* 0x0000002204a0723c */ /* 0x000fe600000018a0 */
[----:B------:R-:W-:Y:S02]  /*6ca0*/  FADD.FTZ R0, R212, R0 ;  /* 0x00000000d4007221 */ /* 0x000fe40000010000 */
[----:B------:R-:W-:-:S03]  /*6cb0*/  IMAD.MOV.U32 R85, RZ, RZ, R177 ;  /* 0x000000ffff557224 */ /* 0x000fc600078e00b1 */
[----:B------:R-:W-:Y:S01]  /*6cc0*/  HMMA.16816.F32 R104, R4, R28, R104 ;  /* 0x0000001c0468723c */ /* 0x000fe20000001868 */
[----:B------:R-:W-:Y:S02]  /*6cd0*/  FADD.FTZ R2, R86, R2 ;  /* 0x0000000256027221 */ /* 0x000fe40000010000 */
[----:B------:R-:W-:-:S05]  /*6ce0*/  FADD.FTZ R0, R87, R0 ;  /* 0x0000000057007221 */ /* 0x000fca0000010000 */
[----:B------:R-:W-:Y:S01]  /*6cf0*/  HMMA.16816.F32 R108, R4, R30, R108 ;  /* 0x0000001e046c723c */ /* 0x000fe2000000186c */
[----:B------:R-:W-:-:S07]  /*6d00*/  IMAD.MOV.U32 R177, RZ, RZ, R178 ;  /* 0x000000ffffb17224 */ /* 0x000fce00078e00b2 */
[----:B------:R-:W-:Y:S01]  /*6d10*/  HMMA.16816.F32 R12, R4, R20, R12 ;  /* 0x00000014040c723c */ /* 0x000fe2000000180c */
[----:B------:R-:W-:-:S07]  /*6d20*/  IMAD.MOV.U32 R178, RZ, RZ, R211 ;  /* 0x000000ffffb27224 */ /* 0x000fce00078e00d3 */
[----:B------:R-:W-:Y:S01]  /*6d30*/  HMMA.16816.F32 R8, R4, R22, R8 ;  /* 0x000000160408723c */ /* 0x000fe20000001808 */
[----:B------:R-:W-:-:S06]  /*6d40*/  FADD.FTZ R2, R232, R2 ;  /* 0x00000002e8027221 */ /* 0x000fcc0000010000 */
[----:B------:R-:W-:Y:S02]  /*6d50*/  FADD.FTZ R6, R218, R219 ;  /* 0x000000dbda067221 */ /* 0x000fe40000010000 */
[----:B------:R-:W-:Y:S02]  /*6d60*/  FADD.FTZ R5, R176, R0 ;  /* 0x00000000b0057221 */ /* 0x000fe40000010000 */
[----:B------:R-:W-:Y:S02]  /*6d70*/  FADD.FTZ R6, R85, R6 ;  /* 0x0000000655067221 */ /* 0x000fe40000010000 */
[----:B------:R-:W-:Y:S02]  /*6d80*/  FADD.FTZ R0, R185, R184 ;  /* 0x000000b8b9007221 */ /* 0x000fe40000010000 */
[----:B------:R-:W-:Y:S02]  /*6d90*/  FADD.FTZ R6, R199, R6 ;  /* 0x00000006c7067221 */ /* 0x000fe40000010000 */
[----:B------:R-:W-:-:S02]  /*6da0*/  IMAD.MOV.U32 R179, RZ, RZ, R208 ;  /* 0x000000ffffb37224 */ /* 0x000fc400078e00d0 */
[----:B------:R-:W-:Y:S01]  /*6db0*/  FADD.FTZ R4, R178, R2 ;  /* 0x00000002b2047221 */ /* 0x000fe20000010000 */
[----:B------:R-:W-:Y:S01]  /*6dc0*/  MOV R211, R221 ;  /* 0x000000dd00d37202 */ /* 0x000fe20000000f00 */
[----:B------:R-:W-:Y:S01]  /*6dd0*/  FADD.FTZ R2, R252, R0 ;  /* 0x00000000fc027221 */ /* 0x000fe20000010000 */
[----:B------:R1:W5:Y:S01]  /*6de0*/  LDL.LU R221, [R1+0x5c] ;  /* 0x00005c0001dd7983 */ /* 0x0003620000300800 */
[----:B------:R-:W-:Y:S02]  /*6df0*/  FADD.FTZ R6, R177, R6 ;  /* 0x00000006b1067221 */ /* 0x000fe40000010000 */
[----:B------:R-:W-:Y:S02]  /*6e00*/  FADD.FTZ R0, R179, R5 ;  /* 0x00000005b3007221 */ /* 0x000fe40000010000 */
[----:B------:R-:W-:Y:S02]  /*6e10*/  FADD.FTZ R2, R250, R2 ;  /* 0x00000002fa027221 */ /* 0x000fe40000010000 */
[----:B------:R-:W-:-:S02]  /*6e20*/  IMAD.MOV.U32 R208, RZ, RZ, R220 ;  /* 0x000000ffffd07224 */ /* 0x000fc400078e00dc */
[----:B------:R-:W-:Y:S01]  /*6e30*/  FADD.FTZ R6, R211, R6 ;  /* 0x00000006d3067221 */ /* 0x000fe20000010000 */
[----:B------:R1:W5:Y:S01]  /*6e40*/  LDL.LU R220, [R1+0x58] ;  /* 0x0000580001dc7983 */ /* 0x0003620000300800 */
[----:B------:R-:W-:Y:S02]  /*6e50*/  FADD.FTZ R5, R207, R0 ;  /* 0x00000000cf057221 */ /* 0x000fe40000010000 */
[----:B------:R-:W-:Y:S01]  /*6e60*/  FADD.FTZ R2, R247, R2 ;  /* 0x00000002f7027221 */ /* 0x000fe20000010000 */
[----:B------:R1:W5:Y:S01]  /*6e70*/  LDL.LU R219, [R1+0x54] ;  /* 0x0000540001db7983 */ /* 0x0003620000300800 */
[----:B------:R-:W-:Y:S02]  /*6e80*/  FADD.FTZ R7, R208, R4 ;  /* 0x00000004d0077221 */ /* 0x000fe40000010000 */
[----:B------:R-:W-:Y:S01]  /*6e90*/  FADD.FTZ R4, R251, R6 ;  /* 0x00000006fb047221 */ /* 0x000fe20000010000 */
[----:B------:R1:W5:Y:S01]  /*6ea0*/  LDL.LU R218, [R1+0x50] ;  /* 0x0000500001da7983 */ /* 0x0003620000300800 */
[----:B------:R-:W-:-:S02]  /*6eb0*/  FADD.FTZ R6, R210, R5 ;  /* 0x00000005d2067221 */ /* 0x000fc40000010000 */
[----:B------:R-:W-:Y:S01]  /*6ec0*/  FADD.FTZ R2, R246, R2 ;  /* 0x00000002f6027221 */ /* 0x000fe20000010000 */
[----:B------:R1:W5:Y:S01]  /*6ed0*/  LDL.LU R217, [R1+0x4c] ;  /* 0x00004c0001d97983 */ /* 0x0003620000300800 */
[----:B------:R-:W-:Y:S02]  /*6ee0*/  FADD.FTZ R0, R229, R7 ;  /* 0x00000007e5007221 */ /* 0x000fe40000010000 */
[----:B------:R-:W-:Y:S01]  /*6ef0*/  FADD.FTZ R7, R249, R4 ;  /* 0x00000004f9077221 */ /* 0x000fe20000010000 */
[----:B------:R1:W5:Y:S01]  /*6f00*/  LDL.LU R212, [R1+0x48] ;  /* 0x0000480001d47983 */ /* 0x0003620000300800 */
[----:B------:R-:W-:Y:S02]  /*6f10*/  FADD.FTZ R4, R180, R6 ;  /* 0x00000006b4047221 */ /* 0x000fe40000010000 */
[----:B------:R-:W-:Y:S02]  /*6f20*/  FADD.FTZ R2, R248, R2 ;  /* 0x00000002f8027221 */ /* 0x000fe40000010000 */
[----:B------:R-:W-:-:S02]  /*6f30*/  FADD.FTZ R5, R209, R0 ;  /* 0x00000000d1057221 */ /* 0x000fc40000010000 */
[----:B------:R-:W-:Y:S02]  /*6f40*/  FADD.FTZ R0, R90, R7 ;  /* 0x000000075a007221 */ /* 0x000fe40000010000 */
[----:B------:R-:W-:Y:S02]  /*6f50*/  FADD.FTZ R7, R182, R4 ;  /* 0x00000004b6077221 */ /* 0x000fe40000010000 */
[----:B------:R-:W-:Y:S02]  /*6f60*/  FADD.FTZ R4, R72, R2 ;  /* 0x0000000248047221 */ /* 0x000fe40000010000 */
[----:B------:R-:W-:Y:S02]  /*6f70*/  IMAD.MOV.U32 R183, RZ, RZ, R127 ;  /* 0x000000ffffb77224 */ /* 0x000fe400078e007f */
        /* <DEDUP_REMOVED lines=51> */
[----:B---3--:R-:W-:Y:S02]  /*72b0*/  FADD.FTZ R0, R37, R0 ;  /* 0x0000000025007221 */ /* 0x008fe40000010000 */
[----:B------:R-:W-:Y:S02]  /*72c0*/  FADD.FTZ R5, R82, R4 ;  /* 0x0000000452057221 */ /* 0x000fe40000010000 */
[----:B------:R-:W-:Y:S02]  /*72d0*/  FADD.FTZ R4, R77, R7 ;  /* 0x000000074d047221 */ /* 0x000fe40000010000 */
[----:B------:R-:W-:Y:S02]  /*72e0*/  FADD.FTZ R2, R53, R6 ;  /* 0x0000000635027221 */ /* 0x000fe40000010000 */
[----:B----4-:R-:W-:-:S02]  /*72f0*/  FADD.FTZ R0, R36, R0 ;  /* 0x0000000024007221 */ /* 0x010fc40000010000 */
[----:B------:R-:W-:Y:S02]  /*7300*/  FADD.FTZ R5, R80, R5 ;  /* 0x0000000550057221 */ /* 0x000fe40000010000 */
[----:B------:R-:W-:Y:S02]  /*7310*/  FADD.FTZ R4, R76, R4 ;  /* 0x000000044c047221 */ /* 0x000fe40000010000 */
[----:B------:R-:W-:Y:S02]  /*7320*/  FADD.FTZ R2, R52, R2 ;  /* 0x0000000234027221 */ /* 0x000fe40000010000 */
[----:B------:R-:W-:Y:S01]  /*7330*/  FADD.FTZ R0, R32, R0 ;  /* 0x0000000020007221 */ /* 0x000fe20000010000 */
[----:B------:R1:W-:Y:S04]  /*7340*/  STL [R1+0x8], R5 ;  /* 0x0000080501007387 */ /* 0x0003e80000100800 */
[----:B------:R1:W-:Y:S04]  /*7350*/  STL [R1+0xc], R4 ;  /* 0x00000c0401007387 */ /* 0x0003e80000100800 */
[----:B------:R1:W-:Y:S04]  /*7360*/  STL [R1+0x10], R2 ;  /* 0x0000100201007387 */ /* 0x0003e80000100800 */
[----:B------:R1:W-:Y:S01]  /*7370*/  STL [R1+0x14], R0 ;  /* 0x0000140001007387 */ /* 0x0003e20000100800 */
[----:B------:R-:W-:Y:S01]  /*7380*/  UIMAD.WIDE.U32 UR14, UR7, UR4, URZ ;  /* 0x00000004070e72a5 */ /* 0x000fe2000f8e003f */
[----:B------:R-:W-:-:S02]  /*7390*/  PLOP3.LUT P0, PT, PT, PT, UP1, 0x40, 0x0 ;  /* 0x000000000000781c */ /* 0x000fc40003f0e818 */
[----:B------:R-:W-:Y:S01]  /*73a0*/  F2FP.PACK_AB R124, R68, R67 ;  /* 0x00000043447c723e */ /* 0x000fe200000000ff */
[----:B------:R-:W-:Y:S01]  /*73b0*/  @UP2 USHF.R.U32.HI UR7, URZ, UR5, UR15 ;  /* 0x000000053f072299 */ /* 0x000fe2000801160f */
[----:B------:R-:W-:Y:S02]  /*73c0*/  F2FP.PACK_AB R126, R52, R53 ;  /* 0x00000035347e723e */ /* 0x000fe400000000ff */
[----:B------:R-:W-:Y:S02]  /*73d0*/  F2FP.PACK_AB R125, R37, R46 ;  /* 0x0000002e257d723e */ /* 0x000fe400000000ff */
[----:B------:R-:W-:Y:S01]  /*73e0*/  F2FP.PACK_AB R127, R32, R36 ;  /* 0x00000024207f723e */ /* 0x000fe200000000ff */
[----:B------:R-:W-:-:S03]  /*73f0*/  UIADD3 UR4, UR6, UR7, URZ ;  /* 0x0000000706047290 */ /* 0x000fc6000fffe03f */
[----:B------:R-:W-:Y:S02]  /*7400*/  ULDC UR7, c[0x0][0x328] ;  /* 0x0000ca0000077ab9 */ /* 0x000fe40000000800 */
[----:B------:R-:W-:Y:S01]  /*7410*/  UIADD3 UR7, UR4, UR7, URZ ;  /* 0x0000000704077290 */ /* 0x000fe2000fffe03f */
[----:B------:R-:W-:Y:S01]  /*7420*/  HMMA.16816.F32 R140, R124, R16, R140 ;  /* 0x000000107c8c723c */ /* 0x000fe2000000188c */
[----:B------:R-:W-:-:S07]  /*7430*/  IADD3 R229, R244, -0x2, RZ ;  /* 0xfffffffef4e57810 */ /* 0x000fce0007ffe0ff */
[C---:B------:R-:W-:Y:S08]  /*7440*/  HMMA.16816.F32 R144, R124.reuse, R18, R144 ;  /* 0x000000127c90723c */ /* 0x040ff00000001890 */
[C---:B------:R-:W-:Y:S08]  /*7450*/  HMMA.16816.F32 R156, R124.reuse, R24, R156 ;  /* 0x000000187c9c723c */ /* 0x040ff0000000189c */
[C---:B------:R-:W-:Y:S08]  /*7460*/  HMMA.16816.F32 R160, R124.reuse, R26, R160 ;  /* 0x0000001a7ca0723c */ /* 0x040ff000000018a0 */
[C---:B------:R-:W-:Y:S08]  /*7470*/  HMMA.16816.F32 R104, R124.reuse, R40, R104 ;  /* 0x000000287c68723c */ /* 0x040ff00000001868 */
[C---:B------:R-:W-:Y:S08]  /*7480*/  HMMA.16816.F32 R108, R124.reuse, R42, R108 ;  /* 0x0000002a7c6c723c */ /* 0x040ff0000000186c */
[C---:B------:R-:W-:Y:S08]  /*7490*/  HMMA.16816.F32 R120, R124.reuse, R48, R12 ;  /* 0x000000307c78723c */ /* 0x040ff0000000180c */
[----:B------:R-:W-:Y:S01]  /*74a0*/  HMMA.16816.F32 R124, R124, R50, R8 ;  /* 0x000000327c7c723c */ /* 0x000fe20000001808 */
[----:B------:R-:W-:Y:S07]  /*74b0*/  @P0 BRA `(.L_x_161) ;  /* 0x0000015000000947 */ /* 0x000fee0003800000 */
[----:B-1----:R-:W-:Y:S01]  /*74c0*/  ISETP.LT.AND P0, PT, RZ, UR4, PT ;  /* 0x00000004ff007c0c */ /* 0x002fe2000bf01270 */
[----:B------:R-:W-:-:S02]  /*74d0*/  UIADD3 UR14, UR4, -0x1, URZ ;  /* 0xffffffff040e7890 */ /* 0x000fc4000fffe03f */
[----:B------:R-:W-:-:S10]  /*74e0*/  ULDC UR6, c[0x0][0x32c] ;  /* 0x0000cb0000067ab9 */ /* 0x000fd40000000800 */
[----:B------:R-:W-:Y:S05]  /*74f0*/  @P0 BRA `(.L_x_162) ;  /* 0x0000008000000947 */ /* 0x000fea0003800000 */
[----:B------:R-:W-:Y:S02]  /*7500*/  UISETP.NE.AND UP0, UPT, UR6, 0x1, UPT ;  /* 0x000000010600788c */ /* 0x000fe4000bf05270 */
[----:B------:R-:W-:-:S03]  /*7510*/  UIADD3 UR14, -UR4, URZ, URZ ;  /* 0x0000003f040e7290 */ /* 0x000fc6000fffe13f */
[----:B------:R-:W-:Y:S02]  /*7520*/  ULDC.64 UR4, c[0x0][0x330] ;  /* 0x0000cc0000047ab9 */ /* 0x000fe40000000a00 */
[----:B------:R-:W-:-:S07]  /*7530*/  UIMAD.WIDE.U32 UR16, UR14, UR4, URZ ;  /* 0x000000040e1072a5 */ /* 0x000fce000f8e003f */
[----:B------:R-:W-:Y:S02]  /*7540*/  @UP0 UMOV UR15, UR17 ;  /* 0x00000011000f0c82 */ /* 0x000fe40008000000 */
[----:B------:R-:W-:-:S04]  /*7550*/  @UP0 USHF.R.U32.HI UR14, URZ, UR5, UR15 ;  /* 0x000000053f0e0299 */ /* 0x000fc8000801160f */
[----:B------:R-:W-:Y:S01]  /*7560*/  ULOP3.LUT UR14, URZ, UR14, URZ, 0x33, !UPT ;  /* 0x0000000e3f0e7292 */ /* 0x000fe2000f8e333f */
[----:B------:R-:W-:Y:S05]  /*7570*/  BRA `(.L_x_163) ;  /* 0x0000005000007947 */ /* 0x000fea0003800000 */
.L_x_162:
[----:B------:R-:W-:Y:S02]  /*7580*/  UISETP.NE.AND UP0, UPT, UR6, 0x1, UPT ;  /* 0x000000010600788c */ /* 0x000fe4000bf05270 */
[----:B------:R-:W-:Y:S02]  /*7590*/  ULDC.64 UR4, c[0x0][0x330] ;  /* 0x0000cc0000047ab9 */ /* 0x000fe40000000a00 */
[----:B------:R-:W-:-:S07]  /*75a0*/  UIMAD.WIDE.U32 UR16, UR14, UR4, URZ ;  /* 0x000000040e1072a5 */ /* 0x000fce000f8e003f */
[----:B------:R-:W-:Y:S02]  /*75b0*/  @UP0 UMOV UR15, UR17 ;  /* 0x00000011000f0c82 */ /* 0x000fe40008000000 */
[----:B------:R-:W-:Y:S02]  /*75c0*/  @UP0 USHF.R.U32.HI UR14, URZ, UR5, UR15 ;  /* 0x000000053f0e0299 */ /* 0x000fe4000801160f */
.L_x_163:
[----:B------:R-:W-:Y:S02]  /*75d0*/  ULDC UR4, c[0x0][0x32c] ;  /* 0x0000cb0000047ab9 */ /* 0x000fe40000000800 */
[----:B------:R-:W-:-:S04]  /*75e0*/  UIMAD UR4, UR14, UR6, UR4 ;  /* 0x000000060e0472a4 */ /* 0x000fc8000f8e0204 */
[----:B------:R-:W-:-:S04]  /*75f0*/  UISETP.LT.AND UP0, UPT, UR7, UR4, UPT ;  /* 0x000000040700728c */ /* 0x000fc8000bf01270 */
[----:B------:R-:W-:-:S04]  /*7600*/  USEL UR7, UR7, UR4, UP0 ;  /* 0x0000000407077287 */ /* 0x000fc80008000000 */
.L_x_161:
[----:B-1----:R-:W-:-:S04]  /*7610*/  UIMAD.WIDE UR4, UR7, 0x2aaaaaab, URZ ;  /* 0x2aaaaaab070478a5 */ /* 0x002fc8000f8e023f */
[----:B------:R-:W-:-:S04]  /*7620*/  USHF.R.U32.HI UR4, URZ, 0x1f, UR5 ;  /* 0x0000001f3f047899 */ /* 0x000fc80008011605 */
[----:B------:R-:W-:-:S04]  /*7630*/  ULEA.HI.SX32 UR4, UR5, UR4, 0x1c ;  /* 0x0000000405047291 */ /* 0x000fc8000f8fe23f */
[----:B------:R-:W-:-:S04]  /*7640*/  UISETP.LT.AND UP0, UPT, UR8, UR4, UPT ;  /* 0x000000040800728c */ /* 0x000fc8000bf01270 */
[----:B------:R-:W-:-:S06]  /*7650*/  USEL UR4, UR8, UR4, !UP0 ;  /* 0x0000000408047287 */ /* 0x000fcc000c000000 */
[----:B------:R-:W-:-:S13]  /*7660*/  ISETP.GE.AND P0, PT, R229, UR4, PT ;  /* 0x00000004e5007c0c */ /* 0x000fda000bf06270 */
[----:B------:R-:W-:Y:S05]  /*7670*/  @!P0 BRA `(.L_x_164) ;  /* 0x00005c1000008947 */ /* 0x000fea0003800000 */
[----:B------:R-:W2:Y:S01]  /*7680*/  LDL R0, [R1+0x20] ;  /* 0x0000200001007983 */ /* 0x000ea20000100800 */
[----:B------:R-:W-:Y:S01]  /*7690*/  PLOP3.LUT P1, PT, PT, PT, UP2, 0x80, 0x0 ;  /* 0x000000000000781c */ /* 0x000fe20003f2f028 */
[----:B------:R-:W-:Y:S01]  /*76a0*/  IMAD.MOV.U32 R132, RZ, RZ, R129 ;  /* 0x000000ffff847224 */ /* 0x000fe200078e0081 */
[----:B------:R-:W-:Y:S01]  /*76b0*/  PLOP3.LUT P0, PT, PT, PT, UP2, 0x80, 0x0 ;  /* 0x000000000000781c */ /* 0x000fe20003f0f028 */
[----:B------:R-:W-:Y:S01]  /*76c0*/  IMAD.MOV.U32 R131, RZ, RZ, R130 ;  /* 0x000000ffff837224 */ /* 0x000fe200078e0082 */
[----:B------:R-:W-:Y:S01]  /*76d0*/  MOV R134, R3 ;  /* 0x0000000300867202 */ /* 0x000fe20000000f00 */
[----:B------:R-:W-:-:S08]  /*76e0*/  IMAD.MOV.U32 R133, RZ, RZ, R128 ;  /* 0x000000ffff857224 */ /* 0x000fd000078e0080 */
[----:B--2---:R-:W-:-:S05]  /*76f0*/  @P1 IMAD.HI.U32 R0, R0, c[0x0][0x2c8], RZ ;  /* 0x0000b20000001a27 */ /* 0x004fca00078e00ff */
[----:B------:R-:W-:-:S05]  /*7700*/  @P0 SHF.R.U32.HI R0, RZ, c[0x0][0x2cc], R0 ;  /* 0x0000b300ff000a19 */ /* 0x000fca0000011600 */
[----:B------:R1:W-:Y:S02]  /*7710*/  @P0 STL [R1+0x1c], R0 ;  /* 0x00001c0001000387 */ /* 0x0003e40000100800 */
.L_x_181:
[----:B------:R-:W-:Y:S04]  /*7720*/  DEPBAR.LE SB0, 0x0 ;  /* 0x000080000000791a */ /* 0x000fe80000000000 */
[----:B------:R-:W-:Y:S01]  /*7730*/  BAR.SYNC.DEFER_BLOCKING 0x0 ;  /* 0x0000000000007b1d */ /* 0x000fe20000010000 */
[C---:B------:R-:W-:Y:S01]  /*7740*/  ISETP.LT.AND P0, PT, R229.reuse, UR8, PT ;  /* 0x00000008e5007c0c */ /* 0x040fe2000bf01270 */
[----:B------:R-:W-:Y:S11]  /*7750*/  IMAD.MOV.U32 R230, RZ, RZ, c[0x0][0x1e0] ;  /* 0x00007800ffe67624 */ /* 0x000ff600078e00ff */
[----:B------:R-:W-:Y:S01]  /*7760*/  @!UPT UIADD3 URZ, URZ, URZ, URZ ;  /* 0x0000003f3f3ff290 */ /* 0x000fe2000fffe03f */
[----:B-1----:R-:W-:Y:S01]  /*7770*/  @!P0 SHF.R.S32.HI R0, RZ, 0x1f, R229 ;  /* 0x0000001fff008819 */ /* 0x002fe200000114e5 */
[C---:B------:R-:W-:Y:S04]  /*7780*/  @!P0 IMAD.WIDE.U32 R2, R229.reuse, c[0x0][0x208], RZ ;  /* 0x00008200e5028a25 */ /* 0x040fe800078e00ff */
[----:B------:R-:W-:Y:S04]  /*7790*/  @!P0 IMAD R0, R0, c[0x0][0x208], RZ ;  /* 0x0000820000008a24 */ /* 0x000fe800078e02ff */
[----:B------:R-:W-:Y:S01]  /*77a0*/  @!P0 IMAD R0, R229, c[0x0][0x20c], R0 ;  /* 0x00008300e5008a24 */ /* 0x000fe200078e0200 */
[----:B-----5:R-:W-:Y:S03]  /*77b0*/  LDSM.16.M88.4 R96, [R219+0x6100] ;  /* 0x00610000db60783b */ /* 0x020fe60000000200 */
[----:B------:R-:W-:Y:S03]  /*77c0*/  @!P0 IMAD.IADD R0, R3, 0x1, R0 ;  /* 0x0000000103008824 */ /* 0x000fe600078e0200 */
[----:B------:R-:W1:Y:S01]  /*77d0*/  LDSM.16.M88.4 R16, [R212+0x3100] ;  /* 0x00310000d410783b */ /* 0x000e620000000200 */
[----:B------:R-:W-:Y:S05]  /*77e0*/  @!P0 IMAD R0, R0, 0x60, RZ ;  /* 0x0000006000008824 */ /* 0x000fea00078e02ff */
[----:B------:R-:W2:Y:S06]  /*77f0*/  LDSM.16.M88.4 R92, [R219+0x8100] ;  /* 0x00810000db5c783b */ /* 0x000eac0000000200 */
[----:B------:R-:W3:Y:S06]  /*7800*/  LDL.64 R192, [R1+0x30] ;  /* 0x0000300001c07983 */ /* 0x000eec0000100a00 */
[----:B------:R-:W3:Y:S06]  /*7810*/  LDL.64 R128, [R1+0x40] ;  /* 0x0000400001807983 */ /* 0x000eec0000100a00 */
[----:B------:R-:W4:Y:S06]  /*7820*/  LDSM.16.M88.4 R32, [R212+0x3900] ;  /* 0x00390000d420783b */ /* 0x000f2c0000000200 */
[----:B------:R-:W3:Y:S06]  /*7830*/  LDL.64 R234, [R1+0x28] ;  /* 0x0000280001ea7983 */ /* 0x000eec0000100a00 */
[----:B------:R-:W4:Y:S01]  /*7840*/  LDSM.16.M88.4 R48, [R212+0x4100] ;  /* 0x00410000d430783b */ /* 0x000f220000000200 */
[-C--:B-1----:R-:W-:Y:S05]  /*7850*/  HMMA.16816.F32 R4, R96, R16.reuse, RZ ;  /* 0x000000106004723c */ /* 0x082fea00000018ff */
[----:B------:R-:W3:Y:S03]  /*7860*/  LDL.64 R232, [R1+0x38] ;  /* 0x0000380001e87983 */ /* 0x000ee60000100a00 */
[C---:B--2---:R-:W-:Y:S03]  /*7870*/  HMMA.16816.F32 R8, R92.reuse, R16, RZ ;  /* 0x000000105c08723c */ /* 0x044fe600000018ff */
[----:B------:R-:W1:Y:S06]  /*7880*/  LDSM.16.M88.4 R64, [R212+0x4900] ;  /* 0x00490000d440783b */ /* 0x000e6c0000000200 */
[----:B------:R-:W2:Y:S01]  /*7890*/  LDL R135, [R1+0x1c] ;  /* 0x00001c0001877983 */ /* 0x000ea20000100800 */
[-C--:B------:R-:W-:Y:S05]  /*78a0*/  HMMA.16816.F32 R12, R92, R18.reuse, RZ ;  /* 0x000000125c0c723c */ /* 0x080fea00000018ff */
[----:B------:R-:W1:Y:S03]  /*78b0*/  LDSM.16.M88.4 R80, [R212+0x5100] ;  /* 0x00510000d450783b */ /* 0x000e660000000200 */
[C---:B------:R-:W-:Y:S03]  /*78c0*/  HMMA.16816.F32 R16, R96.reuse, R18, RZ ;  /* 0x000000126010723c */ /* 0x040fe600000018ff */
[----:B------:R-:W1:Y:S05]  /*78d0*/  LDSM.16.M88.4 R172, [R212+0x5900] ;  /* 0x00590000d4ac783b */ /* 0x000e6a0000000200 */
[-C--:B----4-:R-:W-:Y:S01]  /*78e0*/  HMMA.16816.F32 R20, R96, R32.reuse, RZ ;  /* 0x000000206014723c */ /* 0x090fe200000018ff */
[----:B------:R-:W-:Y:S06]  /*78f0*/  LDSM.16.M88.4 R176, [R222+0x6100] ;  /* 0x00610000deb0783b */ /* 0x000fec0000000200 */
[----:B------:R-:W4:Y:S01]  /*7900*/  LDSM.16.M88.4 R180, [R223] ;  /* 0x00000000dfb4783b */ /* 0x000f220000000200 */
[C---:B------:R-:W-:Y:S05]  /*7910*/  HMMA.16816.F32 R24, R92.reuse, R32, RZ ;  /* 0x000000205c18723c */ /* 0x040fea00000018ff */
[----:B------:R-:W1:Y:S03]  /*7920*/  LDSM.16.M88.4 R184, [R222+0x8100] ;  /* 0x00810000deb8783b */ /* 0x000e660000000200 */
[-C--:B------:R-:W-:Y:S03]  /*7930*/  HMMA.16816.F32 R28, R92, R34.reuse, RZ ;  /* 0x000000225c1c723c */ /* 0x080fe600000018ff */
[----:B------:R-:W1:Y:S05]  /*7940*/  LDSM.16.M88.4 R188, [R228] ;  /* 0x00000000e4bc783b */ /* 0x000e6a0000000200 */
[C---:B------:R-:W-:Y:S08]  /*7950*/  HMMA.16816.F32 R32, R96.reuse, R34, RZ ;  /* 0x000000226020723c */ /* 0x040ff000000018ff */
[-C--:B------:R-:W-:Y:S08]  /*7960*/  HMMA.16816.F32 R36, R96, R48.reuse, RZ ;  /* 0x000000306024723c */ /* 0x080ff000000018ff */
[C---:B------:R-:W-:Y:S08]  /*7970*/  HMMA.16816.F32 R40, R92.reuse, R48, RZ ;  /* 0x000000305c28723c */ /* 0x040ff000000018ff */
[-C--:B------:R-:W-:Y:S08]  /*7980*/  HMMA.16816.F32 R44, R92, R50.reuse, RZ ;  /* 0x000000325c2c723c */ /* 0x080ff000000018ff */
[C---:B------:R-:W-:Y:S08]  /*7990*/  HMMA.16816.F32 R48, R96.reuse, R50, RZ ;  /* 0x000000326030723c */ /* 0x040ff000000018ff */
[-C--:B-1----:R-:W-:Y:S08]  /*79a0*/  HMMA.16816.F32 R52, R96, R64.reuse, RZ ;  /* 0x000000406034723c */ /* 0x082ff000000018ff */
[C---:B------:R-:W-:Y:S08]  /*79b0*/  HMMA.16816.F32 R56, R92.reuse, R64, RZ ;  /* 0x000000405c38723c */ /* 0x040ff000000018ff */
[-C--:B------:R-:W-:Y:S08]  /*79c0*/  HMMA.16816.F32 R60, R92, R66.reuse, RZ ;  /* 0x000000425c3c723c */ /* 0x080ff000000018ff */
        /* <DEDUP_REMOVED lines=8> */
[----:B------:R-:W-:Y:S01]  /*7a50*/  HMMA.16816.F32 R96, R96, R174, RZ ;  /* 0x000000ae6060723c */ /* 0x000fe200000018ff */
[----:B------:R-:W1:Y:S07]  /*7a60*/  LDSM.16.M88.4 R172, [R227] ;  /* 0x00000000e3ac783b */ /* 0x000e6e0000000200 */
[-C--:B----4-:R-:W-:Y:S08]  /*7a70*/  HMMA.16816.F32 R4, R176, R180.reuse, R4 ;  /* 0x000000b4b004723c */ /* 0x090ff00000001804 */
[C---:B------:R-:W-:Y:S08]  /*7a80*/  HMMA.16816.F32 R8, R184.reuse, R180, R8 ;  /* 0x000000b4b808723c */ /* 0x040ff00000001808 */
[-C--:B------:R-:W-:Y:S08]  /*7a90*/  HMMA.16816.F32 R12, R184, R182.reuse, R12 ;  /* 0x000000b6b80c723c */ /* 0x080ff0000000180c */
[C---:B------:R-:W-:Y:S01]  /*7aa0*/  HMMA.16816.F32 R16, R176.reuse, R182, R16 ;  /* 0x000000b6b010723c */ /* 0x040fe20000001810 */
[----:B------:R-:W4:Y:S07]  /*7ab0*/  LDSM.16.M88.4 R180, [R226] ;  /* 0x00000000e2b4783b */ /* 0x000f2e0000000200 */
[-C--:B------:R-:W-:Y:S08]  /*7ac0*/  HMMA.16816.F32 R20, R176, R188.reuse, R20 ;  /* 0x000000bcb014723c */ /* 0x080ff00000001814 */
[C---:B------:R-:W-:Y:S08]  /*7ad0*/  HMMA.16816.F32 R24, R184.reuse, R188, R24 ;  /* 0x000000bcb818723c */ /* 0x040ff00000001818 */
[-C--:B------:R-:W-:Y:S08]  /*7ae0*/  HMMA.16816.F32 R28, R184, R190.reuse, R28 ;  /* 0x000000beb81c723c */ /* 0x080ff0000000181c */
[C---:B------:R-:W-:Y:S01]  /*7af0*/  HMMA.16816.F32 R32, R176.reuse, R190, R32 ;  /* 0x000000beb020723c */ /* 0x040fe20000001820 */
[----:B------:R-:W2:Y:S07]  /*7b00*/  LDSM.16.M88.4 R188, [R225] ;  /* 0x00000000e1bc783b */ /* 0x000eae0000000200 */
[-C--:B-1----:R-:W-:Y:S08]  /*7b10*/  HMMA.16816.F32 R36, R176, R172.reuse, R36 ;  /* 0x000000acb024723c */ /* 0x082ff00000001824 */
[C---:B------:R-:W-:Y:S08]  /*7b20*/  HMMA.16816.F32 R40, R184.reuse, R172, R40 ;  /* 0x000000acb828723c */ /* 0x040ff00000001828 */
[-C--:B------:R-:W-:Y:S04]  /*7b30*/  HMMA.16816.F32 R44, R184, R174.reuse, R44 ;  /* 0x000000aeb82c723c */ /* 0x080fe8000000182c */
[----:B---3--:R-:W-:Y:S04]  /*7b40*/  @!P0 IMAD.MOV.U32 R129, RZ, RZ, R193 ;  /* 0x000000ffff818224 */ /* 0x008fe800078e00c1 */
[C---:B------:R-:W-:Y:S01]  /*7b50*/  HMMA.16816.F32 R48, R176.reuse, R174, R48 ;  /* 0x000000aeb030723c */ /* 0x040fe20000001830 */
[----:B------:R-:W1:Y:S03]  /*7b60*/  LDSM.16.M88.4 R192, [R224] ;  /* 0x00000000e0c0783b */ /* 0x000e660000000200 */
[----:B------:R-:W-:Y:S04]  /*7b70*/  @!P0 IMAD.WIDE.U32 R128, R2, 0x60, R128 ;  /* 0x0000006002808825 */ /* 0x000fe800078e0080 */
[-C--:B----4-:R-:W-:Y:S04]  /*7b80*/  HMMA.16816.F32 R52, R176, R180.reuse, R52 ;  /* 0x000000b4b034723c */ /* 0x090fe80000001834 */
[----:B------:R-:W-:Y:S01]  /*7b90*/  @!P0 IMAD.IADD R0, R129, 0x1, R0 ;  /* 0x0000000181008824 */ /* 0x000fe200078e0200 */
[C---:B------:R-:W-:Y:S03]  /*7ba0*/  @!P0 LEA R2, P1, R128.reuse, c[0x0][0x1f8], 0x1 ;  /* 0x00007e0080028a11 */ /* 0x040fe600078208ff */
[C---:B------:R-:W-:Y:S04]  /*7bb0*/  HMMA.16816.F32 R56, R184.reuse, R180, R56 ;  /* 0x000000b4b838723c */ /* 0x040fe80000001838 */
[----:B------:R-:W-:Y:S02]  /*7bc0*/  @!P0 LEA.HI.X R3, R128, c[0x0][0x1fc], R0, 0x1, P1 ;  /* 0x00007f0080038a11 */ /* 0x000fe400008f0c00 */
[----:B------:R-:W-:Y:S02]  /*7bd0*/  @!P0 IADD3 R198, P2, R2, UR10, RZ ;  /* 0x0000000a02c68c10 */ /* 0x000fe4000ff5e0ff */
[-C--:B------:R-:W-:Y:S01]  /*7be0*/  HMMA.16816.F32 R60, R184, R182.reuse, R60 ;  /* 0x000000b6b83c723c */ /* 0x080fe2000000183c */
[----:B------:R-:W-:Y:S01]  /*7bf0*/  @!PT LDS RZ, [RZ] ;  /* 0x00000000fffff984 */ /* 0x000fe20000000800 */
[----:B------:R-:W-:Y:S01]  /*7c00*/  @!PT LDS RZ, [RZ] ;  /* 0x00000000fffff984 */ /* 0x000fe20000000800 */
[----:B------:R-:W-:Y:S01]  /*7c10*/  @!PT LDS RZ, [RZ] ;  /* 0x00000000fffff984 */ /* 0x000fe20000000800 */
[----:B------:R3:W-:Y:S03]  /*7c20*/  @!P0 LDGSTS.E.BYPASS.LTC128B.128 [R231+0x100], [R2.64], !P6 ;  /* 0x0010000002e78fae */ /* 0x0007e6000f101d4c */
[----:B------:R-:W-:Y:S02]  /*7c30*/  @!P0 IADD3.X R199, R3, UR9, RZ, P2, !PT ;  /* 0x0000000903c78c10 */ /* 0x000fe400097fe4ff */
[----:B------:R-:W-:Y:S02]  /*7c40*/  @!P0 IADD3 R196, P1, R198, UR10, RZ ;  /* 0x0000000ac6c48c10 */ /* 0x000fe4000ff3e0ff */
[C---:B------:R-:W-:Y:S01]  /*7c50*/  HMMA.16816.F32 R64, R176.reuse, R182, R64 ;  /* 0x000000b6b040723c */ /* 0x040fe20000001840 */
[----:B------:R4:W-:Y:S03]  /*7c60*/  @!P0 LDGSTS.E.BYPASS.LTC128B.128 [R231+0x900], [R198.64], !P6 ;  /* 0x00900000c6e78fae */ /* 0x0009e6000f101d4c */
[----:B------:R-:W-:Y:S02]  /*7c70*/  @!P0 IADD3.X R197, R199, UR9, RZ, P1, !PT ;  /* 0x00000009c7c58c10 */ /* 0x000fe40008ffe4ff */
[----:B------:R-:W-:Y:S02]  /*7c80*/  @!P0 IADD3 R128, P3, R196, UR10, RZ ;  /* 0x0000000ac4808c10 */ /* 0x000fe4000ff7e0ff */
[-C--:B--2---:R-:W-:Y:S01]  /*7c90*/  HMMA.16816.F32 R68, R176, R188.reuse, R68 ;  /* 0x000000bcb044723c */ /* 0x084fe20000001844 */
[----:B------:R4:W-:Y:S03]  /*7ca0*/  @!P0 LDGSTS.E.BYPASS.LTC128B.128 [R231+0x1100], [R196.64], !P6 ;  /* 0x01100000c4e78fae */ /* 0x0009e6000f101d4c */
[----:B------:R-:W-:Y:S02]  /*7cb0*/  @!P0 IADD3.X R129, R197, UR9, RZ, P3, !PT ;  /* 0x00000009c5818c10 */ /* 0x000fe40009ffe4ff */
[----:B------:R-:W-:Y:S02]  /*7cc0*/  PLOP3.LUT P3, PT, PT, PT, UP2, 0x80, 0x0 ;  /* 0x000000000000781c */ /* 0x000fe40003f6f028 */
[C---:B------:R-:W-:Y:S01]  /*7cd0*/  HMMA.16816.F32 R72, R184.reuse, R188, R72 ;  /* 0x000000bcb848723c */ /* 0x040fe20000001848 */
[----:B------:R2:W-:Y:S03]  /*7ce0*/  @!P0 LDGSTS.E.BYPASS.LTC128B.128 [R231+0x1900], [R128.64], !P6 ;  /* 0x0190000080e78fae */ /* 0x0005e6000f101d4c */
[----:B---3--:R-:W-:Y:S04]  /*7cf0*/  @!P0 IADD3 R2, P2, R128, UR10, RZ ;  /* 0x0000000a80028c10 */ /* 0x008fe8000ff5e0ff */
[-C--:B------:R-:W-:Y:S04]  /*7d00*/  HMMA.16816.F32 R76, R184, R190.reuse, R76 ;  /* 0x000000beb84c723c */ /* 0x080fe8000000184c */
[----:B------:R-:W-:Y:S02]  /*7d10*/  @!P0 IADD3.X R3, R129, UR9, RZ, P2, !PT ;  /* 0x0000000981038c10 */ /* 0x000fe400097fe4ff */
[----:B------:R-:W-:Y:S02]  /*7d20*/  @!P0 IADD3 R172, P1, R2, UR10, RZ ;  /* 0x0000000a02ac8c10 */ /* 0x000fe4000ff3e0ff */
[C---:B------:R-:W-:Y:S01]  /*7d30*/  HMMA.16816.F32 R80, R176.reuse, R190, R80 ;  /* 0x000000beb050723c */ /* 0x040fe20000001850 */
[----:B------:R3:W-:Y:S03]  /*7d40*/  @!P0 LDGSTS.E.BYPASS.LTC128B.128 [R231+0x2100], [R2.64], !P6 ;  /* 0x0210000002e78fae */ /* 0x0007e6000f101d4c */
[----:B------:R-:W-:Y:S04]  /*7d50*/  @!P0 IADD3.X R173, R3, UR9, RZ, P1, !PT ;  /* 0x0000000903ad8c10 */ /* 0x000fe80008ffe4ff */
[-C--:B-1----:R-:W-:Y:S01]  /*7d60*/  HMMA.16816.F32 R84, R176, R192.reuse, R84 ;  /* 0x000000c0b054723c */ /* 0x082fe20000001854 */
[----:B------:R1:W-:Y:S02]  /*7d70*/  @!P0 LDGSTS.E.BYPASS.LTC128B.128 [R231+0x2900], [R172.64], !P6 ;  /* 0x02900000ace78fae */ /* 0x0003e4000f101d4c */
[C---:B------:R-:W-:Y:S04]  /*7d80*/  ISETP.GT.AND P0, PT, R229.reuse, UR8, PT ;  /* 0x00000008e5007c0c */ /* 0x040fe8000bf04270 */
[----:B----4-:R-:W-:Y:S01]  /*7d90*/  LDSM.16.M88.4 R196, [R220+0x6100] ;  /* 0x00610000dcc4783b */ /* 0x010fe20000000200 */
[C---:B------:R-:W-:Y:S05]  /*7da0*/  HMMA.16816.F32 R88, R184.reuse, R192, R88 ;  /* 0x000000c0b858723c */ /* 0x040fea0000001858 */
[----:B------:R-:W4:Y:S03]  /*7db0*/  LDSM.16.M88.4 R200, [R218+0x3100] ;  /* 0x00310000dac8783b */ /* 0x000f260000000200 */
[-C--:B------:R-:W-:Y:S03]  /*7dc0*/  HMMA.16816.F32 R92, R184, R194.reuse, R92 ;  /* 0x000000c2b85c723c */ /* 0x080fe6000000185c */
[----:B------:R-:W4:Y:S01]  /*7dd0*/  LDSM.16.M88.4 R204, [R220+0x8100] ;  /* 0x00810000dccc783b */ /* 0x000f220000000200 */
[----:B------:R-:W-:Y:S01]  /*7de0*/  @P0 IMAD.SHL.U32 R130, R230, 0x20, RZ ;  /* 0x00000020e6820824 */ /* 0x000fe200078e00ff */
[----:B------:R-:W-:Y:S01]  /*7df0*/  @P0 IADD3 R0, R229, -0x1, RZ ;  /* 0xffffffffe5000810 */ /* 0x000fe20007ffe0ff */
[----:B---3--:R-:W-:Y:S02]  /*7e00*/  @P0 IMAD.MOV.U32 R3, RZ, RZ, R235 ;  /* 0x000000ffff030224 */ /* 0x008fe400078e00eb */
[----:B------:R-:W-:Y:S01]  /*7e10*/  HMMA.16816.F32 R96, R176, R194, R96 ;  /* 0x000000c2b060723c */ /* 0x000fe20000001860 */
[----:B------:R-:W0:Y:S03]  /*7e20*/  LDGDEPBAR ;  /* 0x00000000000079af */ /* 0x000e260000000000 */
[----:B--2---:R-:W-:Y:S01]  /*7e30*/  @P0 IMAD.WIDE.U32 R128, R0, c[0x0][0x1e0], RZ ;  /* 0x0000780000800a25 */ /* 0x004fe200078e00ff */
[----:B------:R-:W-:Y:S02]  /*7e40*/  @P0 SHF.R.S32.HI R2, RZ, 0x1f, R0 ;  /* 0x0000001fff020819 */ /* 0x000fe40000011400 */
[----:B-1----:R-:W1:Y:S05]  /*7e50*/  LDSM.16.M88.4 R172, [R218+0x3900] ;  /* 0x00390000daac783b */ /* 0x002e6a0000000200 */
[----:B------:R-:W-:Y:S01]  /*7e60*/  @P0 IMAD R2, R2, c[0x0][0x1e0], RZ ;  /* 0x0000780002020a24 */ /* 0x000fe200078e02ff */
[----:B------:R-:W2:Y:S03]  /*7e70*/  LDSM.16.M88.4 R180, [R218+0x4100] ;  /* 0x00410000dab4783b */ /* 0x000ea60000000200 */
[----:B------:R-:W-:Y:S03]  /*7e80*/  @P0 IMAD R2, R0, c[0x0][0x1e4], R2 ;  /* 0x0000790000020a24 */ /* 0x000fe600078e0202 */
[----:B------:R-:W3:Y:S01]  /*7e90*/  LDSM.16.M88.4 R184, [R218+0x4900] ;  /* 0x00490000dab8783b */ /* 0x000ee20000000200 */
[----:B------:R-:W-:Y:S02]  /*7ea0*/  @P0 IMAD.IADD R0, R129, 0x1, R2 ;  /* 0x0000000181000824 */ /* 0x000fe400078e0202 */
[----:B------:R-:W-:Y:S02]  /*7eb0*/  @P0 IMAD.MOV.U32 R2, RZ, RZ, R232 ;  /* 0x000000ffff020224 */ /* 0x000fe400078e00e8 */
[----:B------:R-:W-:Y:S01]  /*7ec0*/  @P0 IMAD R0, R0, 0x60, RZ ;  /* 0x0000006000000824 */ /* 0x000fe200078e02ff */
[----:B------:R-:W2:Y:S01]  /*7ed0*/  LDSM.16.M88.4 R176, [R218+0x5100] ;  /* 0x00510000dab0783b */ /* 0x000ea20000000200 */
[----:B------:R-:W-:Y:S01]  /*7ee0*/  @P0 IMAD.WIDE.U32 R2, R128, 0x60, R2 ;  /* 0x0000006080020825 */ /* 0x000fe200078e0002 */
[-C--:B----4-:R-:W-:Y:S03]  /*7ef0*/  HMMA.16816.F32 R4, R196, R200.reuse, R4 ;  /* 0x000000c8c404723c */ /* 0x090fe60000001804 */
[----:B------:R-:W-:Y:S01]  /*7f00*/  IMAD.MOV.U32 R232, RZ, RZ, c[0x0][0x1e4] ;  /* 0x00007900ffe87624 */ /* 0x000fe200078e00ff */
[----:B------:R-:W-:Y:S01]  /*7f10*/  LDSM.16.M88.4 R188, [R221+0x6100] ;  /* 0x00610000ddbc783b */ /* 0x000fe20000000200 */
[C---:B------:R-:W-:Y:S01]  /*7f20*/  @P0 LEA R128, P1, R2.reuse, c[0x0][0x1c8], 0x1 ;  /* 0x0000720002800a11 */ /* 0x040fe200078208ff */
[----:B------:R-:W-:Y:S02]  /*7f30*/  @P0 IMAD.IADD R0, R3, 0x1, R0 ;  /* 0x0000000103000824 */ /* 0x000fe400078e0200 */
[C---:B------:R-:W-:Y:S02]  /*7f40*/  HMMA.16816.F32 R8, R204.reuse, R200, R8 ;  /* 0x000000c8cc08723c */ /* 0x040fe40000001808 */
[----:B------:R-:W-:Y:S02]  /*7f50*/  LDSM.16.M88.4 R192, [R217] ;  /* 0x00000000d9c0783b */ /* 0x000fe40000000200 */
[----:B------:R-:W-:Y:S02]  /*7f60*/  @P0 LEA.HI.X R129, R2, c[0x0][0x1cc], R0, 0x1, P1 ;  /* 0x0000730002810a11 */ /* 0x000fe400008f0c00 */
[-C--:B------:R-:W-:Y:S02]  /*7f70*/  @P0 IADD3 R2, P1, R128, R130.reuse, RZ ;  /* 0x0000008280020210 */ /* 0x080fe40007f3e0ff */
[----:B------:R-:W-:Y:S01]  /*7f80*/  LDSM.16.M88.4 R208, [R217+0x1000] ;  /* 0x00100000d9d0783b */ /* 0x000fe20000000200 */
[-C--:B------:R-:W-:Y:S03]  /*7f90*/  HMMA.16816.F32 R12, R204, R202.reuse, R12 ;  /* 0x000000cacc0c723c */ /* 0x080fe6000000180c */
[----:B------:R-:W-:Y:S05]  /*7fa0*/  @P0 SHF.L.U64.HI R0, R230, 0x5, R232 ;  /* 0x00000005e6000819 */ /* 0x000fea00000102e8 */
[C---:B------:R-:W-:Y:S01]  /*7fb0*/  HMMA.16816.F32 R16, R196.reuse, R202, R16 ;  /* 0x000000cac410723c */ /* 0x040fe20000001810 */
[----:B------:R-:W-:Y:S03]  /*7fc0*/  LDSM.16.M88.4 R200, [R221+0x8100] ;  /* 0x00810000ddc8783b */ /* 0x000fe60000000200 */
[--C-:B------:R-:W-:Y:S04]  /*7fd0*/  @P0 IMAD.X R3, R129, 0x1, R0.reuse, P1 ;  /* 0x0000000181030824 */ /* 0x100fe800008e0600 */
[-C--:B-1----:R-:W-:Y:S08]  /*7fe0*/  HMMA.16816.F32 R20, R196, R172.reuse, R20 ;  /* 0x000000acc414723c */ /* 0x082ff00000001814 */
[C---:B------:R-:W-:Y:S08]  /*7ff0*/  HMMA.16816.F32 R24, R204.reuse, R172, R24 ;  /* 0x000000accc18723c */ /* 0x040ff00000001818 */
[-C--:B------:R-:W-:Y:S08]  /*8000*/  HMMA.16816.F32 R28, R204, R174.reuse, R28 ;  /* 0x000000aecc1c723c */ /* 0x080ff0000000181c */
[C---:B------:R-:W-:Y:S01]  /*8010*/  HMMA.16816.F32 R32, R196.reuse, R174, R32 ;  /* 0x000000aec420723c */ /* 0x040fe20000001820 */
[----:B------:R-:W1:Y:S07]  /*8020*/  LDSM.16.M88.4 R172, [R218+0x5900] ;  /* 0x00590000daac783b */ /* 0x000e6e0000000200 */
[-C--:B--2---:R-:W-:Y:S08]  /*8030*/  HMMA.16816.F32 R36, R196, R180.reuse, R36 ;  /* 0x000000b4c424723c */ /* 0x084ff00000001824 */
[C---:B------:R-:W-:Y:S08]  /*8040*/  HMMA.16816.F32 R40, R204.reuse, R180, R40 ;  /* 0x000000b4cc28723c */ /* 0x040ff00000001828 */
[-C--:B------:R-:W-:Y:S08]  /*8050*/  HMMA.16816.F32 R44, R204, R182.reuse, R44 ;  /* 0x000000b6cc2c723c */ /* 0x080ff0000000182c */
[C---:B------:R-:W-:Y:S01]  /*8060*/  HMMA.16816.F32 R48, R196.reuse, R182, R48 ;  /* 0x000000b6c430723c */ /* 0x040fe20000001830 */
[----:B------:R-:W2:Y:S07]  /*8070*/  LDSM.16.M88.4 R180, [R217+0x800] ;  /* 0x00080000d9b4783b */ /* 0x000eae0000000200 */
[-C--:B---3--:R-:W-:Y:S08]  /*8080*/  HMMA.16816.F32 R52, R196, R184.reuse, R52 ;  /* 0x000000b8c434723c */ /* 0x088ff00000001834 */
        /* <DEDUP_REMOVED lines=8> */
[----:B------:R-:W-:Y:S07]  /*8110*/  LDSM.16.M88.4 R176, [R217+0x2800] ;  /* 0x00280000d9b0783b */ /* 0x000fee0000000200 */
[-C--:B-1----:R-:W-:Y:S08]  /*8120*/  HMMA.16816.F32 R84, R196, R172.reuse, R84 ;  /* 0x000000acc454723c */ /* 0x082ff00000001854 */
[C---:B------:R-:W-:Y:S08]  /*8130*/  HMMA.16816.F32 R88, R204.reuse, R172, R88 ;  /* 0x000000accc58723c */ /* 0x040ff00000001858 */
[-C--:B------:R-:W-:Y:S08]  /*8140*/  HMMA.16816.F32 R92, R204, R174.reuse, R92 ;  /* 0x000000aecc5c723c */ /* 0x080ff0000000185c */
[----:B------:R-:W-:Y:S01]  /*8150*/  HMMA.16816.F32 R96, R196, R174, R96 ;  /* 0x000000aec460723c */ /* 0x000fe20000001860 */
[----:B------:R-:W1:Y:S01]  /*8160*/  LDSM.16.M88.4 R172, [R217+0x2000] ;  /* 0x00200000d9ac783b */ /* 0x000e620000000200 */
[----:B------:R-:W-:Y:S05]  /*8170*/  DEPBAR.LE SB0, 0x0 ;  /* 0x000080000000791a */ /* 0x000fea0000000000 */
[----:B------:R-:W-:Y:S01]  /*8180*/  BAR.SYNC.DEFER_BLOCKING 0x0 ;  /* 0x0000000000007b1d */ /* 0x000fe20000010000 */
[-C--:B------:R-:W-:Y:S08]  /*8190*/  HMMA.16816.F32 R4, R188, R192.reuse, R4 ;  /* 0x000000c0bc04723c */ /* 0x080ff00000001804 */
[C---:B------:R-:W-:Y:S08]  /*81a0*/  HMMA.16816.F32 R8, R200.reuse, R192, R8 ;  /* 0x000000c0c808723c */ /* 0x040ff00000001808 */
[-C--:B------:R-:W-:Y:S08]  /*81b0*/  HMMA.16816.F32 R12, R200, R194.reuse, R12 ;  /* 0x000000c2c80c723c */ /* 0x080ff0000000180c */
[C---:B------:R-:W-:Y:S08]  /*81c0*/  HMMA.16816.F32 R16, R188.reuse, R194, R16 ;  /* 0x000000c2bc10723c */ /* 0x040ff00000001810 */
[-C--:B--2---:R-:W-:Y:S08]  /*81d0*/  HMMA.16816.F32 R20, R188, R180.reuse, R20 ;  /* 0x000000b4bc14723c */ /* 0x084ff00000001814 */
[C---:B------:R-:W-:Y:S07]  /*81e0*/  HMMA.16816.F32 R24, R200.reuse, R180, R24 ;  /* 0x000000b4c818723c */ /* 0x040fee0000001818 */
[-C--:B------:R-:W-:Y:S01]  /*81f0*/  @P0 IADD3 R180, P2, R2, R130.reuse, RZ ;  /* 0x0000008202b40210 */ /* 0x080fe20007f5e0ff */
[-C--:B------:R-:W-:Y:S04]  /*8200*/  HMMA.16816.F32 R28, R200, R182.reuse, R28 ;  /* 0x000000b6c81c723c */ /* 0x080fe8000000181c */
[--C-:B------:R-:W-:Y:S04]  /*8210*/  @P0 IMAD.X R181, R3, 0x1, R0.reuse, P2 ;  /* 0x0000000103b50824 */ /* 0x100fe800010e0600 */
[C---:B------:R-:W-:Y:S01]  /*8220*/  HMMA.16816.F32 R32, R188.reuse, R182, R32 ;  /* 0x000000b6bc20723c */ /* 0x040fe20000001820 */
[----:B------:R-:W2:Y:S06]  /*8230*/  LDL R183, [R1+0x18] ;  /* 0x0000180001b77983 */ /* 0x000eac0000100800 */
[----:B------:R-:W-:Y:S01]  /*8240*/  @!PT LDS RZ, [RZ] ;  /* 0x00000000fffff984 */ /* 0x000fe20000000800 */
[----:B------:R-:W-:Y:S01]  /*8250*/  @!PT LDS RZ, [RZ] ;  /* 0x00000000fffff984 */ /* 0x000fe20000000800 */
[----:B------:R-:W-:Y:S01]  /*8260*/  @!PT LDS RZ, [RZ] ;  /* 0x00000000fffff984 */ /* 0x000fe20000000800 */
[----:B------:R4:W-:Y:S01]  /*8270*/  @P0 LDGSTS.E.BYPASS.LTC128B.128 [R231+0x3100], [R128.64], !P6 ;  /* 0x0310000080e70fae */ /* 0x0009e2000f101d4c */
[-C--:B------:R-:W-:Y:S05]  /*8280*/  HMMA.16816.F32 R36, R188, R208.reuse, R36 ;  /* 0x000000d0bc24723c */ /* 0x080fea0000001824 */
[----:B------:R1:W-:Y:S03]  /*8290*/  @P0 LDGSTS.E.BYPASS.LTC128B.128 [R231+0x3900], [R2.64], !P6 ;  /* 0x0390000002e70fae */ /* 0x0003e6000f101d4c */
[C---:B------:R-:W-:Y:S03]  /*82a0*/  HMMA.16816.F32 R40, R200.reuse, R208, R40 ;  /* 0x000000d0c828723c */ /* 0x040fe60000001828 */
[----:B------:R2:W-:Y:S05]  /*82b0*/  @P0 LDGSTS.E.BYPASS.LTC128B.128 [R231+0x4100], [R180.64], !P6 ;  /* 0x04100000b4e70fae */ /* 0x0005ea000f101d4c */
[-C--:B------:R-:W-:Y:S08]  /*82c0*/  HMMA.16816.F32 R44, R200, R210.reuse, R44 ;  /* 0x000000d2c82c723c */ /* 0x080ff0000000182c */
[C---:B------:R-:W-:Y:S08]  /*82d0*/  HMMA.16816.F32 R48, R188.reuse, R210, R48 ;  /* 0x000000d2bc30723c */ /* 0x040ff00000001830 */
[-C--:B---3--:R-:W-:Y:S04]  /*82e0*/  HMMA.16816.F32 R52, R188, R184.reuse, R52 ;  /* 0x000000b8bc34723c */ /* 0x088fe80000001834 */
[----:B-1----:R-:W-:Y:S04]  /*82f0*/  IMAD R2, R229, -0x60, RZ ;  /* 0xffffffa0e5027824 */ /* 0x002fe800078e02ff */
[C---:B------:R-:W-:Y:S08]  /*8300*/  HMMA.16816.F32 R56, R200.reuse, R184, R56 ;  /* 0x000000b8c838723c */ /* 0x040ff00000001838 */
[-C--:B------:R-:W-:Y:S08]  /*8310*/  HMMA.16816.F32 R60, R200, R186.reuse, R60 ;  /* 0x000000bac83c723c */ /* 0x080ff0000000183c */
[C---:B------:R-:W-:Y:S08]  /*8320*/  HMMA.16816.F32 R64, R188.reuse, R186, R64 ;  /* 0x000000babc40723c */ /* 0x040ff00000001840 */
[-C--:B------:R-:W-:Y:S08]  /*8330*/  HMMA.16816.F32 R68, R188, R172.reuse, R68 ;  /* 0x000000acbc44723c */ /* 0x080ff00000001844 */
[C---:B------:R-:W-:Y:S01]  /*8340*/  HMMA.16816.F32 R72, R200.reuse, R172, R72 ;  /* 0x000000acc848723c */ /* 0x040fe20000001848 */
[----:B------:R1:W3:Y:S07]  /*8350*/  LDL R173, [R1+0x20] ;  /* 0x0000200001ad7983 */ /* 0x0002ee0000100800 */
[-C--:B------:R-:W-:Y:S08]  /*8360*/  HMMA.16816.F32 R76, R200, R174.reuse, R76 ;  /* 0x000000aec84c723c */ /* 0x080ff0000000184c */
[C---:B------:R-:W-:Y:S07]  /*8370*/  HMMA.16816.F32 R80, R188.reuse, R174, R80 ;  /* 0x000000aebc50723c */ /* 0x040fee0000001850 */
[-C--:B------:R-:W-:Y:S01]  /*8380*/  @P0 IADD3 R174, P1, R180, R130.reuse, RZ ;  /* 0x00000082b4ae0210 */ /* 0x080fe20007f3e0ff */
[-C--:B------:R-:W-:Y:S04]  /*8390*/  HMMA.16816.F32 R84, R188, R176.reuse, R84 ;  /* 0x000000b0bc54723c */ /* 0x080fe80000001854 */
[--C-:B------:R-:W-:Y:S01]  /*83a0*/  @P0 IMAD.X R175, R181, 0x1, R0.reuse, P1 ;  /* 0x00000001b5af0824 */ /* 0x100fe200008e0600 */
[-C--:B----4-:R-:W-:Y:S03]  /*83b0*/  @P0 IADD3 R128, P2, R174, R130.reuse, RZ ;  /* 0x00000082ae800210 */ /* 0x090fe60007f5e0ff */
[C---:B------:R-:W-:Y:S01]  /*83c0*/  HMMA.16816.F32 R88, R200.reuse, R176, R88 ;  /* 0x000000b0c858723c */ /* 0x040fe20000001858 */
[----:B------:R4:W-:Y:S03]  /*83d0*/  @P0 LDGSTS.E.BYPASS.LTC128B.128 [R231+0x4900], [R174.64], !P6 ;  /* 0x04900000aee70fae */ /* 0x0009e6000f101d4c */
[--C-:B------:R-:W-:Y:S03]  /*83e0*/  @P0 IMAD.X R129, R175, 0x1, R0.reuse, P2 ;  /* 0x00000001af810824 */ /* 0x100fe600010e0600 */
[----:B------:R-:W-:Y:S01]  /*83f0*/  @P0 IADD3 R176, P1, R128, R130, RZ ;  /* 0x0000008280b00210 */ /* 0x000fe20007f3e0ff */
[-C--:B------:R-:W-:Y:S01]  /*8400*/  HMMA.16816.F32 R92, R200, R178.reuse, R92 ;  /* 0x000000b2c85c723c */ /* 0x080fe2000000185c */
[----:B------:R1:W-:Y:S03]  /*8410*/  @P0 LDGSTS.E.BYPASS.LTC128B.128 [R231+0x5100], [R128.64], !P6 ;  /* 0x0510000080e70fae */ /* 0x0003e6000f101d4c */
[----:B------:R-:W-:Y:S04]  /*8420*/  @P0 IMAD.X R177, R129, 0x1, R0, P1 ;  /* 0x0000000181b10824 */ /* 0x000fe800008e0600 */
[----:B------:R-:W-:Y:S01]  /*8430*/  HMMA.16816.F32 R96, R188, R178, R96 ;  /* 0x000000b2bc60723c */ /* 0x000fe20000001860 */
[----:B------:R1:W-:Y:S01]  /*8440*/  @P0 LDGSTS.E.BYPASS.LTC128B.128 [R231+0x5900], [R176.64], !P6 ;  /* 0x05900000b0e70fae */ /* 0x0003e2000f101d4c */
[----:B------:R-:W-:Y:S05]  /*8450*/  PLOP3.LUT P0, PT, PT, PT, UP1, 0x40, 0x0 ;  /* 0x000000000000781c */ /* 0x000fea0003f0e818 */
[----:B------:R-:W0:Y:S01]  /*8460*/  LDGDEPBAR ;  /* 0x00000000000079af */ /* 0x000e220000000000 */
[----:B--2---:R-:W-:Y:S04]  /*8470*/  IADD3 R182, -R183, 0x1, R2 ;  /* 0x00000001b7b67810 */ /* 0x004fe80007ffe102 */
[----:B-1----:R-:W-:Y:S04]  /*8480*/  IADD3 R176, R182, c[0x0][0x1d0], RZ ;  /* 0x00007400b6b07a10 */ /* 0x002fe80007ffe0ff */
[----:B------:R-:W-:Y:S04]  /*8490*/  IADD3 R176, R176, -c[0x0][0x168], RZ ;  /* 0x80005a00b0b07a10 */ /* 0x000fe80007ffe0ff */
[C---:B----4-:R-:W-:Y:S02]  /*84a0*/  IADD3 R174, R176.reuse, c[0x0][0x328], RZ ;  /* 0x0000ca00b0ae7a10 */ /* 0x050fe40007ffe0ff */
[----:B------:R-:W-:Y:S01]  /*84b0*/  IADD3 R175, R176, UR11, RZ ;  /* 0x0000000bb0af7c10 */ /* 0x000fe2000fffe0ff */
[----:B---3--:R-:W-:Y:S05]  /*84c0*/  @P3 IMAD.MOV.U32 R173, RZ, RZ, R135 ;  /* 0x000000ffffad3224 */ /* 0x008fea00078e0087 */
[----:B------:R-:W1:Y:S02]  /*84d0*/  SHFL.IDX PT, R3, R173, RZ, 0x1c1f ;  /* 0x001c1fffad037589 */ /* 0x000e6400000e0000 */
[----:B-1----:R-:W-:Y:S02]  /*84e0*/  IMAD.IADD R135, R174, 0x1, R3 ;  /* 0x00000001ae877824 */ /* 0x002fe400078e0203 */
[----:B------:R-:W-:Y:S01]  /*84f0*/  IMAD.IADD R0, R3, 0x1, R175 ;  /* 0x0000000103007824 */ /* 0x000fe200078e02af */
[----:B------:R-:W-:-:S05]  /*8500*/  @P0 BRA `(.L_x_165) ;  /* 0x0000019000000947 */ /* 0x000fca0003800000 */
[----:B------:R-:W-:Y:S01]  /*8510*/  IADD3 R3, R3, c[0x0][0x1d0], RZ ;  /* 0x0000740003037a10 */ /* 0x000fe20007ffe0ff */
[----:B------:R-:W-:Y:S03]  /*8520*/  BSSY B0, `(.L_x_166) ;  /* 0x0000012000007945 */ /* 0x000fe60003800000 */
[----:B------:R-:W-:Y:S04]  /*8530*/  IADD3 R3, R3, -c[0x0][0x168], RZ ;  /* 0x80005a0003037a10 */ /* 0x000fe80007ffe0ff */
[----:B------:R-:W-:Y:S11]  /*8540*/  ISETP.GT.AND P0, PT, R3, -0x1, PT ;  /* 0xffffffff0300780c */ /* 0x000ff60003f04270 */
[----:B------:R-:W-:Y:S02]  /*8550*/  @!UPT UIADD3 URZ, URZ, URZ, URZ ;  /* 0x0000003f3f3ff290 */ /* 0x000fe4000fffe03f */
[----:B------:R-:W-:-:S05]  /*8560*/  @P0 BRA `(.L_x_167) ;  /* 0x0000008000000947 */ /* 0x000fca0003800000 */
[----:B------:R-:W-:Y:S01]  /*8570*/  LOP3.LUT R3, RZ, R3, RZ, 0x33, !PT ;  /* 0x00000003ff037212 */ /* 0x000fe200078e33ff */
[----:B------:R-:W-:Y:S05]  /*8580*/  IMAD.MOV.U32 R128, RZ, RZ, c[0x0][0x32c] ;  /* 0x0000cb00ff807624 */ /* 0x000fea00078e00ff */
[----:B------:R-:W-:Y:S11]  /*8590*/  ISETP.NE.AND P0, PT, R128, 0x1, PT ;  /* 0x000000018000780c */ /* 0x000ff60003f05270 */
[----:B------:R-:W-:Y:S02]  /*85a0*/  @!UPT UIADD3 URZ, URZ, URZ, URZ ;  /* 0x0000003f3f3ff290 */ /* 0x000fe4000fffe03f */
[----:B------:R-:W-:Y:S05]  /*85b0*/  @P0 IMAD.HI.U32 R128, R3, c[0x0][0x330], RZ ;  /* 0x0000cc0003800a27 */ /* 0x000fea00078e00ff */
[----:B------:R-:W-:Y:S04]  /*85c0*/  @P0 SHF.R.U32.HI R3, RZ, c[0x0][0x334], R128 ;  /* 0x0000cd00ff030a19 */ /* 0x000fe80000011680 */
[----:B------:R-:W-:Y:S01]  /*85d0*/  LOP3.LUT R3, RZ, R3, RZ, 0x33, !PT ;  /* 0x00000003ff037212 */ /* 0x000fe200078e33ff */
[----:B------:R-:W-:-:S05]  /*85e0*/  BRA `(.L_x_168) ;  /* 0x0000005000007947 */ /* 0x000fca0003800000 */
.L_x_167:
[----:B------:R-:W-:Y:S04]  /*85f0*/  MOV R128, c[0x0][0x32c] ;  /* 0x0000cb0000807a02 */ /* 0x000fe80000000f00 */
[----:B------:R-:W-:Y:S11]  /*8600*/  ISETP.NE.AND P0, PT, R128, 0x1, PT ;  /* 0x000000018000780c */ /* 0x000ff60003f05270 */
[----:B------:R-:W-:Y:S02]  /*8610*/  @!UPT UIADD3 URZ, URZ, URZ, URZ ;  /* 0x0000003f3f3ff290 */ /* 0x000fe4000fffe03f */
[----:B------:R-:W-:Y:S05]  /*8620*/  @P0 IMAD.HI.U32 R128, R3, c[0x0][0x330], RZ ;  /* 0x0000cc0003800a27 */ /* 0x000fea00078e00ff */
[----:B------:R-:W-:Y:S02]  /*8630*/  @P0 SHF.R.U32.HI R3, RZ, c[0x0][0x334], R128 ;  /* 0x0000cd00ff030a19 */ /* 0x000fe40000011680 */
.L_x_168:
[----:B------:R-:W-:Y:S05]  /*8640*/  BSYNC B0 ;  /* 0x0000000000007941 */ /* 0x000fea0003800000 */
.L_x_166:
[----:B------:R-:W-:Y:S04]  /*8650*/  IMAD.IADD R128, R2, 0x1, -R183 ;  /* 0x0000000102807824 */ /* 0x000fe800078e0ab7 */
[----:B------:R-:W-:Y:S05]  /*8660*/  IMAD R3, R3, c[0x0][0x32c], R128 ;  /* 0x0000cb0003037a24 */ /* 0x000fea00078e0280 */
[----:B------:R-:W-:Y:S02]  /*8670*/  IADD3 R128, R3, c[0x0][0x32c], RZ ;  /* 0x0000cb0003807a10 */ /* 0x000fe40007ffe0ff */
[----:B------:R-:W-:Y:S02]  /*8680*/  IMNMX R0, R0, R3, !PT ;  /* 0x0000000300007217 */ /* 0x000fe40007800200 */
[----:B------:R-:W-:Y:S02]  /*8690*/  IMNMX R135, R135, R128, PT ;  /* 0x0000008087877217 */ /* 0x000fe40003800200 */
.L_x_165:
[----:B------:R-:W-:Y:S01]  /*86a0*/  PLOP3.LUT P0, PT, PT, PT, UP1, 0x40, 0x0 ;  /* 0x000000000000781c */ /* 0x000fe20003f0e818 */
[----:B------:R-:W1:Y:S02]  /*86b0*/  SHFL.IDX PT, R3, R173, 0x1, 0x1c1f ;  /* 0x003c1f00ad037f89 */ /* 0x000e6400000e0000 */
[----:B-1----:R-:W-:Y:S01]  /*86c0*/  IADD3 R128, R175, R3, RZ ;  /* 0x00000003af807210 */ /* 0x002fe20007ffe0ff */
[----:B------:R-:W-:Y:S09]  /*86d0*/  IMAD.IADD R130, R174, 0x1, R3 ;  /* 0x00000001ae827824 */ /* 0x000ff200078e0203 */
        /* <DEDUP_REMOVED lines=15> */
.L_x_171:
[----:B------:R-:W-:Y:S04]  /*87d0*/  MOV R129, c[0x0][0x32c] ;  /* 0x0000cb0000817a02 */ /* 0x000fe80000000f00 */
[----:B------:R-:W-:Y:S11]  /*87e0*/  ISETP.NE.AND P0, PT, R129, 0x1, PT ;  /* 0x000000018100780c */ /* 0x000ff60003f05270 */
[----:B------:R-:W-:Y:S02]  /*87f0*/  @!UPT UIADD3 URZ, URZ, URZ, URZ ;  /* 0x0000003f3f3ff290 */ /* 0x000fe4000fffe03f */
[----:B------:R-:W-:Y:S05]  /*8800*/  @P0 IMAD.HI.U32 R129, R3, c[0x0][0x330], RZ ;  /* 0x0000cc0003810a27 */ /* 0x000fea00078e00ff */
[----:B------:R-:W-:Y:S02]  /*8810*/  @P0 SHF.R.U32.HI R3, RZ, c[0x0][0x334], R129 ;  /* 0x0000cd00ff030a19 */ /* 0x000fe40000011681 */
.L_x_172:
[----:B------:R-:W-:Y:S05]  /*8820*/  BSYNC B0 ;  /* 0x0000000000007941 */ /* 0x000fea0003800000 */
.L_x_170:
[----:B------:R-:W-:Y:S04]  /*8830*/  IMAD.IADD R129, R2, 0x1, -R183 ;  /* 0x0000000102817824 */ /* 0x000fe800078e0ab7 */
[----:B------:R-:W-:Y:S05]  /*8840*/  IMAD R3, R3, c[0x0][0x32c], R129 ;  /* 0x0000cb0003037a24 */ /* 0x000fea00078e0281 */
[----:B------:R-:W-:Y:S02]  /*8850*/  IADD3 R129, R3, c[0x0][0x32c], RZ ;  /* 0x0000cb0003817a10 */ /* 0x000fe40007ffe0ff */
[----:B------:R-:W-:Y:S02]  /*8860*/  IMNMX R128, R128, R3, !PT ;  /* 0x0000000380807217 */ /* 0x000fe40007800200 */
[----:B------:R-:W-:Y:S02]  /*8870*/  IMNMX R130, R130, R129, PT ;  /* 0x0000008182827217 */ /* 0x000fe40003800200 */
.L_x_169:
        /* <DEDUP_REMOVED lines=19> */
.L_x_175:
[----:B------:R-:W-:Y:S04]  /*89b0*/  MOV R177, c[0x0][0x32c] ;  /* 0x0000cb0000b17a02 */ /* 0x000fe80000000f00 */
[----:B------:R-:W-:Y:S11]  /*89c0*/  ISETP.NE.AND P0, PT, R177, 0x1, PT ;  /* 0x00000001b100780c */ /* 0x000ff60003f05270 */
[----:B------:R-:W-:Y:S02]  /*89d0*/  @!UPT UIADD3 URZ, URZ, URZ, URZ ;  /* 0x0000003f3f3ff290 */ /* 0x000fe4000fffe03f */
[----:B------:R-:W-:Y:S05]  /*89e0*/  @P0 IMAD.HI.U32 R177, R172, c[0x0][0x330], RZ ;  /* 0x0000cc00acb10a27 */ /* 0x000fea00078e00ff */
[----:B------:R-:W-:Y:S02]  /*89f0*/  @P0 SHF.R.U32.HI R172, RZ, c[0x0][0x334], R177 ;  /* 0x0000cd00ffac0a19 */ /* 0x000fe400000116b1 */
.L_x_176:
[----:B------:R-:W-:Y:S05]  /*8a00*/  BSYNC B0 ;  /* 0x0000000000007941 */ /* 0x000fea0003800000 */
.L_x_174:
[----:B------:R-:W-:Y:S04]  /*8a10*/  IMAD.IADD R177, R2, 0x1, -R183 ;  /* 0x0000000102b17824 */ /* 0x000fe800078e0ab7 */
[----:B------:R-:W-:Y:S05]  /*8a20*/  IMAD R172, R172, c[0x0][0x32c], R177 ;  /* 0x0000cb00acac7a24 */ /* 0x000fea00078e02b1 */
[----:B------:R-:W-:Y:S02]  /*8a30*/  IADD3 R177, R172, c[0x0][0x32c], RZ ;  /* 0x0000cb00acb17a10 */ /* 0x000fe40007ffe0ff */
[----:B------:R-:W-:Y:S02]  /*8a40*/  IMNMX R3, R3, R172, !PT ;  /* 0x000000ac03037217 */ /* 0x000fe40007800200 */
[----:B------:R-:W-:Y:S02]  /*8a50*/  IMNMX R129, R129, R177, PT ;  /* 0x000000b181817217 */ /* 0x000fe40003800200 */
.L_x_173:
[C---:B------:R-:W-:Y:S02]  /*8a60*/  ISETP.GE.AND P1, PT, R2.reuse, 0x9, PT ;  /* 0x000000090200780c */ /* 0x040fe40003f26270 */
[----:B------:R-:W-:Y:S02]  /*8a70*/  ISETP.GE.AND P3, PT, R2, 0xa, PT ;  /* 0x0000000a0200780c */ /* 0x000fe40003f66270 */
[C---:B------:R-:W-:Y:S02]  /*8a80*/  ISETP.GT.AND P0, PT, R0.reuse, 0x8, !P1 ;  /* 0x000000080000780c */ /* 0x040fe40004f04270 */
[----:B------:R-:W-:Y:S02]  /*8a90*/  P2R R180, PR, RZ, 0x8 ;  /* 0x00000008ffb47803 */ /* 0x000fe40000000000 */
[----:B------:R-:W-:Y:S02]  /*8aa0*/  ISETP.LT.OR P0, PT, R135, 0x9, P0 ;  /* 0x000000098700780c */ /* 0x000fe40000701670 */
[----:B------:R-:W-:Y:S02]  /*8ab0*/  ISETP.GT.AND P2, PT, R0, 0x9, !P3 ;  /* 0x000000090000780c */ /* 0x000fe40005f44270 */
[----:B------:R-:W-:Y:S02]  /*8ac0*/  FSEL R184, R16, -INF , !P0 ;  /* 0xff80000010b87808 */ /* 0x000fe40004000000 */
[----:B------:R-:W-:Y:S02]  /*8ad0*/  ISETP.GT.AND P0, PT, R128, 0x9, !P3 ;  /* 0x000000098000780c */ /* 0x000fe40005f04270 */
[----:B------:R-:W-:Y:S02]  /*8ae0*/  ISETP.GE.AND P3, PT, R2, 0x12, PT ;  /* 0x000000120200780c */ /* 0x000fe40003f66270 */
[----:B------:R-:W-:Y:S02]  /*8af0*/  ISETP.LT.OR P0, PT, R130, 0xa, P0 ;  /* 0x0000000a8200780c */ /* 0x000fe40000701670 */
[----:B------:R-:W-:Y:S02]  /*8b00*/  P2R R178, PR, RZ, 0x8 ;  /* 0x00000008ffb27803 */ /* 0x000fe40000000000 */
[----:B------:R-:W-:Y:S02]  /*8b10*/  FSEL R187, R19, -INF , !P0 ;  /* 0xff80000013bb7808 */ /* 0x000fe40004000000 */
[----:B------:R-:W-:Y:S02]  /*8b20*/  ISETP.GT.AND P0, PT, R0, 0x11, !P3 ;  /* 0x000000110000780c */ /* 0x000fe40005f04270 */
[C---:B------:R-:W-:Y:S02]  /*8b30*/  ISETP.LT.OR P2, PT, R135.reuse, 0xa, P2 ;  /* 0x0000000a8700780c */ /* 0x040fe40001741670 */
[----:B------:R-:W-:Y:S02]  /*8b40*/  ISETP.LT.OR P0, PT, R135, 0x12, P0 ;  /* 0x000000128700780c */ /* 0x000fe40000701670 */
[----:B------:R-:W-:Y:S02]  /*8b50*/  FSEL R185, R17, -INF , !P2 ;  /* 0xff80000011b97808 */ /* 0x000fe40005000000 */
[----:B------:R-:W-:Y:S02]  /*8b60*/  FSEL R190, R21, -INF , !P0 ;  /* 0xff80000015be7808 */ /* 0x000fe40004000000 */
[----:B------:R-:W-:Y:S02]  /*8b70*/  ISETP.GT.AND P0, PT, R128, 0x11, !P3 ;  /* 0x000000118000780c */ /* 0x000fe40005f04270 */
[----:B------:R-:W-:Y:S02]  /*8b80*/  ISETP.GE.AND P3, PT, R2, 0x19, PT ;  /* 0x000000190200780c */ /* 0x000fe40003f66270 */
[----:B------:R-:W-:Y:S02]  /*8b90*/  ISETP.LT.OR P0, PT, R130, 0x12, P0 ;  /* 0x000000128200780c */ /* 0x000fe40000701670 */
[----:B------:R-:W-:Y:S02]  /*8ba0*/  ISETP.GE.AND P2, PT, R2, 0x1a, PT ;  /* 0x0000001a0200780c */ /* 0x000fe40003f46270 */
[----:B------:R-:W-:Y:S02]  /*8bb0*/  FSEL R191, R23, -INF , !P0 ;  /* 0xff80000017bf7808 */ /* 0x000fe40004000000 */
[----:B------:R-:W-:Y:S02]  /*8bc0*/  ISETP.GT.AND P0, PT, R0, 0x18, !P3 ;  /* 0x000000180000780c */ /* 0x000fe40005f04270 */
[----:B------:R-:W-:Y:S02]  /*8bd0*/  P2R R181, PR, RZ, 0x2 ;  /* 0x00000002ffb57803 */ /* 0x000fe40000000000 */
[C---:B------:R-:W-:Y:S02]  /*8be0*/  ISETP.LT.OR P0, PT, R135.reuse, 0x19, P0 ;  /* 0x000000198700780c */ /* 0x040fe40000701670 */
[----:B------:R-:W-:Y:S02]  /*8bf0*/  ISETP.GT.AND P1, PT, R128, 0x8, !P1 ;  /* 0x000000088000780c */ /* 0x000fe40004f24270 */
[----:B------:R-:W-:Y:S02]  /*8c00*/  FSEL R192, R32, -INF , !P0 ;  /* 0xff80000020c07808 */ /* 0x000fe40004000000 */
[----:B------:R-:W-:Y:S02]  /*8c10*/  ISETP.GT.AND P0, PT, R0, 0x19, !P2 ;  /* 0x000000190000780c */ /* 0x000fe40005704270 */
[----:B------:R-:W-:Y:S02]  /*8c20*/  ISETP.GE.AND P4, PT, R2, 0x11, PT ;  /* 0x000000110200780c */ /* 0x000fe40003f86270 */
[----:B------:R-:W-:Y:S02]  /*8c30*/  ISETP.LT.OR P0, PT, R135, 0x1a, P0 ;  /* 0x0000001a8700780c */ /* 0x000fe40000701670 */
[----:B------:R-:W-:Y:S02]  /*8c40*/  ISETP.LT.OR P1, PT, R130, 0x9, P1 ;  /* 0x000000098200780c */ /* 0x000fe40000f21670 */
[----:B------:R-:W-:Y:S02]  /*8c50*/  FSEL R193, R33, -INF , !P0 ;  /* 0xff80000021c17808 */ /* 0x000fe40004000000 */
[----:B------:R-:W-:Y:S02]  /*8c60*/  ISETP.GT.AND P0, PT, R128, 0x18, !P3 ;  /* 0x000000188000780c */ /* 0x000fe40005f04270 */
[----:B------:R-:W-:Y:S02]  /*8c70*/  FSEL R186, R18, -INF , !P1 ;  /* 0xff80000012ba7808 */ /* 0x000fe40004800000 */
[----:B------:R-:W-:Y:S02]  /*8c80*/  ISETP.GT.AND P1, PT, R0, 0x10, !P4 ;  /* 0x000000100000780c */ /* 0x000fe40006724270 */
[----:B------:R-:W-:Y:S02]  /*8c90*/  ISETP.LT.OR P0, PT, R130, 0x19, P0 ;  /* 0x000000198200780c */ /* 0x000fe40000701670 */
[----:B------:R-:W-:Y:S02]  /*8ca0*/  ISETP.LT.OR P1, PT, R135, 0x11, P1 ;  /* 0x000000118700780c */ /* 0x000fe40000f21670 */
[----:B------:R-:W-:Y:S02]  /*8cb0*/  FSEL R194, R34, -INF , !P0 ;  /* 0xff80000022c27808 */ /* 0x000fe40004000000 */
[----:B------:R-:W-:Y:S02]  /*8cc0*/  ISETP.GT.AND P0, PT, R128, 0x19, !P2 ;  /* 0x000000198000780c */ /* 0x000fe40005704270 */
[----:B------:R-:W-:Y:S02]  /*8cd0*/  FSEL R188, R20, -INF , !P1 ;  /* 0xff80000014bc7808 */ /* 0x000fe40004800000 */
[----:B------:R-:W-:Y:S02]  /*8ce0*/  ISETP.GT.AND P1, PT, R128, 0x10, !P4 ;  /* 0x000000108000780c */ /* 0x000fe40006724270 */
[----:B------:R-:W-:Y:S02]  /*8cf0*/  P2R R172, PR, RZ, 0x4 ;  /* 0x00000004ffac7803 */ /* 0x000fe40000000000 */
[----:B------:R-:W-:Y:S02]  /*8d00*/  ISETP.LT.OR P0, PT, R130, 0x1a, P0 ;  /* 0x0000001a8200780c */ /* 0x000fe40000701670 */
[----:B------:R-:W-:Y:S02]  /*8d10*/  ISETP.GE.AND P2, PT, R2, 0x21, PT ;  /* 0x000000210200780c */ /* 0x000fe40003f46270 */
[----:B------:R-:W-:Y:S02]  /*8d20*/  ISETP.LT.OR P1, PT, R130, 0x11, P1 ;  /* 0x000000118200780c */ /* 0x000fe40000f21670 */
[----:B------:R-:W-:Y:S02]  /*8d30*/  FSEL R195, R35, -INF , !P0 ;  /* 0xff80000023c37808 */ /* 0x000fe40004000000 */
[----:B------:R-:W-:Y:S02]  /*8d40*/  ISETP.GT.AND P0, PT, R0, 0x20, !P2 ;  /* 0x000000200000780c */ /* 0x000fe40005704270 */
[----:B------:R-:W-:Y:S02]  /*8d50*/  FSEL R189, R22, -INF , !P1 ;  /* 0xff80000016bd7808 */ /* 0x000fe40004800000 */
[C---:B------:R-:W-:Y:S02]  /*8d60*/  ISETP.LT.OR P0, PT, R135.reuse, 0x21, P0 ;  /* 0x000000218700780c */ /* 0x040fe40000701670 */
[----:B------:R-:W-:Y:S02]  /*8d70*/  ISETP.GE.AND P1, PT, R2, 0x22, PT ;  /* 0x000000220200780c */ /* 0x000fe40003f26270 */
[----:B------:R-:W-:Y:S02]  /*8d80*/  FSEL R196, R36, -INF , !P0 ;  /* 0xff80000024c47808 */ /* 0x000fe40004000000 */
[----:B------:R-:W-:Y:S02]  /*8d90*/  ISETP.GT.AND P0, PT, R0, 0x21, !P1 ;  /* 0x000000210000780c */ /* 0x000fe40004f04270 */
[----:B------:R-:W-:Y:S02]  /*8da0*/  P2R R35, PR, RZ, 0x4 ;  /* 0x00000004ff237803 */ /* 0x000fe40000000000 */
[----:B------:R-:W-:Y:S02]  /*8db0*/  ISETP.LT.OR P0, PT, R135, 0x22, P0 ;  /* 0x000000228700780c */ /* 0x000fe40000701670 */
[----:B------:R-:W-:Y:S02]  /*8dc0*/  P2R R34, PR, RZ, 0x2 ;  /* 0x00000002ff227803 */ /* 0x000fe40000000000 */
[----:B------:R-:W-:Y:S02]  /*8dd0*/  FSEL R197, R37, -INF , !P0 ;  /* 0xff80000025c57808 */ /* 0x000fe40004000000 */
[----:B------:R-:W-:Y:S02]  /*8de0*/  ISETP.GT.AND P0, PT, R128, 0x20, !P2 ;  /* 0x000000208000780c */ /* 0x000fe40005704270 */
[----:B------:R-:W-:Y:S02]  /*8df0*/  ISETP.GE.AND P2, PT, R2, 0x29, PT ;  /* 0x000000290200780c */ /* 0x000fe40003f46270 */
        /* <DEDUP_REMOVED lines=9> */
[----:B------:R-:W-:Y:S02]  /*8e90*/  P2R R177, PR, RZ, 0x8 ;  /* 0x00000008ffb17803 */ /* 0x000fe40000000000 */
[C---:B------:R-:W-:Y:S02]  /*8ea0*/  ISETP.LT.OR P0, PT, R135.reuse, 0x29, P0 ;  /* 0x000000298700780c */ /* 0x040fe40000701670 */
[----:B------:R-:W-:Y:S02]  /*8eb0*/  ISETP.GE.AND P3, PT, R2, 0x51, PT ;  /* 0x000000510200780c */ /* 0x000fe40003f66270 */
[----:B------:R-:W-:Y:S02]  /*8ec0*/  FSEL R203, R48, -INF , !P0 ;  /* 0xff80000030cb7808 */ /* 0x000fe40004000000 */
[----:B------:R-:W-:Y:S02]  /*8ed0*/  ISETP.GT.AND P0, PT, R0, 0x29, !P1 ;  /* 0x000000290000780c */ /* 0x000fe40004f04270 */
[----:B------:R-:W-:Y:S02]  /*8ee0*/  P2R R179, PR, RZ, 0x10 ;  /* 0x00000010ffb37803 */ /* 0x000fe40000000000 */
[----:B------:R-:W-:Y:S02]  /*8ef0*/  ISETP.LT.OR P0, PT, R135, 0x2a, P0 ;  /* 0x0000002a8700780c */ /* 0x000fe40000701670 */
[----:B------:R-:W-:Y:S02]  /*8f00*/  ISETP.GE.AND P4, PT, R2, 0x52, PT ;  /* 0x000000520200780c */ /* 0x000fe40003f86270 */
        /* <DEDUP_REMOVED lines=13> */
[C---:B------:R-:W-:Y:S02]  /*8fe0*/  ISETP.LT.OR P0, PT, R135.reuse, 0x31, P0 ;  /* 0x000000318700780c */ /* 0x040fe40000701670 */
        /* <DEDUP_REMOVED lines=17> */
[----:B------:R-:W-:Y:S04]  /*9100*/  ISETP.GT.AND P0, PT, R0, 0x38, !P2 ;  /* 0x000000380000780c */ /* 0x000fe80005704270 */
[C---:B------:R-:W-:Y:S04]  /*9110*/  ISETP.LT.OR P0, PT, R135.reuse, 0x39, P0 ;  /* 0x000000398700780c */ /* 0x040fe80000701670 */
[----:B------:R-:W-:Y:S02]  /*9120*/  FSEL R234, R64, -INF , !P0 ;  /* 0xff80000040ea7808 */ /* 0x000fe40004000000 */
[----:B------:R-:W-:Y:S04]  /*9130*/  ISETP.GT.AND P0, PT, R0, 0x39, !P1 ;  /* 0x000000390000780c */ /* 0x000fe80004f04270 */
[----:B------:R-:W-:Y:S04]  /*9140*/  ISETP.LT.OR P0, PT, R135, 0x3a, P0 ;  /* 0x0000003a8700780c */ /* 0x000fe80000701670 */
        /* <DEDUP_REMOVED lines=35> */
[----:B------:R-:W-:Y:S04]  /*9380*/  ISETP.LT.OR P0, PT, R130, 0x49, P0 ;  /* 0x000000498200780c */ /* 0x000fe80000701670 */
[----:B------:R-:W-:Y:S02]  /*9390*/  FSEL R248, R82, -INF , !P0 ;  /* 0xff80000052f87808 */ /* 0x000fe40004000000 */
[----:B------:R-:W-:Y:S02]  /*93a0*/  ISETP.GT.AND P0, PT, R128, 0x49, !P1 ;  /* 0x000000498000780c */ /* 0x000fe40004f04270 */
[----:B------:R-:W-:Y:S02]  /*93b0*/  ISETP.GE.AND P1, PT, R2, 0x1, PT ;  /* 0x000000010200780c */ /* 0x000fe40003f26270 */
[----:B------:R-:W-:Y:S04]  /*93c0*/  ISETP.LT.OR P0, PT, R130, 0x4a, P0 ;  /* 0x0000004a8200780c */ /* 0x000fe80000701670 */
[----:B------:R-:W-:Y:S02]  /*93d0*/  FSEL R249, R83, -INF , !P0 ;  /* 0xff80000053f97808 */ /* 0x000fe40004000000 */
[----:B------:R-:W-:Y:S04]  /*93e0*/  ISETP.GT.AND P0, PT, R0, 0x50, !P3 ;  /* 0x000000500000780c */ /* 0x000fe80005f04270 */
[C---:B------:R-:W-:Y:S04]  /*93f0*/  ISETP.LT.OR P0, PT, R135.reuse, 0x51, P0 ;  /* 0x000000518700780c */ /* 0x040fe80000701670 */
[----:B------:R-:W-:Y:S02]  /*9400*/  FSEL R250, R84, -INF , !P0 ;  /* 0xff80000054fa7808 */ /* 0x000fe40004000000 */
[----:B------:R-:W-:Y:S04]  /*9410*/  ISETP.GT.AND P0, PT, R0, 0x51, !P4 ;  /* 0x000000510000780c */ /* 0x000fe80006704270 */
[----:B------:R-:W-:Y:S04]  /*9420*/  ISETP.LT.OR P0, PT, R135, 0x52, P0 ;  /* 0x000000528700780c */ /* 0x000fe80000701670 */
[----:B------:R-:W-:Y:S02]  /*9430*/  FSEL R251, R85, -INF , !P0 ;  /* 0xff80000055fb7808 */ /* 0x000fe40004000000 */
[----:B------:R-:W-:Y:S04]  /*9440*/  ISETP.GT.AND P0, PT, R128, 0x50, !P3 ;  /* 0x000000508000780c */ /* 0x000fe80005f04270 */
[----:B------:R-:W-:Y:S04]  /*9450*/  ISETP.LT.OR P0, PT, R130, 0x51, P0 ;  /* 0x000000518200780c */ /* 0x000fe80000701670 */
[----:B------:R-:W-:Y:S02]  /*9460*/  FSEL R252, R86, -INF , !P0 ;  /* 0xff80000056fc7808 */ /* 0x000fe40004000000 */
[----:B------:R-:W-:Y:S04]  /*9470*/  ISETP.GT.AND P0, PT, R128, 0x51, !P4 ;  /* 0x000000518000780c */ /* 0x000fe80006704270 */
[----:B------:R-:W-:Y:S04]  /*9480*/  ISETP.LT.OR P0, PT, R130, 0x52, P0 ;  /* 0x000000528200780c */ /* 0x000fe80000701670 */
[----:B------:R-:W-:Y:S02]  /*9490*/  FSEL R87, R87, -INF , !P0 ;  /* 0xff80000057577808 */ /* 0x000fe40004000000 */
[C---:B------:R-:W-:Y:S04]  /*94a0*/  ISETP.GT.AND P0, PT, R0.reuse, 0x1, !P2 ;  /* 0x000000010000780c */ /* 0x040fe80005704270 */
[----:B------:R-:W-:Y:S04]  /*94b0*/  ISETP.LT.OR P0, PT, R135, 0x2, P0 ;  /* 0x000000028700780c */ /* 0x000fe80000701670 */
[----:B------:R-:W-:Y:S02]  /*94c0*/  FSEL R37, R5, -INF , !P0 ;  /* 0xff80000005257808 */ /* 0x000fe40004000000 */
[----:B------:R-:W-:Y:S04]  /*94d0*/  ISETP.GT.AND P0, PT, R0, RZ, !P1 ;  /* 0x000000ff0000720c */ /* 0x000fe80004f04270 */
[----:B------:R-:W-:Y:S04]  /*94e0*/  ISETP.LT.OR P0, PT, R135, 0x1, P0 ;  /* 0x000000018700780c */ /* 0x000fe80000701670 */
[----:B------:R-:W-:Y:S02]  /*94f0*/  FSEL R36, R4, -INF , !P0 ;  /* 0xff80000004247808 */ /* 0x000fe40004000000 */
[----:B------:R-:W-:Y:S04]  /*9500*/  ISETP.GT.AND P0, PT, R128, 0x1, !P2 ;  /* 0x000000018000780c */ /* 0x000fe80005704270 */
[----:B------:R-:W-:Y:S04]  /*9510*/  ISETP.LT.OR P0, PT, R130, 0x2, P0 ;  /* 0x000000028200780c */ /* 0x000fe80000701670 */
[----:B------:R-:W-:Y:S02]  /*9520*/  FSEL R39, R7, -INF , !P0 ;  /* 0xff80000007277808 */ /* 0x000fe40004000000 */
[----:B------:R-:W-:Y:S04]  /*9530*/  ISETP.GT.AND P0, PT, R128, RZ, !P1 ;  /* 0x000000ff8000720c */ /* 0x000fe80004f04270 */
        /* <DEDUP_REMOVED lines=17> */
[----:B------:R-:W-:Y:S04]  /*9650*/  ISETP.NE.AND P0, PT, R181, RZ, PT ;  /* 0x000000ffb500720c */ /* 0x000fe80003f05270 */
        /* <DEDUP_REMOVED lines=83> */
[----:B------:R-:W-:Y:S02]  /*9b90*/  ISETP.GT.AND P0, PT, R3, 0x59, !P6 ;  /* 0x000000590300780c */ /* 0x000fe40007704270 */
[----:B------:R-:W1:Y:S01]  /*9ba0*/  SHFL.IDX PT, R3, R173, 0x3, 0x1c1f ;  /* 0x007c1f00ad037f89 */ /* 0x000e6200000e0000 */
[----:B------:R-:W-:Y:S02]  /*9bb0*/  ISETP.NE.AND P6, PT, R183, RZ, PT ;  /* 0x000000ffb700720c */ /* 0x000fe40003fc5270 */
[----:B------:R-:W-:Y:S04]  /*9bc0*/  ISETP.LT.OR P0, PT, R129, 0x5a, P0 ;  /* 0x0000005a8100780c */ /* 0x000fe80000701670 */
[----:B------:R-:W-:Y:S02]  /*9bd0*/  FSEL R183, R93, -INF , !P0 ;  /* 0xff8000005db77808 */ /* 0x000fe40004000000 */
[----:B------:R-:W-:Y:S01]  /*9be0*/  PLOP3.LUT P0, PT, PT, PT, UP1, 0x40, 0x0 ;  /* 0x000000000000781c */ /* 0x000fe20003f0e818 */
[--C-:B-1----:R-:W-:Y:S02]  /*9bf0*/  IMAD.IADD R2, R174, 0x1, R3.reuse ;  /* 0x00000001ae027824 */ /* 0x102fe400078e0203 */
[----:B------:R-:W-:Y:S10]  /*9c00*/  IMAD.IADD R0, R175, 0x1, R3 ;  /* 0x00000001af007824 */ /* 0x000ff400078e0203 */
        /* <DEDUP_REMOVED lines=15> */
.L_x_179:
[----:B------:R-:W-:Y:S04]  /*9d00*/  MOV R2, c[0x0][0x32c] ;  /* 0x0000cb0000027a02 */ /* 0x000fe80000000f00 */
[----:B------:R-:W-:Y:S11]  /*9d10*/  ISETP.NE.AND P0, PT, R2, 0x1, PT ;  /* 0x000000010200780c */ /* 0x000ff60003f05270 */
[----:B------:R-:W-:Y:S02]  /*9d20*/  @!UPT UIADD3 URZ, URZ, URZ, URZ ;  /* 0x0000003f3f3ff290 */ /* 0x000fe4000fffe03f */
[----:B------:R-:W-:Y:S05]  /*9d30*/  @P0 IMAD.HI.U32 R2, R0, c[0x0][0x330], RZ ;  /* 0x0000cc0000020a27 */ /* 0x000fea00078e00ff */
[----:B------:R-:W-:Y:S02]  /*9d40*/  @P0 SHF.R.U32.HI R0, RZ, c[0x0][0x334], R2 ;  /* 0x0000cd00ff000a19 */ /* 0x000fe40000011602 */
.L_x_180:
[----:B------:R-:W-:Y:S05]  /*9d50*/  BSYNC B0 ;  /* 0x0000000000007941 */ /* 0x000fea0003800000 */
.L_x_178:
[----:B------:R-:W-:Y:S02]  /*9d60*/  IADD3 R2, R182, -0x1, RZ ;  /* 0xffffffffb6027810 */ /* 0x000fe40007ffe0ff */
[C-C-:B------:R-:W-:Y:S02]  /*9d70*/  IADD3 R4, R3.reuse, UR11, R176.reuse ;  /* 0x0000000b03047c10 */ /* 0x140fe4000fffe0b0 */
[----:B------:R-:W-:Y:S01]  /*9d80*/  IADD3 R3, R3, c[0x0][0x328], R176 ;  /* 0x0000ca0003037a10 */ /* 0x000fe20007ffe0b0 */
[----:B------:R-:W-:Y:S05]  /*9d90*/  IMAD R0, R0, c[0x0][0x32c], R2 ;  /* 0x0000cb0000007a24 */ /* 0x000fea00078e0202 */
[----:B------:R-:W-:Y:S02]  /*9da0*/  IADD3 R2, R0, c[0x0][0x32c], RZ ;  /* 0x0000cb0000027a10 */ /* 0x000fe40007ffe0ff */
[----:B------:R-:W-:Y:S02]  /*9db0*/  IMNMX R0, R4, R0, !PT ;  /* 0x0000000004007217 */ /* 0x000fe40007800200 */
[----:B------:R-:W-:Y:S02]  /*9dc0*/  IMNMX R2, R3, R2, PT ;  /* 0x0000000203027217 */ /* 0x000fe40003800200 */
.L_x_177:
[----:B------:R-:W-:Y:S02]  /*9dd0*/  ISETP.GT.AND P0, PT, R0, RZ, !P1 ;  /* 0x000000ff0000720c */ /* 0x000fe40004f04270 */
[----:B------:R-:W-:Y:S02]  /*9de0*/  FMNMX.FTZ R130, R36, R131, !PT ;  /* 0x0000008324827209 */ /* 0x000fe40007810000 */
[----:B------:R-:W-:Y:S02]  /*9df0*/  ISETP.LT.OR P0, PT, R2, 0x1, P0 ;  /* 0x000000010200780c */ /* 0x000fe40000701670 */
[----:B------:R-:W-:Y:S02]  /*9e00*/  FMNMX.FTZ R130, R37, R130, !PT ;  /* 0x0000008225827209 */ /* 0x000fe40007810000 */
[----:B------:R-:W-:Y:S02]  /*9e10*/  FSEL R10, R10, -INF , !P0 ;  /* 0xff8000000a0a7808 */ /* 0x000fe40004000000 */
[----:B------:R-:W-:Y:S02]  /*9e20*/  ISETP.GT.AND P0, PT, R0, 0x1, !P2 ;  /* 0x000000010000780c */ /* 0x000fe40005704270 */
[----:B------:R-:W-:Y:S02]  /*9e30*/  FMNMX.FTZ R130, R184, R130, !PT ;  /* 0x00000082b8827209 */ /* 0x000fe40007810000 */
[----:B------:R-:W-:Y:S02]  /*9e40*/  ISETP.LT.OR P0, PT, R2, 0x2, P0 ;  /* 0x000000020200780c */ /* 0x000fe40000701670 */
[----:B------:R-:W-:Y:S02]  /*9e50*/  ISETP.NE.AND P2, PT, R178, RZ, PT ;  /* 0x000000ffb200720c */ /* 0x000fe40003f45270 */
[----:B------:R-:W-:Y:S02]  /*9e60*/  FSEL R11, R11, -INF , !P0 ;  /* 0xff8000000b0b7808 */ /* 0x000fe40004000000 */
[----:B------:R-:W-:Y:S02]  /*9e70*/  ISETP.NE.AND P0, PT, R181, RZ, PT ;  /* 0x000000ffb500720c */ /* 0x000fe40003f05270 */
[----:B------:R-:W-:Y:S02]  /*9e80*/  FMNMX.FTZ R130, R185, R130, !PT ;  /* 0x00000082b9827209 */ /* 0x000fe40007810000 */
        /* <DEDUP_REMOVED lines=10> */
[----:B------:R-:W-:Y:S02]  /*9f30*/  FMNMX.FTZ R130, R193, R130, !PT ;  /* 0x00000082c1827209 */ /* 0x000fe40007810000 */
        /* <DEDUP_REMOVED lines=43> */
[----:B------:R-:W-:Y:S02]  /*a1f0*/  FMNMX.FTZ R130, R245, R130, !PT ;  /* 0x00000082f5827209 */ /* 0x000fe40007810000 */
[----:B------:R-:W-:Y:S02]  /*a200*/  ISETP.LT.OR P0, PT, R2, 0x29, P0 ;  /* 0x000000290200780c */ /* 0x000fe40000701670 */
[----:B------:R-:W-:Y:S02]  /*a210*/  FMNMX.FTZ R3, R198, R3, !PT ;  /* 0x00000003c6037209 */ /* 0x000fe40007810000 */
[----:B------:R-:W-:Y:S02]  /*a220*/  FMNMX.FTZ R130, R247, R130, !PT ;  /* 0x00000082f7827209 */ /* 0x000fe40007810000 */
[----:B------:R-:W-:Y:S02]  /*a230*/  FSEL R98, R46, -INF , !P0 ;  /* 0xff8000002e627808 */ /* 0x000fe40004000000 */
[----:B------:R-:W-:Y:S02]  /*a240*/  ISETP.NE.AND P0, PT, R32, RZ, PT ;  /* 0x000000ff2000720c */ /* 0x000fe40003f05270 */
[----:B------:R-:W-:Y:S02]  /*a250*/  FMNMX.FTZ R130, R250, R130, !PT ;  /* 0x00000082fa827209 */ /* 0x000fe40007810000 */
[----:B------:R-:W-:Y:S02]  /*a260*/  FMNMX.FTZ R3, R202, R3, !PT ;  /* 0x00000003ca037209 */ /* 0x000fe40007810000 */
[----:B------:R-:W-:Y:S02]  /*a270*/  ISETP.GT.AND P0, PT, R0, 0x29, !P0 ;  /* 0x000000290000780c */ /* 0x000fe40004704270 */
[----:B------:R-:W-:Y:S02]  /*a280*/  FMNMX.FTZ R130, R251, R130, !PT ;  /* 0x00000082fb827209 */ /* 0x000fe40007810000 */
[----:B------:R-:W-:Y:S02]  /*a290*/  FMNMX.FTZ R3, R205, R3, !PT ;  /* 0x00000003cd037209 */ /* 0x000fe40007810000 */
[----:B------:R-:W-:Y:S02]  /*a2a0*/  FMNMX.FTZ R4, R8, R133, !PT ;  /* 0x0000008508047209 */ /* 0x000fe40007810000 */
[----:B------:R-:W-:Y:S02]  /*a2b0*/  FMNMX.FTZ R130, R80, R130, !PT ;  /* 0x0000008250827209 */ /* 0x000fe40007810000 */
[----:B------:R-:W-:Y:S02]  /*a2c0*/  ISETP.LT.OR P0, PT, R2, 0x2a, P0 ;  /* 0x0000002a0200780c */ /* 0x000fe40000701670 */
[----:B------:R-:W-:Y:S02]  /*a2d0*/  FMNMX.FTZ R3, R206, R3, !PT ;  /* 0x00000003ce037209 */ /* 0x000fe40007810000 */
[----:B------:R-:W-:Y:S02]  /*a2e0*/  FMNMX.FTZ R4, R9, R4, !PT ;  /* 0x0000000409047209 */ /* 0x000fe40007810000 */
[----:B------:R-:W-:Y:S02]  /*a2f0*/  FMNMX.FTZ R130, R82, R130, !PT ;  /* 0x0000008252827209 */ /* 0x000fe40007810000 */
[----:B------:R-:W-:Y:S02]  /*a300*/  FSEL R99, R47, -INF , !P0 ;  /* 0xff8000002f637808 */ /* 0x000fe40004000000 */
[----:B------:R-:W-:Y:S01]  /*a310*/  ISETP.NE.AND P0, PT, R23, RZ, PT ;  /* 0x000000ff1700720c */ /* 0x000fe20003f05270 */
[----:B------:R-:W1:Y:S01]  /*a320*/  SHFL.BFLY PT, R5, R130, 0x2, 0x1f ;  /* 0x0c401f0082057f89 */ /* 0x000e6200000e0000 */
[----:B------:R-:W-:Y:S02]  /*a330*/  FMNMX.FTZ R3, R210, R3, !PT ;  /* 0x00000003d2037209 */ /* 0x000fe40007810000 */
        /* <DEDUP_REMOVED lines=24> */
[----:B-1----:R-:W-:Y:S02]  /*a4c0*/  FMNMX.FTZ R130, R130, R5, !PT ;  /* 0x0000000582827209 */ /* 0x002fe40007810000 */
[----:B------:R-:W-:Y:S02]  /*a4d0*/  ISETP.LT.OR P0, PT, R2, 0x39, P0 ;  /* 0x000000390200780c */ /* 0x000fe40000701670 */
[----:B------:R-:W-:Y:S01]  /*a4e0*/  FMNMX.FTZ R3, R252, R3, !PT ;  /* 0x00000003fc037209 */ /* 0x000fe20007810000 */
[----:B------:R-:W1:Y:S01]  /*a4f0*/  SHFL.BFLY PT, R6, R130, 0x1, 0x1f ;  /* 0x0c201f0082067f89 */ /* 0x000e6200000e0000 */
[----:B------:R-:W-:Y:S02]  /*a500*/  FMNMX.FTZ R4, R200, R4, !PT ;  /* 0x00000004c8047209 */ /* 0x000fe40007810000 */
[----:B------:R-:W-:Y:S02]  /*a510*/  FMNMX.FTZ R3, R87, R3, !PT ;  /* 0x0000000357037209 */ /* 0x000fe40007810000 */
[----:B------:R-:W-:Y:S02]  /*a520*/  FSEL R174, R62, -INF , !P0 ;  /* 0xff8000003eae7808 */ /* 0x000fe40004000000 */
[----:B------:R-:W-:Y:S02]  /*a530*/  MOV R62, R53 ;  /* 0x00000035003e7202 */ /* 0x000fe40000000f00 */
[----:B------:R-:W-:Y:S02]  /*a540*/  ISETP.NE.AND P0, PT, R20, RZ, PT ;  /* 0x000000ff1400720c */ /* 0x000fe40003f05270 */
[----:B------:R-:W-:Y:S02]  /*a550*/  FMNMX.FTZ R4, R201, R4, !PT ;  /* 0x00000004c9047209 */ /* 0x000fe40007810000 */
[----:B------:R-:W-:Y:S02]  /*a560*/  ISETP.GT.AND P0, PT, R0, 0x39, !P0 ;  /* 0x000000390000780c */ /* 0x000fe40004704270 */
[----:B------:R-:W-:Y:S02]  /*a570*/  FMNMX.FTZ R3, R62, R3, !PT ;  /* 0x000000033e037209 */ /* 0x000fe40007810000 */
[----:B------:R-:W-:Y:S02]  /*a580*/  FMNMX.FTZ R4, R209, R4, !PT ;  /* 0x00000004d1047209 */ /* 0x000fe40007810000 */
[----:B------:R-:W-:Y:S02]  /*a590*/  FMNMX.FTZ R3, R85, R3, !PT ;  /* 0x0000000355037209 */ /* 0x000fe40007810000 */
[----:B------:R-:W-:Y:S02]  /*a5a0*/  ISETP.NE.AND P2, PT, R19, RZ, PT ;  /* 0x000000ff1300720c */ /* 0x000fe40003f45270 */
[----:B------:R-:W-:Y:S01]  /*a5b0*/  ISETP.LT.OR P0, PT, R2, 0x3a, P0 ;  /* 0x0000003a0200780c */ /* 0x000fe20000701670 */
[----:B------:R-:W2:Y:S01]  /*a5c0*/  SHFL.BFLY PT, R129, R3, 0x2, 0x1f ;  /* 0x0c401f0003817f89 */ /* 0x000ea200000e0000 */
[----:B------:R-:W-:Y:S02]  /*a5d0*/  FMNMX.FTZ R4, R211, R4, !PT ;  /* 0x00000004d3047209 */ /* 0x000fe40007810000 */
[----:B------:R-:W-:Y:S02]  /*a5e0*/  FSEL R175, R63, -INF , !P0 ;  /* 0xff8000003faf7808 */ /* 0x000fe40004000000 */
[----:B------:R-:W-:Y:S02]  /*a5f0*/  ISETP.GT.AND P0, PT, R0, 0x40, !P2 ;  /* 0x000000400000780c */ /* 0x000fe40005704270 */
[----:B------:R-:W-:Y:S02]  /*a600*/  FMNMX.FTZ R4, R230, R4, !PT ;  /* 0x00000004e6047209 */ /* 0x000fe40007810000 */
[----:B------:R-:W-:Y:S02]  /*a610*/  ISETP.NE.AND P1, PT, R18, RZ, PT ;  /* 0x000000ff1200720c */ /* 0x000fe40003f25270 */
[----:B------:R-:W-:Y:S02]  /*a620*/  ISETP.LT.OR P0, PT, R2, 0x41, P0 ;  /* 0x000000410200780c */ /* 0x000fe40000701670 */
[----:B------:R-:W-:Y:S02]  /*a630*/  FMNMX.FTZ R4, R233, R4, !PT ;  /* 0x00000004e9047209 */ /* 0x000fe40007810000 */
[----:B------:R-:W-:Y:S02]  /*a640*/  FSEL R181, R74, -INF , !P0 ;  /* 0xff8000004ab57808 */ /* 0x000fe40004000000 */
[----:B------:R-:W-:Y:S02]  /*a650*/  ISETP.GT.AND P0, PT, R0, 0x41, !P1 ;  /* 0x000000410000780c */ /* 0x000fe40004f04270 */
[----:B------:R-:W-:Y:S02]  /*a660*/  FMNMX.FTZ R4, R241, R4, !PT ;  /* 0x00000004f1047209 */ /* 0x000fe40007810000 */
[----:B-1----:R-:W-:Y:S02]  /*a670*/  FMNMX.FTZ R130, R130, R6, !PT ;  /* 0x0000000682827209 */ /* 0x002fe40007810000 */
[----:B------:R-:W-:Y:S02]  /*a680*/  ISETP.NE.AND P2, PT, R17, RZ, PT ;  /* 0x000000ff1100720c */ /* 0x000fe40003f45270 */
[----:B------:R-:W-:Y:S01]  /*a690*/  ISETP.LT.OR P0, PT, R2, 0x42, P0 ;  /* 0x000000420200780c */ /* 0x000fe20000701670 */
[----:B------:R-:W-:Y:S01]  /*a6a0*/  FMUL.FTZ R71, R130, c[0x0][0x2d0] ;  /* 0x0000b40082477a20 */ /* 0x000fe20000410000 */
[----:B------:R-:W-:Y:S02]  /*a6b0*/  FMNMX.FTZ R5, R10, R134, !PT ;  /* 0x000000860a057209 */ /* 0x000fe40007810000 */
[----:B------:R-:W-:Y:S02]  /*a6c0*/  FMNMX.FTZ R4, R242, R4, !PT ;  /* 0x00000004f2047209 */ /* 0x000fe40007810000 */
[----:B------:R-:W-:Y:S02]  /*a6d0*/  FSEL R182, R75, -INF , !P0 ;  /* 0xff8000004bb67808 */ /* 0x000fe40004000000 */
[----:B------:R-:W-:Y:S02]  /*a6e0*/  ISETP.GT.AND P0, PT, R0, 0x48, !P2 ;  /* 0x000000480000780c */ /* 0x000fe40005704270 */
[----:B------:R-:W-:Y:S02]  /*a6f0*/  FSETP.NEU.FTZ.AND P2, PT, R130, -INF , PT ;  /* 0xff8000008200780b */ /* 0x000fe40003f5d000 */
[----:B------:R-:W-:Y:S02]  /*a700*/  FMNMX.FTZ R4, R244, R4, !PT ;  /* 0x00000004f4047209 */ /* 0x000fe40007810000 */
[----:B------:R-:W-:Y:S02]  /*a710*/  FMNMX.FTZ R5, R11, R5, !PT ;  /* 0x000000050b057209 */ /* 0x000fe40007810000 */
[----:B------:R-:W-:Y:S02]  /*a720*/  FSEL R71, R71, RZ, P2 ;  /* 0x000000ff47477208 */ /* 0x000fe40001000000 */
[----:B------:R-:W-:Y:S02]  /*a730*/  FMNMX.FTZ R4, R246, R4, !PT ;  /* 0x00000004f6047209 */ /* 0x000fe40007810000 */
[----:B------:R-:W-:Y:S02]  /*a740*/  FMNMX.FTZ R5, R14, R5, !PT ;  /* 0x000000050e057209 */ /* 0x000fe40007810000 */
[----:B--2---:R-:W-:Y:S02]  /*a750*/  FMNMX.FTZ R129, R3, R129, !PT ;  /* 0x0000008103817209 */ /* 0x004fe40007810000 */
[----:B------:R-:W-:Y:S01]  /*a760*/  FMNMX.FTZ R3, R88, R4, !PT ;  /* 0x0000000458037209 */ /* 0x000fe20007810000 */
[--C-:B------:R-:W-:Y:S01]  /*a770*/  FFMA.FTZ R4, R36, c[0x0][0x2d0], -R71.reuse ;  /* 0x0000b40024047a23 */ /* 0x100fe20000010847 */
[----:B------:R-:W-:Y:S01]  /*a780*/  FMNMX.FTZ R5, R15, R5, !PT ;  /* 0x000000050f057209 */ /* 0x000fe20007810000 */
[----:B------:R-:W1:Y:S01]  /*a790*/  SHFL.BFLY PT, R6, R129, 0x1, 0x1f ;  /* 0x0c201f0081067f89 */ /* 0x000e6200000e0000 */
[----:B------:R-:W-:Y:S01]  /*a7a0*/  FMNMX.FTZ R3, R89, R3, !PT ;  /* 0x0000000359037209 */ /* 0x000fe20007810000 */
[----:B------:R2:W-:Y:S01]  /*a7b0*/  MUFU.EX2 R63, R4 ;  /* 0x00000004003f7308 */ /* 0x0005e20000000800 */
[----:B------:R-:W-:Y:S02]  /*a7c0*/  FMNMX.FTZ R5, R56, R5, !PT ;  /* 0x0000000538057209 */ /* 0x000fe40007810000 */
[----:B------:R-:W-:Y:S02]  /*a7d0*/  FMNMX.FTZ R3, R81, R3, !PT ;  /* 0x0000000351037209 */ /* 0x000fe40007810000 */
[----:B------:R-:W-:Y:S02]  /*a7e0*/  FMNMX.FTZ R5, R57, R5, !PT ;  /* 0x0000000539057209 */ /* 0x000fe40007810000 */
[----:B------:R-:W-:Y:S02]  /*a7f0*/  FMNMX.FTZ R3, R183, R3, !PT ;  /* 0x00000003b7037209 */ /* 0x000fe40007810000 */
[----:B------:R-:W-:Y:S02]  /*a800*/  FMNMX.FTZ R5, R60, R5, !PT ;  /* 0x000000053c057209 */ /* 0x000fe40007810000 */
[----:B------:R-:W-:Y:S01]  /*a810*/  ISETP.LT.OR P0, PT, R2, 0x49, P0 ;  /* 0x000000490200780c */ /* 0x000fe20000701670 */
[----:B------:R-:W3:Y:S01]  /*a820*/  SHFL.BFLY PT, R7, R3, 0x2, 0x1f ;  /* 0x0c401f0003077f89 */ /* 0x000ee200000e0000 */
[----:B------:R-:W-:Y:S02]  /*a830*/  FMNMX.FTZ R5, R84, R5, !PT ;  /* 0x0000000554057209 */ /* 0x000fe40007810000 */
[----:B------:R-:W-:Y:S01]  /*a840*/  ISETP.NE.AND P1, PT, R16, RZ, PT ;  /* 0x000000ff1000720c */ /* 0x000fe20003f25270 */
[--C-:B------:R-:W-:Y:S01]  /*a850*/  FFMA.FTZ R16, R192, c[0x0][0x2d0], -R71.reuse ;  /* 0x0000b400c0107a23 */ /* 0x100fe20000010847 */
[----:B------:R-:W-:Y:S02]  /*a860*/  FMNMX.FTZ R5, R96, R5, !PT ;  /* 0x0000000560057209 */ /* 0x000fe40007810000 */
[----:B------:R-:W-:Y:S01]  /*a870*/  FSEL R177, R78, -INF , !P0 ;  /* 0xff8000004eb17808 */ /* 0x000fe20004000000 */
[----:B------:R-:W-:Y:S01]  /*a880*/  MUFU.EX2 R34, R16 ;  /* 0x0000001000227308 */ /* 0x000fe20000000800 */
[----:B------:R-:W-:Y:S02]  /*a890*/  FMNMX.FTZ R5, R97, R5, !PT ;  /* 0x0000000561057209 */ /* 0x000fe40007810000 */
[----:B-1----:R-:W-:Y:S02]  /*a8a0*/  FMNMX.FTZ R129, R129, R6, !PT ;  /* 0x0000000681817209 */ /* 0x002fe40007810000 */
[----:B--2---:R-:W-:Y:S01]  /*a8b0*/  FMNMX.FTZ R4, R98, R5, !PT ;  /* 0x0000000562047209 */ /* 0x004fe20007810000 */
[--C-:B------:R-:W-:Y:S01]  /*a8c0*/  FFMA.FTZ R5, R37, c[0x0][0x2d0], -R71.reuse ;  /* 0x0000b40025057a23 */ /* 0x100fe20000010847 */
[C---:B------:R-:W-:Y:S01]  /*a8d0*/  ISETP.GT.AND P0, PT, R0.reuse, 0x49, !P1 ;  /* 0x000000490000780c */ /* 0x040fe20004f04270 */
[----:B------:R-:W-:Y:S01]  /*a8e0*/  FMUL.FTZ R92, R129, c[0x0][0x2d0] ;  /* 0x0000b400815c7a20 */ /* 0x000fe20000410000 */
[----:B------:R-:W-:Y:S01]  /*a8f0*/  ISETP.GT.AND P3, PT, R0, 0x50, !P3 ;  /* 0x000000500000780c */ /* 0x000fe20005f64270 */
[----:B------:R1:W-:Y:S01]  /*a900*/  MUFU.EX2 R24, R5 ;  /* 0x0000000500187308 */ /* 0x0003e20000000800 */
[----:B------:R-:W-:Y:S02]  /*a910*/  FMNMX.FTZ R4, R99, R4, !PT ;  /* 0x0000000463047209 */ /* 0x000fe40007810000 */
[----:B------:R-:W-:Y:S02]  /*a920*/  FSETP.NEU.FTZ.AND P1, PT, R129, -INF , PT ;  /* 0xff8000008100780b */ /* 0x000fe40003f3d000 */
[----:B------:R-:W-:Y:S02]  /*a930*/  ISETP.LT.OR P0, PT, R2, 0x4a, P0 ;  /* 0x0000004a0200780c */ /* 0x000fe40000701670 */
[----:B---3--:R-:W-:Y:S02]  /*a940*/  FMNMX.FTZ R3, R3, R7, !PT ;  /* 0x0000000703037209 */ /* 0x008fe40007810000 */
[----:B------:R-:W-:Y:S02]  /*a950*/  FSEL R92, R92, RZ, P1 ;  /* 0x000000ff5c5c7208 */ /* 0x000fe40000800000 */
[----:B------:R-:W-:Y:S01]  /*a960*/  FSEL R176, R79, -INF , !P0 ;  /* 0xff8000004fb07808 */ /* 0x000fe20004000000 */
[----:B------:R-:W2:Y:S01]  /*a970*/  SHFL.BFLY PT, R128, R3, 0x1, 0x1f ;  /* 0x0c201f0003807f89 */ /* 0x000ea200000e0000 */
[----:B------:R-:W-:Y:S01]  /*a980*/  ISETP.GT.AND P0, PT, R0, 0x51, !P4 ;  /* 0x000000510000780c */ /* 0x000fe20006704270 */
[--C-:B------:R-:W-:Y:S01]  /*a990*/  FFMA.FTZ R28, R195, c[0x0][0x2d0], -R92.reuse ;  /* 0x0000b400c31c7a23 */ /* 0x100fe2000001085c */
[----:B------:R-:W-:Y:S02]  /*a9a0*/  ISETP.NE.AND P4, PT, R52, RZ, PT ;  /* 0x000000ff3400720c */ /* 0x000fe40003f85270 */
[----:B------:R-:W-:Y:S02]  /*a9b0*/  ISETP.LT.OR P0, PT, R2, 0x52, P0 ;  /* 0x000000520200780c */ /* 0x000fe40000701670 */
[----:B------:R-:W-:Y:S01]  /*a9c0*/  ISETP.GT.AND P4, PT, R0, 0x59, !P4 ;  /* 0x000000590000780c */ /* 0x000fe20006784270 */
[----:B------:R-:W-:Y:S01]  /*a9d0*/  LDSM.16.MT88.4 R52, [R214+0x100] ;  /* 0x00010000d634783b */ /* 0x000fe20000004200 */
[----:B------:R-:W-:Y:S02]  /*a9e0*/  FSEL R179, R91, -INF , !P0 ;  /* 0xff8000005bb37808 */ /* 0x000fe40004000000 */
[----:B------:R-:W-:Y:S02]  /*a9f0*/  ISETP.LT.OR P0, PT, R2, 0x5a, P4 ;  /* 0x0000005a0200780c */ /* 0x000fe40002701670 */
[----:B-1----:R-:W-:Y:S01]  /*aa00*/  FMNMX.FTZ R5, R172, R4, !PT ;  /* 0x00000004ac057209 */ /* 0x002fe20007810000 */
[----:B------:R-:W-:Y:S01]  /*aa10*/  FFMA.FTZ R4, R184, c[0x0][0x2d0], -R71 ;  /* 0x0000b400b8047a23 */ /* 0x000fe20000010847 */
[----:B------:R-:W-:Y:S01]  /*aa20*/  FSEL R70, R95, -INF , !P0 ;  /* 0xff8000005f467808 */ /* 0x000fe20004000000 */
[----:B------:R-:W-:Y:S01]  /*aa30*/  LDSM.16.MT88.4 R76, [R215+0x100] ;  /* 0x00010000d74c783b */ /* 0x000fe20000004200 */
[----:B------:R-:W-:Y:S01]  /*aa40*/  MUFU.EX2 R95, R28 ;  /* 0x0000001c005f7308 */ /* 0x000fe20000000800 */
[----:B------:R-:W-:Y:S02]  /*aa50*/  FMNMX.FTZ R5, R173, R5, !PT ;  /* 0x00000005ad057209 */ /* 0x000fe40007810000 */
[----:B------:R-:W-:Y:S01]  /*aa60*/  ISETP.GT.AND P5, PT, R0, 0x58, !P5 ;  /* 0x000000580000780c */ /* 0x000fe20006fa4270 */
[--C-:B------:R-:W-:Y:S01]  /*aa70*/  FFMA.FTZ R0, R39, c[0x0][0x2d0], -R92.reuse ;  /* 0x0000b40027007a23 */ /* 0x100fe2000001085c */
[----:B------:R-:W-:Y:S02]  /*aa80*/  ISETP.LT.OR P3, PT, R2, 0x51, P3 ;  /* 0x000000510200780c */ /* 0x000fe40001f61670 */
[----:B--2---:R-:W-:Y:S01]  /*aa90*/  FMNMX.FTZ R128, R3, R128, !PT ;  /* 0x0000008003807209 */ /* 0x004fe20007810000 */
[--C-:B------:R-:W-:Y:S01]  /*aaa0*/  FFMA.FTZ R3, R187, c[0x0][0x2d0], -R92.reuse ;  /* 0x0000b400bb037a23 */ /* 0x100fe2000001085c */
[----:B------:R-:W-:Y:S01]  /*aab0*/  MOV R187, R82 ;  /* 0x0000005200bb7202 */ /* 0x000fe20000000f00 */
[----:B------:R1:W-:Y:S01]  /*aac0*/  MUFU.EX2 R86, R4 ;  /* 0x0000000400567308 */ /* 0x0003e20000000800 */
[----:B------:R-:W-:Y:S01]  /*aad0*/  FSEL R178, R90, -INF , !P3 ;  /* 0xff8000005ab27808 */ /* 0x000fe20005800000 */
[C---:B------:R-:W-:Y:S01]  /*aae0*/  FMUL.FTZ R93, R128.reuse, c[0x0][0x2d0] ;  /* 0x0000b400805d7a20 */ /* 0x040fe20000410000 */
[----:B------:R-:W-:Y:S02]  /*aaf0*/  FSETP.NEU.FTZ.AND P0, PT, R128, -INF , PT ;  /* 0xff8000008000780b */ /* 0x000fe40003f1d000 */
[----:B------:R-:W-:Y:S01]  /*ab00*/  ISETP.LT.OR P3, PT, R2, 0x59, P5 ;  /* 0x000000590200780c */ /* 0x000fe20002f61670 */
[--C-:B------:R-:W-:Y:S01]  /*ab10*/  FFMA.FTZ R2, R186, c[0x0][0x2d0], -R92.reuse ;  /* 0x0000b400ba027a23 */ /* 0x100fe2000001085c */
[----:B------:R-:W-:Y:S01]  /*ab20*/  FSEL R93, R93, RZ, P0 ;  /* 0x000000ff5d5d7208 */ /* 0x000fe20000000000 */
[----:B------:R-:W-:Y:S01]  /*ab30*/  IMAD.MOV.U32 R186, RZ, RZ, R81 ;  /* 0x000000ffffba7224 */ /* 0x000fe200078e0051 */
[----:B------:R-:W-:Y:S01]  /*ab40*/  FSEL R180, R94, -INF , !P3 ;  /* 0xff8000005eb47808 */ /* 0x000fe20005800000 */
[----:B------:R2:W3:Y:S01]  /*ab50*/  MUFU.EX2 R19, R3 ;  /* 0x0000000300137308 */ /* 0x0004e20000000800 */
[----:B------:R-:W-:Y:S01]  /*ab60*/  FMNMX.FTZ R5, R174, R5, !PT ;  /* 0x00000005ae057209 */ /* 0x000fe20007810000 */
[----:B------:R-:W-:Y:S02]  /*ab70*/  FFMA.FTZ R32, R48, c[0x0][0x2d0], -R93 ;  /* 0x0000b40030207a23 */ /* 0x000fe4000001085d */
[----:B------:R-:W-:Y:S01]  /*ab80*/  FFMA.FTZ R48, R196, c[0x0][0x2d0], -R71 ;  /* 0x0000b400c4307a23 */ /* 0x000fe20000010847 */
[----:B------:R-:W-:Y:S01]  /*ab90*/  FMNMX.FTZ R5, R175, R5, !PT ;  /* 0x00000005af057209 */ /* 0x000fe20007810000 */
[--C-:B------:R-:W-:Y:S02]  /*aba0*/  FFMA.FTZ R40, R50, c[0x0][0x2d0], -R93.reuse ;  /* 0x0000b40032287a23 */ /* 0x100fe4000001085d */
[----:B------:R-:W-:Y:S01]  /*abb0*/  FFMA.FTZ R44, R51, c[0x0][0x2d0], -R93 ;  /* 0x0000b400332c7a23 */ /* 0x000fe2000001085d */
[----:B------:R-:W-:Y:S01]  /*abc0*/  FMNMX.FTZ R5, R181, R5, !PT ;  /* 0x00000005b5057209 */ /* 0x000fe20007810000 */
[----:B------:R-:W-:Y:S03]  /*abd0*/  MUFU.EX2 R21, R0 ;  /* 0x0000000000157308 */ /* 0x000fe60000000800 */
[----:B------:R-:W-:Y:S01]  /*abe0*/  FMNMX.FTZ R5, R182, R5, !PT ;  /* 0x00000005b6057209 */ /* 0x000fe20007810000 */
[----:B-1----:R-:W-:Y:S06]  /*abf0*/  FFMA.FTZ R4, R185, c[0x0][0x2d0], -R71 ;  /* 0x0000b400b9047a23 */ /* 0x002fec0000010847 */
[----:B------:R1:W4:Y:S01]  /*ac00*/  MUFU.EX2 R83, R4 ;  /* 0x0000000400537308 */ /* 0x0003220000000800 */
[--C-:B--2---:R-:W-:Y:S02]  /*ac10*/  FFMA.FTZ R3, R8, c[0x0][0x2d0], -R93.reuse ;  /* 0x0000b40008037a23 */ /* 0x104fe4000001085d */
[--C-:B------:R-:W-:Y:S01]  /*ac20*/  FFMA.FTZ R8, R189, c[0x0][0x2d0], -R92.reuse ;  /* 0x0000b400bd087a23 */ /* 0x100fe2000001085c */
[----:B---3--:R-:W-:Y:S06]  /*ac30*/  MOV R189, R19 ;  /* 0x0000001300bd7202 */ /* 0x008fec0000000f00 */
[----:B------:R2:W-:Y:S10]  /*ac40*/  MUFU.EX2 R185, R3 ;  /* 0x0000000300b97308 */ /* 0x0005f40000000800 */
[----:B------:R-:W-:Y:S01]  /*ac50*/  MUFU.EX2 R25, R2 ;  /* 0x0000000200197308 */ /* 0x000fe20000000800 */
[--C-:B-1----:R-:W-:Y:S01]  /*ac60*/  FFMA.FTZ R4, R38, c[0x0][0x2d0], -R92.reuse ;  /* 0x0000b40026047a23 */ /* 0x102fe2000001085c */
[----:B----4-:R-:W-:Y:S01]  /*ac70*/  F2FP.PACK_AB R74, R83, R86 ;  /* 0x00000056534a723e */ /* 0x010fe200000000ff */
[----:B------:R-:W-:Y:S07]  /*ac80*/  LDSM.16.MT88.4 R36, [R216+0x100] ;  /* 0x00010000d824783b */ /* 0x000fee0000004200 */
[----:B------:R1:W3:Y:S01]  /*ac90*/  MUFU.EX2 R184, R4 ;  /* 0x0000000400b87308 */ /* 0x0002e20000000800 */
[--C-:B--2---:R-:W-:Y:S09]  /*aca0*/  FFMA.FTZ R3, R9, c[0x0][0x2d0], -R93.reuse ;  /* 0x0000b40009037a23 */ /* 0x104ff2000001085d */
[----:B------:R2:W4:Y:S10]  /*acb0*/  MUFU.EX2 R59, R3 ;  /* 0x00000003003b7308 */ /* 0x0005340000000800 */
[----:B------:R-:W-:Y:S01]  /*acc0*/  MUFU.EX2 R33, R8 ;  /* 0x0000000800217308 */ /* 0x000fe20000000800 */
[----:B-1----:R-:W-:Y:S02]  /*acd0*/  FMNMX.FTZ R4, R177, R5, !PT ;  /* 0x00000005b1047209 */ /* 0x002fe40007810000 */
[----:B---3--:R-:W-:Y:S02]  /*ace0*/  MOV R192, R184 ;  /* 0x000000b800c07202 */ /* 0x008fe40000000f00 */
[----:B------:R-:W-:Y:S04]  /*acf0*/  FMNMX.FTZ R4, R176, R4, !PT ;  /* 0x00000004b0047209 */ /* 0x000fe80007810000 */
[----:B------:R-:W-:Y:S01]  /*ad00*/  FMNMX.FTZ R4, R178, R4, !PT ;  /* 0x00000004b2047209 */ /* 0x000fe20007810000 */
[--C-:B--2---:R-:W-:Y:S01]  /*ad10*/  FFMA.FTZ R3, R12, c[0x0][0x2d0], -R93.reuse ;  /* 0x0000b4000c037a23 */ /* 0x104fe2000001085d */
[----:B----4-:R-:W-:Y:S01]  /*ad20*/  F2FP.PACK_AB R64, R59, R185 ;  /* 0x000000b93b40723e */ /* 0x010fe200000000ff */
[----:B------:R-:W-:Y:S01]  /*ad30*/  FFMA.FTZ R12, R191, c[0x0][0x2d0], -R92 ;  /* 0x0000b400bf0c7a23 */ /* 0x000fe2000001085c */
[----:B------:R-:W-:Y:S01]  /*ad40*/  FMNMX.FTZ R0, R179, R4, !PT ;  /* 0x00000004b3007209 */ /* 0x000fe20007810000 */
[----:B------:R1:W-:Y:S01]  /*ad50*/  MUFU.EX2 R61, R3 ;  /* 0x00000003003d7308 */ /* 0x0003e20000000800 */
[----:B------:R-:W-:Y:S02]  /*ad60*/  FFMA.FTZ R4, R13, c[0x0][0x2d0], -R93 ;  /* 0x0000b4000d047a23 */ /* 0x000fe4000001085d */
[----:B------:R-:W-:Y:S01]  /*ad70*/  FMNMX.FTZ R0, R180, R0, !PT ;  /* 0x00000000b4007209 */ /* 0x000fe20007810000 */
[----:B------:R-:W-:Y:S02]  /*ad80*/  IMAD.MOV.U32 R191, RZ, RZ, R185 ;  /* 0x000000ffffbf7224 */ /* 0x000fe400078e00b9 */
[----:B------:R-:W-:Y:S01]  /*ad90*/  IMAD.MOV.U32 R185, RZ, RZ, R89 ;  /* 0x000000ffffb97224 */ /* 0x000fe200078e0059 */
[----:B------:R-:W-:Y:S03]  /*ada0*/  FMNMX.FTZ R0, R70, R0, !PT ;  /* 0x0000000046007209 */ /* 0x000fe60007810000 */
[----:B------:R2:W-:Y:S02]  /*adb0*/  MUFU.EX2 R18, R4 ;  /* 0x0000000400127308 */ /* 0x0005e40000000800 */
[----:B------:R-:W1:Y:S02]  /*adc0*/  SHFL.BFLY PT, R2, R0, 0x2, 0x1f ;  /* 0x0c401f0000027f89 */ /* 0x000e6400000e0000 */
[----:B-1----:R-:W-:Y:S01]  /*add0*/  FMNMX.FTZ R3, R0, R2, !PT ;  /* 0x0000000200037209 */ /* 0x002fe20007810000 */
[----:B------:R-:W-:Y:S01]  /*ade0*/  FFMA.FTZ R2, R188, c[0x0][0x2d0], -R71 ;  /* 0x0000b400bc027a23 */ /* 0x000fe20000010847 */
[----:B------:R-:W-:Y:S01]  /*adf0*/  FSEL R0, R130, RZ, P2 ;  /* 0x000000ff82007208 */ /* 0x000fe20001000000 */
[----:B------:R-:W-:Y:S03]  /*ae00*/  IMAD.MOV.U32 R188, RZ, RZ, R21 ;  /* 0x000000ffffbc7224 */ /* 0x000fe600078e0015 */
[----:B------:R1:W-:Y:S01]  /*ae10*/  MUFU.EX2 R31, R2 ;  /* 0x00000002001f7308 */ /* 0x0003e20000000800 */
[----:B--2---:R-:W2:Y:S01]  /*ae20*/  SHFL.BFLY PT, R4, R3, 0x1, 0x1f ;  /* 0x0c201f0003047f89 */ /* 0x004ea200000e0000 */
[----:B------:R-:W-:Y:S01]  /*ae30*/  FADD.FTZ R0, -R0, R131 ;  /* 0x0000008300007221 */ /* 0x000fe20000010100 */
[----:B------:R-:W-:Y:S02]  /*ae40*/  F2FP.PACK_AB R73, R188, R184 ;  /* 0x000000b8bc49723e */ /* 0x000fe400000000ff */
[----:B------:R-:W-:Y:S01]  /*ae50*/  MOV R184, R87 ;  /* 0x0000005700b87202 */ /* 0x000fe20000000f00 */
[----:B------:R-:W-:Y:S03]  /*ae60*/  FMUL.FTZ R0, R0, c[0x0][0x2d0] ;  /* 0x0000b40000007a20 */ /* 0x000fe60000410000 */
[----:B------:R-:W3:Y:S01]  /*ae70*/  LDSM.16.MT88.4 R20, [R213+0x100] ;  /* 0x00010000d514783b */ /* 0x000ee20000004200 */
[----:B------:R4:W5:Y:S01]  /*ae80*/  MUFU.EX2 R69, R0 ;  /* 0x0000000000457308 */ /* 0x0009620000000800 */
[----:B-1----:R-:W-:Y:S02]  /*ae90*/  FSEL R2, R129, RZ, P1 ;  /* 0x000000ff81027208 */ /* 0x002fe40000800000 */
[----:B--2---:R-:W-:Y:S03]  /*aea0*/  FMNMX.FTZ R3, R3, R4, !PT ;  /* 0x0000000403037209 */ /* 0x004fe60007810000 */
[----:B------:R-:W-:Y:S02]  /*aeb0*/  FADD.FTZ R2, -R2, R132 ;  /* 0x0000008402027221 */ /* 0x000fe40000010100 */
[----:B------:R-:W-:Y:S02]  /*aec0*/  FMUL.FTZ R94, R3, c[0x0][0x2d0] ;  /* 0x0000b400035e7a20 */ /* 0x000fe40000410000 */
[----:B------:R-:W-:Y:S01]  /*aed0*/  FMUL.FTZ R2, R2, c[0x0][0x2d0] ;  /* 0x0000b40002027a20 */ /* 0x000fe20000410000 */
[----:B----4-:R-:W-:Y:S01]  /*aee0*/  FSEL R0, R128, RZ, P0 ;  /* 0x000000ff80007208 */ /* 0x010fe20000000000 */
[----:B-----5:R-:W-:Y:S01]  /*aef0*/  FMUL.FTZ R17, R69, R149 ;  /* 0x0000009545117220 */ /* 0x020fe20000410000 */
[----:B------:R-:W-:Y:S01]  /*af00*/  MOV R149, R192 ;  /* 0x000000c000957202 */ /* 0x000fe20000000f00 */
[----:B------:R-:W1:Y:S01]  /*af10*/  MUFU.EX2 R68, R2 ;  /* 0x0000000200447308 */ /* 0x000e620000000800 */
[----:B------:R-:W-:Y:S01]  /*af20*/  FSETP.NEU.FTZ.AND P0, PT, R3, -INF , PT ;  /* 0xff8000000300780b */ /* 0x000fe20003f1d000 */
[----:B------:R-:W-:Y:S02]  /*af30*/  FADD.FTZ R0, -R0, R133 ;  /* 0x0000008500007221 */ /* 0x000fe40000010100 */
[----:B------:R-:W-:Y:S01]  /*af40*/  FMUL.FTZ R16, R69, R148 ;  /* 0x0000009445107220 */ /* 0x000fe20000410000 */
[----:B------:R-:W-:Y:S01]  /*af50*/  FSEL R94, R94, RZ, P0 ;  /* 0x000000ff5e5e7208 */ /* 0x000fe20000000000 */
[----:B------:R-:W-:Y:S01]  /*af60*/  FMUL.FTZ R0, R0, c[0x0][0x2d0] ;  /* 0x0000b40000007a20 */ /* 0x000fe20000410000 */
[----:B------:R-:W-:Y:S01]  /*af70*/  MOV R148, R88 ;  /* 0x0000005800947202 */ /* 0x000fe20000000f00 */
[----:B------:R-:W-:Y:S02]  /*af80*/  FFMA.FTZ R88, R202, c[0x0][0x2d0], -R92 ;  /* 0x0000b400ca587a23 */ /* 0x000fe4000001085c */
[----:B------:R2:W4:Y:S01]  /*af90*/  MUFU.EX2 R2, R0 ;  /* 0x0000000000027308 */ /* 0x0005220000000800 */
[--C-:B------:R-:W-:Y:S09]  /*afa0*/  FFMA.FTZ R4, R14, c[0x0][0x2d0], -R94.reuse ;  /* 0x0000b4000e047a23 */ /* 0x100ff2000001085e */
[----:B------:R5:W-:Y:S01]  /*afb0*/  MUFU.EX2 R5, R4 ;  /* 0x0000000400057308 */ /* 0x000be20000000800 */
[C---:B-1----:R-:W-:Y:S02]  /*afc0*/  FMUL.FTZ R6, R68.reuse, R138 ;  /* 0x0000008a44067220 */ /* 0x042fe40000410000 */
[C---:B------:R-:W-:Y:S01]  /*afd0*/  FMUL.FTZ R7, R68.reuse, R139 ;  /* 0x0000008b44077220 */ /* 0x040fe20000410000 */
[----:B------:R-:W-:Y:S01]  /*afe0*/  MOV R139, R18 ;  /* 0x00000012008b7202 */ /* 0x000fe20000000f00 */
[C---:B------:R-:W-:Y:S05]  /*aff0*/  FMUL.FTZ R18, R68.reuse, R150 ;  /* 0x0000009644127220 */ /* 0x040fea0000410000 */
[----:B------:R1:W-:Y:S01]  /*b000*/  MUFU.EX2 R138, R12 ;  /* 0x0000000c008a7308 */ /* 0x0003e20000000800 */
[----:B------:R-:W-:Y:S01]  /*b010*/  F2FP.PACK_AB R66, R139, R61 ;  /* 0x0000003d8b42723e */ /* 0x000fe200000000ff */
[----:B------:R-:W-:Y:S02]  /*b020*/  FMUL.FTZ R19, R68, R151 ;  /* 0x0000009744137220 */ /* 0x000fe40000410000 */
[--C-:B--2---:R-:W-:Y:S02]  /*b030*/  FFMA.FTZ R0, R10, c[0x0][0x2d0], -R94.reuse ;  /* 0x0000b4000a007a23 */ /* 0x104fe4000001085e */
[----:B------:R-:W-:Y:S02]  /*b040*/  IMAD.MOV.U32 R150, RZ, RZ, R191 ;  /* 0x000000ffff967224 */ /* 0x000fe400078e00bf */
[C---:B----4-:R-:W-:Y:S02]  /*b050*/  FMUL.FTZ R8, R2.reuse, R140 ;  /* 0x0000008c02087220 */ /* 0x050fe40000410000 */
[----:B------:R2:W-:Y:S01]  /*b060*/  MUFU.EX2 R131, R0 ;  /* 0x0000000000837308 */ /* 0x0005e20000000800 */
[C---:B------:R-:W-:Y:S02]  /*b070*/  FMUL.FTZ R9, R2.reuse, R141 ;  /* 0x0000008d02097220 */ /* 0x040fe40000410000 */
[C---:B------:R-:W-:Y:S01]  /*b080*/  FMUL.FTZ R13, R2.reuse, R145 ;  /* 0x00000091020d7220 */ /* 0x040fe20000410000 */
[----:B------:R-:W-:Y:S01]  /*b090*/  MOV R145, R86 ;  /* 0x0000005600917202 */ /* 0x000fe20000000f00 */
[--C-:B-----5:R-:W-:Y:S02]  /*b0a0*/  FFMA.FTZ R4, R15, c[0x0][0x2d0], -R94.reuse ;  /* 0x0000b4000f047a23 */ /* 0x120fe4000001085e */
[----:B------:R-:W-:Y:S02]  /*b0b0*/  IMAD.MOV.U32 R140, RZ, RZ, R83 ;  /* 0x000000ffff8c7224 */ /* 0x000fe400078e0053 */
[C---:B------:R-:W-:Y:S01]  /*b0c0*/  FMUL.FTZ R41, R2.reuse, R105 ;  /* 0x0000006902297220 */ /* 0x040fe20000410000 */
[----:B------:R4:W-:Y:S01]  /*b0d0*/  MUFU.EX2 R58, R4 ;  /* 0x00000004003a7308 */ /* 0x0009e20000000800 */
[C---:B------:R-:W-:Y:S02]  /*b0e0*/  FMUL.FTZ R28, R2.reuse, R160 ;  /* 0x000000a0021c7220 */ /* 0x040fe40000410000 */
[C---:B------:R-:W-:Y:S02]  /*b0f0*/  FMUL.FTZ R29, R2.reuse, R161 ;  /* 0x000000a1021d7220 */ /* 0x040fe40000410000 */
[----:B-1----:R-:W-:Y:S02]  /*b100*/  FMUL.FTZ R12, R2, R144 ;  /* 0x00000090020c7220 */ /* 0x002fe40000410000 */
[----:B------:R-:W-:Y:S02]  /*b110*/  FMUL.FTZ R35, R68, R103 ;  /* 0x0000006744237220 */ /* 0x000fe40000410000 */
[----:B------:R-:W-:Y:S01]  /*b120*/  FMUL.FTZ R45, R2, R109 ;  /* 0x0000006d022d7220 */ /* 0x000fe20000410000 */
[----:B------:R1:W-:Y:S01]  /*b130*/  MUFU.EX2 R133, R44 ;  /* 0x0000002c00857308 */ /* 0x0003e20000000800 */
[C---:B------:R-:W-:Y:S01]  /*b140*/  FMUL.FTZ R50, R68.reuse, R114 ;  /* 0x0000007244327220 */ /* 0x040fe20000410000 */
[----:B------:R-:W-:Y:S01]  /*b150*/  MOV R114, R95 ;  /* 0x0000005f00727202 */ /* 0x000fe20000000f00 */
[----:B------:R-:W-:Y:S01]  /*b160*/  FMUL.FTZ R51, R68, R115 ;  /* 0x0000007344337220 */ /* 0x000fe20000410000 */
[----:B------:R-:W-:Y:S01]  /*b170*/  MOV R95, R80 ;  /* 0x00000050005f7202 */ /* 0x000fe20000000f00 */
[----:B--2---:R-:W-:Y:S01]  /*b180*/  FFMA.FTZ R0, R11, c[0x0][0x2d0], -R94 ;  /* 0x0000b4000b007a23 */ /* 0x004fe2000001085e */
[----:B------:R-:W2:Y:S01]  /*b190*/  LDSM.16.MT88.4 R80, [R213+0x900] ;  /* 0x00090000d550783b */ /* 0x000ea20000004200 */
[----:B------:R-:W-:Y:S03]  /*b1a0*/  IMAD.MOV.U32 R144, RZ, RZ, R63 ;  /* 0x000000ffff907224 */ /* 0x000fe600078e003f */
[----:B------:R5:W3:Y:S01]  /*b1b0*/  MUFU.EX2 R132, R0 ;  /* 0x0000000000847308 */ /* 0x000ae20000000800 */
[----:B----4-:R-:W-:Y:S02]  /*b1c0*/  FFMA.FTZ R4, R190, c[0x0][0x2d0], -R71 ;  /* 0x0000b400be047a23 */ /* 0x010fe40000010847 */
[----:B------:R-:W-:Y:S02]  /*b1d0*/  IMAD.MOV.U32 R190, RZ, RZ, R24 ;  /* 0x000000ffffbe7224 */ /* 0x000fe400078e0018 */
[----:B------:R-:W-:Y:S05]  /*b1e0*/  FFMA.FTZ R24, R194, c[0x0][0x2d0], -R92 ;  /* 0x0000b400c2187a23 */ /* 0x000fea000001085c */
[----:B------:R4:W2:Y:S01]  /*b1f0*/  MUFU.EX2 R90, R4 ;  /* 0x00000004005a7308 */ /* 0x0008a20000000800 */
[----:B------:R-:W-:Y:S02]  /*b200*/  F2FP.PACK_AB R72, R190, R63 ;  /* 0x0000003fbe48723e */ /* 0x000fe400000000ff */
[----:B------:R-:W-:Y:S01]  /*b210*/  MOV R151, R190 ;  /* 0x000000be00977202 */ /* 0x000fe20000000f00 */
[----:B-1----:R-:W-:Y:S06]  /*b220*/  FMUL.FTZ R44, R2, R108 ;  /* 0x0000006c022c7220 */ /* 0x002fec0000410000 */
[----:B------:R-:W1:Y:S01]  /*b230*/  MUFU.EX2 R30, R24 ;  /* 0x00000018001e7308 */ /* 0x000e620000000800 */
[----:B-----5:R-:W-:Y:S02]  /*b240*/  FSEL R0, R3, RZ, P0 ;  /* 0x000000ff03007208 */ /* 0x020fe40000000000 */
[----:B---3--:R-:W-:Y:S02]  /*b250*/  F2FP.PACK_AB R65, R132, R131 ;  /* 0x000000838441723e */ /* 0x008fe400000000ff */
[C---:B------:R-:W-:Y:S01]  /*b260*/  ISETP.GT.AND P0, PT, R229.reuse, UR4, PT ;  /* 0x00000004e5007c0c */ /* 0x040fe2000bf04270 */
[----:B------:R-:W-:Y:S01]  /*b270*/  FADD.FTZ R0, -R0, R134 ;  /* 0x0000008600007221 */ /* 0x000fe20000010100 */
[----:B------:R-:W-:Y:S01]  /*b280*/  MOV R134, R25 ;  /* 0x0000001900867202 */ /* 0x000fe20000000f00 */
[----:B------:R-:W-:Y:S01]  /*b290*/  FMUL.FTZ R25, R2, R157 ;  /* 0x0000009d02197220 */ /* 0x000fe20000410000 */
[----:B------:R-:W-:Y:S01]  /*b2a0*/  IADD3 R229, R229, -0x1, RZ ;  /* 0xffffffffe5e57810 */ /* 0x000fe20007ffe0ff */
[----:B------:R-:W-:Y:S01]  /*b2b0*/  FMUL.FTZ R0, R0, c[0x0][0x2d0] ;  /* 0x0000b40000007a20 */ /* 0x000fe20000410000 */
[----:B------:R-:W-:Y:S01]  /*b2c0*/  F2FP.PACK_AB R75, R189, R134 ;  /* 0x00000086bd4b723e */ /* 0x000fe200000000ff */
[C---:B----4-:R-:W-:Y:S02]  /*b2d0*/  FMUL.FTZ R4, R69.reuse, R136 ;  /* 0x0000008845047220 */ /* 0x050fe40000410000 */
[----:B------:R-:W-:Y:S02]  /*b2e0*/  IMAD.MOV.U32 R136, RZ, RZ, R5 ;  /* 0x000000ffff887224 */ /* 0x000fe400078e0005 */
[----:B------:R-:W3:Y:S01]  /*b2f0*/  MUFU.EX2 R0, R0 ;  /* 0x0000000000007308 */ /* 0x000ee20000000800 */
[C---:B------:R-:W-:Y:S01]  /*b300*/  FMUL.FTZ R5, R69.reuse, R137 ;  /* 0x0000008945057220 */ /* 0x040fe20000410000 */
[----:B--2---:R-:W-:Y:S01]  /*b310*/  MOV R137, R90 ;  /* 0x0000005a00897202 */ /* 0x004fe20000000f00 */
[----:B------:R-:W-:Y:S01]  /*b320*/  IMAD.MOV.U32 R157, RZ, RZ, R33 ;  /* 0x000000ffff9d7224 */ /* 0x000fe200078e0021 */
[----:B------:R-:W-:Y:S01]  /*b330*/  F2FP.PACK_AB R67, R58, R136 ;  /* 0x000000883a43723e */ /* 0x000fe200000000ff */
[----:B-1----:R-:W-:Y:S02]  /*b340*/  IMAD.MOV.U32 R161, RZ, RZ, R30 ;  /* 0x000000ffffa17224 */ /* 0x002fe400078e001e */
[----:B------:R-:W-:Y:S01]  /*b350*/  FMUL.FTZ R24, R2, R156 ;  /* 0x0000009c02187220 */ /* 0x000fe20000410000 */
[-C--:B------:R-:W-:Y:S01]  /*b360*/  HMMA.16816.F32 R4, R72, R20.reuse, R4 ;  /* 0x000000144804723c */ /* 0x080fe20000001804 */
[----:B------:R-:W-:Y:S01]  /*b370*/  FMUL.FTZ R33, R69, R101 ;  /* 0x0000006545217220 */ /* 0x000fe20000410000 */
[----:B------:R1:W-:Y:S01]  /*b380*/  MUFU.EX2 R156, R32 ;  /* 0x00000020009c7308 */ /* 0x0003e20000000800 */
[C---:B---3--:R-:W-:Y:S01]  /*b390*/  FMUL.FTZ R10, R0.reuse, R142 ;  /* 0x0000008e000a7220 */ /* 0x048fe20000410000 */
[----:B------:R-:W-:Y:S01]  /*b3a0*/  MOV R142, R58 ;  /* 0x0000003a008e7202 */ /* 0x000fe20000000f00 */
[----:B------:R-:W-:Y:S02]  /*b3b0*/  FMUL.FTZ R11, R0, R143 ;  /* 0x0000008f000b7220 */ /* 0x000fe40000410000 */
[--C-:B------:R-:W-:Y:S02]  /*b3c0*/  FFMA.FTZ R58, R57, c[0x0][0x2d0], -R94.reuse ;  /* 0x0000b400393a7a23 */ /* 0x100fe4000001085e */
[----:B------:R-:W-:Y:S03]  /*b3d0*/  IMAD.MOV.U32 R143, RZ, RZ, R61 ;  /* 0x000000ffff8f7224 */ /* 0x000fe600078e003d */
[----:B------:R-:W-:Y:S01]  /*b3e0*/  FMUL.FTZ R61, R2, R125 ;  /* 0x0000007d023d7220 */ /* 0x000fe20000410000 */
[C---:B------:R-:W-:Y:S01]  /*b3f0*/  HMMA.16816.F32 R8, R64.reuse, R20, R8 ;  /* 0x000000144008723c */ /* 0x040fe20000001808 */
[C---:B------:R-:W-:Y:S01]  /*b400*/  FMUL.FTZ R14, R0.reuse, R146 ;  /* 0x00000092000e7220 */ /* 0x040fe20000410000 */
[----:B------:R-:W2:Y:S01]  /*b410*/  LDL.LU R125, [R1+0x8] ;  /* 0x00000800017d7983 */ /* 0x000ea20000300800 */
[----:B------:R-:W-:Y:S01]  /*b420*/  FMUL.FTZ R15, R0, R147 ;  /* 0x00000093000f7220 */ /* 0x000fe20000410000 */
[----:B------:R-:W-:Y:S01]  /*b430*/  MOV R147, R62 ;  /* 0x0000003e00937202 */ /* 0x000fe20000000f00 */
[----:B-1----:R-:W-:Y:S02]  /*b440*/  FMUL.FTZ R32, R69, R100 ;  /* 0x0000006445207220 */ /* 0x002fe40000410000 */
[----:B------:R-:W-:Y:S02]  /*b450*/  FFMA.FTZ R20, R193, c[0x0][0x2d0], -R71 ;  /* 0x0000b400c1147a23 */ /* 0x000fe40000010847 */
[----:B------:R-:W-:Y:S01]  /*b460*/  FFMA.FTZ R62, R60, c[0x0][0x2d0], -R94 ;  /* 0x0000b4003c3e7a23 */ /* 0x000fe2000001085e */
[-C--:B------:R-:W-:Y:S01]  /*b470*/  HMMA.16816.F32 R12, R64, R22.reuse, R12 ;  /* 0x00000016400c723c */ /* 0x080fe2000000180c */
[----:B------:R1:W3:Y:S01]  /*b480*/  MUFU.EX2 R91, R20 ;  /* 0x00000014005b7308 */ /* 0x0002e20000000800 */
[----:B------:R-:W-:Y:S02]  /*b490*/  FMUL.FTZ R60, R2, R124 ;  /* 0x0000007c023c7220 */ /* 0x000fe40000410000 */
[----:B------:R-:W4:Y:S01]  /*b4a0*/  LDL.LU R124, [R1+0xc] ;  /* 0x00000c00017c7983 */ /* 0x000f220000300800 */
[C---:B------:R-:W-:Y:S02]  /*b4b0*/  FMUL.FTZ R21, R69.reuse, R153 ;  /* 0x0000009945157220 */ /* 0x040fe40000410000 */
[C---:B------:R-:W-:Y:S01]  /*b4c0*/  FMUL.FTZ R26, R0.reuse, R158 ;  /* 0x0000009e001a7220 */ /* 0x040fe20000410000 */
[C---:B------:R-:W-:Y:S01]  /*b4d0*/  HMMA.16816.F32 R16, R72.reuse, R22, R16 ;  /* 0x000000164810723c */ /* 0x040fe20000001810 */
[C---:B------:R-:W-:Y:S02]  /*b4e0*/  FMUL.FTZ R27, R0.reuse, R159 ;  /* 0x0000009f001b7220 */ /* 0x040fe40000410000 */
[----:B------:R5:W-:Y:S01]  /*b4f0*/  MUFU.EX2 R153, R48 ;  /* 0x0000003000997308 */ /* 0x000be20000000800 */
[C---:B------:R-:W-:Y:S01]  /*b500*/  FMUL.FTZ R30, R0.reuse, R162 ;  /* 0x000000a2001e7220 */ /* 0x040fe20000410000 */
[----:B------:R-:W-:Y:S01]  /*b510*/  MOV R158, R31 ;  /* 0x0000001f009e7202 */ /* 0x000fe20000000f00 */
[----:B------:R-:W-:Y:S01]  /*b520*/  FMUL.FTZ R31, R0, R163 ;  /* 0x000000a3001f7220 */ /* 0x000fe20000410000 */
[----:B------:R-:W-:Y:S01]  /*b530*/  MOV R162, R34 ;  /* 0x0000002200a27202 */ /* 0x000fe20000000f00 */
[C---:B------:R-:W-:Y:S01]  /*b540*/  FMUL.FTZ R22, R68.reuse, R154 ;  /* 0x0000009a44167220 */ /* 0x040fe20000410000 */
[----:B------:R-:W-:Y:S03]  /*b550*/  MOV R163, R148 ;  /* 0x0000009400a37202 */ /* 0x000fe60000000f00 */
[C---:B------:R-:W-:Y:S01]  /*b560*/  FMUL.FTZ R23, R68.reuse, R155 ;  /* 0x0000009b44177220 */ /* 0x040fe20000410000 */
[----:B------:R5:W-:Y:S01]  /*b570*/  MUFU.EX2 R154, R40 ;  /* 0x00000028009a7308 */ /* 0x000be20000000800 */
[----:B------:R-:W-:Y:S02]  /*b580*/  FMUL.FTZ R34, R68, R102 ;  /* 0x0000006644227220 */ /* 0x000fe40000410000 */
[C---:B------:R-:W-:Y:S02]  /*b590*/  FMUL.FTZ R42, R0.reuse, R106 ;  /* 0x0000006a002a7220 */ /* 0x040fe40000410000 */
[C---:B-1----:R-:W-:Y:S02]  /*b5a0*/  FMUL.FTZ R20, R69.reuse, R152 ;  /* 0x0000009845147220 */ /* 0x042fe40000410000 */
[----:B---3--:R-:W-:Y:S02]  /*b5b0*/  IMAD.MOV.U32 R115, RZ, RZ, R91 ;  /* 0x000000ffff737224 */ /* 0x008fe400078e005b */
[----:B------:R-:W-:Y:S01]  /*b5c0*/  IMAD.MOV.U32 R148, RZ, RZ, R144 ;  /* 0x000000ffff947224 */ /* 0x000fe200078e0090 */
[----:B------:R-:W-:Y:S01]  /*b5d0*/  MOV R144, R143 ;  /* 0x0000008f00907202 */ /* 0x000fe20000000f00 */
[----:B------:R-:W-:Y:S01]  /*b5e0*/  IMAD.MOV.U32 R152, RZ, RZ, R188 ;  /* 0x000000ffff987224 */ /* 0x000fe200078e00bc */
[-C--:B------:R-:W-:Y:S01]  /*b5f0*/  HMMA.16816.F32 R20, R72, R36.reuse, R20 ;  /* 0x000000244814723c */ /* 0x080fe20000001814 */
[C---:B------:R-:W-:Y:S02]  /*b600*/  FMUL.FTZ R43, R0.reuse, R107 ;  /* 0x0000006b002b7220 */ /* 0x040fe40000410000 */
[----:B-----5:R-:W-:Y:S02]  /*b610*/  FMUL.FTZ R48, R69, R112 ;  /* 0x0000007045307220 */ /* 0x020fe40000410000 */
[----:B------:R1:W-:Y:S01]  /*b620*/  MUFU.EX2 R112, R58 ;  /* 0x0000003a00707308 */ /* 0x0003e20000000800 */
[C---:B------:R-:W-:Y:S02]  /*b630*/  FMUL.FTZ R46, R0.reuse, R110 ;  /* 0x0000006e002e7220 */ /* 0x040fe40000410000 */
[C---:B------:R-:W-:Y:S01]  /*b640*/  HMMA.16816.F32 R24, R64.reuse, R36, R24 ;  /* 0x000000244018723c */ /* 0x040fe20000001818 */
[----:B------:R-:W-:Y:S03]  /*b650*/  FMUL.FTZ R47, R0, R111 ;  /* 0x0000006f002f7220 */ /* 0x000fe60000410000 */
[C---:B------:R-:W-:Y:S02]  /*b660*/  FMUL.FTZ R40, R2.reuse, R104 ;  /* 0x0000006802287220 */ /* 0x040fe40000410000 */
[----:B------:R-:W-:Y:S01]  /*b670*/  FMUL.FTZ R57, R2, R121 ;  /* 0x0000007902397220 */ /* 0x000fe20000410000 */
[----:B------:R3:W-:Y:S01]  /*b680*/  MUFU.EX2 R104, R62 ;  /* 0x0000003e00687308 */ /* 0x0007e20000000800 */
[-C--:B------:R-:W-:Y:S01]  /*b690*/  HMMA.16816.F32 R28, R64, R38.reuse, R28 ;  /* 0x00000026401c723c */ /* 0x080fe2000000181c */
[----:B------:R-:W-:Y:S03]  /*b6a0*/  FFMA.FTZ R36, R49, c[0x0][0x2d0], -R93 ;  /* 0x0000b40031247a23 */ /* 0x000fe6000001085d */
[C---:B------:R-:W-:Y:S02]  /*b6b0*/  FMUL.FTZ R37, R69.reuse, R165 ;  /* 0x000000a545257220 */ /* 0x040fe40000410000 */
[C---:B------:R-:W-:Y:S02]  /*b6c0*/  FMUL.FTZ R49, R69.reuse, R113 ;  /* 0x0000007145317220 */ /* 0x040fe40000410000 */
[C---:B------:R-:W-:Y:S01]  /*b6d0*/  HMMA.16816.F32 R32, R72.reuse, R38, R32 ;  /* 0x000000264820723c */ /* 0x040fe20000001820 */
[----:B------:R5:W-:Y:S03]  /*b6e0*/  MUFU.EX2 R160, R36 ;  /* 0x0000002400a07308 */ /* 0x000be60000000800 */
[----:B------:R-:W-:Y:S02]  /*b6f0*/  IMAD.MOV.U32 R146, RZ, RZ, R59 ;  /* 0x000000ffff927224 */ /* 0x000fe400078e003b */
[----:B-1----:R-:W-:Y:S02]  /*b700*/  FMUL.FTZ R58, R0, R122 ;  /* 0x0000007a003a7220 */ /* 0x002fe40000410000 */
[C---:B------:R-:W-:Y:S03]  /*b710*/  FMUL.FTZ R38, R68.reuse, R166 ;  /* 0x000000a644267220 */ /* 0x040fe60000410000 */
[----:B------:R1:W-:Y:S01]  /*b720*/  MUFU.EX2 R166, R88 ;  /* 0x0000005800a67308 */ /* 0x0003e20000000800 */
[----:B------:R-:W-:Y:S02]  /*b730*/  FMUL.FTZ R39, R68, R167 ;  /* 0x000000a744277220 */ /* 0x000fe40000410000 */
[C---:B------:R-:W-:Y:S02]  /*b740*/  FMUL.FTZ R59, R0.reuse, R123 ;  /* 0x0000007b003b7220 */ /* 0x040fe40000410000 */
[C---:B---3--:R-:W-:Y:S02]  /*b750*/  FMUL.FTZ R62, R0.reuse, R126 ;  /* 0x0000007e003e7220 */ /* 0x048fe40000410000 */
[----:B------:R-:W-:Y:S02]  /*b760*/  FMUL.FTZ R63, R0, R127 ;  /* 0x0000007f003f7220 */ /* 0x000fe40000410000 */
[----:B------:R-:W-:Y:S02]  /*b770*/  IMAD.MOV.U32 R113, RZ, RZ, R133 ;  /* 0x000000ffff717224 */ /* 0x000fe400078e0085 */
[----:B------:R-:W-:Y:S02]  /*b780*/  IMAD.MOV.U32 R133, RZ, RZ, R85 ;  /* 0x000000ffff857224 */ /* 0x000fe400078e0055 */
[----:B------:R-:W-:Y:S01]  /*b790*/  IMAD.MOV.U32 R143, RZ, RZ, R142 ;  /* 0x000000ffff8f7224 */ /* 0x000fe200078e008e */
[----:B------:R-:W-:Y:S01]  /*b7a0*/  MOV R142, R140 ;  /* 0x0000008c008e7202 */ /* 0x000fe20000000f00 */
[C---:B-----5:R-:W-:Y:S02]  /*b7b0*/  FMUL.FTZ R36, R69.reuse, R164 ;  /* 0x000000a445247220 */ /* 0x060fe40000410000 */
[----:B------:R-:W-:Y:S02]  /*b7c0*/  IMAD.MOV.U32 R140, RZ, RZ, R189 ;  /* 0x000000ffff8c7224 */ /* 0x000fe400078e00bd */
[----:B------:R-:W-:Y:S02]  /*b7d0*/  IMAD.MOV.U32 R155, RZ, RZ, R186 ;  /* 0x000000ffff9b7224 */ /* 0x000fe400078e00ba */
[----:B------:R-:W-:Y:S01]  /*b7e0*/  IMAD.MOV.U32 R159, RZ, RZ, R185 ;  /* 0x000000ffff9f7224 */ /* 0x000fe200078e00b9 */
[-C--:B------:R-:W-:Y:S01]  /*b7f0*/  HMMA.16816.F32 R36, R72, R52.reuse, R36 ;  /* 0x000000344824723c */ /* 0x080fe20000001824 */
[----:B-1----:R-:W-:Y:S07]  /*b800*/  LDSM.16.MT88.4 R88, [R214+0x900] ;  /* 0x00090000d658783b */ /* 0x002fee0000004200 */
[C---:B------:R-:W-:Y:S07]  /*b810*/  HMMA.16816.F32 R40, R64.reuse, R52, R40 ;  /* 0x000000344028723c */ /* 0x040fee0000001828 */
[--C-:B------:R-:W-:Y:S01]  /*b820*/  FFMA.FTZ R52, R56, c[0x0][0x2d0], -R94.reuse ;  /* 0x0000b40038347a23 */ /* 0x100fe2000001085e */
[-C--:B------:R-:W-:Y:S01]  /*b830*/  HMMA.16816.F32 R44, R64, R54.reuse, R44 ;  /* 0x00000036402c723c */ /* 0x080fe2000000182c */
[----:B------:R-:W-:Y:S02]  /*b840*/  FMUL.FTZ R56, R2, R120 ;  /* 0x0000007802387220 */ /* 0x000fe40000410000 */
[----:B------:R1:W3:Y:S01]  /*b850*/  MUFU.EX2 R100, R52 ;  /* 0x0000003400647308 */ /* 0x0002e20000000800 */
[C---:B------:R-:W-:Y:S04]  /*b860*/  FMUL.FTZ R53, R69.reuse, R117 ;  /* 0x0000007545357220 */ /* 0x040fe80000410000 */
[C---:B------:R-:W-:Y:S07]  /*b870*/  HMMA.16816.F32 R48, R72.reuse, R54, R48 ;  /* 0x000000364830723c */ /* 0x040fee0000001830 */
[C---:B------:R-:W-:Y:S02]  /*b880*/  FMUL.FTZ R54, R68.reuse, R118 ;  /* 0x0000007644367220 */ /* 0x040fe40000410000 */
[----:B------:R-:W-:Y:S03]  /*b890*/  FMUL.FTZ R55, R68, R119 ;  /* 0x0000007744377220 */ /* 0x000fe60000410000 */
[C---:B-1----:R-:W-:Y:S07]  /*b8a0*/  FMUL.FTZ R52, R69.reuse, R116 ;  /* 0x0000007445347220 */ /* 0x042fee0000410000 */
[-C--:B------:R-:W-:Y:S08]  /*b8b0*/  HMMA.16816.F32 R52, R72, R76.reuse, R52 ;  /* 0x0000004c4834723c */ /* 0x080ff00000001834 */
[C---:B------:R-:W-:Y:S07]  /*b8c0*/  HMMA.16816.F32 R56, R64.reuse, R76, R56 ;  /* 0x0000004c4038723c */ /* 0x040fee0000001838 */
[----:B------:R-:W-:Y:S01]  /*b8d0*/  FFMA.FTZ R76, R84, c[0x0][0x2d0], -R94 ;  /* 0x0000b400544c7a23 */ /* 0x000fe2000001085e */
[-C--:B------:R-:W-:Y:S01]  /*b8e0*/  HMMA.16816.F32 R60, R64, R78.reuse, R60 ;  /* 0x0000004e403c723c */ /* 0x080fe2000000183c */
[----:B---3--:R-:W-:Y:S01]  /*b8f0*/  F2FP.PACK_AB R77, R112, R100 ;  /* 0x00000064704d723e */ /* 0x008fe200000000ff */
[----:B------:R-:W1:Y:S01]  /*b900*/  LDSM.16.MT88.4 R84, [R216+0x900] ;  /* 0x00090000d854783b */ /* 0x000e620000004200 */
[----:B------:R3:W5:Y:S04]  /*b910*/  MUFU.EX2 R141, R76 ;  /* 0x0000004c008d7308 */ /* 0x0007680000000800 */
[C---:B------:R-:W-:Y:S02]  /*b920*/  FMUL.FTZ R64, R69.reuse, R168 ;  /* 0x000000a845407220 */ /* 0x040fe40000410000 */
[----:B------:R-:W-:Y:S03]  /*b930*/  FMUL.FTZ R65, R69, R169 ;  /* 0x000000a945417220 */ /* 0x000fe60000410000 */
[C---:B------:R-:W-:Y:S02]  /*b940*/  FMUL.FTZ R66, R68.reuse, R170 ;  /* 0x000000aa44427220 */ /* 0x040fe40000410000 */
[----:B------:R-:W-:Y:S07]  /*b950*/  FMUL.FTZ R67, R68, R171 ;  /* 0x000000ab44437220 */ /* 0x000fee0000410000 */
[----:B------:R-:W-:Y:S01]  /*b960*/  HMMA.16816.F32 R64, R72, R78, R64 ;  /* 0x0000004e4840723c */ /* 0x000fe20000001840 */
[--C-:B---3--:R-:W-:Y:S06]  /*b970*/  FFMA.FTZ R76, R197, c[0x0][0x2d0], -R71.reuse ;  /* 0x0000b400c54c7a23 */ /* 0x108fec0000010847 */
[----:B------:R-:W-:Y:S02]  /*b980*/  F2FP.PACK_AB R74, R115, R162 ;  /* 0x000000a2734a723e */ /* 0x000fe400000000ff */
[----:B------:R-:W-:Y:S01]  /*b990*/  F2FP.PACK_AB R75, R114, R161 ;  /* 0x000000a1724b723e */ /* 0x000fe200000000ff */
[----:B------:R3:W-:Y:S02]  /*b9a0*/  MUFU.EX2 R101, R76 ;  /* 0x0000004c00657308 */ /* 0x0007e40000000800 */
[----:B------:R-:W-:Y:S02]  /*b9b0*/  F2FP.PACK_AB R72, R137, R158 ;  /* 0x0000009e8948723e */ /* 0x000fe400000000ff */
[----:B------:R-:W-:Y:S02]  /*b9c0*/  F2FP.PACK_AB R73, R138, R157 ;  /* 0x0000009d8a49723e */ /* 0x000fe400000000ff */
[----:B------:R-:W-:Y:S02]  /*b9d0*/  F2FP.PACK_AB R78, R113, R154 ;  /* 0x0000009a714e723e */ /* 0x000fe400000000ff */
[----:B-----5:R-:W-:Y:S03]  /*b9e0*/  F2FP.PACK_AB R79, R141, R104 ;  /* 0x000000688d4f723e */ /* 0x020fe600000000ff */
[-C--:B------:R-:W-:Y:S01]  /*b9f0*/  HMMA.16816.F32 R4, R72, R80.reuse, R4 ;  /* 0x000000504804723c */ /* 0x080fe20000001804 */
[--C-:B---3--:R-:W-:Y:S04]  /*ba00*/  FFMA.FTZ R76, R198, c[0x0][0x2d0], -R92.reuse ;  /* 0x0000b400c64c7a23 */ /* 0x108fe8000001085c */
[----:B------:R3:W-:Y:S02]  /*ba10*/  MUFU.EX2 R167, R76 ;  /* 0x0000004c00a77308 */ /* 0x0007e40000000800 */
[----:B---3--:R-:W-:Y:S07]  /*ba20*/  F2FP.PACK_AB R76, R160, R156 ;  /* 0x0000009ca04c723e */ /* 0x008fee00000000ff */
[C---:B------:R-:W-:Y:S07]  /*ba30*/  HMMA.16816.F32 R8, R76.reuse, R80, R8 ;  /* 0x000000504c08723c */ /* 0x040fee0000001808 */
[--C-:B------:R-:W-:Y:S01]  /*ba40*/  FFMA.FTZ R80, R203, c[0x0][0x2d0], -R71.reuse ;  /* 0x0000b400cb507a23 */ /* 0x100fe20000010847 */
[-C--:B------:R-:W-:Y:S03]  /*ba50*/  HMMA.16816.F32 R12, R76, R82.reuse, R12 ;  /* 0x000000524c0c723c */ /* 0x080fe6000000180c */
[----:B------:R3:W-:Y:S05]  /*ba60*/  MUFU.EX2 R102, R80 ;  /* 0x0000005000667308 */ /* 0x0007ea0000000800 */
[C---:B------:R-:W-:Y:S08]  /*ba70*/  HMMA.16816.F32 R16, R72.reuse, R82, R16 ;  /* 0x000000524810723c */ /* 0x040ff00000001810 */
[-C--:B-1----:R-:W-:Y:S08]  /*ba80*/  HMMA.16816.F32 R20, R72, R84.reuse, R20 ;  /* 0x000000544814723c */ /* 0x082ff00000001814 */
[C---:B------:R-:W-:Y:S01]  /*ba90*/  HMMA.16816.F32 R24, R76.reuse, R84, R24 ;  /* 0x000000544c18723c */ /* 0x040fe20000001818 */
[----:B---3--:R-:W-:Y:S06]  /*baa0*/  FFMA.FTZ R80, R204, c[0x0][0x2d0], -R71 ;  /* 0x0000b400cc507a23 */ /* 0x008fec0000010847 */
[--C-:B------:R-:W-:Y:S01]  /*bab0*/  FFMA.FTZ R84, R199, c[0x0][0x2d0], -R93.reuse ;  /* 0x0000b400c7547a23 */ /* 0x100fe2000001085d */
[-C--:B------:R-:W-:Y:S01]  /*bac0*/  HMMA.16816.F32 R28, R76, R86.reuse, R28 ;  /* 0x000000564c1c723c */ /* 0x080fe2000000181c */
[----:B------:R1:W3:Y:S07]  /*bad0*/  MUFU.EX2 R103, R80 ;  /* 0x0000005000677308 */ /* 0x0002ee0000000800 */
[C---:B------:R-:W-:Y:S03]  /*bae0*/  HMMA.16816.F32 R32, R72.reuse, R86, R32 ;  /* 0x000000564820723c */ /* 0x040fe60000001820 */
[----:B------:R5:W-:Y:S05]  /*baf0*/  MUFU.EX2 R164, R84 ;  /* 0x0000005400a47308 */ /* 0x000bea0000000800 */
[-C--:B------:R-:W-:Y:S08]  /*bb00*/  HMMA.16816.F32 R36, R72, R88.reuse, R36 ;  /* 0x000000584824723c */ /* 0x080ff00000001824 */
[C---:B------:R-:W-:Y:S01]  /*bb10*/  HMMA.16816.F32 R40, R76.reuse, R88, R40 ;  /* 0x000000584c28723c */ /* 0x040fe20000001828 */
[----:B-1----:R-:W-:Y:S04]  /*bb20*/  FFMA.FTZ R80, R205, c[0x0][0x2d0], -R92 ;  /* 0x0000b400cd507a23 */ /* 0x002fe8000001085c */
[----:B------:R1:W-:Y:S02]  /*bb30*/  MUFU.EX2 R205, R80 ;  /* 0x0000005000cd7308 */ /* 0x0003e40000000800 */
[----:B------:R-:W-:Y:S01]  /*bb40*/  FFMA.FTZ R88, R97, c[0x0][0x2d0], -R94 ;  /* 0x0000b40061587a23 */ /* 0x000fe2000001085e */
[-C--:B------:R-:W-:Y:S01]  /*bb50*/  HMMA.16816.F32 R44, R76, R90.reuse, R44 ;  /* 0x0000005a4c2c723c */ /* 0x080fe2000000182c */
[----:B-----5:R-:W-:Y:S06]  /*bb60*/  FFMA.FTZ R84, R200, c[0x0][0x2d0], -R93 ;  /* 0x0000b400c8547a23 */ /* 0x020fec000001085d */
[----:B------:R5:W-:Y:S01]  /*bb70*/  MUFU.EX2 R202, R88 ;  /* 0x0000005800ca7308 */ /* 0x000be20000000800 */
[C---:B------:R-:W-:Y:S09]  /*bb80*/  HMMA.16816.F32 R48, R72.reuse, R90, R48 ;  /* 0x0000005a4830723c */ /* 0x040ff20000001830 */
[----:B------:R2:W-:Y:S03]  /*bb90*/  MUFU.EX2 R107, R84 ;  /* 0x00000054006b7308 */ /* 0x0005e60000000800 */
[----:B-1----:R-:W-:Y:S02]  /*bba0*/  FFMA.FTZ R80, R206, c[0x0][0x2d0], -R92 ;  /* 0x0000b400ce507a23 */ /* 0x002fe4000001085c */
[----:B---3--:R-:W-:Y:S01]  /*bbb0*/  IMAD.MOV.U32 R206, RZ, RZ, R103 ;  /* 0x000000ffffce7224 */ /* 0x008fe200078e0067 */
[----:B------:R-:W-:Y:S04]  /*bbc0*/  MOV R103, R184 ;  /* 0x000000b800677202 */ /* 0x000fe80000000f00 */
[----:B------:R1:W-:Y:S01]  /*bbd0*/  MUFU.EX2 R204, R80 ;  /* 0x0000005000cc7308 */ /* 0x0003e20000000800 */
[----:B-----5:R-:W-:Y:S02]  /*bbe0*/  FFMA.FTZ R88, R98, c[0x0][0x2d0], -R94 ;  /* 0x0000b40062587a23 */ /* 0x020fe4000001085e */
[--C-:B--2---:R-:W-:Y:S07]  /*bbf0*/  FFMA.FTZ R84, R201, c[0x0][0x2d0], -R93.reuse ;  /* 0x0000b400c9547a23 */ /* 0x104fee000001085d */
[----:B------:R2:W-:Y:S01]  /*bc00*/  MUFU.EX2 R201, R88 ;  /* 0x0000005800c97308 */ /* 0x0005e20000000800 */
[----:B-1----:R-:W-:Y:S09]  /*bc10*/  FFMA.FTZ R80, R135, c[0x0][0x2d0], -R93 ;  /* 0x0000b40087507a23 */ /* 0x002ff2000001085d */
[----:B------:R1:W3:Y:S10]  /*bc20*/  MUFU.EX2 R106, R84 ;  /* 0x00000054006a7308 */ /* 0x0002f40000000800 */
[----:B------:R5:W-:Y:S01]  /*bc30*/  MUFU.EX2 R165, R80 ;  /* 0x0000005000a57308 */ /* 0x000be20000000800 */
[----:B--2---:R-:W-:Y:S01]  /*bc40*/  FFMA.FTZ R88, R232, c[0x0][0x2d0], -R92 ;  /* 0x0000b400e8587a23 */ /* 0x004fe2000001085c */
[----:B------:R-:W-:Y:S08]  /*bc50*/  MOV R232, R153 ;  /* 0x0000009900e87202 */ /* 0x000ff00000000f00 */
[----:B------:R2:W-:Y:S01]  /*bc60*/  MUFU.EX2 R109, R88 ;  /* 0x00000058006d7308 */ /* 0x0005e20000000800 */
[--C-:B-1----:R-:W-:Y:S01]  /*bc70*/  FFMA.FTZ R84, R207, c[0x0][0x2d0], -R71.reuse ;  /* 0x0000b400cf547a23 */ /* 0x102fe20000010847 */
[----:B------:R-:W-:Y:S02]  /*bc80*/  MOV R207, R102 ;  /* 0x0000006600cf7202 */ /* 0x000fe40000000f00 */
[----:B------:R-:W-:Y:S06]  /*bc90*/  MOV R102, R95 ;  /* 0x0000005f00667202 */ /* 0x000fec0000000f00 */
[----:B------:R1:W-:Y:S01]  /*bca0*/  MUFU.EX2 R203, R84 ;  /* 0x0000005400cb7308 */ /* 0x0003e20000000800 */
[----:B-----5:R-:W5:Y:S08]  /*bcb0*/  LDSM.16.MT88.4 R80, [R215+0x900] ;  /* 0x00090000d750783b */ /* 0x020f700000004200 */
[----:B--2---:R-:W-:Y:S01]  /*bcc0*/  LDSM.16.MT88.4 R88, [R214+0x1100] ;  /* 0x00110000d658783b */ /* 0x004fe20000004200 */
[--C-:B-1----:R-:W-:Y:S04]  /*bcd0*/  FFMA.FTZ R84, R96, c[0x0][0x2d0], -R94.reuse ;  /* 0x0000b40060547a23 */ /* 0x102fe8000001085e */
[----:B------:R1:W2:Y:S01]  /*bce0*/  MUFU.EX2 R105, R84 ;  /* 0x0000005400697308 */ /* 0x0002a20000000800 */
[-C--:B-----5:R-:W-:Y:S08]  /*bcf0*/  HMMA.16816.F32 R52, R72, R80.reuse, R52 ;  /* 0x000000504834723c */ /* 0x0a0ff00000001834 */
[C---:B------:R-:W-:Y:S01]  /*bd00*/  HMMA.16816.F32 R56, R76.reuse, R80, R56 ;  /* 0x000000504c38723c */ /* 0x040fe20000001838 */
[----:B-1----:R-:W1:Y:S06]  /*bd10*/  LDSM.16.MT88.4 R84, [R213+0x1100] ;  /* 0x00110000d554783b */ /* 0x002e6c0000004200 */
[----:B------:R-:W-:Y:S01]  /*bd20*/  FFMA.FTZ R80, R99, c[0x0][0x2d0], -R94 ;  /* 0x0000b40063507a23 */ /* 0x000fe2000001085e */
[-C--:B------:R-:W-:Y:S03]  /*bd30*/  HMMA.16816.F32 R60, R76, R82.reuse, R60 ;  /* 0x000000524c3c723c */ /* 0x080fe6000000183c */
[----:B------:R5:W4:Y:S04]  /*bd40*/  MUFU.EX2 R200, R80 ;  /* 0x0000005000c87308 */ /* 0x000b280000000800 */
[----:B------:R-:W-:Y:S01]  /*bd50*/  FFMA.FTZ R76, R208, c[0x0][0x2d0], -R71 ;  /* 0x0000b400d04c7a23 */ /* 0x000fe20000010847 */
[----:B------:R-:W-:Y:S01]  /*bd60*/  HMMA.16816.F32 R64, R72, R82, R64 ;  /* 0x000000524840723c */ /* 0x000fe20000001840 */
[----:B---3--:R-:W-:Y:S03]  /*bd70*/  F2FP.PACK_AB R78, R106, R107 ;  /* 0x0000006b6a4e723e */ /* 0x008fe600000000ff */
[----:B--2---:R-:W-:Y:S01]  /*bd80*/  F2FP.PACK_AB R77, R202, R105 ;  /* 0x00000069ca4d723e */ /* 0x004fe200000000ff */
[----:B------:R2:W-:Y:S01]  /*bd90*/  MUFU.EX2 R111, R76 ;  /* 0x0000004c006f7308 */ /* 0x0005e20000000800 */
[----:B------:R-:W-:Y:S02]  /*bda0*/  MOV R208, R141 ;  /* 0x0000008d00d07202 */ /* 0x000fe40000000f00 */
[----:B------:R-:W-:Y:S04]  /*bdb0*/  F2FP.PACK_AB R73, R166, R167 ;  /* 0x000000a7a649723e */ /* 0x000fe800000000ff */
[----:B------:R-:W-:Y:S02]  /*bdc0*/  F2FP.PACK_AB R74, R206, R207 ;  /* 0x000000cfce4a723e */ /* 0x000fe400000000ff */
[----:B------:R-:W-:Y:S01]  /*bdd0*/  F2FP.PACK_AB R75, R204, R205 ;  /* 0x000000cdcc4b723e */ /* 0x000fe200000000ff */
[----:B-----5:R-:W3:Y:S01]  /*bde0*/  LDSM.16.MT88.4 R80, [R216+0x1100] ;  /* 0x00110000d850783b */ /* 0x020ee20000004200 */
[----:B----4-:R-:W-:Y:S01]  /*bdf0*/  F2FP.PACK_AB R79, R200, R201 ;  /* 0x000000c9c84f723e */ /* 0x010fe200000000ff */
[----:B--2---:R-:W-:Y:S02]  /*be00*/  FFMA.FTZ R76, R210, c[0x0][0x2d0], -R92 ;  /* 0x0000b400d24c7a23 */ /* 0x004fe4000001085c */
[----:B------:R-:W-:Y:S01]  /*be10*/  IMAD.MOV.U32 R210, RZ, RZ, R101 ;  /* 0x000000ffffd27224 */ /* 0x000fe200078e0065 */
[----:B------:R-:W-:Y:S01]  /*be20*/  MOV R101, R187 ;  /* 0x000000bb00657202 */ /* 0x000fe20000000f00 */
[----:B------:R2:W-:Y:S03]  /*be30*/  MUFU.EX2 R110, R76 ;  /* 0x0000004c006e7308 */ /* 0x0005e60000000800 */
[----:B------:R-:W-:Y:S01]  /*be40*/  F2FP.PACK_AB R72, R210, R153 ;  /* 0x00000099d248723e */ /* 0x000fe200000000ff */
[----:B------:R-:W-:Y:S04]  /*be50*/  IMAD.MOV.U32 R153, RZ, RZ, R149 ;  /* 0x000000ffff997224 */ /* 0x000fe800078e0095 */
[----:B------:R-:W-:Y:S02]  /*be60*/  FFMA.FTZ R68, R68, R124, R153 ;  /* 0x0000007c44447223 */ /* 0x000fe40000010099 */
[-C--:B-1----:R-:W-:Y:S01]  /*be70*/  HMMA.16816.F32 R4, R72, R84.reuse, R4 ;  /* 0x000000544804723c */ /* 0x082fe20000001804 */
[----:B--2---:R-:W-:Y:S07]  /*be80*/  F2FP.PACK_AB R76, R164, R165 ;  /* 0x000000a5a44c723e */ /* 0x004fee00000000ff */
[C---:B------:R-:W-:Y:S07]  /*be90*/  HMMA.16816.F32 R8, R76.reuse, R84, R8 ;  /* 0x000000544c08723c */ /* 0x040fee0000001808 */
[--C-:B------:R-:W-:Y:S01]  /*bea0*/  FFMA.FTZ R84, R234, c[0x0][0x2d0], -R71.reuse ;  /* 0x0000b400ea547a23 */ /* 0x100fe20000010847 */
[-C--:B------:R-:W-:Y:S01]  /*beb0*/  HMMA.16816.F32 R12, R76, R86.reuse, R12 ;  /* 0x000000564c0c723c */ /* 0x080fe2000000180c */
[----:B------:R-:W-:Y:S02]  /*bec0*/  IMAD.MOV.U32 R234, RZ, RZ, R100 ;  /* 0x000000ffffea7224 */ /* 0x000fe400078e0064 */
[----:B------:R1:W-:Y:S05]  /*bed0*/  MUFU.EX2 R199, R84 ;  /* 0x0000005400c77308 */ /* 0x0003ea0000000800 */
[C---:B------:R-:W-:Y:S08]  /*bee0*/  HMMA.16816.F32 R16, R72.reuse, R86, R16 ;  /* 0x000000564810723c */ /* 0x040ff00000001810 */
[-C--:B---3--:R-:W-:Y:S08]  /*bef0*/  HMMA.16816.F32 R20, R72, R80.reuse, R20 ;  /* 0x000000504814723c */ /* 0x088ff00000001814 */
[C---:B------:R-:W-:Y:S01]  /*bf00*/  HMMA.16816.F32 R24, R76.reuse, R80, R24 ;  /* 0x000000504c18723c */ /* 0x040fe20000001818 */
[----:B-1----:R-:W-:Y:S03]  /*bf10*/  FFMA.FTZ R84, R235, c[0x0][0x2d0], -R71 ;  /* 0x0000b400eb547a23 */ /* 0x002fe60000010847 */
[----:B------:R-:W-:Y:S03]  /*bf20*/  MOV R235, R154 ;  /* 0x0000009a00eb7202 */ /* 0x000fe60000000f00 */
[--C-:B------:R-:W-:Y:S01]  /*bf30*/  FFMA.FTZ R80, R209, c[0x0][0x2d0], -R93.reuse ;  /* 0x0000b400d1507a23 */ /* 0x100fe2000001085d */
[-C--:B------:R-:W-:Y:S01]  /*bf40*/  HMMA.16816.F32 R28, R76, R82.reuse, R28 ;  /* 0x000000524c1c723c */ /* 0x080fe2000000181c */
[----:B------:R1:W-:Y:S03]  /*bf50*/  MUFU.EX2 R198, R84 ;  /* 0x0000005400c67308 */ /* 0x0003e60000000800 */
[----:B------:R-:W-:Y:S01]  /*bf60*/  MOV R154, R148 ;  /* 0x00000094009a7202 */ /* 0x000fe20000000f00 */
[----:B------:R-:W-:Y:S01]  /*bf70*/  IMAD.MOV.U32 R209, RZ, RZ, R234 ;  /* 0x000000ffffd17224 */ /* 0x000fe200078e00ea */
[----:B------:R-:W-:Y:S02]  /*bf80*/  MOV R234, R112 ;  /* 0x0000007000ea7202 */ /* 0x000fe40000000f00 */
[C---:B------:R-:W-:Y:S01]  /*bf90*/  HMMA.16816.F32 R32, R72.reuse, R82, R32 ;  /* 0x000000524820723c */ /* 0x040fe20000001820 */
[----:B------:R-:W-:Y:S02]  /*bfa0*/  FFMA.FTZ R69, R69, R125, R154 ;  /* 0x0000007d45457223 */ /* 0x000fe4000001009a */
[----:B------:R2:W-:Y:S05]  /*bfb0*/  MUFU.EX2 R108, R80 ;  /* 0x00000050006c7308 */ /* 0x0005ea0000000800 */
[-C--:B------:R-:W-:Y:S08]  /*bfc0*/  HMMA.16816.F32 R36, R72, R88.reuse, R36 ;  /* 0x000000584824723c */ /* 0x080ff00000001824 */
[C---:B------:R-:W-:Y:S01]  /*bfd0*/  HMMA.16816.F32 R40, R76.reuse, R88, R40 ;  /* 0x000000584c28723c */ /* 0x040fe20000001828 */
[----:B-1----:R-:W-:Y:S03]  /*bfe0*/  FFMA.FTZ R84, R236, c[0x0][0x2d0], -R92 ;  /* 0x0000b400ec547a23 */ /* 0x002fe6000001085c */
[----:B------:R-:W-:Y:S01]  /*bff0*/  IMAD.MOV.U32 R236, RZ, RZ, R152 ;  /* 0x000000ffffec7224 */ /* 0x000fe200078e0098 */
[----:B------:R1:W-:Y:S01]  /*c000*/  MUFU.EX2 R196, R84 ;  /* 0x0000005400c47308 */ /* 0x0003e20000000800 */
[----:B------:R-:W-:Y:S01]  /*c010*/  MOV R152, R150 ;  /* 0x0000009600987202 */ /* 0x000fe20000000f00 */
[----:B------:R-:W-:Y:S01]  /*c020*/  FFMA.FTZ R88, R173, c[0x0][0x2d0], -R94 ;  /* 0x0000b400ad587a23 */ /* 0x000fe2000001085e */
[-C--:B------:R-:W-:Y:S01]  /*c030*/  HMMA.16816.F32 R44, R76, R90.reuse, R44 ;  /* 0x0000005a4c2c723c */ /* 0x080fe2000000182c */
[----:B--2---:R-:W-:Y:S03]  /*c040*/  FFMA.FTZ R80, R211, c[0x0][0x2d0], -R93 ;  /* 0x0000b400d3507a23 */ /* 0x004fe6000001085d */
[----:B------:R-:W-:Y:S01]  /*c050*/  MOV R211, R235 ;  /* 0x000000eb00d37202 */ /* 0x000fe20000000f00 */
[----:B------:R-:W-:Y:S02]  /*c060*/  IMAD.MOV.U32 R235, RZ, RZ, R113 ;  /* 0x000000ffffeb7224 */ /* 0x000fe400078e0071 */
[----:B------:R2:W-:Y:S01]  /*c070*/  MUFU.EX2 R119, R88 ;  /* 0x0000005800777308 */ /* 0x0005e20000000800 */
[C---:B------:R-:W-:Y:S09]  /*c080*/  HMMA.16816.F32 R48, R72.reuse, R90, R48 ;  /* 0x0000005a4830723c */ /* 0x040ff20000001830 */
[----:B------:R3:W-:Y:S03]  /*c090*/  MUFU.EX2 R195, R80 ;  /* 0x0000005000c37308 */ /* 0x0007e60000000800 */
[----:B-1----:R-:W-:Y:S01]  /*c0a0*/  FFMA.FTZ R84, R237, c[0x0][0x2d0], -R92 ;  /* 0x0000b400ed547a23 */ /* 0x002fe2000001085c */
[----:B------:R-:W-:Y:S02]  /*c0b0*/  MOV R237, R151 ;  /* 0x0000009700ed7202 */ /* 0x000fe40000000f00 */
[----:B------:R-:W-:Y:S04]  /*c0c0*/  LDSM.16.MT88.4 R148, [R213+0x2900] ;  /* 0x00290000d594783b */ /* 0x000fe80000004200 */
[----:B------:R1:W-:Y:S01]  /*c0d0*/  MUFU.EX2 R197, R84 ;  /* 0x0000005400c57308 */ /* 0x0003e20000000800 */
[----:B--2---:R-:W-:Y:S09]  /*c0e0*/  FFMA.FTZ R88, R174, c[0x0][0x2d0], -R94 ;  /* 0x0000b400ae587a23 */ /* 0x004ff2000001085e */
[----:B------:R2:W-:Y:S01]  /*c0f0*/  MUFU.EX2 R118, R88 ;  /* 0x0000005800767308 */ /* 0x0005e20000000800 */
[--C-:B---3--:R-:W-:Y:S01]  /*c100*/  FFMA.FTZ R80, R230, c[0x0][0x2d0], -R93.reuse ;  /* 0x0000b400e6507a23 */ /* 0x108fe2000001085d */
[----:B------:R-:W-:Y:S08]  /*c110*/  MOV R230, R138 ;  /* 0x0000008a00e67202 */ /* 0x000ff00000000f00 */
[----:B------:R3:W-:Y:S01]  /*c120*/  MUFU.EX2 R193, R80 ;  /* 0x0000005000c17308 */ /* 0x0007e20000000800 */
[----:B-1----:R-:W1:Y:S01]  /*c130*/  LDSM.16.MT88.4 R84, [R215+0x1100] ;  /* 0x00110000d754783b */ /* 0x002e620000004200 */
[----:B--2---:R-:W-:Y:S08]  /*c140*/  FFMA.FTZ R88, R243, c[0x0][0x2d0], -R92 ;  /* 0x0000b400f3587a23 */ /* 0x004ff0000001085c */
[----:B------:R2:W-:Y:S01]  /*c150*/  MUFU.EX2 R189, R88 ;  /* 0x0000005800bd7308 */ /* 0x0005e20000000800 */
[----:B---3--:R-:W-:Y:S02]  /*c160*/  FFMA.FTZ R80, R233, c[0x0][0x2d0], -R93 ;  /* 0x0000b400e9507a23 */ /* 0x008fe4000001085d */
[----:B------:R-:W-:Y:S07]  /*c170*/  IMAD.MOV.U32 R233, RZ, RZ, R137 ;  /* 0x000000ffffe97224 */ /* 0x000fee00078e0089 */
[----:B------:R3:W4:Y:S01]  /*c180*/  MUFU.EX2 R194, R80 ;  /* 0x0000005000c27308 */ /* 0x0007220000000800 */
[----:B--2---:R-:W-:Y:S01]  /*c190*/  LDSM.16.MT88.4 R88, [R214+0x1900] ;  /* 0x00190000d658783b */ /* 0x004fe20000004200 */
[-C--:B-1----:R-:W-:Y:S08]  /*c1a0*/  HMMA.16816.F32 R52, R72, R84.reuse, R52 ;  /* 0x000000544834723c */ /* 0x082ff00000001834 */
[C---:B------:R-:W-:Y:S01]  /*c1b0*/  HMMA.16816.F32 R56, R76.reuse, R84, R56 ;  /* 0x000000544c38723c */ /* 0x040fe20000001838 */
[--C-:B---3--:R-:W-:Y:S03]  /*c1c0*/  FFMA.FTZ R80, R238, c[0x0][0x2d0], -R71.reuse ;  /* 0x0000b400ee507a23 */ /* 0x108fe60000010847 */
[----:B------:R-:W-:Y:S01]  /*c1d0*/  MOV R238, R136 ;  /* 0x0000008800ee7202 */ /* 0x000fe20000000f00 */
[----:B------:R1:W-:Y:S02]  /*c1e0*/  MUFU.EX2 R192, R80 ;  /* 0x0000005000c07308 */ /* 0x0003e40000000800 */
[----:B------:R-:W-:Y:S01]  /*c1f0*/  FFMA.FTZ R84, R175, c[0x0][0x2d0], -R94 ;  /* 0x0000b400af547a23 */ /* 0x000fe2000001085e */
[-C--:B------:R-:W-:Y:S07]  /*c200*/  HMMA.16816.F32 R60, R76, R86.reuse, R60 ;  /* 0x000000564c3c723c */ /* 0x080fee000000183c */
[--C-:B------:R-:W-:Y:S01]  /*c210*/  FFMA.FTZ R76, R239, c[0x0][0x2d0], -R71.reuse ;  /* 0x0000b400ef4c7a23 */ /* 0x100fe20000010847 */
[----:B------:R-:W-:Y:S01]  /*c220*/  HMMA.16816.F32 R64, R72, R86, R64 ;  /* 0x000000564840723c */ /* 0x000fe20000001840 */
[----:B------:R-:W2:Y:S03]  /*c230*/  MUFU.EX2 R98, R84 ;  /* 0x0000005400627308 */ /* 0x000ea60000000800 */
[----:B----4-:R-:W-:Y:S01]  /*c240*/  F2FP.PACK_AB R78, R194, R193 ;  /* 0x000000c1c24e723e */ /* 0x010fe200000000ff */
[----:B------:R-:W-:Y:S02]  /*c250*/  IMAD.MOV.U32 R239, RZ, RZ, R140 ;  /* 0x000000ffffef7224 */ /* 0x000fe400078e008c */
[----:B------:R-:W-:Y:S02]  /*c260*/  F2FP.PACK_AB R72, R111, R203 ;  /* 0x000000cb6f48723e */ /* 0x000fe400000000ff */
[----:B------:R-:W-:Y:S02]  /*c270*/  F2FP.PACK_AB R73, R109, R110 ;  /* 0x0000006e6d49723e */ /* 0x000fe400000000ff */
[----:B------:R3:W-:Y:S01]  /*c280*/  MUFU.EX2 R190, R76 ;  /* 0x0000004c00be7308 */ /* 0x0007e20000000800 */
[----:B------:R-:W-:Y:S01]  /*c290*/  F2FP.PACK_AB R74, R198, R199 ;  /* 0x000000c7c64a723e */ /* 0x000fe200000000ff */
[----:B-1----:R-:W-:Y:S01]  /*c2a0*/  FFMA.FTZ R80, R172, c[0x0][0x2d0], -R94 ;  /* 0x0000b400ac507a23 */ /* 0x002fe2000001085e */
[----:B------:R-:W-:Y:S07]  /*c2b0*/  F2FP.PACK_AB R75, R197, R196 ;  /* 0x000000c4c54b723e */ /* 0x000fee00000000ff */
[----:B------:R1:W4:Y:S01]  /*c2c0*/  MUFU.EX2 R191, R80 ;  /* 0x0000005000bf7308 */ /* 0x0003220000000800 */
[----:B--2---:R-:W-:Y:S01]  /*c2d0*/  F2FP.PACK_AB R79, R98, R118 ;  /* 0x00000076624f723e */ /* 0x004fe200000000ff */
[----:B------:R-:W-:Y:S01]  /*c2e0*/  LDSM.16.MT88.4 R84, [R216+0x1900] ;  /* 0x00190000d854783b */ /* 0x000fe20000004200 */
[--C-:B---3--:R-:W-:Y:S01]  /*c2f0*/  FFMA.FTZ R76, R240, c[0x0][0x2d0], -R92.reuse ;  /* 0x0000b400f04c7a23 */ /* 0x108fe2000001085c */
[----:B------:R-:W-:Y:S06]  /*c300*/  MOV R240, R142 ;  /* 0x0000008e00f07202 */ /* 0x000fec0000000f00 */
[----:B------:R2:W-:Y:S01]  /*c310*/  MUFU.EX2 R117, R76 ;  /* 0x0000004c00757308 */ /* 0x0005e20000000800 */
[----:B-1----:R-:W1:Y:S01]  /*c320*/  LDSM.16.MT88.4 R80, [R213+0x1900] ;  /* 0x00190000d550783b */ /* 0x002e620000004200 */
[----:B----4-:R-:W-:Y:S02]  /*c330*/  F2FP.PACK_AB R77, R119, R191 ;  /* 0x000000bf774d723e */ /* 0x010fe400000000ff */
[----:B--2---:R-:W-:Y:S01]  /*c340*/  F2FP.PACK_AB R76, R195, R108 ;  /* 0x0000006cc34c723e */ /* 0x004fe200000000ff */
[-C--:B-1----:R-:W-:Y:S08]  /*c350*/  HMMA.16816.F32 R4, R72, R80.reuse, R4 ;  /* 0x000000504804723c */ /* 0x082ff00000001804 */
[C---:B------:R-:W-:Y:S07]  /*c360*/  HMMA.16816.F32 R8, R76.reuse, R80, R8 ;  /* 0x000000504c08723c */ /* 0x040fee0000001808 */
[--C-:B------:R-:W-:Y:S01]  /*c370*/  FFMA.FTZ R80, R245, c[0x0][0x2d0], -R71.reuse ;  /* 0x0000b400f5507a23 */ /* 0x100fe20000010847 */
[-C--:B------:R-:W-:Y:S03]  /*c380*/  HMMA.16816.F32 R12, R76, R82.reuse, R12 ;  /* 0x000000524c0c723c */ /* 0x080fe6000000180c */
[----:B------:R1:W-:Y:S05]  /*c390*/  MUFU.EX2 R123, R80 ;  /* 0x00000050007b7308 */ /* 0x0003ea0000000800 */
[C---:B------:R-:W-:Y:S08]  /*c3a0*/  HMMA.16816.F32 R16, R72.reuse, R82, R16 ;  /* 0x000000524810723c */ /* 0x040ff00000001810 */
[-C--:B------:R-:W-:Y:S08]  /*c3b0*/  HMMA.16816.F32 R20, R72, R84.reuse, R20 ;  /* 0x000000544814723c */ /* 0x080ff00000001814 */
[C---:B------:R-:W-:Y:S01]  /*c3c0*/  HMMA.16816.F32 R24, R76.reuse, R84, R24 ;  /* 0x000000544c18723c */ /* 0x040fe20000001818 */
[----:B-1----:R-:W-:Y:S06]  /*c3d0*/  FFMA.FTZ R80, R247, c[0x0][0x2d0], -R71 ;  /* 0x0000b400f7507a23 */ /* 0x002fec0000010847 */
[--C-:B------:R-:W-:Y:S01]  /*c3e0*/  FFMA.FTZ R84, R242, c[0x0][0x2d0], -R93.reuse ;  /* 0x0000b400f2547a23 */ /* 0x100fe2000001085d */
[-C--:B------:R-:W-:Y:S01]  /*c3f0*/  HMMA.16816.F32 R28, R76, R86.reuse, R28 ;  /* 0x000000564c1c723c */ /* 0x080fe2000000181c */
[----:B------:R1:W-:Y:S07]  /*c400*/  MUFU.EX2 R188, R80 ;  /* 0x0000005000bc7308 */ /* 0x0003ee0000000800 */
        /* <DEDUP_REMOVED lines=8> */
[--C-:B--2---:R-:W-:Y:S06]  /*c490*/  FFMA.FTZ R84, R244, c[0x0][0x2d0], -R93.reuse ;  /* 0x0000b400f4547a23 */ /* 0x104fec000001085d */
[----:B------:R2:W-:Y:S01]  /*c4a0*/  MUFU.EX2 R97, R88 ;  /* 0x0000005800617308 */ /* 0x0005e20000000800 */
[C---:B------:R-:W-:Y:S09]  /*c4b0*/  HMMA.16816.F32 R48, R72.reuse, R90, R48 ;  /* 0x0000005a4830723c */ /* 0x040ff20000001830 */
[----:B------:R3:W-:Y:S03]  /*c4c0*/  MUFU.EX2 R186, R84 ;  /* 0x0000005400ba7308 */ /* 0x0007e60000000800 */
[----:B-1----:R-:W-:Y:S07]  /*c4d0*/  FFMA.FTZ R80, R249, c[0x0][0x2d0], -R92 ;  /* 0x0000b400f9507a23 */ /* 0x002fee000001085c */
[----:B------:R1:W-:Y:S01]  /*c4e0*/  MUFU.EX2 R187, R80 ;  /* 0x0000005000bb7308 */ /* 0x0003e20000000800 */
[----:B--2---:R-:W-:Y:S09]  /*c4f0*/  FFMA.FTZ R88, R177, c[0x0][0x2d0], -R94 ;  /* 0x0000b400b1587a23 */ /* 0x004ff2000001085e */
[----:B------:R2:W-:Y:S01]  /*c500*/  MUFU.EX2 R96, R88 ;  /* 0x0000005800607308 */ /* 0x0005e20000000800 */
[--C-:B---3--:R-:W-:Y:S09]  /*c510*/  FFMA.FTZ R84, R246, c[0x0][0x2d0], -R93.reuse ;  /* 0x0000b400f6547a23 */ /* 0x108ff2000001085d */
[----:B------:R3:W4:Y:S01]  /*c520*/  MUFU.EX2 R185, R84 ;  /* 0x0000005400b97308 */ /* 0x0007220000000800 */
[----:B-1----:R-:W-:Y:S09]  /*c530*/  FFMA.FTZ R80, R241, c[0x0][0x2d0], -R93 ;  /* 0x0000b400f1507a23 */ /* 0x002ff2000001085d */
[----:B------:R1:W-:Y:S01]  /*c540*/  MUFU.EX2 R116, R80 ;  /* 0x0000005000747308 */ /* 0x0003e20000000800 */
[----:B--2---:R-:W-:Y:S09]  /*c550*/  FFMA.FTZ R88, R103, c[0x0][0x2d0], -R92 ;  /* 0x0000b40067587a23 */ /* 0x004ff2000001085c */
[----:B------:R2:W-:Y:S01]  /*c560*/  MUFU.EX2 R172, R88 ;  /* 0x0000005800ac7308 */ /* 0x0005e20000000800 */
[--C-:B---3--:R-:W-:Y:S09]  /*c570*/  FFMA.FTZ R84, R250, c[0x0][0x2d0], -R71.reuse ;  /* 0x0000b400fa547a23 */ /* 0x108ff20000010847 */
[----:B------:R3:W-:Y:S01]  /*c580*/  MUFU.EX2 R184, R84 ;  /* 0x0000005400b87308 */ /* 0x0007e20000000800 */
[----:B-1----:R-:W1:Y:S08]  /*c590*/  LDSM.16.MT88.4 R80, [R215+0x1900] ;  /* 0x00190000d750783b */ /* 0x002e700000004200 */
[----:B--2---:R-:W-:Y:S01]  /*c5a0*/  LDSM.16.MT88.4 R88, [R214+0x2100] ;  /* 0x00210000d658783b */ /* 0x004fe20000004200 */
[--C-:B---3--:R-:W-:Y:S04]  /*c5b0*/  FFMA.FTZ R84, R181, c[0x0][0x2d0], -R94.reuse ;  /* 0x0000b400b5547a23 */ /* 0x108fe8000001085e */
[----:B------:R2:W3:Y:S01]  /*c5c0*/  MUFU.EX2 R120, R84 ;  /* 0x0000005400787308 */ /* 0x0004e20000000800 */
[-C--:B-1----:R-:W-:Y:S08]  /*c5d0*/  HMMA.16816.F32 R52, R72, R80.reuse, R52 ;  /* 0x000000504834723c */ /* 0x082ff00000001834 */
[C---:B------:R-:W-:Y:S01]  /*c5e0*/  HMMA.16816.F32 R56, R76.reuse, R80, R56 ;  /* 0x000000504c38723c */ /* 0x040fe20000001838 */
[----:B--2---:R-:W1:Y:S06]  /*c5f0*/  LDSM.16.MT88.4 R84, [R213+0x2100] ;  /* 0x00210000d554783b */ /* 0x004e6c0000004200 */
[----:B------:R-:W-:Y:S01]  /*c600*/  FFMA.FTZ R80, R176, c[0x0][0x2d0], -R94 ;  /* 0x0000b400b0507a23 */ /* 0x000fe2000001085e */
[-C--:B------:R-:W-:Y:S03]  /*c610*/  HMMA.16816.F32 R60, R76, R82.reuse, R60 ;  /* 0x000000524c3c723c */ /* 0x080fe6000000183c */
[----:B------:R2:W5:Y:S04]  /*c620*/  MUFU.EX2 R95, R80 ;  /* 0x00000050005f7308 */ /* 0x0005680000000800 */
[--C-:B------:R-:W-:Y:S01]  /*c630*/  FFMA.FTZ R76, R251, c[0x0][0x2d0], -R71.reuse ;  /* 0x0000b400fb4c7a23 */ /* 0x100fe20000010847 */
[----:B------:R-:W-:Y:S01]  /*c640*/  HMMA.16816.F32 R64, R72, R82, R64 ;  /* 0x000000524840723c */ /* 0x000fe20000001840 */
[----:B----4-:R-:W-:Y:S03]  /*c650*/  F2FP.PACK_AB R78, R185, R186 ;  /* 0x000000bab94e723e */ /* 0x010fe600000000ff */
[----:B---3--:R-:W-:Y:S01]  /*c660*/  F2FP.PACK_AB R77, R97, R120 ;  /* 0x00000078614d723e */ /* 0x008fe200000000ff */
[----:B------:R3:W4:Y:S02]  /*c670*/  MUFU.EX2 R175, R76 ;  /* 0x0000004c00af7308 */ /* 0x0007240000000800 */
[----:B------:R-:W-:Y:S02]  /*c680*/  F2FP.PACK_AB R72, R190, R192 ;  /* 0x000000c0be48723e */ /* 0x000fe400000000ff */
[----:B------:R-:W-:Y:S03]  /*c690*/  F2FP.PACK_AB R73, R189, R117 ;  /* 0x00000075bd49723e */ /* 0x000fe600000000ff */
[----:B------:R-:W-:Y:S02]  /*c6a0*/  F2FP.PACK_AB R74, R188, R123 ;  /* 0x0000007bbc4a723e */ /* 0x000fe400000000ff */
[----:B------:R-:W-:Y:S01]  /*c6b0*/  F2FP.PACK_AB R75, R187, R122 ;  /* 0x0000007abb4b723e */ /* 0x000fe200000000ff */
[----:B--2---:R-:W2:Y:S01]  /*c6c0*/  LDSM.16.MT88.4 R80, [R216+0x2100] ;  /* 0x00210000d850783b */ /* 0x004ea20000004200 */
[----:B-----5:R-:W-:Y:S05]  /*c6d0*/  F2FP.PACK_AB R79, R95, R96 ;  /* 0x000000605f4f723e */ /* 0x020fea00000000ff */
[-C--:B-1----:R-:W-:Y:S01]  /*c6e0*/  HMMA.16816.F32 R4, R72, R84.reuse, R4 ;  /* 0x000000544804723c */ /* 0x082fe20000001804 */
[--C-:B---3--:R-:W-:Y:S01]  /*c6f0*/  FFMA.FTZ R76, R252, c[0x0][0x2d0], -R92.reuse ;  /* 0x0000b400fc4c7a23 */ /* 0x108fe2000001085c */
[----:B----4-:R-:W-:Y:S03]  /*c700*/  F2FP.PACK_AB R168, R175, R184 ;  /* 0x000000b8afa8723e */ /* 0x010fe600000000ff */
[----:B------:R1:W3:Y:S02]  /*c710*/  MUFU.EX2 R174, R76 ;  /* 0x0000004c00ae7308 */ /* 0x0002e40000000800 */
[----:B-1----:R-:W-:Y:S02]  /*c720*/  F2FP.PACK_AB R76, R121, R116 ;  /* 0x00000074794c723e */ /* 0x002fe400000000ff */
[----:B---3--:R-:W-:Y:S05]  /*c730*/  F2FP.PACK_AB R169, R172, R174 ;  /* 0x000000aeaca9723e */ /* 0x008fea00000000ff */
[C---:B------:R-:W-:Y:S07]  /*c740*/  HMMA.16816.F32 R8, R76.reuse, R84, R8 ;  /* 0x000000544c08723c */ /* 0x040fee0000001808 */
[--C-:B------:R-:W-:Y:S01]  /*c750*/  FFMA.FTZ R84, R102, c[0x0][0x2d0], -R71.reuse ;  /* 0x0000b40066547a23 */ /* 0x100fe20000010847 */
[-C--:B------:R-:W-:Y:S01]  /*c760*/  HMMA.16816.F32 R12, R76, R86.reuse, R12 ;  /* 0x000000564c0c723c */ /* 0x080fe2000000180c */
[----:B------:R-:W-:Y:S02]  /*c770*/  FFMA.FTZ R71, R101, c[0x0][0x2d0], -R71 ;  /* 0x0000b40065477a23 */ /* 0x000fe40000010847 */
[----:B------:R-:W-:Y:S01]  /*c780*/  LDSM.16.MT88.4 R100, [R216+0x2900] ;  /* 0x00290000d864783b */ /* 0x000fe20000004200 */
[----:B------:R1:W-:Y:S04]  /*c790*/  MUFU.EX2 R173, R84 ;  /* 0x0000005400ad7308 */ /* 0x0003e80000000800 */
[C---:B------:R-:W-:Y:S06]  /*c7a0*/  HMMA.16816.F32 R16, R72.reuse, R86, R16 ;  /* 0x000000564810723c */ /* 0x040fec0000001810 */
[----:B------:R3:W4:Y:S02]  /*c7b0*/  MUFU.EX2 R135, R71 ;  /* 0x0000004700877308 */ /* 0x0007240000000800 */
[-C--:B--2---:R-:W-:Y:S08]  /*c7c0*/  HMMA.16816.F32 R20, R72, R80.reuse, R20 ;  /* 0x000000504814723c */ /* 0x084ff00000001814 */
[C---:B------:R-:W-:Y:S01]  /*c7d0*/  HMMA.16816.F32 R24, R76.reuse, R80, R24 ;  /* 0x000000504c18723c */ /* 0x040fe20000001818 */
[----:B-1----:R-:W1:Y:S07]  /*c7e0*/  LDSM.16.MT88.4 R84, [R215+0x2100] ;  /* 0x00210000d754783b */ /* 0x002e6e0000004200 */
[-C--:B------:R-:W-:Y:S01]  /*c7f0*/  HMMA.16816.F32 R28, R76, R82.reuse, R28 ;  /* 0x000000524c1c723c */ /* 0x080fe2000000181c */
[----:B---3--:R-:W-:Y:S03]  /*c800*/  FFMA.FTZ R71, R147, c[0x0][0x2d0], -R92 ;  /* 0x0000b40093477a23 */ /* 0x008fe6000001085c */
[----:B----4-:R-:W-:Y:S01]  /*c810*/  F2FP.PACK_AB R170, R135, R173 ;  /* 0x000000ad87aa723e */ /* 0x010fe200000000ff */
[----:B------:R-:W-:Y:S01]  /*c820*/  IMAD.MOV.U32 R147, RZ, RZ, R146 ;  /* 0x000000ffff937224 */ /* 0x000fe200078e0092 */
[----:B------:R-:W-:Y:S02]  /*c830*/  MOV R146, R145 ;  /* 0x0000009100927202 */ /* 0x000fe40000000f00 */
[C---:B------:R-:W-:Y:S01]  /*c840*/  HMMA.16816.F32 R32, R72.reuse, R82, R32 ;  /* 0x000000524820723c */ /* 0x040fe20000001820 */
[----:B------:R-:W2:Y:S03]  /*c850*/  LDL.LU R83, [R1+0x10] ;  /* 0x0000100001537983 */ /* 0x000ea60000300800 */
[----:B------:R-:W-:Y:S01]  /*c860*/  FFMA.FTZ R92, R133, c[0x0][0x2d0], -R92 ;  /* 0x0000b400855c7a23 */ /* 0x000fe2000001085c */
[----:B------:R-:W-:Y:S01]  /*c870*/  MOV R145, R134 ;  /* 0x0000008600917202 */ /* 0x000fe20000000f00 */
[----:B------:R-:W-:Y:S01]  /*c880*/  IMAD.MOV.U32 R154, RZ, RZ, R146 ;  /* 0x000000ffff9a7224 */ /* 0x000fe200078e0092 */
[----:B------:R3:W-:Y:S02]  /*c890*/  MUFU.EX2 R134, R71 ;  /* 0x0000004700867308 */ /* 0x0007e40000000800 */
[----:B------:R-:W-:Y:S01]  /*c8a0*/  MOV R153, R145 ;  /* 0x0000009100997202 */ /* 0x000fe20000000f00 */
[-C--:B------:R-:W-:Y:S07]  /*c8b0*/  HMMA.16816.F32 R36, R72, R88.reuse, R36 ;  /* 0x000000584824723c */ /* 0x080fee0000001824 */
[----:B------:R-:W4:Y:S01]  /*c8c0*/  MUFU.EX2 R133, R92 ;  /* 0x0000005c00857308 */ /* 0x000f220000000800 */
[C---:B------:R-:W-:Y:S08]  /*c8d0*/  HMMA.16816.F32 R40, R76.reuse, R88, R40 ;  /* 0x000000584c28723c */ /* 0x040ff00000001828 */
[-C--:B------:R-:W-:Y:S01]  /*c8e0*/  HMMA.16816.F32 R44, R76, R90.reuse, R44 ;  /* 0x0000005a4c2c723c */ /* 0x080fe2000000182c */
[----:B---3--:R-:W-:Y:S03]  /*c8f0*/  FFMA.FTZ R71, R163, c[0x0][0x2d0], -R93 ;  /* 0x0000b400a3477a23 */ /* 0x008fe6000001085d */
[----:B------:R-:W-:Y:S04]  /*c900*/  IMAD.MOV.U32 R163, RZ, RZ, R143 ;  /* 0x000000ffffa37224 */ /* 0x000fe800078e008f */
[C---:B------:R-:W-:Y:S01]  /*c910*/  HMMA.16816.F32 R48, R72.reuse, R90, R48 ;  /* 0x0000005a4830723c */ /* 0x040fe20000001830 */
[----:B------:R3:W-:Y:S03]  /*c920*/  MUFU.EX2 R99, R71 ;  /* 0x0000004700637308 */ /* 0x0007e60000000800 */
[----:B----4-:R-:W-:Y:S04]  /*c930*/  F2FP.PACK_AB R171, R133, R134 ;  /* 0x0000008685ab723e */ /* 0x010fe800000000ff */
[-C--:B-1----:R-:W-:Y:S08]  /*c940*/  HMMA.16816.F32 R52, R72, R84.reuse, R52 ;  /* 0x000000544834723c */ /* 0x082ff00000001834 */
[C---:B------:R-:W-:Y:S08]  /*c950*/  HMMA.16816.F32 R56, R76.reuse, R84, R56 ;  /* 0x000000544c38723c */ /* 0x040ff00000001838 */
[-C--:B------:R-:W-:Y:S01]  /*c960*/  HMMA.16816.F32 R60, R76, R86.reuse, R60 ;  /* 0x000000564c3c723c */ /* 0x080fe2000000183c */
[----:B---3--:R-:W-:Y:S03]  /*c970*/  FFMA.FTZ R71, R159, c[0x0][0x2d0], -R93 ;  /* 0x0000b4009f477a23 */ /* 0x008fe6000001085d */
[----:B------:R-:W-:Y:S01]  /*c980*/  MOV R159, R139 ;  /* 0x0000008b009f7202 */ /* 0x000fe20000000f00 */
[----:B------:R1:W3:Y:S03]  /*c990*/  MUFU.EX2 R92, R71 ;  /* 0x00000047005c7308 */ /* 0x0002e60000000800 */
[----:B------:R-:W-:Y:S08]  /*c9a0*/  HMMA.16816.F32 R64, R72, R86, R64 ;  /* 0x000000564840723c */ /* 0x000ff00000001840 */
[-C--:B------:R-:W-:Y:S07]  /*c9b0*/  HMMA.16816.F32 R136, R168, R148.reuse, R4 ;  /* 0x00000094a888723c */ /* 0x080fee0000001804 */
[----:B------:R-:W-:Y:S01]  /*c9c0*/  FADD.FTZ R4, R237, R69 ;  /* 0x00000045ed047221 */ /* 0x000fe20000010000 */
[----:B------:R-:W-:Y:S01]  /*c9d0*/  MOV R237, R115 ;  /* 0x0000007300ed7202 */ /* 0x000fe20000000f00 */
[----:B------:R-:W-:Y:S03]  /*c9e0*/  FADD.FTZ R6, R236, R68 ;  /* 0x00000044ec067221 */ /* 0x000fe60000010000 */
[----:B------:R-:W-:Y:S01]  /*c9f0*/  FADD.FTZ R4, R154, R4 ;  /* 0x000000049a047221 */ /* 0x000fe20000010000 */
[----:B------:R-:W-:Y:S01]  /*ca00*/  MOV R236, R114 ;  /* 0x0000007200ec7202 */ /* 0x000fe20000000f00 */
[--C-:B-1----:R-:W-:Y:S01]  /*ca10*/  FFMA.FTZ R71, R155, c[0x0][0x2d0], -R93.reuse ;  /* 0x0000b4009b477a23 */ /* 0x102fe2000001085d */
[----:B------:R-:W1:Y:S01]  /*ca20*/  LDSM.16.MT88.4 R112, [R214+0x2900] ;  /* 0x00290000d670783b */ /* 0x000e620000004200 */
[----:B------:R-:W-:Y:S01]  /*ca30*/  FFMA.FTZ R93, R183, c[0x0][0x2d0], -R93 ;  /* 0x0000b400b75d7a23 */ /* 0x000fe2000001085d */
[----:B---3--:R-:W-:Y:S01]  /*ca40*/  F2FP.PACK_AB R124, R92, R99 ;  /* 0x000000635c7c723e */ /* 0x008fe200000000ff */
[----:B------:R-:W-:Y:S01]  /*ca50*/  FADD.FTZ R6, R153, R6 ;  /* 0x0000000699067221 */ /* 0x000fe20000010000 */
[----:B------:R3:W-:Y:S01]  /*ca60*/  MUFU.EX2 R82, R71 ;  /* 0x0000004700527308 */ /* 0x0007e20000000800 */
[----:B------:R-:W-:Y:S01]  /*ca70*/  FADD.FTZ R4, R240, R4 ;  /* 0x00000004f0047221 */ /* 0x000fe20000010000 */
[----:B------:R-:W-:Y:S08]  /*ca80*/  MOV R155, R147 ;  /* 0x00000093009b7202 */ /* 0x000ff00000000f00 */
[----:B------:R-:W4:Y:S01]  /*ca90*/  MUFU.EX2 R93, R93 ;  /* 0x0000005d005d7308 */ /* 0x000f220000000800 */
[--C-:B---3--:R-:W-:Y:S09]  /*caa0*/  FFMA.FTZ R71, R178, c[0x0][0x2d0], -R94.reuse ;  /* 0x0000b400b2477a23 */ /* 0x108ff2000001085e */
[----:B------:R3:W-:Y:S01]  /*cab0*/  MUFU.EX2 R80, R71 ;  /* 0x0000004700507308 */ /* 0x0007e20000000800 */
[----:B----4-:R-:W-:Y:S01]  /*cac0*/  F2FP.PACK_AB R126, R93, R82 ;  /* 0x000000525d7e723e */ /* 0x010fe200000000ff */
[--C-:B---3--:R-:W-:Y:S08]  /*cad0*/  FFMA.FTZ R71, R179, c[0x0][0x2d0], -R94.reuse ;  /* 0x0000b400b3477a23 */ /* 0x108ff0000001085e */
[----:B------:R3:W4:Y:S02]  /*cae0*/  MUFU.EX2 R81, R71 ;  /* 0x0000004700517308 */ /* 0x0007240000000800 */
[--C-:B---3--:R-:W-:Y:S01]  /*caf0*/  FFMA.FTZ R71, R180, c[0x0][0x2d0], -R94.reuse ;  /* 0x0000b400b4477a23 */ /* 0x108fe2000001085e */
[----:B----4-:R-:W-:Y:S01]  /*cb00*/  F2FP.PACK_AB R125, R81, R80 ;  /* 0x00000050517d723e */ /* 0x010fe200000000ff */
[----:B------:R-:W-:Y:S02]  /*cb10*/  FFMA.FTZ R94, R70, c[0x0][0x2d0], -R94 ;  /* 0x0000b400465e7a23 */ /* 0x000fe4000001085e */
[----:B------:R-:W3:Y:S04]  /*cb20*/  LDL.LU R70, [R1+0x14] ;  /* 0x0000140001467983 */ /* 0x000ee80000300800 */
[----:B------:R-:W-:Y:S10]  /*cb30*/  MUFU.EX2 R71, R71 ;  /* 0x0000004700477308 */ /* 0x000ff40000000800 */
[----:B------:R-:W4:Y:S02]  /*cb40*/  MUFU.EX2 R94, R94 ;  /* 0x0000005e005e7308 */ /* 0x000f240000000800 */
[----:B----4-:R-:W-:Y:S07]  /*cb50*/  F2FP.PACK_AB R127, R94, R71 ;  /* 0x000000475e7f723e */ /* 0x010fee00000000ff */
[C---:B------:R-:W-:Y:S01]  /*cb60*/  HMMA.16816.F32 R140, R124.reuse, R148, R8 ;  /* 0x000000947c8c723c */ /* 0x040fe20000001808 */
[----:B--2---:R-:W-:Y:S01]  /*cb70*/  FFMA.FTZ R2, R2, R83, R152 ;  /* 0x0000005302027223 */ /* 0x004fe20000010098 */
[----:B------:R-:W-:Y:S06]  /*cb80*/  MOV R152, R144 ;  /* 0x0000009000987202 */ /* 0x000fec0000000f00 */
[-C--:B------:R-:W-:Y:S01]  /*cb90*/  HMMA.16816.F32 R144, R124, R150.reuse, R12 ;  /* 0x000000967c90723c */ /* 0x080fe2000000180c */
[----:B------:R-:W-:Y:S04]  /*cba0*/  FADD.FTZ R2, R155, R2 ;  /* 0x000000029b027221 */ /* 0x000fe80000010000 */
[----:B------:R-:W-:Y:S02]  /*cbb0*/  FADD.FTZ R5, R152, R2 ;  /* 0x0000000298057221 */ /* 0x000fe40000010000 */
[----:B------:R-:W-:Y:S01]  /*cbc0*/  FADD.FTZ R2, R239, R6 ;  /* 0x00000006ef027221 */ /* 0x000fe20000010000 */
[C---:B------:R-:W-:Y:S01]  /*cbd0*/  HMMA.16816.F32 R148, R168.reuse, R150, R16 ;  /* 0x00000096a894723c */ /* 0x040fe20000001810 */
[----:B------:R-:W-:Y:S07]  /*cbe0*/  FADD.FTZ R6, R158, R4 ;  /* 0x000000049e067221 */ /* 0x000fee0000010000 */
[-C--:B------:R-:W-:Y:S01]  /*cbf0*/  HMMA.16816.F32 R152, R168, R100.reuse, R20 ;  /* 0x00000064a898723c */ /* 0x080fe20000001814 */
[----:B---3--:R-:W-:Y:S03]  /*cc00*/  FFMA.FTZ R8, R0, R70, R131 ;  /* 0x0000004600087223 */ /* 0x008fe60000010083 */
[----:B------:R-:W-:Y:S02]  /*cc10*/  FADD.FTZ R0, R159, R5 ;  /* 0x000000059f007221 */ /* 0x000fe40000010000 */
[----:B------:R-:W-:Y:S01]  /*cc20*/  FADD.FTZ R8, R132, R8 ;  /* 0x0000000884087221 */ /* 0x000fe20000010000 */
[----:B------:R-:W-:Y:S01]  /*cc30*/  MOV R132, R129 ;  /* 0x0000008100847202 */ /* 0x000fe20000000f00 */
[----:B------:R-:W-:Y:S04]  /*cc40*/  FADD.FTZ R5, R157, R2 ;  /* 0x000000029d057221 */ /* 0x000fe80000010000 */
[----:B------:R-:W-:Y:S02]  /*cc50*/  FADD.FTZ R7, R156, R0 ;  /* 0x000000009c077221 */ /* 0x000fe40000010000 */
[----:B------:R-:W-:Y:S01]  /*cc60*/  FADD.FTZ R4, R238, R8 ;  /* 0x00000008ee047221 */ /* 0x000fe20000010000 */
[C---:B------:R-:W-:Y:S01]  /*cc70*/  HMMA.16816.F32 R156, R124.reuse, R100, R24 ;  /* 0x000000647c9c723c */ /* 0x040fe20000001818 */
[----:B------:R-:W-:Y:S02]  /*cc80*/  FADD.FTZ R2, R233, R6 ;  /* 0x00000006e9027221 */ /* 0x000fe40000010000 */
[----:B------:R-:W-:Y:S02]  /*cc90*/  FADD.FTZ R0, R230, R5 ;  /* 0x00000005e6007221 */ /* 0x000fe40000010000 */
[----:B------:R-:W-:Y:S02]  /*cca0*/  FADD.FTZ R7, R160, R7 ;  /* 0x00000007a0077221 */ /* 0x000fe40000010000 */
[----:B------:R-:W-:Y:S02]  /*ccb0*/  FADD.FTZ R4, R163, R4 ;  /* 0x00000004a3047221 */ /* 0x000fe40000010000 */
[----:B------:R-:W-:Y:S03]  /*ccc0*/  FADD.FTZ R6, R162, R2 ;  /* 0x00000002a2067221 */ /* 0x000fe60000010000 */
[----:B------:R-:W-:Y:S02]  /*ccd0*/  FADD.FTZ R5, R161, R0 ;  /* 0x00000000a1057221 */ /* 0x000fe40000010000 */
[----:B------:R-:W-:Y:S01]  /*cce0*/  FADD.FTZ R2, R211, R7 ;  /* 0x00000007d3027221 */ /* 0x000fe20000010000 */
[-C--:B------:R-:W-:Y:S01]  /*ccf0*/  HMMA.16816.F32 R160, R124, R102.reuse, R28 ;  /* 0x000000667ca0723c */ /* 0x080fe2000000181c */
[----:B------:R-:W-:Y:S02]  /*cd00*/  FADD.FTZ R4, R209, R4 ;  /* 0x00000004d1047221 */ /* 0x000fe40000010000 */
[----:B------:R-:W-:Y:S02]  /*cd10*/  FADD.FTZ R0, R237, R6 ;  /* 0x00000006ed007221 */ /* 0x000fe40000010000 */
[----:B------:R-:W-:Y:S02]  /*cd20*/  FADD.FTZ R10, R236, R5 ;  /* 0x00000005ec0a7221 */ /* 0x000fe40000010000 */
[----:B------:R-:W-:Y:S01]  /*cd30*/  FADD.FTZ R11, R234, R4 ;  /* 0x00000004ea0b7221 */ /* 0x000fe20000010000 */
[C---:B------:R-:W-:Y:S01]  /*cd40*/  HMMA.16816.F32 R100, R168.reuse, R102, R32 ;  /* 0x00000066a864723c */ /* 0x040fe20000001820 */
[----:B------:R-:W-:Y:S01]  /*cd50*/  FADD.FTZ R8, R235, R2 ;  /* 0x00000002eb087221 */ /* 0x000fe20000010000 */
[----:B------:R-:W2:Y:S02]  /*cd60*/  LDSM.16.MT88.4 R4, [R215+0x2900] ;  /* 0x00290000d704783b */ /* 0x000ea40000004200 */
[----:B------:R-:W-:Y:S02]  /*cd70*/  FADD.FTZ R9, R232, R0 ;  /* 0x00000000e8097221 */ /* 0x000fe40000010000 */
[----:B------:R-:W-:Y:S02]  /*cd80*/  FADD.FTZ R2, R167, R10 ;  /* 0x0000000aa7027221 */ /* 0x000fe40000010000 */
[----:B------:R-:W-:Y:S04]  /*cd90*/  FADD.FTZ R0, R165, R8 ;  /* 0x00000008a5007221 */ /* 0x000fe80000010000 */
[----:B------:R-:W-:Y:S02]  /*cda0*/  FADD.FTZ R8, R104, R11 ;  /* 0x0000000b68087221 */ /* 0x000fe40000010000 */
[----:B------:R-:W-:Y:S02]  /*cdb0*/  FADD.FTZ R9, R210, R9 ;  /* 0x00000009d2097221 */ /* 0x000fe40000010000 */
[----:B------:R-:W-:Y:S02]  /*cdc0*/  FADD.FTZ R2, R166, R2 ;  /* 0x00000002a6027221 */ /* 0x000fe40000010000 */
[----:B------:R-:W-:Y:S02]  /*cdd0*/  FADD.FTZ R0, R164, R0 ;  /* 0x00000000a4007221 */ /* 0x000fe40000010000 */
[----:B------:R-:W-:Y:S01]  /*cde0*/  FADD.FTZ R12, R208, R8 ;  /* 0x00000008d00c7221 */ /* 0x000fe20000010000 */
[-C--:B-1----:R-:W-:Y:S01]  /*cdf0*/  HMMA.16816.F32 R164, R168, R112.reuse, R36 ;  /* 0x00000070a8a4723c */ /* 0x082fe20000001824 */
[----:B------:R-:W-:Y:S02]  /*ce00*/  FADD.FTZ R8, R207, R9 ;  /* 0x00000009cf087221 */ /* 0x000fe40000010000 */
[----:B------:R-:W-:Y:S02]  /*ce10*/  FADD.FTZ R2, R205, R2 ;  /* 0x00000002cd027221 */ /* 0x000fe40000010000 */
[----:B------:R-:W-:Y:S02]  /*ce20*/  FADD.FTZ R0, R107, R0 ;  /* 0x000000006b007221 */ /* 0x000fe40000010000 */
[----:B------:R-:W-:Y:S02]  /*ce30*/  FADD.FTZ R12, R105, R12 ;  /* 0x0000000c690c7221 */ /* 0x000fe40000010000 */
[----:B------:R-:W-:Y:S03]  /*ce40*/  FADD.FTZ R10, R206, R8 ;  /* 0x00000008ce0a7221 */ /* 0x000fe60000010000 */
[----:B------:R-:W-:Y:S02]  /*ce50*/  FADD.FTZ R9, R204, R2 ;  /* 0x00000002cc097221 */ /* 0x000fe40000010000 */
        /* <DEDUP_REMOVED lines=16> */
[----:B------:R-:W-:Y:S03]  /*cf60*/  FADD.FTZ R8, R191, R8 ;  /* 0x00000008bf087221 */ /* 0x000fe60000010000 */
        /* <DEDUP_REMOVED lines=8> */
[----:B------:R-:W-:Y:S01]  /*cff0*/  FADD.FTZ R2, R190, R10 ;  /* 0x0000000abe027221 */ /* 0x000fe20000010000 */
[-C--:B--2---:R-:W-:Y:S01]  /*d000*/  HMMA.16816.F32 R116, R168, R4.reuse, R52 ;  /* 0x00000004a874723c */ /* 0x084fe20000001834 */
[----:B------:R-:W-:Y:S02]  /*d010*/  FADD.FTZ R8, R98, R8 ;  /* 0x0000000862087221 */ /* 0x000fe40000010000 */
[----:B------:R-:W-:Y:S02]  /*d020*/  FADD.FTZ R0, R189, R11 ;  /* 0x0000000bbd007221 */ /* 0x000fe40000010000 */
[----:B------:R-:W-:Y:S02]  /*d030*/  FADD.FTZ R10, R121, R9 ;  /* 0x00000009790a7221 */ /* 0x000fe40000010000 */
[----:B------:R-:W-:Y:S02]  /*d040*/  FADD.FTZ R11, R123, R2 ;  /* 0x000000027b0b7221 */ /* 0x000fe40000010000 */
[----:B------:R-:W-:Y:S03]  /*d050*/  FADD.FTZ R8, R120, R8 ;  /* 0x0000000878087221 */ /* 0x000fe60000010000 */
[----:B------:R-:W-:Y:S02]  /*d060*/  FADD.FTZ R9, R122, R0 ;  /* 0x000000007a097221 */ /* 0x000fe40000010000 */
[----:B------:R-:W-:Y:S01]  /*d070*/  FADD.FTZ R2, R186, R10 ;  /* 0x0000000aba027221 */ /* 0x000fe20000010000 */
[C---:B------:R-:W-:Y:S01]  /*d080*/  HMMA.16816.F32 R120, R124.reuse, R4, R56 ;  /* 0x000000047c78723c */ /* 0x040fe20000001838 */
[----:B------:R-:W-:Y:S02]  /*d090*/  FADD.FTZ R0, R188, R11 ;  /* 0x0000000bbc007221 */ /* 0x000fe40000010000 */
[----:B------:R-:W-:Y:S04]  /*d0a0*/  IMAD.MOV.U32 R131, RZ, RZ, R130 ;  /* 0x000000ffff837224 */ /* 0x000fe800078e0082 */
[----:B------:R-:W-:Y:S01]  /*d0b0*/  FADD.FTZ R4, R97, R8 ;  /* 0x0000000861047221 */ /* 0x000fe20000010000 */
[-C--:B------:R-:W-:Y:S01]  /*d0c0*/  HMMA.16816.F32 R124, R124, R6.reuse, R60 ;  /* 0x000000067c7c723c */ /* 0x080fe2000000183c */
[----:B------:R-:W-:Y:S03]  /*d0d0*/  FADD.FTZ R8, R187, R9 ;  /* 0x00000009bb087221 */ /* 0x000fe60000010000 */
[----:B------:R-:W-:Y:S02]  /*d0e0*/  FADD.FTZ R9, R185, R2 ;  /* 0x00000002b9097221 */ /* 0x000fe40000010000 */
[----:B------:R-:W-:Y:S02]  /*d0f0*/  FADD.FTZ R4, R96, R4 ;  /* 0x0000000460047221 */ /* 0x000fe40000010000 */
[----:B------:R-:W-:Y:S01]  /*d100*/  FADD.FTZ R5, R184, R0 ;  /* 0x00000000b8057221 */ /* 0x000fe20000010000 */
[----:B------:R-:W-:Y:S03]  /*d110*/  HMMA.16816.F32 R168, R168, R6, R64 ;  /* 0x00000006a8a8723c */ /* 0x000fe60000001840 */
[----:B------:R-:W-:Y:S02]  /*d120*/  FADD.FTZ R2, R174, R8 ;  /* 0x00000008ae027221 */ /* 0x000fe40000010000 */
[----:B------:R-:W-:Y:S02]  /*d130*/  FADD.FTZ R4, R95, R4 ;  /* 0x000000045f047221 */ /* 0x000fe40000010000 */
[----:B------:R-:W-:Y:S02]  /*d140*/  FADD.FTZ R0, R99, R9 ;  /* 0x0000000963007221 */ /* 0x000fe40000010000 */
[----:B------:R-:W-:Y:S03]  /*d150*/  FADD.FTZ R5, R175, R5 ;  /* 0x00000005af057221 */ /* 0x000fe60000010000 */
[----:B------:R-:W-:Y:S02]  /*d160*/  FADD.FTZ R8, R172, R2 ;  /* 0x00000002ac087221 */ /* 0x000fe40000010000 */
[----:B------:R-:W-:Y:S02]  /*d170*/  FADD.FTZ R2, R80, R4 ;  /* 0x0000000450027221 */ /* 0x000fe40000010000 */
[----:B------:R-:W-:Y:S02]  /*d180*/  FADD.FTZ R4, R92, R0 ;  /* 0x000000005c047221 */ /* 0x000fe40000010000 */
[----:B------:R-:W-:Y:S02]  /*d190*/  FADD.FTZ R0, R173, R5 ;  /* 0x00000005ad007221 */ /* 0x000fe40000010000 */
[----:B------:R-:W-:Y:S01]  /*d1a0*/  FADD.FTZ R5, R134, R8 ;  /* 0x0000000886057221 */ /* 0x000fe20000010000 */
[----:B------:R-:W-:Y:S01]  /*d1b0*/  MOV R134, R3 ;  /* 0x0000000300867202 */ /* 0x000fe20000000f00 */
[----:B------:R-:W-:Y:S02]  /*d1c0*/  FADD.FTZ R6, R135, R0 ;  /* 0x0000000087067221 */ /* 0x000fe40000010000 */
[----:B------:R-:W-:Y:S01]  /*d1d0*/  FADD.FTZ R5, R133, R5 ;  /* 0x0000000585057221 */ /* 0x000fe20000010000 */
[----:B------:R-:W-:Y:S01]  /*d1e0*/  MOV R133, R128 ;  /* 0x0000008000857202 */ /* 0x000fe20000000f00 */
[----:B------:R-:W-:Y:S01]  /*d1f0*/  FADD.FTZ R2, R81, R2 ;  /* 0x0000000251027221 */ /* 0x000fe20000010000 */
[----:B------:R1:W-:Y:S01]  /*d200*/  STL [R1+0x8], R6 ;  /* 0x0000080601007387 */ /* 0x0003e20000100800 */
[----:B------:R-:W-:Y:S02]  /*d210*/  FADD.FTZ R4, R82, R4 ;  /* 0x0000000452047221 */ /* 0x000fe40000010000 */
[----:B------:R-:W-:Y:S01]  /*d220*/  FADD.FTZ R0, R71, R2 ;  /* 0x0000000247007221 */ /* 0x000fe20000010000 */
[----:B------:R1:W-:Y:S01]  /*d230*/  STL [R1+0xc], R5 ;  /* 0x00000c0501007387 */ /* 0x0003e20000100800 */
[----:B------:R-:W-:Y:S02]  /*d240*/  FADD.FTZ R2, R93, R4 ;  /* 0x000000045d027221 */ /* 0x000fe40000010000 */
[----:B------:R-:W-:Y:S03]  /*d250*/  FADD.FTZ R0, R94, R0 ;  /* 0x000000005e007221 */ /* 0x000fe60000010000 */
[----:B------:R1:W-:Y:S04]  /*d260*/  STL [R1+0x10], R2 ;  /* 0x0000100201007387 */ /* 0x0003e80000100800 */
[----:B------:R1:W-:Y:S01]  /*d270*/  STL [R1+0x14], R0 ;  /* 0x0000140001007387 */ /* 0x0003e20000100800 */
[----:B------:R-:W-:-:S05]  /*d280*/  @P0 BRA `(.L_x_181) ;  /* 0xffffa49000000947 */ /* 0x000fca000383ffff */
.L_x_164:
[----:B------:R-:W2:Y:S01]  /*d290*/  S2UR UR6, SR_CTAID.X ;  /* 0x00000000000679c3 */ /* 0x000ea20000002500 */
[----:B------:R-:W-:Y:S01]  /*d2a0*/  ULDC.64 UR4, c[0x0][0x2c8] ;  /* 0x0000b20000047ab9 */ /* 0x000fe20000000a00 */
[----:B------:R-:W-:Y:S01]  /*d2b0*/  PLOP3.LUT P0, PT, PT, PT, UP1, 0x40, 0x0 ;  /* 0x000000000000781c */ /* 0x000fe20003f0e818 */
[----:B--2---:R-:W-:-:S04]  /*d2c0*/  ULEA UR6, UR6, 0x7f, 0x7 ;  /* 0x0000007f06067891 */ /* 0x004fc8000f8e383f */
[----:B------:R-:W-:-:S03]  /*d2d0*/  UIMAD.WIDE.U32 UR14, UR6, UR4, URZ ;  /* 0x00000004060e72a5 */ /* 0x000fc6000f8e003f */
[----:B------:R-:W-:Y:S02]  /*d2e0*/  ULDC UR4, c[0x0][0x168] ;  /* 0x00005a0000047ab9 */ /* 0x000fe40000000800 */
[----:B------:R-:W-:Y:S02]  /*d2f0*/  @UP2 USHF.R.U32.HI UR6, URZ, UR5, UR15 ;  /* 0x000000053f062299 */ /* 0x000fe4000801160f */
[----:B------:R-:W-:Y:S02]  /*d300*/  UIADD3 UR4, -UR4, 0x1, URZ ;  /* 0x0000000104047890 */ /* 0x000fe4000fffe13f */
[----:B------:R-:W-:Y:S02]  /*d310*/  ULDC UR5, c[0x0][0x1d0] ;  /* 0x0000740000057ab9 */ /* 0x000fe40000000800 */
[----:B------:R-:W-:-:S03]  /*d320*/  UIADD3 UR7, UR6, UR5, UR4 ;  /* 0x0000000506077290 */ /* 0x000fc6000fffe004 */
[----:B------:R-:W-:Y:S02]  /*d330*/  ULDC UR6, c[0x0][0x324] ;  /* 0x0000c90000067ab9 */ /* 0x000fe40000000800 */
[----:B------:R-:W-:Y:S01]  /*d340*/  UIADD3 UR6, UR7, -UR6, URZ ;  /* 0x8000000607067290 */ /* 0x000fe2000fffe03f */
[----:B------:R-:W-:Y:S05]  /*d350*/  @P0 BRA `(.L_x_182) ;  /* 0x0000014000000947 */ /* 0x000fea0003800000 */
        /* <DEDUP_REMOVED lines=11> */
.L_x_183:
[----:B------:R-:W-:Y:S02]  /*d410*/  ULDC UR4, c[0x0][0x32c] ;  /* 0x0000cb0000047ab9 */ /* 0x000fe40000000800 */
[----:B------:R-:W-:-:S03]  /*d420*/  UISETP.NE.AND UP0, UPT, UR4, 0x1, UPT ;  /* 0x000000010400788c */ /* 0x000fc6000bf05270 */
[----:B------:R-:W-:Y:S02]  /*d430*/  ULDC.64 UR4, c[0x0][0x330] ;  /* 0x0000cc0000047ab9 */ /* 0x000fe40000000a00 */
[----:B------:R-:W-:-:S06]  /*d440*/  UIMAD.WIDE.U32 UR14, UR7, UR4, URZ ;  /* 0x00000004070e72a5 */ /* 0x000fcc000f8e003f */
[----:B------:R-:W-:Y:S02]  /*d450*/  @UP0 USHF.R.U32.HI UR7, URZ, UR5, UR15 ;  /* 0x000000053f070299 */ /* 0x000fe4000801160f */
.L_x_184:
[----:B------:R-:W-:Y:S02]  /*d460*/  ULDC UR4, c[0x0][0x32c] ;  /* 0x0000cb0000047ab9 */ /* 0x000fe40000000800 */
[----:B------:R-:W-:-:S04]  /*d470*/  UIMAD UR4, UR7, UR4, URZ ;  /* 0x00000004070472a4 */ /* 0x000fc8000f8e023f */
[----:B------:R-:W-:-:S04]  /*d480*/  UISETP.LT.AND UP0, UPT, UR6, UR4, UPT ;  /* 0x000000040600728c */ /* 0x000fc8000bf01270 */
[----:B------:R-:W-:-:S04]  /*d490*/  USEL UR6, UR6, UR4, !UP0 ;  /* 0x0000000406067287 */ /* 0x000fc8000c000000 */
.L_x_182:
[----:B------:R-:W-:-:S04]  /*d4a0*/  UIADD3 UR6, UR6, 0x5f, URZ ;  /* 0x0000005f06067890 */ /* 0x000fc8000fffe03f */
[----:B------:R-:W-:-:S04]  /*d4b0*/  UIMAD.WIDE UR4, UR6, 0x2aaaaaab, URZ ;  /* 0x2aaaaaab060478a5 */ /* 0x000fc8000f8e023f */
[----:B------:R-:W-:-:S04]  /*d4c0*/  USHF.R.U32.HI UR4, URZ, 0x1f, UR5 ;  /* 0x0000001f3f047899 */ /* 0x000fc80008011605 */
[----:B------:R-:W-:-:S04]  /*d4d0*/  ULEA.HI.SX32 UR4, UR5, UR4, 0x1c ;  /* 0x0000000405047291 */ /* 0x000fc8000f8fe23f */
[----:B------:R-:W-:-:S04]  /*d4e0*/  UISETP.LT.AND UP0, UPT, UR8, UR4, UPT ;  /* 0x000000040800728c */ /* 0x000fc8000bf01270 */
[----:B------:R-:W-:-:S06]  /*d4f0*/  USEL UR4, UR8, UR4, !UP0 ;  /* 0x0000000408047287 */ /* 0x000fcc000c000000 */
[----:B------:R-:W-:-:S13]  /*d500*/  ISETP.GE.AND P0, PT, R229, UR4, PT ;  /* 0x00000004e5007c0c */ /* 0x000fda000bf06270 */
[----:B------:R-:W-:Y:S05]  /*d510*/  @!P0 BRA `(.L_x_185) ;  /* 0x0000368000008947 */ /* 0x000fea0003800000 */
[----:B------:R-:W-:Y:S01]  /*d520*/  MOV R131, R129 ;  /* 0x0000008100837202 */ /* 0x000fe20000000f00 */
[----:B------:R-:W-:Y:S01]  /*d530*/  IMAD.MOV.U32 R135, RZ, RZ, R3 ;  /* 0x000000ffff877224 */ /* 0x000fe200078e0003 */
[----:B-1----:R-:W-:Y:S01]  /*d540*/  MOV R0, R130 ;  /* 0x0000008200007202 */ /* 0x002fe20000000f00 */
[----:B------:R-:W-:Y:S01]  /*d550*/  IMAD.MOV.U32 R230, RZ, RZ, R229 ;  /* 0x000000ffffe67224 */ /* 0x000fe200078e00e5 */
[----:B------:R-:W-:Y:S01]  /*d560*/  MOV R134, R128 ;  /* 0x0000008000867202 */ /* 0x000fe20000000f00 */
[----:B------:R-:W-:Y:S01]  /*d570*/  IMAD.MOV.U32 R250, RZ, RZ, c[0x0][0x1e4] ;  /* 0x00007900fffa7624 */ /* 0x000fe200078e00ff */
[----:B------:R-:W-:Y:S02]  /*d580*/  MOV R249, c[0x0][0x1e0] ;  /* 0x0000780000f97a02 */ /* 0x000fe40000000f00 */
.L_x_186:
[----:B------:R-:W-:Y:S04]  /*d590*/  DEPBAR.LE SB0, 0x0 ;  /* 0x000080000000791a */ /* 0x000fe80000000000 */
[----:B------:R-:W-:Y:S01]  /*d5a0*/  BAR.SYNC.DEFER_BLOCKING 0x0 ;  /* 0x0000000000007b1d */ /* 0x000fe20000010000 */
[C---:B------:R-:W-:Y:S02]  /*d5b0*/  ISETP.LT.AND P0, PT, R230.reuse, UR8, PT ;  /* 0x00000008e6007c0c */ /* 0x040fe4000bf01270 */
[C---:B------:R-:W-:Y:S11]  /*d5c0*/  IADD3 R229, R230.reuse, -0x1, RZ ;  /* 0xffffffffe6e57810 */ /* 0x040ff60007ffe0ff */
[----:B------:R-:W-:Y:S01]  /*d5d0*/  @!P0 SHF.R.S32.HI R2, RZ, 0x1f, R230 ;  /* 0x0000001fff028819 */ /* 0x000fe200000114e6 */
[----:B------:R-:W-:Y:S04]  /*d5e0*/  @!P0 IMAD.WIDE.U32 R128, R230, c[0x0][0x208], RZ ;  /* 0x00008200e6808a25 */ /* 0x000fe800078e00ff */
[----:B------:R-:W-:Y:S04]  /*d5f0*/  @!P0 IMAD R2, R2, c[0x0][0x208], RZ ;  /* 0x0000820002028a24 */ /* 0x000fe800078e02ff */
[----:B------:R-:W-:Y:S01]  /*d600*/  @!P0 IMAD R2, R230, c[0x0][0x20c], R2 ;  /* 0x00008300e6028a24 */ /* 0x000fe200078e0202 */
[----:B------:R-:W2:Y:S04]  /*d610*/  LDL.64 R202, [R1+0x30] ;  /* 0x0000300001ca7983 */ /* 0x000ea80000100a00 */
[----:B------:R-:W-:Y:S02]  /*d620*/  @!P0 IADD3 R129, R129, R2, RZ ;  /* 0x0000000281818210 */ /* 0x000fe40007ffe0ff */
[----:B------:R-:W3:Y:S06]  /*d630*/  LDL.64 R200, [R1+0x40] ;  /* 0x0000400001c87983 */ /* 0x000eec0000100a00 */
[----:B-----5:R-:W-:Y:S08]  /*d640*/  LDSM.16.M88.4 R96, [R219+0x6100] ;  /* 0x00610000db60783b */ /* 0x020ff00000000200 */
[----:B------:R-:W1:Y:S08]  /*d650*/  LDSM.16.M88.4 R16, [R212+0x3100] ;  /* 0x00310000d410783b */ /* 0x000e700000000200 */
[----:B------:R-:W4:Y:S08]  /*d660*/  LDSM.16.M88.4 R92, [R219+0x8100] ;  /* 0x00810000db5c783b */ /* 0x000f300000000200 */
[----:B------:R-:W4:Y:S08]  /*d670*/  LDSM.16.M88.4 R32, [R212+0x3900] ;  /* 0x00390000d420783b */ /* 0x000f300000000200 */
[----:B------:R-:W3:Y:S06]  /*d680*/  LDL.64 R232, [R1+0x38] ;  /* 0x0000380001e87983 */ /* 0x000eec0000100a00 */
[----:B------:R-:W4:Y:S08]  /*d690*/  LDSM.16.M88.4 R48, [R212+0x4100] ;  /* 0x00410000d430783b */ /* 0x000f300000000200 */
[----:B------:R-:W4:Y:S01]  /*d6a0*/  LDSM.16.M88.4 R64, [R212+0x4900] ;  /* 0x00490000d440783b */ /* 0x000f220000000200 */
[-C--:B-1----:R-:W-:Y:S07]  /*d6b0*/  HMMA.16816.F32 R4, R96, R16.reuse, RZ ;  /* 0x000000106004723c */ /* 0x082fee00000018ff */
[----:B------:R-:W1:Y:S01]  /*d6c0*/  LDSM.16.M88.4 R80, [R212+0x5100] ;  /* 0x00510000d450783b */ /* 0x000e620000000200 */
[C---:B----4-:R-:W-:Y:S07]  /*d6d0*/  HMMA.16816.F32 R8, R92.reuse, R16, RZ ;  /* 0x000000105c08723c */ /* 0x050fee00000018ff */
[----:B------:R-:W4:Y:S01]  /*d6e0*/  LDSM.16.M88.4 R172, [R212+0x5900] ;  /* 0x00590000d4ac783b */ /* 0x000f220000000200 */
[-C--:B------:R-:W-:Y:S07]  /*d6f0*/  HMMA.16816.F32 R12, R92, R18.reuse, RZ ;  /* 0x000000125c0c723c */ /* 0x080fee00000018ff */
[----:B------:R-:W-:Y:S01]  /*d700*/  LDSM.16.M88.4 R176, [R222+0x6100] ;  /* 0x00610000deb0783b */ /* 0x000fe20000000200 */
[C---:B------:R-:W-:Y:S07]  /*d710*/  HMMA.16816.F32 R16, R96.reuse, R18, RZ ;  /* 0x000000126010723c */ /* 0x040fee00000018ff */
[----:B------:R-:W1:Y:S01]  /*d720*/  LDSM.16.M88.4 R180, [R223] ;  /* 0x00000000dfb4783b */ /* 0x000e620000000200 */
[-C--:B------:R-:W-:Y:S07]  /*d730*/  HMMA.16816.F32 R20, R96, R32.reuse, RZ ;  /* 0x000000206014723c */ /* 0x080fee00000018ff */
[----:B------:R-:W1:Y:S01]  /*d740*/  LDSM.16.M88.4 R184, [R222+0x8100] ;  /* 0x00810000deb8783b */ /* 0x000e620000000200 */
[C---:B------:R-:W-:Y:S07]  /*d750*/  HMMA.16816.F32 R24, R92.reuse, R32, RZ ;  /* 0x000000205c18723c */ /* 0x040fee00000018ff */
[----:B------:R-:W1:Y:S01]  /*d760*/  LDSM.16.M88.4 R188, [R228] ;  /* 0x00000000e4bc783b */ /* 0x000e620000000200 */
[-C--:B------:R-:W-:Y:S07]  /*d770*/  HMMA.16816.F32 R28, R92, R34.reuse, RZ ;  /* 0x000000225c1c723c */ /* 0x080fee00000018ff */
[----:B------:R-:W1:Y:S01]  /*d780*/  LDSM.16.M88.4 R192, [R227] ;  /* 0x00000000e3c0783b */ /* 0x000e620000000200 */
[C---:B------:R-:W-:Y:S07]  /*d790*/  HMMA.16816.F32 R32, R96.reuse, R34, RZ ;  /* 0x000000226020723c */ /* 0x040fee00000018ff */
[----:B------:R-:W3:Y:S01]  /*d7a0*/  LDL.64 R234, [R1+0x28] ;  /* 0x0000280001ea7983 */ /* 0x000ee20000100a00 */
[-C--:B------:R-:W-:Y:S05]  /*d7b0*/  HMMA.16816.F32 R36, R96, R48.reuse, RZ ;  /* 0x000000306024723c */ /* 0x080fea00000018ff */
[----:B------:R-:W3:Y:S03]  /*d7c0*/  LDL.LU R252, [R1+0x10] ;  /* 0x0000100001fc7983 */ /* 0x000ee60000300800 */
[C---:B------:R-:W-:Y:S01]  /*d7d0*/  HMMA.16816.F32 R40, R92.reuse, R48, RZ ;  /* 0x000000305c28723c */ /* 0x040fe200000018ff */
[----:B------:R-:W3:Y:S07]  /*d7e0*/  LDL.LU R251, [R1+0x14] ;  /* 0x0000140001fb7983 */ /* 0x000eee0000300800 */
[-C--:B------:R-:W-:Y:S08]  /*d7f0*/  HMMA.16816.F32 R44, R92, R50.reuse, RZ ;  /* 0x000000325c2c723c */ /* 0x080ff000000018ff */
        /* <DEDUP_REMOVED lines=9> */
[-C--:B----4-:R-:W-:Y:S08]  /*d890*/  HMMA.16816.F32 R84, R96, R172.reuse, RZ ;  /* 0x000000ac6054723c */ /* 0x090ff000000018ff */
[C---:B------:R-:W-:Y:S08]  /*d8a0*/  HMMA.16816.F32 R88, R92.reuse, R172, RZ ;  /* 0x000000ac5c58723c */ /* 0x040ff000000018ff */
[-C--:B------:R-:W-:Y:S08]  /*d8b0*/  HMMA.16816.F32 R92, R92, R174.reuse, RZ ;  /* 0x000000ae5c5c723c */ /* 0x080ff000000018ff */
[----:B------:R-:W-:Y:S01]  /*d8c0*/  HMMA.16816.F32 R96, R96, R174, RZ ;  /* 0x000000ae6060723c */ /* 0x000fe200000018ff */
[----:B------:R-:W1:Y:S07]  /*d8d0*/  LDSM.16.M88.4 R172, [R226] ;  /* 0x00000000e2ac783b */ /* 0x000e6e0000000200 */
[-C--:B------:R-:W-:Y:S08]  /*d8e0*/  HMMA.16816.F32 R4, R176, R180.reuse, R4 ;  /* 0x000000b4b004723c */ /* 0x080ff00000001804 */
[C---:B------:R-:W-:Y:S08]  /*d8f0*/  HMMA.16816.F32 R8, R184.reuse, R180, R8 ;  /* 0x000000b4b808723c */ /* 0x040ff00000001808 */
[-C--:B------:R-:W-:Y:S08]  /*d900*/  HMMA.16816.F32 R12, R184, R182.reuse, R12 ;  /* 0x000000b6b80c723c */ /* 0x080ff0000000180c */
[C---:B------:R-:W-:Y:S01]  /*d910*/  HMMA.16816.F32 R16, R176.reuse, R182, R16 ;  /* 0x000000b6b010723c */ /* 0x040fe20000001810 */
[----:B------:R-:W4:Y:S07]  /*d920*/  LDSM.16.M88.4 R180, [R225] ;  /* 0x00000000e1b4783b */ /* 0x000f2e0000000200 */
[-C--:B------:R-:W-:Y:S08]  /*d930*/  HMMA.16816.F32 R20, R176, R188.reuse, R20 ;  /* 0x000000bcb014723c */ /* 0x080ff00000001814 */
[C---:B------:R-:W-:Y:S08]  /*d940*/  HMMA.16816.F32 R24, R184.reuse, R188, R24 ;  /* 0x000000bcb818723c */ /* 0x040ff00000001818 */
[-C--:B------:R-:W-:Y:S04]  /*d950*/  HMMA.16816.F32 R28, R184, R190.reuse, R28 ;  /* 0x000000beb81c723c */ /* 0x080fe8000000181c */
[----:B--2---:R-:W-:Y:S02]  /*d960*/  @!P0 MOV R3, R203 ;  /* 0x000000cb00038202 */ /* 0x004fe40000000f00 */
[----:B---3--:R-:W-:Y:S02]  /*d970*/  @!P0 MOV R2, R200 ;  /* 0x000000c800028202 */ /* 0x008fe40000000f00 */
[C---:B------:R-:W-:Y:S01]  /*d980*/  HMMA.16816.F32 R32, R176.reuse, R190, R32 ;  /* 0x000000beb020723c */ /* 0x040fe20000001820 */
[----:B------:R-:W2:Y:S03]  /*d990*/  LDSM.16.M88.4 R188, [R224] ;  /* 0x00000000e0bc783b */ /* 0x000ea60000000200 */
[----:B------:R-:W-:Y:S04]  /*d9a0*/  @!P0 IMAD.WIDE.U32 R2, R128, 0x60, R2 ;  /* 0x0000006080028825 */ /* 0x000fe800078e0002 */
[-C--:B------:R-:W-:Y:S04]  /*d9b0*/  HMMA.16816.F32 R36, R176, R192.reuse, R36 ;  /* 0x000000c0b024723c */ /* 0x080fe80000001824 */
[----:B------:R-:W-:Y:S01]  /*d9c0*/  @!P0 IMAD R128, R129, 0x60, RZ ;  /* 0x0000006081808824 */ /* 0x000fe200078e02ff */
[----:B------:R-:W-:Y:S03]  /*d9d0*/  @!P0 LEA R198, P1, R2, c[0x0][0x1f8], 0x1 ;  /* 0x00007e0002c68a11 */ /* 0x000fe600078208ff */
[C---:B------:R-:W-:Y:S04]  /*d9e0*/  HMMA.16816.F32 R40, R184.reuse, R192, R40 ;  /* 0x000000c0b828723c */ /* 0x040fe80000001828 */
[----:B------:R-:W-:Y:S02]  /*d9f0*/  @!P0 IADD3 R3, R3, R128, RZ ;  /* 0x0000008003038210 */ /* 0x000fe40007ffe0ff */
[----:B------:R-:W-:Y:S02]  /*da00*/  @!P0 IADD3 R196, P2, R198, UR10, RZ ;  /* 0x0000000ac6c48c10 */ /* 0x000fe4000ff5e0ff */
[-C--:B------:R-:W-:Y:S04]  /*da10*/  HMMA.16816.F32 R44, R184, R194.reuse, R44 ;  /* 0x000000c2b82c723c */ /* 0x080fe8000000182c */
[----:B------:R-:W-:Y:S02]  /*da20*/  @!P0 LEA.HI.X R199, R2, c[0x0][0x1fc], R3, 0x1, P1 ;  /* 0x00007f0002c78a11 */ /* 0x000fe400008f0c03 */
[----:B------:R-:W-:Y:S02]  /*da30*/  @!P0 IADD3 R132, P1, R196, UR10, RZ ;  /* 0x0000000ac4848c10 */ /* 0x000fe4000ff3e0ff */
[C---:B------:R-:W-:Y:S01]  /*da40*/  HMMA.16816.F32 R48, R176.reuse, R194, R48 ;  /* 0x000000c2b030723c */ /* 0x040fe20000001830 */
[----:B------:R-:W-:Y:S01]  /*da50*/  @!PT LDS RZ, [RZ] ;  /* 0x00000000fffff984 */ /* 0x000fe20000000800 */
[----:B------:R-:W-:Y:S01]  /*da60*/  @!PT LDS RZ, [RZ] ;  /* 0x00000000fffff984 */ /* 0x000fe20000000800 */
[----:B------:R-:W-:Y:S01]  /*da70*/  @!PT LDS RZ, [RZ] ;  /* 0x00000000fffff984 */ /* 0x000fe20000000800 */
[----:B------:R3:W-:Y:S03]  /*da80*/  @!P0 LDGSTS.E.BYPASS.LTC128B.128 [R231+0x100], [R198.64], !P6 ;  /* 0x00100000c6e78fae */ /* 0x0007e6000f101d4c */
[----:B------:R-:W-:Y:S02]  /*da90*/  @!P0 IADD3.X R197, R199, UR9, RZ, P2, !PT ;  /* 0x00000009c7c58c10 */ /* 0x000fe400097fe4ff */
[----:B------:R-:W-:Y:S02]  /*daa0*/  @!P0 IADD3 R128, P3, R132, UR10, RZ ;  /* 0x0000000a84808c10 */ /* 0x000fe4000ff7e0ff */
[-C--:B-1----:R-:W-:Y:S01]  /*dab0*/  HMMA.16816.F32 R52, R176, R172.reuse, R52 ;  /* 0x000000acb034723c */ /* 0x082fe20000001834 */
[----:B------:R3:W-:Y:S03]  /*dac0*/  @!P0 LDGSTS.E.BYPASS.LTC128B.128 [R231+0x900], [R196.64], !P6 ;  /* 0x00900000c4e78fae */ /* 0x0007e6000f101d4c */
[----:B------:R-:W-:Y:S02]  /*dad0*/  @!P0 IADD3.X R133, R197, UR9, RZ, P1, !PT ;  /* 0x00000009c5858c10 */ /* 0x000fe40008ffe4ff */
[----:B------:R-:W-:Y:S02]  /*dae0*/  @!P0 IADD3 R2, P2, R128, UR10, RZ ;  /* 0x0000000a80028c10 */ /* 0x000fe4000ff5e0ff */
[C---:B------:R-:W-:Y:S01]  /*daf0*/  HMMA.16816.F32 R56, R184.reuse, R172, R56 ;  /* 0x000000acb838723c */ /* 0x040fe20000001838 */
[----:B------:R1:W-:Y:S03]  /*db00*/  @!P0 LDGSTS.E.BYPASS.LTC128B.128 [R231+0x1100], [R132.64], !P6 ;  /* 0x0110000084e78fae */ /* 0x0003e6000f101d4c */
[----:B------:R-:W-:Y:S02]  /*db10*/  @!P0 IADD3.X R129, R133, UR9, RZ, P3, !PT ;  /* 0x0000000985818c10 */ /* 0x000fe40009ffe4ff */
[----:B------:R-:W-:Y:S02]  /*db20*/  @!P0 IADD3 R192, P1, R2, UR10, RZ ;  /* 0x0000000a02c08c10 */ /* 0x000fe4000ff3e0ff */
[-C--:B------:R-:W-:Y:S01]  /*db30*/  HMMA.16816.F32 R60, R184, R174.reuse, R60 ;  /* 0x000000aeb83c723c */ /* 0x080fe2000000183c */
[----:B------:R1:W-:Y:S03]  /*db40*/  @!P0 LDGSTS.E.BYPASS.LTC128B.128 [R231+0x1900], [R128.64], !P6 ;  /* 0x0190000080e78fae */ /* 0x0003e6000f101d4c */
[----:B------:R-:W-:Y:S04]  /*db50*/  @!P0 IADD3.X R3, R129, UR9, RZ, P2, !PT ;  /* 0x0000000981038c10 */ /* 0x000fe800097fe4ff */
[C---:B------:R-:W-:Y:S01]  /*db60*/  HMMA.16816.F32 R64, R176.reuse, R174, R64 ;  /* 0x000000aeb040723c */ /* 0x040fe20000001840 */
[----:B------:R1:W-:Y:S03]  /*db70*/  @!P0 LDGSTS.E.BYPASS.LTC128B.128 [R231+0x2100], [R2.64], !P6 ;  /* 0x0210000002e78fae */ /* 0x0003e6000f101d4c */
[----:B------:R-:W-:Y:S04]  /*db80*/  @!P0 IADD3.X R193, R3, UR9, RZ, P1, !PT ;  /* 0x0000000903c18c10 */ /* 0x000fe80008ffe4ff */
[-C--:B----4-:R-:W-:Y:S01]  /*db90*/  HMMA.16816.F32 R68, R176, R180.reuse, R68 ;  /* 0x000000b4b044723c */ /* 0x090fe20000001844 */
[----:B------:R4:W-:Y:S02]  /*dba0*/  @!P0 LDGSTS.E.BYPASS.LTC128B.128 [R231+0x2900], [R192.64], !P6 ;  /* 0x02900000c0e78fae */ /* 0x0009e4000f101d4c */
[----:B------:R-:W-:Y:S05]  /*dbb0*/  ISETP.GT.AND P0, PT, R230, UR8, PT ;  /* 0x00000008e6007c0c */ /* 0x000fea000bf04270 */
[C---:B------:R-:W-:Y:S01]  /*dbc0*/  HMMA.16816.F32 R72, R184.reuse, R180, R72 ;  /* 0x000000b4b848723c */ /* 0x040fe20000001848 */
[----:B---3--:R-:W-:Y:S07]  /*dbd0*/  LDSM.16.M88.4 R196, [R218+0x3100] ;  /* 0x00310000dac4783b */ /* 0x008fee0000000200 */
[-C--:B------:R-:W-:Y:S01]  /*dbe0*/  HMMA.16816.F32 R76, R184, R182.reuse, R76 ;  /* 0x000000b6b84c723c */ /* 0x080fe2000000184c */
[----:B------:R-:W0:Y:S07]  /*dbf0*/  LDGDEPBAR ;  /* 0x00000000000079af */ /* 0x000e2e0000000000 */
[C---:B------:R-:W-:Y:S01]  /*dc00*/  HMMA.16816.F32 R80, R176.reuse, R182, R80 ;  /* 0x000000b6b050723c */ /* 0x040fe20000001850 */
[----:B------:R-:W-:Y:S07]  /*dc10*/  LDSM.16.M88.4 R200, [R220+0x8100] ;  /* 0x00810000dcc8783b */ /* 0x000fee0000000200 */
[-C--:B--2---:R-:W-:Y:S01]  /*dc20*/  HMMA.16816.F32 R84, R176, R188.reuse, R84 ;  /* 0x000000bcb054723c */ /* 0x084fe20000001854 */
[----:B----4-:R-:W2:Y:S07]  /*dc30*/  LDSM.16.M88.4 R192, [R220+0x6100] ;  /* 0x00610000dcc0783b */ /* 0x010eae0000000200 */
[C---:B------:R-:W-:Y:S01]  /*dc40*/  HMMA.16816.F32 R88, R184.reuse, R188, R88 ;  /* 0x000000bcb858723c */ /* 0x040fe20000001858 */
[----:B------:R-:W3:Y:S07]  /*dc50*/  LDSM.16.M88.4 R204, [R218+0x3900] ;  /* 0x00390000dacc783b */ /* 0x000eee0000000200 */
[-C--:B------:R-:W-:Y:S01]  /*dc60*/  HMMA.16816.F32 R92, R184, R190.reuse, R92 ;  /* 0x000000beb85c723c */ /* 0x080fe2000000185c */
[----:B------:R-:W4:Y:S07]  /*dc70*/  LDSM.16.M88.4 R208, [R218+0x4100] ;  /* 0x00410000dad0783b */ /* 0x000f2e0000000200 */
[----:B------:R-:W-:Y:S01]  /*dc80*/  HMMA.16816.F32 R96, R176, R190, R96 ;  /* 0x000000beb060723c */ /* 0x000fe20000001860 */
[----:B------:R-:W1:Y:S08]  /*dc90*/  LDSM.16.M88.4 R172, [R218+0x4900] ;  /* 0x00490000daac783b */ /* 0x000e700000000200 */
[----:B------:R-:W1:Y:S01]  /*dca0*/  LDSM.16.M88.4 R176, [R218+0x5100] ;  /* 0x00510000dab0783b */ /* 0x000e620000000200 */
[-C--:B--2---:R-:W-:Y:S07]  /*dcb0*/  HMMA.16816.F32 R4, R192, R196.reuse, R4 ;  /* 0x000000c4c004723c */ /* 0x084fee0000001804 */
[----:B------:R-:W2:Y:S01]  /*dcc0*/  LDSM.16.M88.4 R180, [R218+0x5900] ;  /* 0x00590000dab4783b */ /* 0x000ea20000000200 */
[C---:B------:R-:W-:Y:S07]  /*dcd0*/  HMMA.16816.F32 R8, R200.reuse, R196, R8 ;  /* 0x000000c4c808723c */ /* 0x040fee0000001808 */
[----:B------:R-:W-:Y:S01]  /*dce0*/  LDSM.16.M88.4 R184, [R221+0x6100] ;  /* 0x00610000ddb8783b */ /* 0x000fe20000000200 */
[-C--:B------:R-:W-:Y:S07]  /*dcf0*/  HMMA.16816.F32 R12, R200, R198.reuse, R12 ;  /* 0x000000c6c80c723c */ /* 0x080fee000000180c */
[----:B------:R-:W1:Y:S01]  /*dd00*/  LDSM.16.M88.4 R188, [R217] ;  /* 0x00000000d9bc783b */ /* 0x000e620000000200 */
[C---:B------:R-:W-:Y:S07]  /*dd10*/  HMMA.16816.F32 R16, R192.reuse, R198, R16 ;  /* 0x000000c6c010723c */ /* 0x040fee0000001810 */
[----:B------:R-:W-:Y:S01]  /*dd20*/  LDSM.16.M88.4 R196, [R217+0x800] ;  /* 0x00080000d9c4783b */ /* 0x000fe20000000200 */
        /* <DEDUP_REMOVED lines=10> */
[-C--:B-1----:R-:W-:Y:S08]  /*ddd0*/  HMMA.16816.F32 R52, R192, R172.reuse, R52 ;  /* 0x000000acc034723c */ /* 0x082ff00000001834 */
        /* <DEDUP_REMOVED lines=8> */
[----:B------:R-:W3:Y:S07]  /*de60*/  LDSM.16.M88.4 R176, [R217+0x2000] ;  /* 0x00200000d9b0783b */ /* 0x000eee0000000200 */
[-C--:B--2---:R-:W-:Y:S08]  /*de70*/  HMMA.16816.F32 R84, R192, R180.reuse, R84 ;  /* 0x000000b4c054723c */ /* 0x084ff00000001854 */
[C---:B------:R-:W-:Y:S08]  /*de80*/  HMMA.16816.F32 R88, R200.reuse, R180, R88 ;  /* 0x000000b4c858723c */ /* 0x040ff00000001858 */
[-C--:B------:R-:W-:Y:S08]  /*de90*/  HMMA.16816.F32 R92, R200, R182.reuse, R92 ;  /* 0x000000b6c85c723c */ /* 0x080ff0000000185c */
[----:B------:R-:W-:Y:S01]  /*dea0*/  HMMA.16816.F32 R96, R192, R182, R96 ;  /* 0x000000b6c060723c */ /* 0x000fe20000001860 */
[----:B------:R-:W2:Y:S01]  /*deb0*/  LDSM.16.M88.4 R180, [R217+0x2800] ;  /* 0x00280000d9b4783b */ /* 0x000ea20000000200 */
[----:B------:R-:W-:Y:S06]  /*dec0*/  DEPBAR.LE SB0, 0x0 ;  /* 0x000080000000791a */ /* 0x000fec0000000000 */
[-C--:B------:R-:W-:Y:S01]  /*ded0*/  HMMA.16816.F32 R4, R184, R188.reuse, R4 ;  /* 0x000000bcb804723c */ /* 0x080fe20000001804 */
[----:B------:R-:W-:Y:S07]  /*dee0*/  BAR.SYNC.DEFER_BLOCKING 0x0 ;  /* 0x0000000000007b1d */ /* 0x000fee0000010000 */
[C---:B-1----:R-:W-:Y:S08]  /*def0*/  HMMA.16816.F32 R8, R172.reuse, R188, R8 ;  /* 0x000000bcac08723c */ /* 0x042ff00000001808 */
[-C--:B------:R-:W-:Y:S08]  /*df00*/  HMMA.16816.F32 R12, R172, R190.reuse, R12 ;  /* 0x000000beac0c723c */ /* 0x080ff0000000180c */
[C---:B------:R-:W-:Y:S04]  /*df10*/  HMMA.16816.F32 R16, R184.reuse, R190, R16 ;  /* 0x000000beb810723c */ /* 0x040fe80000001810 */
[----:B------:R-:W-:Y:S02]  /*df20*/  FMNMX.FTZ R2, R4, R0, !PT ;  /* 0x0000000004027209 */ /* 0x000fe40007810000 */
[----:B------:R-:W-:Y:S02]  /*df30*/  FMNMX.FTZ R3, R6, R131, !PT ;  /* 0x0000008306037209 */ /* 0x000fe40007810000 */
[-C--:B------:R-:W-:Y:S04]  /*df40*/  HMMA.16816.F32 R20, R184, R196.reuse, R20 ;  /* 0x000000c4b814723c */ /* 0x080fe80000001814 */
[----:B------:R-:W-:Y:S02]  /*df50*/  FMNMX.FTZ R2, R5, R2, !PT ;  /* 0x0000000205027209 */ /* 0x000fe40007810000 */
[----:B------:R-:W-:Y:S02]  /*df60*/  FMNMX.FTZ R3, R7, R3, !PT ;  /* 0x0000000307037209 */ /* 0x000fe40007810000 */
[C---:B------:R-:W-:Y:S04]  /*df70*/  HMMA.16816.F32 R24, R172.reuse, R196, R24 ;  /* 0x000000c4ac18723c */ /* 0x040fe80000001818 */
[----:B------:R-:W-:Y:S04]  /*df80*/  FMNMX.FTZ R128, R8, R134, !PT ;  /* 0x0000008608807209 */ /* 0x000fe80007810000 */
        /* <DEDUP_REMOVED lines=106> */
[----:B------:R-:W-:Y:S01]  /*e630*/  FMUL.FTZ R180, R130, c[0x0][0x2d0] ;  /* 0x0000b40082b47a20 */ /* 0x000fe20000410000 */
[----:B--2---:R-:W-:Y:S03]  /*e640*/  FMNMX.FTZ R3, R3, R129, !PT ;  /* 0x0000008103037209 */ /* 0x004fe60007810000 */
[--C-:B------:R-:W-:Y:S01]  /*e650*/  FFMA.FTZ R52, R52, c[0x0][0x2d0], -R180.reuse ;  /* 0x0000b40034347a23 */ /* 0x100fe200000108b4 */
[----:B------:R-:W-:Y:S01]  /*e660*/  FMNMX.FTZ R128, R58, R128, !PT ;  /* 0x000000803a807209 */ /* 0x000fe20007810000 */
[--C-:B------:R-:W-:Y:S02]  /*e670*/  FFMA.FTZ R53, R53, c[0x0][0x2d0], -R180.reuse ;  /* 0x0000b40035357a23 */ /* 0x100fe400000108b4 */
[----:B------:R-:W-:Y:S01]  /*e680*/  MUFU.EX2 R194, R52 ;  /* 0x0000003400c27308 */ /* 0x000fe20000000800 */
[----:B------:R-:W-:Y:S01]  /*e690*/  FMNMX.FTZ R128, R59, R128, !PT ;  /* 0x000000803b807209 */ /* 0x000fe20007810000 */
        /* <DEDUP_REMOVED lines=8> */
[----:B------:R-:W-:Y:S02]  /*e720*/  FMUL.FTZ R181, R129, c[0x0][0x2d0] ;  /* 0x0000b40081b57a20 */ /* 0x000fe40000410000 */
[----:B------:R-:W-:Y:S01]  /*e730*/  FMNMX.FTZ R128, R74, R128, !PT ;  /* 0x000000804a807209 */ /* 0x000fe20007810000 */
[--C-:B------:R-:W-:Y:S02]  /*e740*/  FFMA.FTZ R16, R16, c[0x0][0x2d0], -R180.reuse ;  /* 0x0000b40010107a23 */ /* 0x100fe400000108b4 */
[--C-:B------:R-:W-:Y:S01]  /*e750*/  FFMA.FTZ R54, R54, c[0x0][0x2d0], -R181.reuse ;  /* 0x0000b40036367a23 */ /* 0x100fe200000108b5 */
[----:B------:R-:W-:Y:S01]  /*e760*/  FMNMX.FTZ R128, R75, R128, !PT ;  /* 0x000000804b807209 */ /* 0x000fe20007810000 */
[--C-:B------:R-:W-:Y:S02]  /*e770*/  FFMA.FTZ R55, R55, c[0x0][0x2d0], -R181.reuse ;  /* 0x0000b40037377a23 */ /* 0x100fe400000108b5 */
[----:B------:R3:W-:Y:S01]  /*e780*/  MUFU.EX2 R246, R16 ;  /* 0x0000001000f67308 */ /* 0x0007e20000000800 */
[----:B------:R-:W-:Y:S01]  /*e790*/  FMNMX.FTZ R128, R78, R128, !PT ;  /* 0x000000804e807209 */ /* 0x000fe20007810000 */
[--C-:B------:R-:W-:Y:S02]  /*e7a0*/  FFMA.FTZ R6, R6, c[0x0][0x2d0], -R181.reuse ;  /* 0x0000b40006067a23 */ /* 0x100fe400000108b5 */
[--C-:B------:R-:W-:Y:S01]  /*e7b0*/  FFMA.FTZ R66, R66, c[0x0][0x2d0], -R181.reuse ;  /* 0x0000b40042427a23 */ /* 0x100fe200000108b5 */
[----:B------:R-:W-:Y:S01]  /*e7c0*/  FMNMX.FTZ R128, R79, R128, !PT ;  /* 0x000000804f807209 */ /* 0x000fe20007810000 */
[----:B------:R-:W-:Y:S02]  /*e7d0*/  FFMA.FTZ R67, R67, c[0x0][0x2d0], -R181 ;  /* 0x0000b40043437a23 */ /* 0x000fe400000108b5 */
[--C-:B------:R-:W-:Y:S01]  /*e7e0*/  FFMA.FTZ R17, R17, c[0x0][0x2d0], -R180.reuse ;  /* 0x0000b40011117a23 */ /* 0x100fe200000108b4 */
[----:B------:R-:W-:Y:S01]  /*e7f0*/  FMNMX.FTZ R128, R90, R128, !PT ;  /* 0x000000805a807209 */ /* 0x000fe20007810000 */
[----:B------:R4:W-:Y:S01]  /*e800*/  MUFU.EX2 R240, R6 ;  /* 0x0000000600f07308 */ /* 0x0009e20000000800 */
[--C-:B------:R-:W-:Y:S02]  /*e810*/  FFMA.FTZ R4, R4, c[0x0][0x2d0], -R180.reuse ;  /* 0x0000b40004047a23 */ /* 0x100fe400000108b4 */
[----:B------:R-:W-:Y:S01]  /*e820*/  FMNMX.FTZ R0, R91, R128, !PT ;  /* 0x000000805b007209 */ /* 0x000fe20007810000 */
[----:B--2---:R-:W-:Y:S01]  /*e830*/  FADD.FTZ R2, -R129, R131 ;  /* 0x0000008381027221 */ /* 0x004fe20000010100 */
[----:B-1----:R-:W-:Y:S01]  /*e840*/  FMNMX.FTZ R128, R3, R172, !PT ;  /* 0x000000ac03807209 */ /* 0x002fe20007810000 */
[--C-:B------:R-:W-:Y:S01]  /*e850*/  FFMA.FTZ R5, R5, c[0x0][0x2d0], -R180.reuse ;  /* 0x0000b40005057a23 */ /* 0x100fe200000108b4 */
[----:B------:R-:W-:Y:S01]  /*e860*/  FMNMX.FTZ R0, R94, R0, !PT ;  /* 0x000000005e007209 */ /* 0x000fe20007810000 */
[----:B------:R-:W-:Y:S02]  /*e870*/  FMUL.FTZ R2, R2, c[0x0][0x2d0] ;  /* 0x0000b40002027a20 */ /* 0x000fe40000410000 */
[----:B------:R-:W-:Y:S01]  /*e880*/  MUFU.EX2 R242, R4 ;  /* 0x0000000400f27308 */ /* 0x000fe20000000800 */
[--C-:B------:R-:W-:Y:S01]  /*e890*/  FFMA.FTZ R18, R18, c[0x0][0x2d0], -R181.reuse ;  /* 0x0000b40012127a23 */ /* 0x100fe200000108b5 */
[----:B------:R-:W-:Y:S01]  /*e8a0*/  FMNMX.FTZ R0, R95, R0, !PT ;  /* 0x000000005f007209 */ /* 0x000fe20007810000 */
[----:B------:R-:W-:Y:S02]  /*e8b0*/  FFMA.FTZ R19, R19, c[0x0][0x2d0], -R181 ;  /* 0x0000b40013137a23 */ /* 0x000fe400000108b5 */
[----:B---3--:R-:W-:Y:S02]  /*e8c0*/  FMUL.FTZ R16, R133, R148 ;  /* 0x0000009485107220 */ /* 0x008fe40000410000 */
[--C-:B------:R-:W-:Y:S01]  /*e8d0*/  FFMA.FTZ R20, R20, c[0x0][0x2d0], -R180.reuse ;  /* 0x0000b40014147a23 */ /* 0x100fe200000108b4 */
[----:B------:R-:W1:Y:S01]  /*e8e0*/  SHFL.BFLY PT, R3, R0, 0x2, 0x1f ;  /* 0x0c401f0000037f89 */ /* 0x000e6200000e0000 */
[--C-:B------:R-:W-:Y:S01]  /*e8f0*/  FFMA.FTZ R21, R21, c[0x0][0x2d0], -R180.reuse ;  /* 0x0000b40015157a23 */ /* 0x100fe200000108b4 */
[----:B------:R2:W3:Y:S01]  /*e900*/  MUFU.EX2 R132, R2 ;  /* 0x0000000200847308 */ /* 0x0004e20000000800 */
[C---:B------:R-:W-:Y:S02]  /*e910*/  FMUL.FTZ R112, R133.reuse, R112 ;  /* 0x0000007085707220 */ /* 0x040fe40000410000 */
[C---:B------:R-:W-:Y:S01]  /*e920*/  FMUL.FTZ R113, R133.reuse, R113 ;  /* 0x0000007185717220 */ /* 0x040fe20000410000 */
[----:B----4-:R-:W-:Y:S01]  /*e930*/  @P0 SHF.R.S32.HI R6, RZ, 0x1f, R229 ;  /* 0x0000001fff060819 */ /* 0x010fe200000114e5 */
[C---:B------:R-:W-:Y:S02]  /*e940*/  FMUL.FTZ R116, R133.reuse, R116 ;  /* 0x0000007485747220 */ /* 0x040fe40000410000 */
[----:B------:R-:W-:Y:S02]  /*e950*/  FMUL.FTZ R117, R133, R117 ;  /* 0x0000007585757220 */ /* 0x000fe40000410000 */
[--C-:B------:R-:W-:Y:S01]  /*e960*/  FFMA.FTZ R23, R23, c[0x0][0x2d0], -R181.reuse ;  /* 0x0000b40017177a23 */ /* 0x100fe200000108b5 */
[----:B------:R4:W-:Y:S01]  /*e970*/  MUFU.EX2 R247, R5 ;  /* 0x0000000500f77308 */ /* 0x0009e20000000800 */
[--C-:B------:R-:W-:Y:S02]  /*e980*/  FFMA.FTZ R7, R7, c[0x0][0x2d0], -R181.reuse ;  /* 0x0000b40007077a23 */ /* 0x100fe400000108b5 */
[--C-:B------:R-:W-:Y:S02]  /*e990*/  FFMA.FTZ R32, R32, c[0x0][0x2d0], -R180.reuse ;  /* 0x0000b40020207a23 */ /* 0x100fe400000108b4 */
[----:B------:R-:W-:Y:S02]  /*e9a0*/  FFMA.FTZ R33, R33, c[0x0][0x2d0], -R180 ;  /* 0x0000b40021217a23 */ /* 0x000fe400000108b4 */
[--C-:B------:R-:W-:Y:S02]  /*e9b0*/  FFMA.FTZ R34, R34, c[0x0][0x2d0], -R181.reuse ;  /* 0x0000b40022227a23 */ /* 0x100fe400000108b5 */
[----:B------:R-:W-:Y:S01]  /*e9c0*/  FFMA.FTZ R35, R35, c[0x0][0x2d0], -R181 ;  /* 0x0000b40023237a23 */ /* 0x000fe200000108b5 */
[----:B------:R4:W-:Y:S01]  /*e9d0*/  MUFU.EX2 R243, R7 ;  /* 0x0000000700f37308 */ /* 0x0009e20000000800 */
[----:B------:R-:W-:Y:S01]  /*e9e0*/  @P0 IMAD R6, R6, c[0x0][0x1e0], RZ ;  /* 0x0000780006060a24 */ /* 0x000fe200078e02ff */
[----:B-1----:R-:W-:Y:S01]  /*e9f0*/  FMNMX.FTZ R0, R0, R3, !PT ;  /* 0x0000000300007209 */ /* 0x002fe20007810000 */
[----:B------:R-:W-:Y:S02]  /*ea00*/  FMUL.FTZ R100, R133, R100 ;  /* 0x0000006485647220 */ /* 0x000fe40000410000 */
[----:B--2---:R-:W-:Y:S02]  /*ea10*/  FADD.FTZ R2, -R128, R134 ;  /* 0x0000008680027221 */ /* 0x004fe40000010100 */
[C---:B------:R-:W-:Y:S02]  /*ea20*/  @P0 IMAD R6, R229.reuse, c[0x0][0x1e4], R6 ;  /* 0x00007900e5060a24 */ /* 0x040fe400078e0206 */
[----:B------:R-:W-:Y:S01]  /*ea30*/  FMUL.FTZ R2, R2, c[0x0][0x2d0] ;  /* 0x0000b40002027a20 */ /* 0x000fe20000410000 */
[----:B------:R1:W-:Y:S01]  /*ea40*/  MUFU.EX2 R248, R17 ;  /* 0x0000001100f87308 */ /* 0x0003e20000000800 */
[C---:B---3--:R-:W-:Y:S02]  /*ea50*/  FMUL.FTZ R114, R132.reuse, R114 ;  /* 0x0000007284727220 */ /* 0x048fe40000410000 */
[C---:B------:R-:W-:Y:S02]  /*ea60*/  FMUL.FTZ R115, R132.reuse, R115 ;  /* 0x0000007384737220 */ /* 0x040fe40000410000 */
[----:B----4-:R-:W-:Y:S04]  /*ea70*/  @P0 IMAD.WIDE.U32 R4, R229, c[0x0][0x1e0], RZ ;  /* 0x00007800e5040a25 */ /* 0x010fe800078e00ff */
[C---:B------:R-:W-:Y:S01]  /*ea80*/  FMUL.FTZ R118, R132.reuse, R118 ;  /* 0x0000007684767220 */ /* 0x040fe20000410000 */
[----:B------:R2:W3:Y:S01]  /*ea90*/  MUFU.EX2 R131, R2 ;  /* 0x0000000200837308 */ /* 0x0004e20000000800 */
[----:B------:R-:W-:Y:S01]  /*eaa0*/  @P0 IADD3 R5, R5, R6, RZ ;  /* 0x0000000605050210 */ /* 0x000fe20007ffe0ff */
[C---:B------:R-:W-:Y:S01]  /*eab0*/  FMUL.FTZ R119, R132.reuse, R119 ;  /* 0x0000007784777220 */ /* 0x040fe20000410000 */
[----:B------:R-:W-:Y:S01]  /*eac0*/  @P0 MOV R6, R232 ;  /* 0x000000e800060202 */ /* 0x000fe20000000f00 */
[----:B------:R-:W-:Y:S01]  /*ead0*/  FMUL.FTZ R101, R133, R101 ;  /* 0x0000006585657220 */ /* 0x000fe20000410000 */
[----:B------:R-:W-:Y:S01]  /*eae0*/  @P0 MOV R7, R235 ;  /* 0x000000eb00070202 */ /* 0x000fe20000000f00 */
[----:B------:R-:W-:Y:S02]  /*eaf0*/  @P0 IMAD R5, R5, 0x60, RZ ;  /* 0x0000006005050824 */ /* 0x000fe400078e02ff */
[----:B------:R-:W-:Y:S02]  /*eb00*/  FMUL.FTZ R102, R132, R102 ;  /* 0x0000006684667220 */ /* 0x000fe40000410000 */
[----:B------:R4:W-:Y:S01]  /*eb10*/  MUFU.EX2 R245, R18 ;  /* 0x0000001200f57308 */ /* 0x0009e20000000800 */
[----:B------:R-:W-:Y:S04]  /*eb20*/  @P0 IMAD.WIDE.U32 R6, R4, 0x60, R6 ;  /* 0x0000006004060825 */ /* 0x000fe800078e0006 */
[----:B-1----:R-:W-:Y:S01]  /*eb30*/  FMUL.FTZ R17, R133, R149 ;  /* 0x0000009585117220 */ /* 0x002fe20000410000 */
[----:B------:R-:W-:Y:S01]  /*eb40*/  @P0 LEA R4, P1, R6, c[0x0][0x1c8], 0x1 ;  /* 0x0000720006040a11 */ /* 0x000fe200078208ff */
[----:B------:R-:W-:Y:S01]  /*eb50*/  FMUL.FTZ R103, R132, R103 ;  /* 0x0000006784677220 */ /* 0x000fe20000410000 */
[----:B------:R-:W-:Y:S01]  /*eb60*/  @P0 IADD3 R5, R7, R5, RZ ;  /* 0x0000000507050210 */ /* 0x000fe20007ffe0ff */
[--C-:B------:R-:W-:Y:S01]  /*eb70*/  FFMA.FTZ R36, R36, c[0x0][0x2d0], -R180.reuse ;  /* 0x0000b40024247a23 */ /* 0x100fe200000108b4 */
[----:B------:R1:W-:Y:S01]  /*eb80*/  MUFU.EX2 R244, R19 ;  /* 0x0000001300f47308 */ /* 0x0003e20000000800 */
[--C-:B------:R-:W-:Y:S01]  /*eb90*/  FFMA.FTZ R37, R37, c[0x0][0x2d0], -R180.reuse ;  /* 0x0000b40025257a23 */ /* 0x100fe200000108b4 */
[----:B------:R-:W-:Y:S01]  /*eba0*/  @P0 LEA.HI.X R5, R6, c[0x0][0x1cc], R5, 0x1, P1 ;  /* 0x0000730006050a11 */ /* 0x000fe200008f0c05 */
[--C-:B------:R-:W-:Y:S01]  /*ebb0*/  FFMA.FTZ R38, R38, c[0x0][0x2d0], -R181.reuse ;  /* 0x0000b40026267a23 */ /* 0x100fe200000108b5 */
[----:B--2---:R-:W2:Y:S01]  /*ebc0*/  SHFL.BFLY PT, R2, R0, 0x1, 0x1f ;  /* 0x0c201f0000027f89 */ /* 0x004ea200000e0000 */
[C---:B---3--:R-:W-:Y:S02]  /*ebd0*/  FMUL.FTZ R104, R131.reuse, R104 ;  /* 0x0000006883687220 */ /* 0x048fe40000410000 */
[C---:B------:R-:W-:Y:S02]  /*ebe0*/  FMUL.FTZ R105, R131.reuse, R105 ;  /* 0x0000006983697220 */ /* 0x040fe40000410000 */
[C---:B------:R-:W-:Y:S01]  /*ebf0*/  FMUL.FTZ R108, R131.reuse, R108 ;  /* 0x0000006c836c7220 */ /* 0x040fe20000410000 */
[----:B------:R3:W-:Y:S01]  /*ec00*/  MUFU.EX2 R236, R20 ;  /* 0x0000001400ec7308 */ /* 0x0007e20000000800 */
[C---:B------:R-:W-:Y:S01]  /*ec10*/  FMUL.FTZ R109, R131.reuse, R109 ;  /* 0x0000006d836d7220 */ /* 0x040fe20000410000 */
[----:B------:R3:W-:Y:S01]  /*ec20*/  @P0 LDGSTS.E.BYPASS.LTC128B.128 [R231+0x3100], [R4.64], !P6 ;  /* 0x0310000004e70fae */ /* 0x0007e2000f101d4c */
[C---:B------:R-:W-:Y:S02]  /*ec30*/  FMUL.FTZ R120, R131.reuse, R120 ;  /* 0x0000007883787220 */ /* 0x040fe40000410000 */
[C---:B----4-:R-:W-:Y:S02]  /*ec40*/  FMUL.FTZ R18, R132.reuse, R150 ;  /* 0x0000009684127220 */ /* 0x050fe40000410000 */
[C---:B------:R-:W-:Y:S02]  /*ec50*/  FMUL.FTZ R121, R131.reuse, R121 ;  /* 0x0000007983797220 */ /* 0x040fe40000410000 */
[C---:B------:R-:W-:Y:S01]  /*ec60*/  FMUL.FTZ R124, R131.reuse, R124 ;  /* 0x0000007c837c7220 */ /* 0x040fe20000410000 */
[----:B------:R4:W-:Y:S01]  /*ec70*/  MUFU.EX2 R235, R21 ;  /* 0x0000001500eb7308 */ /* 0x0009e20000000800 */
[----:B------:R-:W-:Y:S02]  /*ec80*/  FMUL.FTZ R125, R131, R125 ;  /* 0x0000007d837d7220 */ /* 0x000fe40000410000 */
[--C-:B------:R-:W-:Y:S02]  /*ec90*/  FFMA.FTZ R39, R39, c[0x0][0x2d0], -R181.reuse ;  /* 0x0000b40027277a23 */ /* 0x100fe400000108b5 */
[----:B-1----:R-:W-:Y:S02]  /*eca0*/  FMUL.FTZ R19, R132, R151 ;  /* 0x0000009784137220 */ /* 0x002fe40000410000 */
[--C-:B------:R-:W-:Y:S01]  /*ecb0*/  FFMA.FTZ R48, R48, c[0x0][0x2d0], -R180.reuse ;  /* 0x0000b40030307a23 */ /* 0x100fe200000108b4 */
[----:B--2---:R-:W-:Y:S01]  /*ecc0*/  FMNMX.FTZ R3, R0, R2, !PT ;  /* 0x0000000200037209 */ /* 0x004fe20007810000 */
[----:B------:R-:W-:Y:S01]  /*ecd0*/  FFMA.FTZ R49, R49, c[0x0][0x2d0], -R180 ;  /* 0x0000b40031317a23 */ /* 0x000fe200000108b4 */
[----:B------:R-:W-:Y:S01]  /*ece0*/  MUFU.EX2 R210, R23 ;  /* 0x0000001700d27308 */ /* 0x000fe20000000800 */
[----:B------:R-:W-:Y:S02]  /*ecf0*/  FFMA.FTZ R50, R50, c[0x0][0x2d0], -R181 ;  /* 0x0000b40032327a23 */ /* 0x000fe400000108b5 */
[C---:B------:R-:W-:Y:S02]  /*ed00*/  FADD.FTZ R0, -R3.reuse, R135 ;  /* 0x0000008703007221 */ /* 0x040fe40000010100 */
[----:B------:R-:W-:Y:S02]  /*ed10*/  FMUL.FTZ R135, R128, c[0x0][0x2d0] ;  /* 0x0000b40080877a20 */ /* 0x000fe40000410000 */
[----:B------:R-:W-:Y:S02]  /*ed20*/  FMUL.FTZ R2, R3, c[0x0][0x2d0] ;  /* 0x0000b40003027a20 */ /* 0x000fe40000410000 */
[--C-:B------:R-:W-:Y:S01]  /*ed30*/  FFMA.FTZ R13, R13, c[0x0][0x2d0], -R135.reuse ;  /* 0x0000b4000d0d7a23 */ /* 0x100fe20000010887 */
[----:B------:R-:W-:Y:S01]  /*ed40*/  MUFU.EX2 R234, R32 ;  /* 0x0000002000ea7308 */ /* 0x000fe20000000800 */
[C---:B---3--:R-:W-:Y:S02]  /*ed50*/  FMUL.FTZ R20, R133.reuse, R152 ;  /* 0x0000009885147220 */ /* 0x048fe40000410000 */
[----:B------:R-:W2:Y:S01]  /*ed60*/  LDL.LU R152, [R1+0xc] ;  /* 0x00000c0001987983 */ /* 0x000ea20000300800 */
[----:B----4-:R-:W-:Y:S02]  /*ed70*/  FMUL.FTZ R21, R133, R153 ;  /* 0x0000009985157220 */ /* 0x010fe40000410000 */
[--C-:B------:R-:W-:Y:S01]  /*ed80*/  FFMA.FTZ R44, R44, c[0x0][0x2d0], -R135.reuse ;  /* 0x0000b4002c2c7a23 */ /* 0x100fe20000010887 */
[----:B------:R-:W3:Y:S01]  /*ed90*/  LDL.LU R153, [R1+0x8] ;  /* 0x0000080001997983 */ /* 0x000ee20000300800 */
[--C-:B------:R-:W-:Y:S02]  /*eda0*/  FFMA.FTZ R45, R45, c[0x0][0x2d0], -R135.reuse ;  /* 0x0000b4002d2d7a23 */ /* 0x100fe40000010887 */
        /* <DEDUP_REMOVED lines=15> */
[----:B-1----:R-:W-:Y:S01]  /*eea0*/  @P0 SHF.L.U32 R13, R249, 0x5, RZ ;  /* 0x00000005f90d0819 */ /* 0x002fe200000006ff */
[--C-:B------:R-:W-:Y:S02]  /*eeb0*/  FFMA.FTZ R9, R9, c[0x0][0x2d0], -R135.reuse ;  /* 0x0000b40009097a23 */ /* 0x100fe40000010887 */
[----:B------:R-:W-:Y:S02]  /*eec0*/  FMUL.FTZ R32, R131, R156 ;  /* 0x0000009c83207220 */ /* 0x000fe40000410000 */
[--C-:B------:R-:W-:Y:S01]  /*eed0*/  FFMA.FTZ R60, R60, c[0x0][0x2d0], -R135.reuse ;  /* 0x0000b4003c3c7a23 */ /* 0x100fe20000010887 */
[----:B------:R1:W-:Y:S01]  /*eee0*/  MUFU.EX2 R186, R11 ;  /* 0x0000000b00ba7308 */ /* 0x0003e20000000800 */
[--C-:B------:R-:W-:Y:S02]  /*eef0*/  FFMA.FTZ R61, R61, c[0x0][0x2d0], -R135.reuse ;  /* 0x0000b4003d3d7a23 */ /* 0x100fe40000010887 */
[----:B------:R-:W-:Y:S01]  /*ef00*/  FMUL.FTZ R0, R0, c[0x0][0x2d0] ;  /* 0x0000b40000007a20 */ /* 0x000fe20000410000 */
[----:B----4-:R-:W-:Y:S01]  /*ef10*/  @P0 IADD3 R10, P2, R4, R13, RZ ;  /* 0x0000000d040a0210 */ /* 0x010fe20007f5e0ff */
[--C-:B------:R-:W-:Y:S02]  /*ef20*/  FFMA.FTZ R28, R28, c[0x0][0x2d0], -R135.reuse ;  /* 0x0000b4001c1c7a23 */ /* 0x100fe40000010887 */
[--C-:B------:R-:W-:Y:S02]  /*ef30*/  FFMA.FTZ R24, R24, c[0x0][0x2d0], -R135.reuse ;  /* 0x0000b40018187a23 */ /* 0x100fe40000010887 */
[--C-:B------:R-:W-:Y:S01]  /*ef40*/  FFMA.FTZ R25, R25, c[0x0][0x2d0], -R135.reuse ;  /* 0x0000b40019197a23 */ /* 0x100fe20000010887 */
[----:B------:R-:W4:Y:S01]  /*ef50*/  MUFU.EX2 R0, R0 ;  /* 0x0000000000007308 */ /* 0x000f220000000800 */
[----:B------:R-:W-:Y:S02]  /*ef60*/  FFMA.FTZ R26, R26, c[0x0][0x2d0], -R2 ;  /* 0x0000b4001a1a7a23 */ /* 0x000fe40000010802 */
[----:B------:R-:W-:Y:S01]  /*ef70*/  FMUL.FTZ R23, R132, R155 ;  /* 0x0000009b84177220 */ /* 0x000fe20000410000 */
[----:B------:R-:W-:Y:S01]  /*ef80*/  @P0 SHF.L.U64.HI R12, R249, 0x5, R250 ;  /* 0x00000005f90c0819 */ /* 0x000fe200000102fa */
[--C-:B------:R-:W-:Y:S02]  /*ef90*/  FFMA.FTZ R29, R29, c[0x0][0x2d0], -R135.reuse ;  /* 0x0000b4001d1d7a23 */ /* 0x100fe40000010887 */
[--C-:B------:R-:W-:Y:S02]  /*efa0*/  FFMA.FTZ R30, R30, c[0x0][0x2d0], -R2.reuse ;  /* 0x0000b4001e1e7a23 */ /* 0x100fe40000010802 */
[--C-:B------:R-:W-:Y:S01]  /*efb0*/  FFMA.FTZ R134, R31, c[0x0][0x2d0], -R2.reuse ;  /* 0x0000b4001f867a23 */ /* 0x100fe20000010802 */
[----:B------:R4:W-:Y:S01]  /*efc0*/  MUFU.EX2 R237, R8 ;  /* 0x0000000800ed7308 */ /* 0x0009e20000000800 */
[----:B------:R-:W-:Y:S02]  /*efd0*/  FMUL.FTZ R31, R132, R167 ;  /* 0x000000a7841f7220 */ /* 0x000fe40000410000 */
[--C-:B------:R-:W-:Y:S01]  /*efe0*/  FFMA.FTZ R40, R40, c[0x0][0x2d0], -R135.reuse ;  /* 0x0000b40028287a23 */ /* 0x100fe20000010887 */
[----:B-1----:R-:W-:Y:S01]  /*eff0*/  @P0 IADD3.X R11, R5, R12, RZ, P2, !PT ;  /* 0x0000000c050b0210 */ /* 0x002fe200017fe4ff */
[----:B------:R-:W-:Y:S02]  /*f000*/  FFMA.FTZ R41, R41, c[0x0][0x2d0], -R135 ;  /* 0x0000b40029297a23 */ /* 0x000fe40000010887 */
[--C-:B------:R-:W-:Y:S02]  /*f010*/  FFMA.FTZ R42, R42, c[0x0][0x2d0], -R2.reuse ;  /* 0x0000b4002a2a7a23 */ /* 0x100fe40000010802 */
[----:B------:R1:W-:Y:S01]  /*f020*/  @P0 LDGSTS.E.BYPASS.LTC128B.128 [R231+0x3900], [R10.64], !P6 ;  /* 0x039000000ae70fae */ /* 0x0003e2000f101d4c */
[----:B------:R1:W-:Y:S01]  /*f030*/  MUFU.EX2 R185, R14 ;  /* 0x0000000e00b97308 */ /* 0x0003e20000000800 */
[----:B------:R-:W-:Y:S02]  /*f040*/  FFMA.FTZ R43, R43, c[0x0][0x2d0], -R2 ;  /* 0x0000b4002b2b7a23 */ /* 0x000fe40000010802 */
[----:B------:R-:W-:Y:S02]  /*f050*/  FFMA.FTZ R97, R97, c[0x0][0x2d0], -R180 ;  /* 0x0000b40061617a23 */ /* 0x000fe400000108b4 */
[C---:B----4-:R-:W-:Y:S02]  /*f060*/  FMUL.FTZ R106, R0.reuse, R106 ;  /* 0x0000006a006a7220 */ /* 0x050fe40000410000 */
[C---:B------:R-:W-:Y:S02]  /*f070*/  FMUL.FTZ R107, R0.reuse, R107 ;  /* 0x0000006b006b7220 */ /* 0x040fe40000410000 */
[----:B------:R-:W-:Y:S01]  /*f080*/  FMUL.FTZ R110, R0, R110 ;  /* 0x0000006e006e7220 */ /* 0x000fe20000410000 */
[----:B------:R4:W4:Y:S01]  /*f090*/  MUFU.EX2 R238, R9 ;  /* 0x0000000900ee7308 */ /* 0x0009220000000800 */
[--C-:B------:R-:W-:Y:S02]  /*f0a0*/  FFMA.FTZ R22, R22, c[0x0][0x2d0], -R181.reuse ;  /* 0x0000b40016167a23 */ /* 0x100fe400000108b5 */
[----:B------:R-:W-:Y:S01]  /*f0b0*/  FMUL.FTZ R111, R0, R111 ;  /* 0x0000006f006f7220 */ /* 0x000fe20000410000 */
[----:B------:R-:W-:Y:S01]  /*f0c0*/  @P0 IADD3 R8, P1, R10, R13, RZ ;  /* 0x0000000d0a080210 */ /* 0x000fe20007f3e0ff */
[C---:B------:R-:W-:Y:S02]  /*f0d0*/  FMUL.FTZ R122, R0.reuse, R122 ;  /* 0x0000007a007a7220 */ /* 0x040fe40000410000 */
[----:B------:R-:W-:Y:S01]  /*f0e0*/  FMUL.FTZ R123, R0, R123 ;  /* 0x0000007b007b7220 */ /* 0x000fe20000410000 */
[----:B------:R-:W-:Y:S01]  /*f0f0*/  @P0 IADD3 R6, P3, R8, R13, RZ ;  /* 0x0000000d08060210 */ /* 0x000fe20007f7e0ff */
[C---:B------:R-:W-:Y:S01]  /*f100*/  FMUL.FTZ R126, R0.reuse, R126 ;  /* 0x0000007e007e7220 */ /* 0x040fe20000410000 */
[----:B------:R4:W4:Y:S01]  /*f110*/  MUFU.EX2 R183, R15 ;  /* 0x0000000f00b77308 */ /* 0x0009220000000800 */
[----:B------:R-:W-:Y:S01]  /*f120*/  FMUL.FTZ R127, R0, R127 ;  /* 0x0000007f007f7220 */ /* 0x000fe20000410000 */
[-C--:B------:R-:W-:Y:S01]  /*f130*/  @P0 IADD3 R4, P2, R6, R13.reuse, RZ ;  /* 0x0000000d06040210 */ /* 0x080fe20007f5e0ff */
[----:B------:R-:W-:Y:S02]  /*f140*/  FFMA.FTZ R99, R99, c[0x0][0x2d0], -R181 ;  /* 0x0000b40063637a23 */ /* 0x000fe400000108b5 */
[----:B-1----:R-:W-:Y:S02]  /*f150*/  FMUL.FTZ R14, R0, R146 ;  /* 0x00000092000e7220 */ /* 0x002fe40000410000 */
[----:B------:R-:W-:Y:S02]  /*f160*/  FFMA.FTZ R93, R93, c[0x0][0x2d0], -R135 ;  /* 0x0000b4005d5d7a23 */ /* 0x000fe40000010887 */
[--C-:B------:R-:W-:Y:S01]  /*f170*/  FFMA.FTZ R62, R62, c[0x0][0x2d0], -R2.reuse ;  /* 0x0000b4003e3e7a23 */ /* 0x100fe20000010802 */
[----:B------:R1:W-:Y:S01]  /*f180*/  MUFU.EX2 R209, R22 ;  /* 0x0000001600d17308 */ /* 0x0003e20000000800 */
[----:B------:R-:W-:Y:S02]  /*f190*/  FFMA.FTZ R63, R63, c[0x0][0x2d0], -R2 ;  /* 0x0000b4003f3f7a23 */ /* 0x000fe40000010802 */
[--C-:B------:R-:W-:Y:S01]  /*f1a0*/  FFMA.FTZ R68, R68, c[0x0][0x2d0], -R180.reuse ;  /* 0x0000b40044447a23 */ /* 0x100fe200000108b4 */
[-C--:B----4-:R-:W-:Y:S01]  /*f1b0*/  @P0 IADD3.X R9, R11, R12.reuse, RZ, P1, !PT ;  /* 0x0000000c0b090210 */ /* 0x090fe20000ffe4ff */
[--C-:B------:R-:W-:Y:S01]  /*f1c0*/  FFMA.FTZ R69, R69, c[0x0][0x2d0], -R180.reuse ;  /* 0x0000b40045457a23 */ /* 0x100fe200000108b4 */
[----:B------:R-:W-:Y:S01]  /*f1d0*/  @P0 IADD3 R10, P1, R4, R13, RZ ;  /* 0x0000000d040a0210 */ /* 0x000fe20007f3e0ff */
[----:B------:R-:W-:Y:S01]  /*f1e0*/  FMUL.FTZ R13, R131, R145 ;  /* 0x00000091830d7220 */ /* 0x000fe20000410000 */
[-C--:B------:R-:W-:Y:S01]  /*f1f0*/  @P0 IADD3.X R7, R9, R12.reuse, RZ, P3, !PT ;  /* 0x0000000c09070210 */ /* 0x080fe20001ffe4ff */
[----:B------:R4:W-:Y:S01]  /*f200*/  @P0 LDGSTS.E.BYPASS.LTC128B.128 [R231+0x4100], [R8.64], !P6 ;  /* 0x0410000008e70fae */ /* 0x0009e2000f101d4c */
[----:B------:R4:W-:Y:S01]  /*f210*/  MUFU.EX2 R206, R28 ;  /* 0x0000001c00ce7308 */ /* 0x0009e20000000800 */
[--C-:B------:R-:W-:Y:S01]  /*f220*/  FFMA.FTZ R80, R80, c[0x0][0x2d0], -R180.reuse ;  /* 0x0000b40050507a23 */ /* 0x100fe200000108b4 */
[-C--:B------:R-:W-:Y:S01]  /*f230*/  @P0 IADD3.X R5, R7, R12.reuse, RZ, P2, !PT ;  /* 0x0000000c07050210 */ /* 0x080fe200017fe4ff */
[----:B------:R-:W-:Y:S02]  /*f240*/  FFMA.FTZ R81, R81, c[0x0][0x2d0], -R180 ;  /* 0x0000b40051517a23 */ /* 0x000fe400000108b4 */
[----:B------:R-:W-:Y:S01]  /*f250*/  FMUL.FTZ R15, R0, R147 ;  /* 0x00000093000f7220 */ /* 0x000fe20000410000 */
[----:B------:R-:W-:Y:S01]  /*f260*/  @P0 IADD3.X R11, R5, R12, RZ, P1, !PT ;  /* 0x0000000c050b0210 */ /* 0x000fe20000ffe4ff */
[----:B------:R4:W-:Y:S01]  /*f270*/  @P0 LDGSTS.E.BYPASS.LTC128B.128 [R231+0x4900], [R6.64], !P6 ;  /* 0x0490000006e70fae */ /* 0x0009e2000f101d4c */
[----:B------:R-:W-:Y:S02]  /*f280*/  FMUL.FTZ R12, R131, R144 ;  /* 0x00000090830c7220 */ /* 0x000fe40000410000 */
[----:B------:R4:W-:Y:S01]  /*f290*/  MUFU.EX2 R211, R34 ;  /* 0x0000002200d37308 */ /* 0x0009e20000000800 */
[--C-:B------:R-:W-:Y:S02]  /*f2a0*/  FFMA.FTZ R70, R70, c[0x0][0x2d0], -R181.reuse ;  /* 0x0000b40046467a23 */ /* 0x100fe400000108b5 */
[--C-:B------:R-:W-:Y:S02]  /*f2b0*/  FFMA.FTZ R71, R71, c[0x0][0x2d0], -R181.reuse ;  /* 0x0000b40047477a23 */ /* 0x100fe400000108b5 */
[----:B------:R4:W-:Y:S01]  /*f2c0*/  @P0 LDGSTS.E.BYPASS.LTC128B.128 [R231+0x5100], [R4.64], !P6 ;  /* 0x0510000004e70fae */ /* 0x0009e2000f101d4c */
[----:B-1----:R-:W-:Y:S02]  /*f2d0*/  FMUL.FTZ R22, R132, R154 ;  /* 0x0000009a84167220 */ /* 0x002fe40000410000 */
[--C-:B------:R-:W-:Y:S02]  /*f2e0*/  FFMA.FTZ R82, R82, c[0x0][0x2d0], -R181.reuse ;  /* 0x0000b40052527a23 */ /* 0x100fe400000108b5 */
[----:B------:R1:W-:Y:S01]  /*f2f0*/  MUFU.EX2 R233, R33 ;  /* 0x0000002100e97308 */ /* 0x0003e20000000800 */
[----:B------:R-:W-:Y:S02]  /*f300*/  FFMA.FTZ R83, R83, c[0x0][0x2d0], -R181 ;  /* 0x0000b40053537a23 */ /* 0x000fe400000108b5 */
[----:B------:R1:W-:Y:S01]  /*f310*/  @P0 LDGSTS.E.BYPASS.LTC128B.128 [R231+0x5900], [R10.64], !P6 ;  /* 0x059000000ae70fae */ /* 0x0003e2000f101d4c */
[--C-:B----4-:R-:W-:Y:S01]  /*f320*/  FFMA.FTZ R28, R27, c[0x0][0x2d0], -R2.reuse ;  /* 0x0000b4001b1c7a23 */ /* 0x110fe20000010802 */
[----:B------:R-:W-:Y:S01]  /*f330*/  ISETP.GT.AND P0, PT, R230, UR4, PT ;  /* 0x00000004e6007c0c */ /* 0x000fe2000bf04270 */
[C---:B------:R-:W-:Y:S01]  /*f340*/  FMUL.FTZ R8, R131.reuse, R140 ;  /* 0x0000008c83087220 */ /* 0x040fe20000410000 */
[----:B------:R-:W-:Y:S01]  /*f350*/  F2FP.PACK_AB R140, R238, R237 ;  /* 0x000000edee8c723e */ /* 0x000fe200000000ff */
[----:B------:R-:W-:Y:S01]  /*f360*/  FMUL.FTZ R9, R131, R141 ;  /* 0x0000008d83097220 */ /* 0x000fe20000410000 */
[----:B------:R-:W-:Y:S01]  /*f370*/  F2FP.PACK_AB R141, R186, R184 ;  /* 0x000000b8ba8d723e */ /* 0x000fe200000000ff */
[----:B------:R4:W2:Y:S01]  /*f380*/  MUFU.EX2 R232, R35 ;  /* 0x0000002300e87308 */ /* 0x0008a20000000800 */
[----:B------:R-:W4:Y:S01]  /*f390*/  LDSM.16.MT88.4 R172, [R213+0x100] ;  /* 0x00010000d5ac783b */ /* 0x000f220000004200 */
[----:B------:R-:W-:Y:S01]  /*f3a0*/  FMUL.FTZ R27, R0, R163 ;  /* 0x000000a3001b7220 */ /* 0x000fe20000410000 */
[----:B------:R-:W-:Y:S01]  /*f3b0*/  MOV R230, R229 ;  /* 0x000000e500e67202 */ /* 0x000fe20000000f00 */
[----:B------:R-:W-:Y:S01]  /*f3c0*/  FMUL.FTZ R6, R132, R138 ;  /* 0x0000008a84067220 */ /* 0x000fe20000410000 */
[----:B------:R-:W-:Y:S01]  /*f3d0*/  F2FP.PACK_AB R138, R248, R246 ;  /* 0x000000f6f88a723e */ /* 0x000fe200000000ff */
[----:B------:R-:W-:Y:S01]  /*f3e0*/  FMUL.FTZ R7, R132, R139 ;  /* 0x0000008b84077220 */ /* 0x000fe20000410000 */
[----:B------:R-:W-:Y:S01]  /*f3f0*/  F2FP.PACK_AB R139, R244, R245 ;  /* 0x000000f5f48b723e */ /* 0x000fe200000000ff */
[----:B------:R-:W-:Y:S01]  /*f400*/  FMUL.FTZ R34, R0, R158 ;  /* 0x0000009e00227220 */ /* 0x000fe20000410000 */
[----:B------:R-:W4:Y:S01]  /*f410*/  LDSM.16.MT88.4 R176, [R216+0x100] ;  /* 0x00010000d8b0783b */ /* 0x000f220000004200 */
[----:B------:R4:W-:Y:S01]  /*f420*/  MUFU.EX2 R207, R25 ;  /* 0x0000001900cf7308 */ /* 0x0009e20000000800 */
[--C-:B------:R-:W-:Y:S02]  /*f430*/  FFMA.FTZ R72, R72, c[0x0][0x2d0], -R135.reuse ;  /* 0x0000b40048487a23 */ /* 0x100fe40000010887 */
[----:B------:R-:W-:Y:S01]  /*f440*/  FMUL.FTZ R4, R133, R136 ;  /* 0x0000008885047220 */ /* 0x000fe20000410000 */
[----:B------:R-:W-:Y:S01]  /*f450*/  F2FP.PACK_AB R136, R247, R242 ;  /* 0x000000f2f788723e */ /* 0x000fe200000000ff */
[----:B------:R-:W-:Y:S01]  /*f460*/  FMUL.FTZ R5, R133, R137 ;  /* 0x0000008985057220 */ /* 0x000fe20000410000 */
[----:B------:R-:W-:Y:S01]  /*f470*/  F2FP.PACK_AB R137, R243, R240 ;  /* 0x000000f0f389723e */ /* 0x000fe200000000ff */
[----:B------:R-:W4:Y:S01]  /*f480*/  LDSM.16.MT88.4 R144, [R214+0x100] ;  /* 0x00010000d690783b */ /* 0x000f220000004200 */
[----:B-1----:R-:W-:Y:S02]  /*f490*/  FMUL.FTZ R33, R131, R157 ;  /* 0x0000009d83217220 */ /* 0x002fe40000410000 */
[----:B------:R-:W-:Y:S01]  /*f4a0*/  MUFU.EX2 R196, R44 ;  /* 0x0000002c00c47308 */ /* 0x000fe20000000800 */
[C---:B------:R-:W-:Y:S01]  /*f4b0*/  FMUL.FTZ R10, R0.reuse, R142 ;  /* 0x0000008e000a7220 */ /* 0x040fe20000410000 */
[----:B------:R-:W-:Y:S01]  /*f4c0*/  F2FP.PACK_AB R142, R241, R239 ;  /* 0x000000eff18e723e */ /* 0x000fe200000000ff */
[C---:B------:R-:W-:Y:S01]  /*f4d0*/  FMUL.FTZ R11, R0.reuse, R143 ;  /* 0x0000008f000b7220 */ /* 0x040fe20000410000 */
[----:B------:R-:W-:Y:S01]  /*f4e0*/  F2FP.PACK_AB R143, R183, R185 ;  /* 0x000000b9b78f723e */ /* 0x000fe200000000ff */
[----:B------:R-:W1:Y:S01]  /*f4f0*/  LDSM.16.MT88.4 R148, [R215+0x100] ;  /* 0x00010000d794783b */ /* 0x000e620000004200 */
[----:B----4-:R-:W-:Y:S02]  /*f500*/  FMUL.FTZ R35, R0, R159 ;  /* 0x0000009f00237220 */ /* 0x010fe40000410000 */
[--C-:B------:R-:W-:Y:S02]  /*f510*/  FFMA.FTZ R73, R73, c[0x0][0x2d0], -R135.reuse ;  /* 0x0000b40049497a23 */ /* 0x100fe40000010887 */
[----:B------:R-:W-:Y:S01]  /*f520*/  MUFU.EX2 R195, R45 ;  /* 0x0000002d00c37308 */ /* 0x000fe20000000800 */
[--C-:B------:R-:W-:Y:S02]  /*f530*/  FFMA.FTZ R76, R76, c[0x0][0x2d0], -R135.reuse ;  /* 0x0000b4004c4c7a23 */ /* 0x100fe40000010887 */
[----:B------:R-:W0:Y:S01]  /*f540*/  LDGDEPBAR ;  /* 0x00000000000079af */ /* 0x000e220000000000 */
[----:B------:R-:W-:Y:S02]  /*f550*/  FMUL.FTZ R25, R131, R161 ;  /* 0x000000a183197220 */ /* 0x000fe40000410000 */
[----:B------:R-:W-:Y:S02]  /*f560*/  FFMA.FTZ R77, R77, c[0x0][0x2d0], -R135 ;  /* 0x0000b4004d4d7a23 */ /* 0x000fe40000010887 */
[--C-:B------:R-:W-:Y:S02]  /*f570*/  FFMA.FTZ R74, R74, c[0x0][0x2d0], -R2.reuse ;  /* 0x0000b4004a4a7a23 */ /* 0x100fe40000010802 */
[----:B------:R-:W-:Y:S01]  /*f580*/  MUFU.EX2 R193, R53 ;  /* 0x0000003500c17308 */ /* 0x000fe20000000800 */
[-C--:B------:R-:W-:Y:S05]  /*f590*/  HMMA.16816.F32 R4, R136, R172.reuse, R4 ;  /* 0x000000ac8804723c */ /* 0x080fea0000001804 */
[--C-:B------:R-:W-:Y:S02]  /*f5a0*/  FFMA.FTZ R75, R75, c[0x0][0x2d0], -R2.reuse ;  /* 0x0000b4004b4b7a23 */ /* 0x100fe40000010802 */
[--C-:B------:R-:W-:Y:S01]  /*f5b0*/  FFMA.FTZ R78, R78, c[0x0][0x2d0], -R2.reuse ;  /* 0x0000b4004e4e7a23 */ /* 0x100fe20000010802 */
[C---:B------:R-:W-:Y:S01]  /*f5c0*/  HMMA.16816.F32 R8, R140.reuse, R172, R8 ;  /* 0x000000ac8c08723c */ /* 0x040fe20000001808 */
[----:B------:R-:W-:Y:S03]  /*f5d0*/  MUFU.EX2 R172, R46 ;  /* 0x0000002e00ac7308 */ /* 0x000fe60000000800 */
[----:B------:R-:W-:Y:S02]  /*f5e0*/  FFMA.FTZ R79, R79, c[0x0][0x2d0], -R2 ;  /* 0x0000b4004f4f7a23 */ /* 0x000fe40000010802 */
[--C-:B------:R-:W-:Y:S02]  /*f5f0*/  FFMA.FTZ R84, R84, c[0x0][0x2d0], -R180.reuse ;  /* 0x0000b40054547a23 */ /* 0x100fe400000108b4 */
[-C--:B------:R-:W-:Y:S03]  /*f600*/  HMMA.16816.F32 R12, R140, R174.reuse, R12 ;  /* 0x000000ae8c0c723c */ /* 0x080fe6000000180c */
[----:B------:R4:W1:Y:S01]  /*f610*/  MUFU.EX2 R208, R24 ;  /* 0x0000001800d07308 */ /* 0x0008620000000800 */
[--C-:B------:R-:W-:Y:S02]  /*f620*/  FFMA.FTZ R85, R85, c[0x0][0x2d0], -R180.reuse ;  /* 0x0000b40055557a23 */ /* 0x100fe400000108b4 */
[----:B------:R-:W-:Y:S02]  /*f630*/  FFMA.FTZ R96, R96, c[0x0][0x2d0], -R180 ;  /* 0x0000b40060607a23 */ /* 0x000fe400000108b4 */
[C---:B------:R-:W-:Y:S04]  /*f640*/  HMMA.16816.F32 R16, R136.reuse, R174, R16 ;  /* 0x000000ae8810723c */ /* 0x040fe80000001810 */
[--C-:B------:R-:W-:Y:S01]  /*f650*/  FFMA.FTZ R86, R86, c[0x0][0x2d0], -R181.reuse ;  /* 0x0000b40056567a23 */ /* 0x100fe200000108b5 */
[----:B------:R1:W-:Y:S01]  /*f660*/  MUFU.EX2 R182, R26 ;  /* 0x0000001a00b67308 */ /* 0x0003e20000000800 */
[--C-:B------:R-:W-:Y:S02]  /*f670*/  FFMA.FTZ R87, R87, c[0x0][0x2d0], -R181.reuse ;  /* 0x0000b40057577a23 */ /* 0x100fe400000108b5 */
[-C--:B------:R-:W-:Y:S04]  /*f680*/  HMMA.16816.F32 R20, R136, R176.reuse, R20 ;  /* 0x000000b08814723c */ /* 0x080fe80000001814 */
[----:B------:R-:W-:Y:S02]  /*f690*/  FFMA.FTZ R98, R98, c[0x0][0x2d0], -R181 ;  /* 0x0000b40062627a23 */ /* 0x000fe400000108b5 */
[--C-:B------:R-:W-:Y:S01]  /*f6a0*/  FFMA.FTZ R92, R92, c[0x0][0x2d0], -R135.reuse ;  /* 0x0000b4005c5c7a23 */ /* 0x100fe20000010887 */
[----:B------:R1:W-:Y:S01]  /*f6b0*/  MUFU.EX2 R175, R28 ;  /* 0x0000001c00af7308 */ /* 0x0003e20000000800 */
[C---:B------:R-:W-:Y:S04]  /*f6c0*/  HMMA.16816.F32 R32, R140.reuse, R176, R32 ;  /* 0x000000b08c20723c */ /* 0x040fe80000001820 */
[----:B----4-:R-:W-:Y:S02]  /*f6d0*/  FMUL.FTZ R24, R131, R160 ;  /* 0x000000a083187220 */ /* 0x010fe40000410000 */
[--C-:B------:R-:W-:Y:S02]  /*f6e0*/  FFMA.FTZ R90, R90, c[0x0][0x2d0], -R2.reuse ;  /* 0x0000b4005a5a7a23 */ /* 0x100fe40000010802 */
[--C-:B------:R-:W-:Y:S01]  /*f6f0*/  FFMA.FTZ R91, R91, c[0x0][0x2d0], -R2.reuse ;  /* 0x0000b4005b5b7a23 */ /* 0x100fe20000010802 */
[----:B------:R4:W-:Y:S03]  /*f700*/  MUFU.EX2 R174, R30 ;  /* 0x0000001e00ae7308 */ /* 0x0009e60000000800 */
[--C-:B------:R-:W-:Y:S02]  /*f710*/  FFMA.FTZ R94, R94, c[0x0][0x2d0], -R2.reuse ;  /* 0x0000b4005e5e7a23 */ /* 0x100fe40000010802 */
[----:B-1----:R-:W-:Y:S02]  /*f720*/  FMUL.FTZ R26, R0, R162 ;  /* 0x000000a2001a7220 */ /* 0x002fe40000410000 */
[----:B------:R-:W-:Y:S02]  /*f730*/  FFMA.FTZ R2, R95, c[0x0][0x2d0], -R2 ;  /* 0x0000b4005f027a23 */ /* 0x000fe40000010802 */
[--C-:B------:R-:W-:Y:S01]  /*f740*/  FFMA.FTZ R88, R88, c[0x0][0x2d0], -R135.reuse ;  /* 0x0000b40058587a23 */ /* 0x100fe20000010887 */
[----:B------:R1:W1:Y:S01]  /*f750*/  MUFU.EX2 R205, R29 ;  /* 0x0000001d00cd7308 */ /* 0x0002620000000800 */
[----:B------:R-:W-:Y:S01]  /*f760*/  FFMA.FTZ R89, R89, c[0x0][0x2d0], -R135 ;  /* 0x0000b40059597a23 */ /* 0x000fe20000010887 */
[-C--:B------:R-:W-:Y:S03]  /*f770*/  HMMA.16816.F32 R24, R140, R178.reuse, R24 ;  /* 0x000000b28c18723c */ /* 0x080fe60000001818 */
[----:B------:R-:W-:Y:S01]  /*f780*/  FMUL.FTZ R28, R133, R164 ;  /* 0x000000a4851c7220 */ /* 0x000fe20000410000 */
[----:B------:R-:W-:Y:S01]  /*f790*/  MOV R135, R3 ;  /* 0x0000000300877202 */ /* 0x000fe20000000f00 */
[----:B------:R-:W-:Y:S02]  /*f7a0*/  FFMA.FTZ R131, R131, R252, R237 ;  /* 0x000000fc83837223 */ /* 0x000fe400000100ed */
[----:B------:R-:W-:Y:S01]  /*f7b0*/  FFMA.FTZ R0, R0, R251, R184 ;  /* 0x000000fb00007223 */ /* 0x000fe200000100b8 */
[C---:B------:R-:W-:Y:S01]  /*f7c0*/  HMMA.16816.F32 R100, R136.reuse, R178, R100 ;  /* 0x000000b28864723c */ /* 0x040fe20000001864 */
[----:B------:R1:W-:Y:S03]  /*f7d0*/  MUFU.EX2 R204, R36 ;  /* 0x0000002400cc7308 */ /* 0x0003e60000000800 */
[----:B----4-:R-:W-:Y:S02]  /*f7e0*/  FMUL.FTZ R30, R132, R166 ;  /* 0x000000a6841e7220 */ /* 0x010fe40000410000 */
[----:B------:R-:W-:Y:S05]  /*f7f0*/  FADD.FTZ R0, R186, R0 ;  /* 0x00000000ba007221 */ /* 0x000fea0000010000 */
[----:B------:R4:W-:Y:S01]  /*f800*/  MUFU.EX2 R203, R37 ;  /* 0x0000002500cb7308 */ /* 0x0009e20000000800 */
[----:B------:R-:W-:Y:S02]  /*f810*/  FADD.FTZ R0, R185, R0 ;  /* 0x00000000b9007221 */ /* 0x000fe40000010000 */
[C---:B-1----:R-:W-:Y:S07]  /*f820*/  FMUL.FTZ R29, R133.reuse, R165 ;  /* 0x000000a5851d7220 */ /* 0x042fee0000410000 */
[-C--:B------:R-:W-:Y:S01]  /*f830*/  HMMA.16816.F32 R28, R136, R144.reuse, R28 ;  /* 0x00000090881c723c */ /* 0x080fe2000000181c */
[----:B------:R-:W-:Y:S02]  /*f840*/  MUFU.EX2 R190, R54 ;  /* 0x0000003600be7308 */ /* 0x000fe40000000800 */
[C---:B------:R-:W-:Y:S05]  /*f850*/  FMUL.FTZ R36, R133.reuse, R168 ;  /* 0x000000a885247220 */ /* 0x040fea0000410000 */
[C---:B------:R-:W-:Y:S03]  /*f860*/  HMMA.16816.F32 R104, R140.reuse, R144, R104 ;  /* 0x000000908c68723c */ /* 0x040fe60000001868 */
[----:B------:R1:W-:Y:S01]  /*f870*/  MUFU.EX2 R189, R55 ;  /* 0x0000003700bd7308 */ /* 0x0003e20000000800 */
[C---:B----4-:R-:W-:Y:S04]  /*f880*/  FMUL.FTZ R37, R133.reuse, R169 ;  /* 0x000000a985257220 */ /* 0x050fe80000410000 */
[-C--:B------:R-:W-:Y:S05]  /*f890*/  HMMA.16816.F32 R108, R140, R146.reuse, R108 ;  /* 0x000000928c6c723c */ /* 0x080fea000000186c */
[----:B------:R-:W-:Y:S03]  /*f8a0*/  MUFU.EX2 R191, R64 ;  /* 0x0000004000bf7308 */ /* 0x000fe60000000800 */
[C---:B------:R-:W-:Y:S01]  /*f8b0*/  HMMA.16816.F32 R112, R136.reuse, R146, R112 ;  /* 0x000000928870723c */ /* 0x040fe20000001870 */
[----:B------:R-:W4:Y:S06]  /*f8c0*/  LDSM.16.MT88.4 R144, [R213+0x900] ;  /* 0x00090000d590783b */ /* 0x000f2c0000004200 */
[----:B------:R2:W-:Y:S01]  /*f8d0*/  MUFU.EX2 R167, R38 ;  /* 0x0000002600a77308 */ /* 0x0005e20000000800 */
[-C--:B------:R-:W-:Y:S01]  /*f8e0*/  HMMA.16816.F32 R116, R136, R148.reuse, R116 ;  /* 0x000000948874723c */ /* 0x080fe20000001874 */
[----:B-1----:R-:W-:Y:S03]  /*f8f0*/  LDSM.16.MT88.4 R52, [R216+0x1100] ;  /* 0x00110000d834783b */ /* 0x002fe60000004200 */
[----:B---3--:R-:W-:Y:S04]  /*f900*/  FFMA.FTZ R133, R133, R153, R242 ;  /* 0x0000009985857223 */ /* 0x008fe800000100f2 */
[C---:B------:R-:W-:Y:S01]  /*f910*/  HMMA.16816.F32 R120, R140.reuse, R148, R120 ;  /* 0x000000948c78723c */ /* 0x040fe20000001878 */
[----:B------:R1:W-:Y:S07]  /*f920*/  MUFU.EX2 R200, R39 ;  /* 0x0000002700c87308 */ /* 0x0003ee0000000800 */
[-C--:B------:R-:W-:Y:S01]  /*f930*/  HMMA.16816.F32 R124, R140, R150.reuse, R124 ;  /* 0x000000968c7c723c */ /* 0x080fe2000000187c */
[----:B------:R-:W3:Y:S02]  /*f940*/  LDSM.16.MT88.4 R140, [R216+0x900] ;  /* 0x00090000d88c783b */ /* 0x000ee40000004200 */
[----:B------:R4:W3:Y:S01]  /*f950*/  MUFU.EX2 R165, R134 ;  /* 0x0000008600a57308 */ /* 0x0008e20000000800 */
[C---:B--2---:R-:W-:Y:S09]  /*f960*/  FMUL.FTZ R38, R132.reuse, R170 ;  /* 0x000000aa84267220 */ /* 0x044ff20000410000 */
[----:B------:R2:W-:Y:S01]  /*f970*/  MUFU.EX2 R202, R48 ;  /* 0x0000003000ca7308 */ /* 0x0005e20000000800 */
[C---:B-1----:R-:W-:Y:S02]  /*f980*/  FMUL.FTZ R39, R132.reuse, R171 ;  /* 0x000000ab84277220 */ /* 0x042fe40000410000 */
[----:B------:R-:W-:Y:S07]  /*f990*/  FFMA.FTZ R132, R132, R152, R240 ;  /* 0x0000009884847223 */ /* 0x000fee00000100f0 */
[----:B------:R1:W1:Y:S01]  /*f9a0*/  MUFU.EX2 R201, R49 ;  /* 0x0000003100c97308 */ /* 0x0002620000000800 */
[----:B------:R-:W-:Y:S01]  /*f9b0*/  HMMA.16816.F32 R36, R136, R150, R36 ;  /* 0x000000968824723c */ /* 0x000fe20000001824 */
[----:B------:R-:W1:Y:S03]  /*f9c0*/  LDSM.16.MT88.4 R148, [R214+0x900] ;  /* 0x00090000d694783b */ /* 0x000e660000004200 */
[----:B----4-:R-:W-:Y:S01]  /*f9d0*/  FFMA.FTZ R134, R51, c[0x0][0x2d0], -R181 ;  /* 0x0000b40033867a23 */ /* 0x010fe200000108b5 */
[----:B------:R-:W-:Y:S02]  /*f9e0*/  F2FP.PACK_AB R51, R232, R211 ;  /* 0x000000d3e833723e */ /* 0x000fe400000000ff */
[----:B------:R-:W-:Y:S02]  /*f9f0*/  F2FP.PACK_AB R136, R207, R208 ;  /* 0x000000d0cf88723e */ /* 0x000fe400000000ff */
[----:B------:R4:W-:Y:S03]  /*fa00*/  MUFU.EX2 R199, R50 ;  /* 0x0000003200c77308 */ /* 0x0009e60000000800 */
[----:B------:R-:W-:Y:S02]  /*fa10*/  F2FP.PACK_AB R138, R205, R206 ;  /* 0x000000cecd8a723e */ /* 0x000fe400000000ff */
[----:B--2---:R-:W-:Y:S02]  /*fa20*/  F2FP.PACK_AB R48, R235, R236 ;  /* 0x000000eceb30723e */ /* 0x004fe400000000ff */
[----:B------:R-:W-:Y:S02]  /*fa30*/  F2FP.PACK_AB R137, R175, R182 ;  /* 0x000000b6af89723e */ /* 0x000fe400000000ff */
[----:B---3--:R-:W-:Y:S01]  /*fa40*/  F2FP.PACK_AB R139, R165, R174 ;  /* 0x000000aea58b723e */ /* 0x008fe200000000ff */
[----:B------:R-:W-:Y:S01]  /*fa50*/  MUFU.EX2 R192, R65 ;  /* 0x0000004100c07308 */ /* 0x000fe20000000800 */
[----:B-1----:R-:W-:Y:S09]  /*fa60*/  F2FP.PACK_AB R49, R210, R209 ;  /* 0x000000d1d231723e */ /* 0x002ff200000000ff */
[----:B------:R-:W-:Y:S01]  /*fa70*/  MUFU.EX2 R187, R66 ;  /* 0x0000004200bb7308 */ /* 0x000fe20000000800 */
[----:B----4-:R-:W-:Y:S09]  /*fa80*/  F2FP.PACK_AB R50, R233, R234 ;  /* 0x000000eae932723e */ /* 0x010ff200000000ff */
[----:B------:R1:W-:Y:S01]  /*fa90*/  MUFU.EX2 R188, R67 ;  /* 0x0000004300bc7308 */ /* 0x0003e20000000800 */
[-C--:B------:R-:W-:Y:S08]  /*faa0*/  HMMA.16816.F32 R4, R48, R144.reuse, R4 ;  /* 0x000000903004723c */ /* 0x080ff00000001804 */
[C---:B------:R-:W-:Y:S01]  /*fab0*/  HMMA.16816.F32 R8, R136.reuse, R144, R8 ;  /* 0x000000908808723c */ /* 0x040fe20000001808 */
[----:B------:R-:W-:Y:S07]  /*fac0*/  MUFU.EX2 R177, R56 ;  /* 0x0000003800b17308 */ /* 0x000fee0000000800 */
[-C--:B------:R-:W-:Y:S03]  /*fad0*/  HMMA.16816.F32 R12, R136, R146.reuse, R12 ;  /* 0x00000092880c723c */ /* 0x080fe6000000180c */
[----:B------:R-:W-:Y:S01]  /*fae0*/  MUFU.EX2 R179, R57 ;  /* 0x0000003900b37308 */ /* 0x000fe20000000800 */
[----:B-1----:R-:W-:Y:S04]  /*faf0*/  LDSM.16.MT88.4 R64, [R214+0x1100] ;  /* 0x00110000d640783b */ /* 0x002fe80000004200 */
[C---:B------:R-:W-:Y:S05]  /*fb00*/  HMMA.16816.F32 R16, R48.reuse, R146, R16 ;  /* 0x000000923010723c */ /* 0x040fea0000001810 */
[----:B------:R-:W1:Y:S01]  /*fb10*/  MUFU.EX2 R198, R134 ;  /* 0x0000008600c67308 */ /* 0x000e620000000800 */
[----:B------:R-:W2:Y:S02]  /*fb20*/  LDSM.16.MT88.4 R144, [R215+0x900] ;  /* 0x00090000d790783b */ /* 0x000ea40000004200 */
[-C--:B------:R-:W-:Y:S07]  /*fb30*/  HMMA.16816.F32 R20, R48, R140.reuse, R20 ;  /* 0x0000008c3014723c */ /* 0x080fee0000001814 */
[----:B------:R3:W-:Y:S01]  /*fb40*/  MUFU.EX2 R134, R47 ;  /* 0x0000002f00867308 */ /* 0x0007e20000000800 */
[C---:B------:R-:W-:Y:S08]  /*fb50*/  HMMA.16816.F32 R32, R136.reuse, R140, R32 ;  /* 0x0000008c8820723c */ /* 0x040ff00000001820 */
[-C--:B------:R-:W-:Y:S01]  /*fb60*/  HMMA.16816.F32 R24, R136, R142.reuse, R24 ;  /* 0x0000008e8818723c */ /* 0x080fe20000001818 */
[----:B------:R4:W-:Y:S07]  /*fb70*/  MUFU.EX2 R166, R40 ;  /* 0x0000002800a67308 */ /* 0x0009ee0000000800 */
[C---:B------:R-:W-:Y:S03]  /*fb80*/  HMMA.16816.F32 R100, R48.reuse, R142, R100 ;  /* 0x0000008e3064723c */ /* 0x040fe60000001864 */
[----:B------:R1:W1:Y:S01]  /*fb90*/  MUFU.EX2 R197, R41 ;  /* 0x0000002900c57308 */ /* 0x0002620000000800 */
[----:B---3--:R-:W3:Y:S04]  /*fba0*/  LDSM.16.MT88.4 R44, [R213+0x1100] ;  /* 0x00110000d52c783b */ /* 0x008ee80000004200 */
[-C--:B------:R-:W-:Y:S05]  /*fbb0*/  HMMA.16816.F32 R28, R48, R148.reuse, R28 ;  /* 0x00000094301c723c */ /* 0x080fea000000181c */
[----:B------:R2:W-:Y:S03]  /*fbc0*/  MUFU.EX2 R164, R42 ;  /* 0x0000002a00a47308 */ /* 0x0005e60000000800 */
[C---:B------:R-:W-:Y:S04]  /*fbd0*/  HMMA.16816.F32 R104, R136.reuse, R148, R104 ;  /* 0x000000948868723c */ /* 0x040fe80000001868 */
[----:B----4-:R-:W-:Y:S03]  /*fbe0*/  F2FP.PACK_AB R40, R203, R204 ;  /* 0x000000cccb28723e */ /* 0x010fe600000000ff */
[----:B------:R4:W3:Y:S01]  /*fbf0*/  MUFU.EX2 R173, R43 ;  /* 0x0000002b00ad7308 */ /* 0x0008e20000000800 */
[-C--:B------:R-:W-:Y:S04]  /*fc00*/  HMMA.16816.F32 R108, R136, R150.reuse, R108 ;  /* 0x00000096886c723c */ /* 0x080fe8000000186c */
[----:B-1----:R-:W-:Y:S04]  /*fc10*/  F2FP.PACK_AB R41, R200, R167 ;  /* 0x000000a7c829723e */ /* 0x002fe800000000ff */
[C---:B------:R-:W-:Y:S01]  /*fc20*/  HMMA.16816.F32 R112, R48.reuse, R150, R112 ;  /* 0x000000963070723c */ /* 0x040fe20000001870 */
[----:B------:R-:W-:Y:S01]  /*fc30*/  LDSM.16.MT88.4 R148, [R213+0x2900] ;  /* 0x00290000d594783b */ /* 0x000fe20000004200 */
[----:B------:R-:W-:Y:S02]  /*fc40*/  MUFU.EX2 R178, R60 ;  /* 0x0000003c00b27308 */ /* 0x000fe40000000800 */
[----:B--2---:R-:W-:Y:S04]  /*fc50*/  F2FP.PACK_AB R42, R201, R202 ;  /* 0x000000cac92a723e */ /* 0x004fe800000000ff */
[-C--:B------:R-:W-:Y:S04]  /*fc60*/  HMMA.16816.F32 R116, R48, R144.reuse, R116 ;  /* 0x000000903074723c */ /* 0x080fe80000001874 */
[----:B------:R-:W-:Y:S01]  /*fc70*/  MUFU.EX2 R60, R59 ;  /* 0x0000003b003c7308 */ /* 0x000fe20000000800 */
[----:B----4-:R-:W-:Y:S03]  /*fc80*/  F2FP.PACK_AB R43, R198, R199 ;  /* 0x000000c7c62b723e */ /* 0x010fe600000000ff */
[C---:B------:R-:W-:Y:S06]  /*fc90*/  HMMA.16816.F32 R120, R136.reuse, R144, R120 ;  /* 0x000000908878723c */ /* 0x040fec0000001878 */
[----:B------:R-:W-:Y:S02]  /*fca0*/  MUFU.EX2 R176, R61 ;  /* 0x0000003d00b07308 */ /* 0x000fe40000000800 */
[-C--:B------:R-:W-:Y:S08]  /*fcb0*/  HMMA.16816.F32 R124, R136, R146.reuse, R124 ;  /* 0x00000092887c723c */ /* 0x080ff0000000187c */
[----:B------:R-:W-:Y:S01]  /*fcc0*/  HMMA.16816.F32 R36, R48, R146, R36 ;  /* 0x000000923024723c */ /* 0x000fe20000001824 */
[----:B------:R1:W2:Y:S06]  /*fcd0*/  MUFU.EX2 R61, R58 ;  /* 0x0000003a003d7308 */ /* 0x0002ac0000000800 */
[----:B------:R-:W-:Y:S01]  /*fce0*/  F2FP.PACK_AB R48, R197, R166 ;  /* 0x000000a6c530723e */ /* 0x000fe200000000ff */
[-C--:B---3--:R-:W-:Y:S03]  /*fcf0*/  HMMA.16816.F32 R4, R40, R44.reuse, R4 ;  /* 0x0000002c2804723c */ /* 0x088fe60000001804 */
[----:B------:R-:W-:Y:S02]  /*fd00*/  MUFU.EX2 R97, R97 ;  /* 0x0000006100617308 */ /* 0x000fe40000000800 */
[----:B------:R-:W-:Y:S02]  /*fd10*/  F2FP.PACK_AB R50, R195, R196 ;  /* 0x000000c4c332723e */ /* 0x000fe400000000ff */
[----:B------:R-:W-:Y:S02]  /*fd20*/  F2FP.PACK_AB R49, R173, R164 ;  /* 0x000000a4ad31723e */ /* 0x000fe400000000ff */
[----:B------:R-:W-:Y:S04]  /*fd30*/  F2FP.PACK_AB R51, R134, R172 ;  /* 0x000000ac8633723e */ /* 0x000fe800000000ff */
[----:B------:R-:W-:Y:S03]  /*fd40*/  MUFU.EX2 R99, R99 ;  /* 0x0000006300637308 */ /* 0x000fe60000000800 */
[C---:B------:R-:W-:Y:S01]  /*fd50*/  HMMA.16816.F32 R8, R48.reuse, R44, R8 ;  /* 0x0000002c3008723c */ /* 0x040fe20000001808 */
[----:B-1----:R-:W-:Y:S06]  /*fd60*/  LDSM.16.MT88.4 R56, [R214+0x1900] ;  /* 0x00190000d638783b */ /* 0x002fec0000004200 */
[----:B------:R-:W-:Y:S01]  /*fd70*/  MUFU.EX2 R93, R93 ;  /* 0x0000005d005d7308 */ /* 0x000fe20000000800 */
[-C--:B------:R-:W-:Y:S08]  /*fd80*/  HMMA.16816.F32 R12, R48, R46.reuse, R12 ;  /* 0x0000002e300c723c */ /* 0x080ff0000000180c */
[C---:B------:R-:W-:Y:S01]  /*fd90*/  HMMA.16816.F32 R16, R40.reuse, R46, R16 ;  /* 0x0000002e2810723c */ /* 0x040fe20000001810 */
[----:B------:R-:W1:Y:S01]  /*fda0*/  LDSM.16.MT88.4 R44, [R215+0x1100] ;  /* 0x00110000d72c783b */ /* 0x000e620000004200 */
[----:B------:R-:W-:Y:S06]  /*fdb0*/  MUFU.EX2 R62, R62 ;  /* 0x0000003e003e7308 */ /* 0x000fec0000000800 */
[-C--:B------:R-:W-:Y:S04]  /*fdc0*/  HMMA.16816.F32 R20, R40, R52.reuse, R20 ;  /* 0x000000342814723c */ /* 0x080fe80000001814 */
[----:B------:R-:W3:Y:S04]  /*fdd0*/  MUFU.EX2 R63, R63 ;  /* 0x0000003f003f7308 */ /* 0x000ee80000000800 */
[C---:B------:R-:W-:Y:S06]  /*fde0*/  HMMA.16816.F32 R32, R48.reuse, R52, R32 ;  /* 0x000000343020723c */ /* 0x040fec0000001820 */
[----:B------:R-:W-:Y:S02]  /*fdf0*/  MUFU.EX2 R68, R68 ;  /* 0x0000004400447308 */ /* 0x000fe40000000800 */
[-C--:B------:R-:W-:Y:S08]  /*fe00*/  HMMA.16816.F32 R24, R48, R54.reuse, R24 ;  /* 0x000000363018723c */ /* 0x080ff00000001818 */
[C---:B------:R-:W-:Y:S01]  /*fe10*/  HMMA.16816.F32 R100, R40.reuse, R54, R100 ;  /* 0x000000362864723c */ /* 0x040fe20000001864 */
[----:B------:R-:W4:Y:S01]  /*fe20*/  LDSM.16.MT88.4 R52, [R213+0x1900] ;  /* 0x00190000d534783b */ /* 0x000f220000004200 */
        /* <DEDUP_REMOVED lines=8> */
[-C--:B-1----:R-:W-:Y:S03]  /*feb0*/  HMMA.16816.F32 R116, R40, R44.reuse, R116 ;  /* 0x0000002c2874723c */ /* 0x082fe60000001874 */
[----:B------:R-:W-:Y:S05]  /*fec0*/  MUFU.EX2 R71, R71 ;  /* 0x0000004700477308 */ /* 0x000fea0000000800 */
[C---:B------:R-:W-:Y:S05]  /*fed0*/  HMMA.16816.F32 R120, R48.reuse, R44, R120 ;  /* 0x0000002c3078723c */ /* 0x040fea0000001878 */
[----:B------:R-:W-:Y:S02]  /*fee0*/  MUFU.EX2 R82, R82 ;  /* 0x0000005200527308 */ /* 0x000fe40000000800 */
[----:B------:R-:W-:Y:S01]  /*fef0*/  F2FP.PACK_AB R44, R179, R177 ;  /* 0x000000b1b32c723e */ /* 0x000fe200000000ff */
[-C--:B------:R-:W-:Y:S01]  /*ff00*/  HMMA.16816.F32 R124, R48, R46.reuse, R124 ;  /* 0x0000002e307c723c */ /* 0x080fe2000000187c */
[----:B------:R-:W1:Y:S03]  /*ff10*/  LDSM.16.MT88.4 R48, [R216+0x1900] ;  /* 0x00190000d830783b */ /* 0x000e660000004200 */
[----:B--2---:R-:W-:Y:S03]  /*ff20*/  F2FP.PACK_AB R45, R60, R61 ;  /* 0x0000003d3c2d723e */ /* 0x004fe600000000ff */
[----:B------:R-:W-:Y:S01]  /*ff30*/  MUFU.EX2 R83, R83 ;  /* 0x0000005300537308 */ /* 0x000fe20000000800 */
[----:B------:R-:W-:Y:S07]  /*ff40*/  HMMA.16816.F32 R36, R40, R46, R36 ;  /* 0x0000002e2824723c */ /* 0x000fee0000001824 */
[----:B------:R-:W-:Y:S02]  /*ff50*/  F2FP.PACK_AB R40, R193, R194 ;  /* 0x000000c2c128723e */ /* 0x000fe400000000ff */
[----:B------:R-:W-:Y:S01]  /*ff60*/  F2FP.PACK_AB R42, R192, R191 ;  /* 0x000000bfc02a723e */ /* 0x000fe200000000ff */
[----:B------:R-:W-:Y:S02]  /*ff70*/  MUFU.EX2 R72, R72 ;  /* 0x0000004800487308 */ /* 0x000fe40000000800 */
[----:B------:R-:W-:Y:S02]  /*ff80*/  F2FP.PACK_AB R41, R189, R190 ;  /* 0x000000bebd29723e */ /* 0x000fe400000000ff */
[----:B------:R-:W-:Y:S02]  /*ff90*/  F2FP.PACK_AB R43, R188, R187 ;  /* 0x000000bbbc2b723e */ /* 0x000fe400000000ff */
[----:B------:R-:W-:Y:S02]  /*ffa0*/  F2FP.PACK_AB R46, R176, R178 ;  /* 0x000000b2b02e723e */ /* 0x000fe400000000ff */
[----:B---3--:R-:W-:Y:S02]  /*ffb0*/  F2FP.PACK_AB R47, R63, R62 ;  /* 0x0000003e3f2f723e */ /* 0x008fe400000000ff */
[----:B------:R-:W-:Y:S01]  /*ffc0*/  MUFU.EX2 R73, R73 ;  /* 0x0000004900497308 */ /* 0x000fe20000000800 */
[-C--:B----4-:R-:W-:Y:S08]  /*ffd0*/  HMMA.16816.F32 R4, R40, R52.reuse, R4 ;  /* 0x000000342804723c */ /* 0x090ff00000001804 */
[C---:B------:R-:W-:Y:S01]  /*ffe0*/  HMMA.16816.F32 R8, R44.reuse, R52, R8 ;  /* 0x000000342c08723c */ /* 0x040fe20000001808 */
[----:B------:R-:W-:Y:S07]  /*fff0*/  MUFU.EX2 R76, R76 ;  /* 0x0000004c004c7308 */ /* 0x000fee0000000800 */
[-C--:B------:R-:W-:Y:S03]  /*10000*/  HMMA.16816.F32 R12, R44, R54.reuse, R12 ;  /* 0x000000362c0c723c */ /* 0x080fe6000000180c */
[----:B------:R-:W-:Y:S05]  /*10010*/  MUFU.EX2 R77, R77 ;  /* 0x0000004d004d7308 */ /* 0x000fea0000000800 */
[C---:B------:R-:W-:Y:S01]  /*10020*/  HMMA.16816.F32 R16, R40.reuse, R54, R16 ;  /* 0x000000362810723c */ /* 0x040fe20000001810 */
[----:B------:R-:W2:Y:S04]  /*10030*/  LDSM.16.MT88.4 R52, [R215+0x1900] ;  /* 0x00190000d734783b */ /* 0x000ea80000004200 */
[----:B------:R-:W-:Y:S03]  /*10040*/  MUFU.EX2 R74, R74 ;  /* 0x0000004a004a7308 */ /* 0x000fe60000000800 */
[-C--:B-1----:R-:W-:Y:S07]  /*10050*/  HMMA.16816.F32 R20, R40, R48.reuse, R20 ;  /* 0x000000302814723c */ /* 0x082fee0000001814 */
[----:B------:R-:W-:Y:S01]  /*10060*/  MUFU.EX2 R75, R75 ;  /* 0x0000004b004b7308 */ /* 0x000fe20000000800 */
[C---:B------:R-:W-:Y:S08]  /*10070*/  HMMA.16816.F32 R32, R44.reuse, R48, R32 ;  /* 0x000000302c20723c */ /* 0x040ff00000001820 */
[-C--:B------:R-:W-:Y:S01]  /*10080*/  HMMA.16816.F32 R24, R44, R50.reuse, R24 ;  /* 0x000000322c18723c */ /* 0x080fe20000001818 */
[----:B------:R-:W-:Y:S07]  /*10090*/  MUFU.EX2 R78, R78 ;  /* 0x0000004e004e7308 */ /* 0x000fee0000000800 */
[C---:B------:R-:W-:Y:S01]  /*100a0*/  HMMA.16816.F32 R100, R40.reuse, R50, R100 ;  /* 0x000000322864723c */ /* 0x040fe20000001864 */
[----:B------:R-:W1:Y:S02]  /*100b0*/  LDSM.16.MT88.4 R48, [R213+0x2100] ;  /* 0x00210000d530783b */ /* 0x000e640000004200 */
[----:B------:R-:W-:Y:S05]  /*100c0*/  MUFU.EX2 R79, R79 ;  /* 0x0000004f004f7308 */ /* 0x000fea0000000800 */
[-C--:B------:R-:W-:Y:S05]  /*100d0*/  HMMA.16816.F32 R28, R40, R56.reuse, R28 ;  /* 0x00000038281c723c */ /* 0x080fea000000181c */
[----:B------:R-:W-:Y:S03]  /*100e0*/  MUFU.EX2 R84, R84 ;  /* 0x0000005400547308 */ /* 0x000fe60000000800 */
[C---:B------:R-:W-:Y:S07]  /*100f0*/  HMMA.16816.F32 R104, R44.reuse, R56, R104 ;  /* 0x000000382c68723c */ /* 0x040fee0000001868 */
[----:B------:R-:W3:Y:S01]  /*10100*/  MUFU.EX2 R85, R85 ;  /* 0x0000005500557308 */ /* 0x000ee20000000800 */
[-C--:B------:R-:W-:Y:S08]  /*10110*/  HMMA.16816.F32 R108, R44, R58.reuse, R108 ;  /* 0x0000003a2c6c723c */ /* 0x080ff0000000186c */
[C---:B------:R-:W-:Y:S01]  /*10120*/  HMMA.16816.F32 R112, R40.reuse, R58, R112 ;  /* 0x0000003a2870723c */ /* 0x040fe20000001870 */
[----:B------:R-:W-:Y:S01]  /*10130*/  LDSM.16.MT88.4 R56, [R214+0x2100] ;  /* 0x00210000d638783b */ /* 0x000fe20000004200 */
[----:B------:R-:W4:Y:S06]  /*10140*/  MUFU.EX2 R96, R96 ;  /* 0x0000006000607308 */ /* 0x000f2c0000000800 */
[-C--:B--2---:R-:W-:Y:S04]  /*10150*/  HMMA.16816.F32 R116, R40, R52.reuse, R116 ;  /* 0x000000342874723c */ /* 0x084fe80000001874 */
[----:B------:R-:W-:Y:S01]  /*10160*/  MUFU.EX2 R86, R86 ;  /* 0x0000005600567308 */ /* 0x000fe20000000800 */
[----:B---3--:R-:W-:Y:S03]  /*10170*/  F2FP.PACK_AB R168, R85, R84 ;  /* 0x0000005455a8723e */ /* 0x008fe600000000ff */
[C---:B------:R-:W-:Y:S06]  /*10180*/  HMMA.16816.F32 R120, R44.reuse, R52, R120 ;  /* 0x000000342c78723c */ /* 0x040fec0000001878 */
[----:B------:R-:W2:Y:S02]  /*10190*/  MUFU.EX2 R87, R87 ;  /* 0x0000005700577308 */ /* 0x000ea40000000800 */
[-C--:B------:R-:W-:Y:S04]  /*101a0*/  HMMA.16816.F32 R124, R44, R54.reuse, R124 ;  /* 0x000000362c7c723c */ /* 0x080fe8000000187c */
[----:B----4-:R-:W-:Y:S03]  /*101b0*/  F2FP.PACK_AB R170, R97, R96 ;  /* 0x0000006061aa723e */ /* 0x010fe600000000ff */
[----:B------:R-:W-:Y:S01]  /*101c0*/  F2FP.PACK_AB R44, R73, R72 ;  /* 0x00000048492c723e */ /* 0x000fe200000000ff */
[----:B------:R-:W-:Y:S01]  /*101d0*/  HMMA.16816.F32 R36, R40, R54, R36 ;  /* 0x000000362824723c */ /* 0x000fe20000001824 */
[----:B------:R-:W3:Y:S01]  /*101e0*/  LDSM.16.MT88.4 R52, [R216+0x2100] ;  /* 0x00210000d834783b */ /* 0x000ee20000004200 */
        /* <DEDUP_REMOVED lines=8> */
[----:B------:R-:W-:Y:S02]  /*10270*/  F2FP.PACK_AB R47, R79, R78 ;  /* 0x0000004e4f2f723e */ /* 0x000fe400000000ff */
[----:B--2---:R-:W-:Y:S03]  /*10280*/  F2FP.PACK_AB R169, R87, R86 ;  /* 0x0000005657a9723e */ /* 0x004fe600000000ff */
[-C--:B-1----:R-:W-:Y:S01]  /*10290*/  HMMA.16816.F32 R4, R40, R48.reuse, R4 ;  /* 0x000000302804723c */ /* 0x082fe20000001804 */
[----:B------:R-:W-:Y:S02]  /*102a0*/  MUFU.EX2 R91, R91 ;  /* 0x0000005b005b7308 */ /* 0x000fe40000000800 */
[----:B----4-:R-:W-:Y:S05]  /*102b0*/  F2FP.PACK_AB R171, R99, R98 ;  /* 0x0000006263ab723e */ /* 0x010fea00000000ff */
[C---:B------:R-:W-:Y:S03]  /*102c0*/  HMMA.16816.F32 R8, R44.reuse, R48, R8 ;  /* 0x000000302c08723c */ /* 0x040fe60000001808 */
[----:B------:R-:W-:Y:S05]  /*102d0*/  MUFU.EX2 R94, R94 ;  /* 0x0000005e005e7308 */ /* 0x000fea0000000800 */
[-C--:B------:R-:W-:Y:S05]  /*102e0*/  HMMA.16816.F32 R12, R44, R50.reuse, R12 ;  /* 0x000000322c0c723c */ /* 0x080fea000000180c */
[----:B------:R-:W-:Y:S03]  /*102f0*/  MUFU.EX2 R88, R88 ;  /* 0x0000005800587308 */ /* 0x000fe60000000800 */
[C---:B------:R-:W-:Y:S01]  /*10300*/  HMMA.16816.F32 R16, R40.reuse, R50, R16 ;  /* 0x000000322810723c */ /* 0x040fe20000001810 */
[----:B------:R-:W1:Y:S06]  /*10310*/  LDSM.16.MT88.4 R48, [R215+0x2100] ;  /* 0x00210000d730783b */ /* 0x000e6c0000004200 */
[----:B------:R-:W2:Y:S01]  /*10320*/  MUFU.EX2 R89, R89 ;  /* 0x0000005900597308 */ /* 0x000ea20000000800 */
[-C--:B---3--:R-:W-:Y:S08]  /*10330*/  HMMA.16816.F32 R20, R40, R52.reuse, R20 ;  /* 0x000000342814723c */ /* 0x088ff00000001814 */
[C---:B------:R-:W-:Y:S01]  /*10340*/  HMMA.16816.F32 R32, R44.reuse, R52, R32 ;  /* 0x000000342c20723c */ /* 0x040fe20000001820 */
[----:B------:R-:W3:Y:S07]  /*10350*/  MUFU.EX2 R90, R90 ;  /* 0x0000005a005a7308 */ /* 0x000eee0000000800 */
[-C--:B------:R-:W-:Y:S08]  /*10360*/  HMMA.16816.F32 R24, R44, R54.reuse, R24 ;  /* 0x000000362c18723c */ /* 0x080ff00000001818 */
[C---:B------:R-:W-:Y:S01]  /*10370*/  HMMA.16816.F32 R100, R40.reuse, R54, R100 ;  /* 0x000000362864723c */ /* 0x040fe20000001864 */
[----:B------:R-:W4:Y:S07]  /*10380*/  LDSM.16.MT88.4 R52, [R216+0x2900] ;  /* 0x00290000d834783b */ /* 0x000f2e0000004200 */
[-C--:B------:R-:W-:Y:S08]  /*10390*/  HMMA.16816.F32 R28, R40, R56.reuse, R28 ;  /* 0x00000038281c723c */ /* 0x080ff0000000181c */
[C---:B------:R-:W-:Y:S01]  /*103a0*/  HMMA.16816.F32 R104, R44.reuse, R56, R104 ;  /* 0x000000382c68723c */ /* 0x040fe20000001868 */
[----:B------:R2:W2:Y:S07]  /*103b0*/  MUFU.EX2 R56, R2 ;  /* 0x0000000200387308 */ /* 0x0004ae0000000800 */
[-C--:B------:R-:W-:Y:S08]  /*103c0*/  HMMA.16816.F32 R108, R44, R58.reuse, R108 ;  /* 0x0000003a2c6c723c */ /* 0x080ff0000000186c */
[C---:B------:R-:W-:Y:S08]  /*103d0*/  HMMA.16816.F32 R112, R40.reuse, R58, R112 ;  /* 0x0000003a2870723c */ /* 0x040ff00000001870 */
[-C--:B-1----:R-:W-:Y:S04]  /*103e0*/  HMMA.16816.F32 R116, R40, R48.reuse, R116 ;  /* 0x000000302874723c */ /* 0x082fe80000001874 */
[----:B--2---:R-:W-:Y:S01]  /*103f0*/  FADD.FTZ R2, R238, R131 ;  /* 0x00000083ee027221 */ /* 0x004fe20000010000 */
[----:B------:R-:W-:Y:S03]  /*10400*/  MOV R131, R129 ;  /* 0x0000008100837202 */ /* 0x000fe60000000f00 */
[----:B------:R-:W-:Y:S01]  /*10410*/  FADD.FTZ R2, R239, R2 ;  /* 0x00000002ef027221 */ /* 0x000fe20000010000 */
[C---:B------:R-:W-:Y:S08]  /*10420*/  HMMA.16816.F32 R120, R44.reuse, R48, R120 ;  /* 0x000000302c78723c */ /* 0x040ff00000001878 */
[-C--:B------:R-:W-:Y:S08]  /*10430*/  HMMA.16816.F32 R124, R44, R50.reuse, R124 ;  /* 0x000000322c7c723c */ /* 0x080ff0000000187c */
[----:B------:R-:W-:Y:S07]  /*10440*/  HMMA.16816.F32 R36, R40, R50, R36 ;  /* 0x000000322824723c */ /* 0x000fee0000001824 */
[----:B------:R-:W-:Y:S01]  /*10450*/  F2FP.PACK_AB R40, R89, R88 ;  /* 0x000000585928723e */ /* 0x000fe200000000ff */
[-C--:B------:R-:W-:Y:S01]  /*10460*/  HMMA.16816.F32 R136, R168, R148.reuse, R4 ;  /* 0x00000094a888723c */ /* 0x080fe20000001804 */
[----:B------:R-:W1:Y:S04]  /*10470*/  LDSM.16.MT88.4 R4, [R214+0x2900] ;  /* 0x00290000d604783b */ /* 0x000e680000004200 */
[----:B------:R-:W-:Y:S02]  /*10480*/  F2FP.PACK_AB R42, R93, R92 ;  /* 0x0000005c5d2a723e */ /* 0x000fe400000000ff */
[----:B---3--:R-:W-:Y:S02]  /*10490*/  F2FP.PACK_AB R41, R91, R90 ;  /* 0x0000005a5b29723e */ /* 0x008fe400000000ff */
[----:B------:R-:W-:Y:S07]  /*104a0*/  F2FP.PACK_AB R43, R56, R94 ;  /* 0x0000005e382b723e */ /* 0x000fee00000000ff */
        /* <DEDUP_REMOVED lines=10> */
[-C--:B----4-:R-:W-:Y:S03]  /*10550*/  HMMA.16816.F32 R152, R168, R52.reuse, R20 ;  /* 0x00000034a898723c */ /* 0x090fe60000001814 */
        /* <DEDUP_REMOVED lines=16> */
[----:B------:R-:W-:Y:S01]  /*10660*/  FADD.FTZ R14, R233, R2 ;  /* 0x00000002e90e7221 */ /* 0x000fe20000010000 */
[----:B------:R-:W2:Y:S01]  /*10670*/  LDSM.16.MT88.4 R8, [R215+0x2900] ;  /* 0x00290000d708783b */ /* 0x000ea20000004200 */
        /* <DEDUP_REMOVED lines=24> */
[-C--:B--2---:R-:W-:Y:S03]  /*10800*/  HMMA.16816.F32 R116, R168, R8.reuse, R116 ;  /* 0x00000008a874723c */ /* 0x084fe60000001874 */
[----:B------:R-:W-:Y:S01]  /*10810*/  FADD.FTZ R12, R190, R2 ;  /* 0x00000002be0c7221 */ /* 0x000fe20000010000 */
[----:B------:R-:W-:Y:S01]  /*10820*/  MOV R134, R128 ;  /* 0x0000008000867202 */ /* 0x000fe20000000f00 */
        /* <DEDUP_REMOVED lines=46> */
[----:B------:R-:W-:Y:S02]  /*10b10*/  FADD.FTZ R0, R94, R4 ;  /* 0x000000045e007221 */ /* 0x000fe40000010000 */
[----:B------:R-:W-:Y:S02]  /*10b20*/  FADD.FTZ R4, R99, R5 ;  /* 0x0000000563047221 */ /* 0x000fe40000010000 */
[----:B------:R-:W-:Y:S02]  /*10b30*/  FADD.FTZ R2, R93, R2 ;  /* 0x000000025d027221 */ /* 0x000fe40000010000 */
[----:B------:R-:W-:Y:S01]  /*10b40*/  FADD.FTZ R0, R56, R0 ;  /* 0x0000000038007221 */ /* 0x000fe20000010000 */
[----:B------:R-:W-:Y:S04]  /*10b50*/  STL [R1+0xc], R4 ;  /* 0x00000c0401007387 */ /* 0x000fe80000100800 */
[----:B------:R-:W-:Y:S04]  /*10b60*/  STL [R1+0x10], R2 ;  /* 0x0000100201007387 */ /* 0x000fe80000100800 */
[----:B------:R1:W-:Y:S02]  /*10b70*/  STL [R1+0x14], R0 ;  /* 0x0000140001007387 */ /* 0x0003e40000100800 */
[----:B-1----:R-:W-:Y:S01]  /*10b80*/  MOV R0, R130 ;  /* 0x0000008200007202 */ /* 0x002fe20000000f00 */
[----:B------:R-:W-:-:S05]  /*10b90*/  @P0 BRA `(.L_x_186) ;  /* 0xffffc9f000000947 */ /* 0x000fca000383ffff */
.L_x_185:
[----:B------:R-:W-:-:S13]  /*10ba0*/  ISETP.GE.AND P0, PT, R229, UR8, PT ;  /* 0x00000008e5007c0c */ /* 0x000fda000bf06270 */
[----:B------:R-:W-:Y:S05]  /*10bb0*/  @!P0 BRA `(.L_x_187) ;  /* 0x00005a9000008947 */ /* 0x000fea0003800000 */
[----:B-1----:R-:W2:Y:S01]  /*10bc0*/  LDL.LU.64 R6, [R1+0x30] ;  /* 0x0000300001067983 */ /* 0x002ea20000300a00 */
[----:B------:R-:W-:Y:S01]  /*10bd0*/  MOV R134, R3 ;  /* 0x0000000300867202 */ /* 0x000fe20000000f00 */
[----:B------:R-:W-:Y:S01]  /*10be0*/  UMOV UR14, 0x60 ;  /* 0x00000060000e7882 */ /* 0x000fe20000000000 */
[----:B------:R-:W-:Y:S01]  /*10bf0*/  IMAD.MOV.U32 R132, RZ, RZ, R129 ;  /* 0x000000ffff847224 */ /* 0x000fe200078e0081 */
[----:B------:R-:W3:Y:S01]  /*10c00*/  LDL.LU.64 R4, [R1+0x40] ;  /* 0x0000400001047983 */ /* 0x000ee20000300a00 */
[----:B------:R-:W-:Y:S01]  /*10c10*/  ULDC.64 UR4, c[0x0][0x208] ;  /* 0x0000820000047ab9 */ /* 0x000fe20000000a00 */
[----:B------:R-:W-:Y:S01]  /*10c20*/  IMAD.MOV.U32 R131, RZ, RZ, R130 ;  /* 0x000000ffff837224 */ /* 0x000fe200078e0082 */
[----:B------:R-:W-:Y:S01]  /*10c30*/  UIMAD.WIDE.U32 UR16, UR14, UR4, URZ ;  /* 0x000000040e1072a5 */ /* 0x000fe2000f8e003f */
[----:B------:R-:W-:Y:S01]  /*10c40*/  IMAD.MOV.U32 R133, RZ, RZ, R128 ;  /* 0x000000ffff857224 */ /* 0x000fe200078e0080 */
[----:B------:R-:W-:Y:S02]  /*10c50*/  UIMAD UR5, UR14, UR5, URZ ;  /* 0x000000050e0572a4 */ /* 0x000fe4000f8e023f */
[----:B------:R-:W-:-:S02]  /*10c60*/  ULDC.64 UR6, c[0x0][0x1e0] ;  /* 0x0000780000067ab9 */ /* 0x000fc40000000a00 */
[----:B------:R-:W-:Y:S02]  /*10c70*/  USHF.L.U64.HI UR7, UR6, 0x5, UR7 ;  /* 0x0000000506077899 */ /* 0x000fe40008010207 */
[----:B------:R-:W-:Y:S02]  /*10c80*/  USHF.L.U32 UR6, UR6, 0x5, URZ ;  /* 0x0000000506067899 */ /* 0x000fe4000800063f */
[----:B------:R-:W-:Y:S01]  /*10c90*/  UIADD3 UR5, UR17, UR5, URZ ;  /* 0x0000000511057290 */ /* 0x000fe2000fffe03f */
[----:B--2---:R-:W-:Y:S02]  /*10ca0*/  MOV R3, R7 ;  /* 0x0000000700037202 */ /* 0x004fe40000000f00 */
[----:B---3--:R-:W-:-:S05]  /*10cb0*/  MOV R2, R4 ;  /* 0x0000000400027202 */ /* 0x008fca0000000f00 */
[----:B------:R1:W-:Y:S04]  /*10cc0*/  STL.64 [R1], R2 ;  /* 0x0000000201007387 */ /* 0x0003e80000100a00 */
.L_x_204:
[----:B------:R-:W-:Y:S04]  /*10cd0*/  DEPBAR.LE SB0, 0x0 ;  /* 0x000080000000791a */ /* 0x000fe80000000000 */
[----:B------:R-:W-:Y:S01]  /*10ce0*/  BAR.SYNC.DEFER_BLOCKING 0x0 ;  /* 0x0000000000007b1d */ /* 0x000fe20000010000 */
[----:B------:R-:W-:Y:S01]  /*10cf0*/  SHF.R.S32.HI R128, RZ, 0x1f, R229 ;  /* 0x0000001fff807819 */ /* 0x000fe200000114e5 */
[C---:B------:R-:W-:Y:S01]  /*10d00*/  IMAD R0, R229.reuse, UR5, RZ ;  /* 0x00000005e5007c24 */ /* 0x040fe2000f8e02ff */
[----:B------:R-:W-:Y:S03]  /*10d10*/  PLOP3.LUT P3, PT, PT, PT, UP2, 0x80, 0x0 ;  /* 0x000000000000781c */ /* 0x000fe60003f6f028 */
[----:B------:R-:W-:Y:S01]  /*10d20*/  IMAD R0, R128, UR16, R0 ;  /* 0x0000001080007c24 */ /* 0x000fe2000f8e0200 */
[----:B-----5:R-:W-:Y:S06]  /*10d30*/  LDSM.16.M88.4 R96, [R219+0x6100] ;  /* 0x00610000db60783b */ /* 0x020fec0000000200 */
[----:B--2---:R-:W2:Y:S06]  /*10d40*/  LDSM.16.M88.4 R16, [R212+0x3100] ;  /* 0x00310000d410783b */ /* 0x004eac0000000200 */
[----:B------:R-:W3:Y:S06]  /*10d50*/  LDSM.16.M88.4 R92, [R219+0x8100] ;  /* 0x00810000db5c783b */ /* 0x000eec0000000200 */
[----:B-1----:R-:W4:Y:S06]  /*10d60*/  LDL.64 R2, [R1] ;  /* 0x0000000001027983 */ /* 0x002f2c0000100a00 */
[----:B------:R-:W1:Y:S06]  /*10d70*/  LDSM.16.M88.4 R32, [R212+0x3900] ;  /* 0x00390000d420783b */ /* 0x000e6c0000000200 */
[----:B------:R-:W4:Y:S06]  /*10d80*/  LDL.64 R234, [R1+0x28] ;  /* 0x0000280001ea7983 */ /* 0x000f2c0000100a00 */
[----:B------:R-:W1:Y:S06]  /*10d90*/  LDSM.16.M88.4 R48, [R212+0x4100] ;  /* 0x00410000d430783b */ /* 0x000e6c0000000200 */
[----:B------:R-:W4:Y:S01]  /*10da0*/  LDL.64 R232, [R1+0x38] ;  /* 0x0000380001e87983 */ /* 0x000f220000100a00 */
[-C--:B--2---:R-:W-:Y:S05]  /*10db0*/  HMMA.16816.F32 R4, R96, R16.reuse, RZ ;  /* 0x000000106004723c */ /* 0x084fea00000018ff */
[----:B------:R-:W2:Y:S03]  /*10dc0*/  LDSM.16.M88.4 R64, [R212+0x4900] ;  /* 0x00490000d440783b */ /* 0x000ea60000000200 */
[C---:B---3--:R-:W-:Y:S03]  /*10dd0*/  HMMA.16816.F32 R8, R92.reuse, R16, RZ ;  /* 0x000000105c08723c */ /* 0x048fe600000018ff */
[----:B------:R-:W3:Y:S06]  /*10de0*/  LDL R135, [R1+0x20] ;  /* 0x0000200001877983 */ /* 0x000eec0000100800 */
[----:B------:R-:W2:Y:S01]  /*10df0*/  LDSM.16.M88.4 R80, [R212+0x5100] ;  /* 0x00510000d450783b */ /* 0x000ea20000000200 */
[-C--:B------:R-:W-:Y:S05]  /*10e00*/  HMMA.16816.F32 R12, R92, R18.reuse, RZ ;  /* 0x000000125c0c723c */ /* 0x080fea00000018ff */
[----:B------:R-:W3:Y:S03]  /*10e10*/  LDL R130, [R1+0x18] ;  /* 0x0000180001827983 */ /* 0x000ee60000100800 */
[C---:B------:R-:W-:Y:S03]  /*10e20*/  HMMA.16816.F32 R16, R96.reuse, R18, RZ ;  /* 0x000000126010723c */ /* 0x040fe600000018ff */
[----:B------:R-:W2:Y:S05]  /*10e30*/  LDSM.16.M88.4 R172, [R212+0x5900] ;  /* 0x00590000d4ac783b */ /* 0x000eaa0000000200 */
[-C--:B-1----:R-:W-:Y:S01]  /*10e40*/  HMMA.16816.F32 R20, R96, R32.reuse, RZ ;  /* 0x000000206014723c */ /* 0x082fe200000018ff */
[----:B------:R-:W-:Y:S06]  /*10e50*/  LDSM.16.M88.4 R176, [R222+0x6100] ;  /* 0x00610000deb0783b */ /* 0x000fec0000000200 */
[----:B------:R-:W1:Y:S01]  /*10e60*/  LDSM.16.M88.4 R180, [R223] ;  /* 0x00000000dfb4783b */ /* 0x000e620000000200 */
[C---:B------:R-:W-:Y:S05]  /*10e70*/  HMMA.16816.F32 R24, R92.reuse, R32, RZ ;  /* 0x000000205c18723c */ /* 0x040fea00000018ff */
[----:B------:R-:W1:Y:S03]  /*10e80*/  LDSM.16.M88.4 R184, [R222+0x8100] ;  /* 0x00810000deb8783b */ /* 0x000e660000000200 */
[-C--:B------:R-:W-:Y:S03]  /*10e90*/  HMMA.16816.F32 R28, R92, R34.reuse, RZ ;  /* 0x000000225c1c723c */ /* 0x080fe600000018ff */
[----:B------:R-:W1:Y:S05]  /*10ea0*/  LDSM.16.M88.4 R188, [R228] ;  /* 0x00000000e4bc783b */ /* 0x000e6a0000000200 */
[C---:B------:R-:W-:Y:S01]  /*10eb0*/  HMMA.16816.F32 R32, R96.reuse, R34, RZ ;  /* 0x000000226020723c */ /* 0x040fe200000018ff */
[----:B------:R-:W-:Y:S06]  /*10ec0*/  LDSM.16.M88.4 R192, [R225] ;  /* 0x00000000e1c0783b */ /* 0x000fec0000000200 */
[----:B------:R-:W-:Y:S01]  /*10ed0*/  LDSM.16.M88.4 R196, [R224] ;  /* 0x00000000e0c4783b */ /* 0x000fe20000000200 */
[-C--:B------:R-:W-:Y:S08]  /*10ee0*/  HMMA.16816.F32 R36, R96, R48.reuse, RZ ;  /* 0x000000306024723c */ /* 0x080ff000000018ff */
[C---:B------:R-:W-:Y:S08]  /*10ef0*/  HMMA.16816.F32 R40, R92.reuse, R48, RZ ;  /* 0x000000305c28723c */ /* 0x040ff000000018ff */
[-C--:B------:R-:W-:Y:S08]  /*10f00*/  HMMA.16816.F32 R44, R92, R50.reuse, RZ ;  /* 0x000000325c2c723c */ /* 0x080ff000000018ff */
[C---:B------:R-:W-:Y:S08]  /*10f10*/  HMMA.16816.F32 R48, R96.reuse, R50, RZ ;  /* 0x000000326030723c */ /* 0x040ff000000018ff */
[-C--:B--2---:R-:W-:Y:S08]  /*10f20*/  HMMA.16816.F32 R52, R96, R64.reuse, RZ ;  /* 0x000000406034723c */ /* 0x084ff000000018ff */
        /* <DEDUP_REMOVED lines=11> */
[----:B------:R-:W2:Y:S07]  /*10fe0*/  LDSM.16.M88.4 R172, [R227] ;  /* 0x00000000e3ac783b */ /* 0x000eae0000000200 */
[-C--:B-1----:R-:W-:Y:S08]  /*10ff0*/  HMMA.16816.F32 R4, R176, R180.reuse, R4 ;  /* 0x000000b4b004723c */ /* 0x082ff00000001804 */
[C---:B------:R-:W-:Y:S08]  /*11000*/  HMMA.16816.F32 R8, R184.reuse, R180, R8 ;  /* 0x000000b4b808723c */ /* 0x040ff00000001808 */
[-C--:B------:R-:W-:Y:S08]  /*11010*/  HMMA.16816.F32 R12, R184, R182.reuse, R12 ;  /* 0x000000b6b80c723c */ /* 0x080ff0000000180c */
[C---:B------:R-:W-:Y:S01]  /*11020*/  HMMA.16816.F32 R16, R176.reuse, R182, R16 ;  /* 0x000000b6b010723c */ /* 0x040fe20000001810 */
[----:B------:R-:W1:Y:S07]  /*11030*/  LDSM.16.M88.4 R180, [R226] ;  /* 0x00000000e2b4783b */ /* 0x000e6e0000000200 */
[-C--:B------:R-:W-:Y:S08]  /*11040*/  HMMA.16816.F32 R20, R176, R188.reuse, R20 ;  /* 0x000000bcb014723c */ /* 0x080ff00000001814 */
[C---:B------:R-:W-:Y:S08]  /*11050*/  HMMA.16816.F32 R24, R184.reuse, R188, R24 ;  /* 0x000000bcb818723c */ /* 0x040ff00000001818 */
[-C--:B------:R-:W-:Y:S08]  /*11060*/  HMMA.16816.F32 R28, R184, R190.reuse, R28 ;  /* 0x000000beb81c723c */ /* 0x080ff0000000181c */
[C---:B------:R-:W-:Y:S08]  /*11070*/  HMMA.16816.F32 R32, R176.reuse, R190, R32 ;  /* 0x000000beb020723c */ /* 0x040ff00000001820 */
[-C--:B--2---:R-:W-:Y:S08]  /*11080*/  HMMA.16816.F32 R36, R176, R172.reuse, R36 ;  /* 0x000000acb024723c */ /* 0x084ff00000001824 */
[C---:B------:R-:W-:Y:S08]  /*11090*/  HMMA.16816.F32 R40, R184.reuse, R172, R40 ;  /* 0x000000acb828723c */ /* 0x040ff00000001828 */
[-C--:B------:R-:W-:Y:S04]  /*110a0*/  HMMA.16816.F32 R44, R184, R174.reuse, R44 ;  /* 0x000000aeb82c723c */ /* 0x080fe8000000182c */
[----:B----4-:R-:W-:Y:S04]  /*110b0*/  IMAD.WIDE.U32 R2, R229, UR16, R2 ;  /* 0x00000010e5027c25 */ /* 0x010fe8000f8e0002 */
[C---:B------:R-:W-:Y:S04]  /*110c0*/  HMMA.16816.F32 R48, R176.reuse, R174, R48 ;  /* 0x000000aeb030723c */ /* 0x040fe80000001830 */
[----:B------:R-:W-:Y:S01]  /*110d0*/  IMAD.IADD R0, R3, 0x1, R0 ;  /* 0x0000000103007824 */ /* 0x000fe200078e0200 */
[C---:B------:R-:W-:Y:S03]  /*110e0*/  LEA R202, P0, R2.reuse, c[0x0][0x1f8], 0x1 ;  /* 0x00007e0002ca7a11 */ /* 0x040fe600078008ff */
[-C--:B-1----:R-:W-:Y:S04]  /*110f0*/  HMMA.16816.F32 R52, R176, R180.reuse, R52 ;  /* 0x000000b4b034723c */ /* 0x082fe80000001834 */
[----:B------:R-:W-:Y:S02]  /*11100*/  LEA.HI.X R203, R2, c[0x0][0x1fc], R0, 0x1, P0 ;  /* 0x00007f0002cb7a11 */ /* 0x000fe400000f0c00 */
[----:B------:R-:W-:Y:S02]  /*11110*/  IADD3 R128, P0, R202, UR10, RZ ;  /* 0x0000000aca807c10 */ /* 0x000fe4000ff1e0ff */
[C---:B------:R-:W-:Y:S01]  /*11120*/  HMMA.16816.F32 R56, R184.reuse, R180, R56 ;  /* 0x000000b4b838723c */ /* 0x040fe20000001838 */
[----:B------:R-:W-:Y:S01]  /*11130*/  @!PT LDS RZ, [RZ] ;  /* 0x00000000fffff984 */ /* 0x000fe20000000800 */
[----:B------:R-:W-:Y:S01]  /*11140*/  @!PT LDS RZ, [RZ] ;  /* 0x00000000fffff984 */ /* 0x000fe20000000800 */
[----:B------:R-:W-:Y:S01]  /*11150*/  @!PT LDS RZ, [RZ] ;  /* 0x00000000fffff984 */ /* 0x000fe20000000800 */
[----:B------:R1:W-:Y:S03]  /*11160*/  LDGSTS.E.BYPASS.LTC128B.128 [R231+0x100], [R202.64], !P6 ;  /* 0x00100000cae77fae */ /* 0x0003e6000f101d4c */
[----:B------:R-:W-:Y:S02]  /*11170*/  IADD3.X R129, R203, UR9, RZ, P0, !PT ;  /* 0x00000009cb817c10 */ /* 0x000fe400087fe4ff */
[----:B------:R-:W-:Y:S02]  /*11180*/  IADD3 R200, P1, R128, UR10, RZ ;  /* 0x0000000a80c87c10 */ /* 0x000fe4000ff3e0ff */
[-C--:B------:R-:W-:Y:S01]  /*11190*/  HMMA.16816.F32 R60, R184, R182.reuse, R60 ;  /* 0x000000b6b83c723c */ /* 0x080fe2000000183c */
[----:B------:R2:W-:Y:S03]  /*111a0*/  LDGSTS.E.BYPASS.LTC128B.128 [R231+0x900], [R128.64], !P6 ;  /* 0x0090000080e77fae */ /* 0x0005e6000f101d4c */
[----:B------:R-:W-:Y:S02]  /*111b0*/  IADD3.X R201, R129, UR9, RZ, P1, !PT ;  /* 0x0000000981c97c10 */ /* 0x000fe40008ffe4ff */
[----:B------:R-:W-:Y:S02]  /*111c0*/  IADD3 R2, P0, R200, UR10, RZ ;  /* 0x0000000ac8027c10 */ /* 0x000fe4000ff1e0ff */
[C---:B------:R-:W-:Y:S01]  /*111d0*/  HMMA.16816.F32 R64, R176.reuse, R182, R64 ;  /* 0x000000b6b040723c */ /* 0x040fe20000001840 */
[----:B------:R1:W-:Y:S03]  /*111e0*/  LDGSTS.E.BYPASS.LTC128B.128 [R231+0x1100], [R200.64], !P6 ;  /* 0x01100000c8e77fae */ /* 0x0003e6000f101d4c */
[----:B------:R-:W-:Y:S02]  /*111f0*/  IADD3.X R3, R201, UR9, RZ, P0, !PT ;  /* 0x00000009c9037c10 */ /* 0x000fe400087fe4ff */
[----:B------:R-:W-:Y:S02]  /*11200*/  IADD3 R188, P1, R2, UR10, RZ ;  /* 0x0000000a02bc7c10 */ /* 0x000fe4000ff3e0ff */
[-C--:B------:R-:W-:Y:S01]  /*11210*/  HMMA.16816.F32 R68, R176, R192.reuse, R68 ;  /* 0x000000c0b044723c */ /* 0x080fe20000001844 */
[----:B------:R4:W-:Y:S03]  /*11220*/  LDGSTS.E.BYPASS.LTC128B.128 [R231+0x1900], [R2.64], !P6 ;  /* 0x0190000002e77fae */ /* 0x0009e6000f101d4c */
[----:B------:R-:W-:Y:S02]  /*11230*/  IADD3.X R189, R3, UR9, RZ, P1, !PT ;  /* 0x0000000903bd7c10 */ /* 0x000fe40008ffe4ff */
[----:B------:R-:W-:Y:S02]  /*11240*/  PLOP3.LUT P1, PT, PT, PT, UP2, 0x80, 0x0 ;  /* 0x000000000000781c */ /* 0x000fe40003f2f028 */
[C---:B------:R-:W-:Y:S01]  /*11250*/  HMMA.16816.F32 R72, R184.reuse, R192, R72 ;  /* 0x000000c0b848723c */ /* 0x040fe20000001848 */
[----:B------:R3:W-:Y:S03]  /*11260*/  LDGSTS.E.BYPASS.LTC128B.128 [R231+0x2100], [R188.64], !P6 ;  /* 0x02100000bce77fae */ /* 0x0007e6000f101d4c */
[----:B--2---:R-:W-:Y:S04]  /*11270*/  IADD3 R128, P0, R188, UR10, RZ ;  /* 0x0000000abc807c10 */ /* 0x004fe8000ff1e0ff */
[-C--:B------:R-:W-:Y:S04]  /*11280*/  HMMA.16816.F32 R76, R184, R194.reuse, R76 ;  /* 0x000000c2b84c723c */ /* 0x080fe8000000184c */
[----:B------:R-:W-:Y:S02]  /*11290*/  IADD3.X R129, R189, UR9, RZ, P0, !PT ;  /* 0x00000009bd817c10 */ /* 0x000fe400087fe4ff */
[C---:B------:R-:W-:Y:S02]  /*112a0*/  ISETP.GT.AND P0, PT, R229.reuse, UR8, PT ;  /* 0x00000008e5007c0c */ /* 0x040fe4000bf04270 */
[C---:B------:R-:W-:Y:S01]  /*112b0*/  HMMA.16816.F32 R80, R176.reuse, R194, R80 ;  /* 0x000000c2b050723c */ /* 0x040fe20000001850 */
[----:B------:R2:W-:Y:S06]  /*112c0*/  LDGSTS.E.BYPASS.LTC128B.128 [R231+0x2900], [R128.64], !P6 ;  /* 0x0290000080e77fae */ /* 0x0005ec000f101d4c */
[----:B-1----:R-:W-:Y:S01]  /*112d0*/  LDSM.16.M88.4 R200, [R218+0x3100] ;  /* 0x00310000dac8783b */ /* 0x002fe20000000200 */
[-C--:B------:R-:W-:Y:S04]  /*112e0*/  HMMA.16816.F32 R84, R176, R196.reuse, R84 ;  /* 0x000000c4b054723c */ /* 0x080fe80000001854 */
[----:B------:R-:W-:Y:S01]  /*112f0*/  @P0 IADD3 R0, R229, -0x1, RZ ;  /* 0xffffffffe5000810 */ /* 0x000fe20007ffe0ff */
[----:B---3--:R-:W1:Y:S01]  /*11300*/  LDSM.16.M88.4 R188, [R220+0x6100] ;  /* 0x00610000dcbc783b */ /* 0x008e620000000200 */
[----:B----4-:R-:W-:Y:S02]  /*11310*/  @P0 IMAD.MOV.U32 R3, RZ, RZ, R235 ;  /* 0x000000ffff030224 */ /* 0x010fe400078e00eb */
[C---:B------:R-:W-:Y:S03]  /*11320*/  HMMA.16816.F32 R88, R184.reuse, R196, R88 ;  /* 0x000000c4b858723c */ /* 0x040fe60000001858 */
[----:B------:R-:W3:Y:S01]  /*11330*/  LDSM.16.M88.4 R204, [R220+0x8100] ;  /* 0x00810000dccc783b */ /* 0x000ee20000000200 */
[----:B------:R-:W-:Y:S04]  /*11340*/  @P0 SHF.R.S32.HI R2, RZ, 0x1f, R0 ;  /* 0x0000001fff020819 */ /* 0x000fe80000011400 */
[-C--:B------:R-:W-:Y:S01]  /*11350*/  HMMA.16816.F32 R92, R184, R198.reuse, R92 ;  /* 0x000000c6b85c723c */ /* 0x080fe2000000185c */
[----:B------:R-:W0:Y:S03]  /*11360*/  LDGDEPBAR ;  /* 0x00000000000079af */ /* 0x000e260000000000 */
[----:B--2---:R-:W-:Y:S03]  /*11370*/  @P0 IMAD.WIDE.U32 R128, R0, c[0x0][0x1e0], RZ ;  /* 0x0000780000800a25 */ /* 0x004fe600078e00ff */
[----:B------:R-:W2:Y:S01]  /*11380*/  LDSM.16.M88.4 R208, [R218+0x3900] ;  /* 0x00390000dad0783b */ /* 0x000ea20000000200 */
[----:B------:R-:W-:Y:S04]  /*11390*/  HMMA.16816.F32 R96, R176, R198, R96 ;  /* 0x000000c6b060723c */ /* 0x000fe80000001860 */
[----:B------:R-:W-:Y:S01]  /*113a0*/  @P0 IMAD R2, R2, c[0x0][0x1e0], RZ ;  /* 0x0000780002020a24 */ /* 0x000fe200078e02ff */
[----:B------:R-:W4:Y:S03]  /*113b0*/  LDSM.16.M88.4 R172, [R218+0x4100] ;  /* 0x00410000daac783b */ /* 0x000f260000000200 */
[----:B------:R-:W-:Y:S03]  /*113c0*/  @P0 IMAD R2, R0, c[0x0][0x1e4], R2 ;  /* 0x0000790000020a24 */ /* 0x000fe600078e0202 */
[----:B------:R-:W2:Y:S01]  /*113d0*/  LDSM.16.M88.4 R180, [R218+0x4900] ;  /* 0x00490000dab4783b */ /* 0x000ea20000000200 */
[----:B------:R-:W-:Y:S02]  /*113e0*/  @P0 IMAD.IADD R0, R129, 0x1, R2 ;  /* 0x0000000181000824 */ /* 0x000fe400078e0202 */
[----:B------:R-:W-:Y:S02]  /*113f0*/  @P0 IMAD.MOV.U32 R2, RZ, RZ, R232 ;  /* 0x000000ffff020224 */ /* 0x000fe400078e00e8 */
[----:B------:R-:W-:Y:S01]  /*11400*/  @P0 IMAD R0, R0, 0x60, RZ ;  /* 0x0000006000000824 */ /* 0x000fe200078e02ff */
[----:B------:R-:W4:Y:S01]  /*11410*/  LDSM.16.M88.4 R176, [R218+0x5100] ;  /* 0x00510000dab0783b */ /* 0x000f220000000200 */
[----:B------:R-:W-:Y:S01]  /*11420*/  @P0 IMAD.WIDE.U32 R2, R128, 0x60, R2 ;  /* 0x0000006080020825 */ /* 0x000fe200078e0002 */
[-C--:B-1----:R-:W-:Y:S04]  /*11430*/  HMMA.16816.F32 R4, R188, R200.reuse, R4 ;  /* 0x000000c8bc04723c */ /* 0x082fe80000001804 */
[----:B------:R-:W1:Y:S01]  /*11440*/  LDSM.16.M88.4 R184, [R218+0x5900] ;  /* 0x00590000dab8783b */ /* 0x000e620000000200 */
[C---:B------:R-:W-:Y:S01]  /*11450*/  @P0 LEA R128, P2, R2.reuse, c[0x0][0x1c8], 0x1 ;  /* 0x0000720002800a11 */ /* 0x040fe200078408ff */
[----:B------:R-:W-:Y:S02]  /*11460*/  @P0 IMAD.IADD R0, R3, 0x1, R0 ;  /* 0x0000000103000824 */ /* 0x000fe400078e0200 */
[C---:B---3--:R-:W-:Y:S02]  /*11470*/  HMMA.16816.F32 R8, R204.reuse, R200, R8 ;  /* 0x000000c8cc08723c */ /* 0x048fe40000001808 */
[----:B------:R-:W-:Y:S02]  /*11480*/  LDSM.16.M88.4 R192, [R217] ;  /* 0x00000000d9c0783b */ /* 0x000fe40000000200 */
[----:B------:R-:W-:Y:S01]  /*11490*/  @P0 LEA.HI.X R129, R2, c[0x0][0x1cc], R0, 0x1, P2 ;  /* 0x0000730002810a11 */ /* 0x000fe200010f0c00 */
[----:B------:R-:W-:Y:S01]  /*114a0*/  @P1 IMAD.HI.U32 R0, R135, c[0x0][0x2c8], RZ ;  /* 0x0000b20087001a27 */ /* 0x000fe200078e00ff */
[----:B------:R-:W-:Y:S02]  /*114b0*/  @P0 IADD3 R2, P1, R128, UR6, RZ ;  /* 0x0000000680020c10 */ /* 0x000fe4000ff3e0ff */
[----:B------:R-:W-:Y:S01]  /*114c0*/  LDSM.16.M88.4 R196, [R221+0x8100] ;  /* 0x00810000ddc4783b */ /* 0x000fe20000000200 */
[-C--:B------:R-:W-:Y:S03]  /*114d0*/  HMMA.16816.F32 R12, R204, R202.reuse, R12 ;  /* 0x000000cacc0c723c */ /* 0x080fe6000000180c */
[----:B------:R-:W-:Y:S02]  /*114e0*/  @P0 IADD3.X R3, R129, UR7, RZ, P1, !PT ;  /* 0x0000000781030c10 */ /* 0x000fe40008ffe4ff */
[----:B------:R-:W-:Y:S03]  /*114f0*/  @P3 SHF.R.U32.HI R135, RZ, c[0x0][0x2cc], R0 ;  /* 0x0000b300ff873a19 */ /* 0x000fe60000011600 */
[C---:B------:R-:W-:Y:S01]  /*11500*/  HMMA.16816.F32 R16, R188.reuse, R202, R16 ;  /* 0x000000cabc10723c */ /* 0x040fe20000001810 */
[----:B------:R-:W-:Y:S07]  /*11510*/  LDSM.16.M88.4 R200, [R217+0x800] ;  /* 0x00080000d9c8783b */ /* 0x000fee0000000200 */
[-C--:B--2---:R-:W-:Y:S08]  /*11520*/  HMMA.16816.F32 R20, R188, R208.reuse, R20 ;  /* 0x000000d0bc14723c */ /* 0x084ff00000001814 */
[C---:B------:R-:W-:Y:S08]  /*11530*/  HMMA.16816.F32 R24, R204.reuse, R208, R24 ;  /* 0x000000d0cc18723c */ /* 0x040ff00000001818 */
[-C--:B------:R-:W-:Y:S08]  /*11540*/  HMMA.16816.F32 R28, R204, R210.reuse, R28 ;  /* 0x000000d2cc1c723c */ /* 0x080ff0000000181c */
[C---:B------:R-:W-:Y:S08]  /*11550*/  HMMA.16816.F32 R32, R188.reuse, R210, R32 ;  /* 0x000000d2bc20723c */ /* 0x040ff00000001820 */
[-C--:B----4-:R-:W-:Y:S08]  /*11560*/  HMMA.16816.F32 R36, R188, R172.reuse, R36 ;  /* 0x000000acbc24723c */ /* 0x090ff00000001824 */
        /* <DEDUP_REMOVED lines=14> */
[-C--:B-1----:R-:W-:Y:S08]  /*11650*/  HMMA.16816.F32 R84, R188, R184.reuse, R84 ;  /* 0x000000b8bc54723c */ /* 0x082ff00000001854 */
[C---:B------:R-:W-:Y:S08]  /*11660*/  HMMA.16816.F32 R88, R204.reuse, R184, R88 ;  /* 0x000000b8cc58723c */ /* 0x040ff00000001858 */
[-C--:B------:R-:W-:Y:S08]  /*11670*/  HMMA.16816.F32 R92, R204, R186.reuse, R92 ;  /* 0x000000bacc5c723c */ /* 0x080ff0000000185c */
[----:B------:R-:W-:Y:S01]  /*11680*/  HMMA.16816.F32 R96, R188, R186, R96 ;  /* 0x000000babc60723c */ /* 0x000fe20000001860 */
[----:B------:R-:W1:Y:S07]  /*11690*/  LDSM.16.M88.4 R184, [R217+0x2000] ;  /* 0x00200000d9b8783b */ /* 0x000e6e0000000200 */
[-C--:B--2---:R-:W-:Y:S08]  /*116a0*/  HMMA.16816.F32 R4, R172, R192.reuse, R4 ;  /* 0x000000c0ac04723c */ /* 0x084ff00000001804 */
[C---:B------:R-:W-:Y:S08]  /*116b0*/  HMMA.16816.F32 R8, R196.reuse, R192, R8 ;  /* 0x000000c0c408723c */ /* 0x040ff00000001808 */
[-C--:B------:R-:W-:Y:S08]  /*116c0*/  HMMA.16816.F32 R12, R196, R194.reuse, R12 ;  /* 0x000000c2c40c723c */ /* 0x080ff0000000180c */
[C---:B------:R-:W-:Y:S08]  /*116d0*/  HMMA.16816.F32 R16, R172.reuse, R194, R16 ;  /* 0x000000c2ac10723c */ /* 0x040ff00000001810 */
[-C--:B------:R-:W-:Y:S08]  /*116e0*/  HMMA.16816.F32 R20, R172, R200.reuse, R20 ;  /* 0x000000c8ac14723c */ /* 0x080ff00000001814 */
[C---:B------:R-:W-:Y:S08]  /*116f0*/  HMMA.16816.F32 R24, R196.reuse, R200, R24 ;  /* 0x000000c8c418723c */ /* 0x040ff00000001818 */
[-C--:B------:R-:W-:Y:S08]  /*11700*/  HMMA.16816.F32 R28, R196, R202.reuse, R28 ;  /* 0x000000cac41c723c */ /* 0x080ff0000000181c */
[C---:B------:R-:W-:Y:S08]  /*11710*/  HMMA.16816.F32 R32, R172.reuse, R202, R32 ;  /* 0x000000caac20723c */ /* 0x040ff00000001820 */
[-C--:B---3--:R-:W-:Y:S08]  /*11720*/  HMMA.16816.F32 R36, R172, R180.reuse, R36 ;  /* 0x000000b4ac24723c */ /* 0x088ff00000001824 */
[C---:B------:R-:W-:Y:S07]  /*11730*/  HMMA.16816.F32 R40, R196.reuse, R180, R40 ;  /* 0x000000b4c428723c */ /* 0x040fee0000001828 */
[----:B------:R-:W-:Y:S01]  /*11740*/  @P0 IADD3 R180, P2, R2, UR6, RZ ;  /* 0x0000000602b40c10 */ /* 0x000fe2000ff5e0ff */
[-C--:B------:R-:W-:Y:S04]  /*11750*/  HMMA.16816.F32 R44, R196, R182.reuse, R44 ;  /* 0x000000b6c42c723c */ /* 0x080fe8000000182c */
[----:B------:R-:W-:Y:S04]  /*11760*/  @P0 IADD3.X R181, R3, UR7, RZ, P2, !PT ;  /* 0x0000000703b50c10 */ /* 0x000fe800097fe4ff */
[C---:B------:R-:W-:Y:S08]  /*11770*/  HMMA.16816.F32 R48, R172.reuse, R182, R48 ;  /* 0x000000b6ac30723c */ /* 0x040ff00000001830 */
[-C--:B----4-:R-:W-:Y:S08]  /*11780*/  HMMA.16816.F32 R52, R172, R176.reuse, R52 ;  /* 0x000000b0ac34723c */ /* 0x090ff00000001834 */
[C---:B------:R-:W-:Y:S08]  /*11790*/  HMMA.16816.F32 R56, R196.reuse, R176, R56 ;  /* 0x000000b0c438723c */ /* 0x040ff00000001838 */
[-C--:B------:R-:W-:Y:S08]  /*117a0*/  HMMA.16816.F32 R60, R196, R178.reuse, R60 ;  /* 0x000000b2c43c723c */ /* 0x080ff0000000183c */
[C---:B------:R-:W-:Y:S01]  /*117b0*/  HMMA.16816.F32 R64, R172.reuse, R178, R64 ;  /* 0x000000b2ac40723c */ /* 0x040fe20000001840 */
[----:B------:R-:W2:Y:S01]  /*117c0*/  LDSM.16.M88.4 R176, [R217+0x2800] ;  /* 0x00280000d9b0783b */ /* 0x000ea20000000200 */
[----:B------:R-:W-:Y:S05]  /*117d0*/  DEPBAR.LE SB0, 0x0 ;  /* 0x000080000000791a */ /* 0x000fea0000000000 */
[----:B------:R-:W-:Y:S01]  /*117e0*/  BAR.SYNC.DEFER_BLOCKING 0x0 ;  /* 0x0000000000007b1d */ /* 0x000fe20000010000 */
[-C--:B-1----:R-:W-:Y:S08]  /*117f0*/  HMMA.16816.F32 R68, R172, R184.reuse, R68 ;  /* 0x000000b8ac44723c */ /* 0x082ff00000001844 */
[C---:B------:R-:W-:Y:S08]  /*11800*/  HMMA.16816.F32 R72, R196.reuse, R184, R72 ;  /* 0x000000b8c448723c */ /* 0x040ff00000001848 */
[-C--:B------:R-:W-:Y:S01]  /*11810*/  HMMA.16816.F32 R76, R196, R186.reuse, R76 ;  /* 0x000000bac44c723c */ /* 0x080fe2000000184c */
[----:B------:R-:W-:Y:S01]  /*11820*/  @!PT LDS RZ, [RZ] ;  /* 0x00000000fffff984 */ /* 0x000fe20000000800 */
[----:B------:R-:W-:Y:S01]  /*11830*/  @!PT LDS RZ, [RZ] ;  /* 0x00000000fffff984 */ /* 0x000fe20000000800 */
[----:B------:R-:W-:Y:S01]  /*11840*/  @!PT LDS RZ, [RZ] ;  /* 0x00000000fffff984 */ /* 0x000fe20000000800 */
[----:B------:R1:W-:Y:S07]  /*11850*/  @P0 LDGSTS.E.BYPASS.LTC128B.128 [R231+0x3100], [R128.64], !P6 ;  /* 0x0310000080e70fae */ /* 0x0003ee000f101d4c */
[C---:B------:R-:W-:Y:S01]  /*11860*/  HMMA.16816.F32 R80, R172.reuse, R186, R80 ;  /* 0x000000baac50723c */ /* 0x040fe20000001850 */
[----:B------:R3:W-:Y:S07]  /*11870*/  @P0 LDGSTS.E.BYPASS.LTC128B.128 [R231+0x3900], [R2.64], !P6 ;  /* 0x0390000002e70fae */ /* 0x0007ee000f101d4c */
[-C--:B--2---:R-:W-:Y:S01]  /*11880*/  HMMA.16816.F32 R84, R172, R176.reuse, R84 ;  /* 0x000000b0ac54723c */ /* 0x084fe20000001854 */
[----:B------:R2:W-:Y:S07]  /*11890*/  @P0 LDGSTS.E.BYPASS.LTC128B.128 [R231+0x4100], [R180.64], !P6 ;  /* 0x04100000b4e70fae */ /* 0x0005ee000f101d4c */
[C---:B------:R-:W-:Y:S08]  /*118a0*/  HMMA.16816.F32 R88, R196.reuse, R176, R88 ;  /* 0x000000b0c458723c */ /* 0x040ff00000001858 */
[-C--:B------:R-:W-:Y:S04]  /*118b0*/  HMMA.16816.F32 R92, R196, R178.reuse, R92 ;  /* 0x000000b2c45c723c */ /* 0x080fe8000000185c */
[----:B-1----:R-:W-:Y:S04]  /*118c0*/  @P0 IADD3 R128, P1, R180, UR6, RZ ;  /* 0x00000006b4800c10 */ /* 0x002fe8000ff3e0ff */
[----:B------:R-:W-:Y:S01]  /*118d0*/  @P0 IADD3.X R129, R181, UR7, RZ, P1, !PT ;  /* 0x00000007b5810c10 */ /* 0x000fe20008ffe4ff */
[----:B------:R-:W-:Y:S04]  /*118e0*/  HMMA.16816.F32 R96, R172, R178, R96 ;  /* 0x000000b2ac60723c */ /* 0x000fe80000001860 */
[----:B------:R1:W-:Y:S01]  /*118f0*/  @P0 LDGSTS.E.BYPASS.LTC128B.128 [R231+0x4900], [R128.64], !P6 ;  /* 0x0490000080e70fae */ /* 0x0003e2000f101d4c */
[----:B---3--:R-:W-:Y:S04]  /*11900*/  @P0 IADD3 R2, P2, R128, UR6, RZ ;  /* 0x0000000680020c10 */ /* 0x008fe8000ff5e0ff */
[----:B------:R-:W-:Y:S03]  /*11910*/  @P0 IADD3.X R3, R129, UR7, RZ, P2, !PT ;  /* 0x0000000781030c10 */ /* 0x000fe600097fe4ff */
[----:B------:R-:W-:Y:S02]  /*11920*/  @P0 IADD3 R176, P1, R2, UR6, RZ ;  /* 0x0000000602b00c10 */ /* 0x000fe4000ff3e0ff */
[----:B------:R3:W-:Y:S02]  /*11930*/  @P0 LDGSTS.E.BYPASS.LTC128B.128 [R231+0x5100], [R2.64], !P6 ;  /* 0x0510000002e70fae */ /* 0x0007e4000f101d4c */
[----:B------:R-:W-:Y:S05]  /*11940*/  @P0 IADD3.X R177, R3, UR7, RZ, P1, !PT ;  /* 0x0000000703b10c10 */ /* 0x000fea0008ffe4ff */
[----:B------:R2:W-:Y:S01]  /*11950*/  @P0 LDGSTS.E.BYPASS.LTC128B.128 [R231+0x5900], [R176.64], !P6 ;  /* 0x05900000b0e70fae */ /* 0x0005e2000f101d4c */
[----:B------:R-:W-:Y:S05]  /*11960*/  PLOP3.LUT P0, PT, PT, PT, UP1, 0x40, 0x0 ;  /* 0x000000000000781c */ /* 0x000fea0003f0e818 */
[----:B------:R-:W0:Y:S01]  /*11970*/  LDGDEPBAR ;  /* 0x00000000000079af */ /* 0x000e220000000000 */
[----:B-1----:R-:W-:Y:S05]  /*11980*/  IMAD R129, R229, -0x60, RZ ;  /* 0xffffffa0e5817824 */ /* 0x002fea00078e02ff */
[----:B------:R-:W3:Y:S01]  /*11990*/  SHFL.IDX PT, R128, R135, RZ, 0x1c1f ;  /* 0x001c1fff87807589 */ /* 0x000ee200000e0000 */
[----:B------:R-:W-:Y:S01]  /*119a0*/  IMAD.IADD R174, R129, 0x1, -R130 ;  /* 0x0000000181ae7824 */ /* 0x000fe200078e0a82 */
[----:B------:R-:W-:Y:S04]  /*119b0*/  IADD3 R173, -R130, 0x1, R129 ;  /* 0x0000000182ad7810 */ /* 0x000fe80007ffe181 */
[----:B------:R-:W-:Y:S04]  /*119c0*/  IADD3 R173, R173, c[0x0][0x1d0], RZ ;  /* 0x00007400adad7a10 */ /* 0x000fe80007ffe0ff */
[----:B------:R-:W-:Y:S04]  /*119d0*/  IADD3 R173, R173, -c[0x0][0x168], RZ ;  /* 0x80005a00adad7a10 */ /* 0x000fe80007ffe0ff */
[C---:B------:R-:W-:Y:S02]  /*119e0*/  IADD3 R172, R173.reuse, c[0x0][0x328], RZ ;  /* 0x0000ca00adac7a10 */ /* 0x040fe40007ffe0ff */
[----:B------:R-:W-:Y:S03]  /*119f0*/  IADD3 R173, R173, UR11, RZ ;  /* 0x0000000badad7c10 */ /* 0x000fe6000fffe0ff */
[--C-:B---3--:R-:W-:Y:S02]  /*11a00*/  IMAD.IADD R2, R172, 0x1, R128.reuse ;  /* 0x00000001ac027824 */ /* 0x108fe400078e0280 */
[----:B------:R-:W-:Y:S01]  /*11a10*/  IMAD.IADD R0, R173, 0x1, R128 ;  /* 0x00000001ad007824 */ /* 0x000fe200078e0280 */
[----:B------:R-:W-:-:S05]  /*11a20*/  @P0 BRA `(.L_x_188) ;  /* 0x0000018000000947 */ /* 0x000fca0003800000 */
[----:B--2---:R-:W-:Y:S01]  /*11a30*/  IADD3 R3, R128, c[0x0][0x1d0], RZ ;  /* 0x0000740080037a10 */ /* 0x004fe20007ffe0ff */
        /* <DEDUP_REMOVED lines=13> */
.L_x_190:
[----:B------:R-:W-:Y:S04]  /*11b10*/  MOV R128, c[0x0][0x32c] ;  /* 0x0000cb0000807a02 */ /* 0x000fe80000000f00 */
[----:B------:R-:W-:Y:S11]  /*11b20*/  ISETP.NE.AND P0, PT, R128, 0x1, PT ;  /* 0x000000018000780c */ /* 0x000ff60003f05270 */
[----:B------:R-:W-:Y:S02]  /*11b30*/  @!UPT UIADD3 URZ, URZ, URZ, URZ ;  /* 0x0000003f3f3ff290 */ /* 0x000fe4000fffe03f */
[----:B------:R-:W-:Y:S05]  /*11b40*/  @P0 IMAD.HI.U32 R128, R3, c[0x0][0x330], RZ ;  /* 0x0000cc0003800a27 */ /* 0x000fea00078e00ff */
[----:B------:R-:W-:Y:S02]  /*11b50*/  @P0 SHF.R.U32.HI R3, RZ, c[0x0][0x334], R128 ;  /* 0x0000cd00ff030a19 */ /* 0x000fe40000011680 */
.L_x_191:
[----:B------:R-:W-:Y:S05]  /*11b60*/  BSYNC B0 ;  /* 0x0000000000007941 */ /* 0x000fea0003800000 */
.L_x_189:
[----:B------:R-:W-:Y:S05]  /*11b70*/  IMAD R3, R3, c[0x0][0x32c], R174 ;  /* 0x0000cb0003037a24 */ /* 0x000fea00078e02ae */
[----:B------:R-:W-:Y:S02]  /*11b80*/  IADD3 R128, R3, c[0x0][0x32c], RZ ;  /* 0x0000cb0003807a10 */ /* 0x000fe40007ffe0ff */
[----:B------:R-:W-:Y:S02]  /*11b90*/  IMNMX R0, R0, R3, !PT ;  /* 0x0000000300007217 */ /* 0x000fe40007800200 */
[----:B------:R-:W-:Y:S02]  /*11ba0*/  IMNMX R2, R2, R128, PT ;  /* 0x0000008002027217 */ /* 0x000fe40003800200 */
.L_x_188:
[----:B--2---:R-:W-:Y:S01]  /*11bb0*/  PLOP3.LUT P0, PT, PT, PT, UP1, 0x40, 0x0 ;  /* 0x000000000000781c */ /* 0x004fe20003f0e818 */
        /* <DEDUP_REMOVED lines=18> */
.L_x_194:
[----:B------:R-:W-:Y:S04]  /*11ce0*/  MOV R175, c[0x0][0x32c] ;  /* 0x0000cb0000af7a02 */ /* 0x000fe80000000f00 */
[----:B------:R-:W-:Y:S11]  /*11cf0*/  ISETP.NE.AND P0, PT, R175, 0x1, PT ;  /* 0x00000001af00780c */ /* 0x000ff60003f05270 */
[----:B------:R-:W-:Y:S02]  /*11d00*/  @!UPT UIADD3 URZ, URZ, URZ, URZ ;  /* 0x0000003f3f3ff290 */ /* 0x000fe4000fffe03f */
[----:B------:R-:W-:Y:S05]  /*11d10*/  @P0 IMAD.HI.U32 R175, R130, c[0x0][0x330], RZ ;  /* 0x0000cc0082af0a27 */ /* 0x000fea00078e00ff */
[----:B------:R-:W-:Y:S02]  /*11d20*/  @P0 SHF.R.U32.HI R130, RZ, c[0x0][0x334], R175 ;  /* 0x0000cd00ff820a19 */ /* 0x000fe400000116af */
.L_x_195:
[----:B------:R-:W-:Y:S05]  /*11d30*/  BSYNC B0 ;  /* 0x0000000000007941 */ /* 0x000fea0003800000 */
.L_x_193:
[----:B------:R-:W-:Y:S05]  /*11d40*/  IMAD R130, R130, c[0x0][0x32c], R174 ;  /* 0x0000cb0082827a24 */ /* 0x000fea00078e02ae */
[----:B------:R-:W-:Y:S02]  /*11d50*/  IADD3 R175, R130, c[0x0][0x32c], RZ ;  /* 0x0000cb0082af7a10 */ /* 0x000fe40007ffe0ff */
[----:B------:R-:W-:Y:S02]  /*11d60*/  IMNMX R3, R3, R130, !PT ;  /* 0x0000008203037217 */ /* 0x000fe40007800200 */
[----:B------:R-:W-:Y:S02]  /*11d70*/  IMNMX R128, R128, R175, PT ;  /* 0x000000af80807217 */ /* 0x000fe40003800200 */
.L_x_192:
[C---:B------:R-:W-:Y:S02]  /*11d80*/  ISETP.GE.AND P0, PT, R129.reuse, 0x9, PT ;  /* 0x000000098100780c */ /* 0x040fe40003f06270 */
[C---:B------:R-:W-:Y:S02]  /*11d90*/  ISETP.GE.AND P1, PT, R129.reuse, 0x2, PT ;  /* 0x000000028100780c */ /* 0x040fe40003f26270 */
[----:B------:R-:W-:Y:S02]  /*11da0*/  P2R R181, PR, RZ, 0x1 ;  /* 0x00000001ffb57803 */ /* 0x000fe40000000000 */
[C---:B------:R-:W-:Y:S02]  /*11db0*/  ISETP.GT.AND P0, PT, R0.reuse, 0x8, !P0 ;  /* 0x000000080000780c */ /* 0x040fe40004704270 */
[----:B------:R-:W-:Y:S02]  /*11dc0*/  P2R R182, PR, RZ, 0x2 ;  /* 0x00000002ffb67803 */ /* 0x000fe40000000000 */
[----:B------:R-:W-:Y:S02]  /*11dd0*/  ISETP.GT.AND P1, PT, R0, 0x1, !P1 ;  /* 0x000000010000780c */ /* 0x000fe40004f24270 */
[C---:B------:R-:W-:Y:S02]  /*11de0*/  ISETP.GE.AND P2, PT, R129.reuse, 0x11, PT ;  /* 0x000000118100780c */ /* 0x040fe40003f46270 */
[C---:B------:R-:W-:Y:S02]  /*11df0*/  ISETP.LT.OR P0, PT, R2.reuse, 0x9, P0 ;  /* 0x000000090200780c */ /* 0x040fe40000701670 */
[----:B------:R-:W-:Y:S02]  /*11e00*/  ISETP.LT.OR P1, PT, R2, 0x2, P1 ;  /* 0x000000020200780c */ /* 0x000fe40000f21670 */
[----:B------:R-:W-:Y:S02]  /*11e10*/  ISETP.GE.AND P3, PT, R129, 0xa, PT ;  /* 0x0000000a8100780c */ /* 0x000fe40003f66270 */
[----:B------:R-:W-:Y:S02]  /*11e20*/  FSEL R184, R16, -INF , !P0 ;  /* 0xff80000010b87808 */ /* 0x000fe40004000000 */
[C---:B------:R-:W-:Y:S02]  /*11e30*/  ISETP.GT.AND P0, PT, R0.reuse, 0x10, !P2 ;  /* 0x000000100000780c */ /* 0x040fe40005704270 */
[----:B------:R-:W-:Y:S02]  /*11e40*/  FSEL R183, R5, -INF , !P1 ;  /* 0xff80000005b77808 */ /* 0x000fe40004800000 */
[----:B------:R-:W-:Y:S02]  /*11e50*/  ISETP.GT.AND P1, PT, R0, 0x9, !P3 ;  /* 0x000000090000780c */ /* 0x000fe40005f24270 */
[----:B------:R-:W-:Y:S02]  /*11e60*/  P2R R179, PR, RZ, 0x4 ;  /* 0x00000004ffb37803 */ /* 0x000fe40000000000 */
[C---:B------:R-:W-:Y:S02]  /*11e70*/  ISETP.LT.OR P0, PT, R2.reuse, 0x11, P0 ;  /* 0x000000110200780c */ /* 0x040fe40000701670 */
[----:B------:R-:W-:Y:S02]  /*11e80*/  ISETP.GE.AND P2, PT, R129, 0x12, PT ;  /* 0x000000128100780c */ /* 0x000fe40003f46270 */
[----:B------:R-:W-:Y:S02]  /*11e90*/  ISETP.LT.OR P1, PT, R2, 0xa, P1 ;  /* 0x0000000a0200780c */ /* 0x000fe40000f21670 */
[----:B------:R-:W-:Y:S02]  /*11ea0*/  FSEL R186, R20, -INF , !P0 ;  /* 0xff80000014ba7808 */ /* 0x000fe40004000000 */
[----:B------:R-:W-:Y:S02]  /*11eb0*/  ISETP.GT.AND P0, PT, R0, 0x11, !P2 ;  /* 0x000000110000780c */ /* 0x000fe40005704270 */
[----:B------:R-:W-:Y:S02]  /*11ec0*/  FSEL R185, R17, -INF , !P1 ;  /* 0xff80000011b97808 */ /* 0x000fe40004800000 */
[----:B------:R-:W-:Y:S02]  /*11ed0*/  ISETP.LT.OR P0, PT, R2, 0x12, P0 ;  /* 0x000000120200780c */ /* 0x000fe40000701670 */
[----:B------:R-:W-:Y:S02]  /*11ee0*/  ISETP.GE.AND P1, PT, R129, 0x19, PT ;  /* 0x000000198100780c */ /* 0x000fe40003f26270 */
[----:B------:R-:W-:Y:S02]  /*11ef0*/  FSEL R187, R21, -INF , !P0 ;  /* 0xff80000015bb7808 */ /* 0x000fe40004000000 */
[----:B------:R-:W-:Y:S02]  /*11f00*/  ISETP.GT.AND P0, PT, R0, 0x18, !P1 ;  /* 0x000000180000780c */ /* 0x000fe40004f04270 */
[----:B------:R-:W-:Y:S02]  /*11f10*/  P2R R177, PR, RZ, 0x2 ;  /* 0x00000002ffb17803 */ /* 0x000fe40000000000 */
[----:B------:R-:W-:Y:S02]  /*11f20*/  ISETP.LT.OR P0, PT, R2, 0x19, P0 ;  /* 0x000000190200780c */ /* 0x000fe40000701670 */
[C---:B------:R-:W-:Y:S02]  /*11f30*/  ISETP.GE.AND P1, PT, R129.reuse, 0x1a, PT ;  /* 0x0000001a8100780c */ /* 0x040fe40003f26270 */
[----:B------:R-:W-:Y:S02]  /*11f40*/  FSEL R188, R32, -INF , !P0 ;  /* 0xff80000020bc7808 */ /* 0x000fe40004000000 */
[----:B------:R-:W-:Y:S02]  /*11f50*/  ISETP.GT.AND P0, PT, R0, 0x19, !P1 ;  /* 0x000000190000780c */ /* 0x000fe40004f04270 */
[----:B------:R-:W-:Y:S02]  /*11f60*/  P2R R176, PR, RZ, 0x2 ;  /* 0x00000002ffb07803 */ /* 0x000fe40000000000 */
        /* <DEDUP_REMOVED lines=39> */
[----:B------:R-:W-:Y:S02]  /*121e0*/  ISETP.GE.AND P4, PT, R129, 0x41, PT ;  /* 0x000000418100780c */ /* 0x000fe40003f86270 */
[----:B------:R-:W-:Y:S02]  /*121f0*/  ISETP.LT.OR P0, PT, R2, 0x3a, P0 ;  /* 0x0000003a0200780c */ /* 0x000fe40000701670 */
[----:B------:R-:W-:Y:S02]  /*12200*/  P2R R180, PR, RZ, 0x8 ;  /* 0x00000008ffb47803 */ /* 0x000fe40000000000 */
[----:B------:R-:W-:Y:S02]  /*12210*/  FSEL R204, R65, -INF , !P0 ;  /* 0xff80000041cc7808 */ /* 0x000fe40004000000 */
[----:B------:R-:W-:Y:S02]  /*12220*/  ISETP.GT.AND P0, PT, R0, 0x40, !P4 ;  /* 0x000000400000780c */ /* 0x000fe40006704270 */
[C---:B------:R-:W-:Y:S02]  /*12230*/  ISETP.GE.AND P3, PT, R129.reuse, 0x42, PT ;  /* 0x000000428100780c */ /* 0x040fe40003f66270 */
        /* <DEDUP_REMOVED lines=28> */
[----:B------:R-:W-:Y:S04]  /*12400*/  ISETP.GT.AND P0, PT, R0, 0x58, !P5 ;  /* 0x000000580000780c */ /* 0x000fe80006f04270 */
[----:B------:R-:W-:Y:S04]  /*12410*/  ISETP.LT.OR P0, PT, R2, 0x59, P0 ;  /* 0x000000590200780c */ /* 0x000fe80000701670 */
[----:B------:R-:W-:Y:S02]  /*12420*/  FSEL R246, R96, -INF , !P0 ;  /* 0xff80000060f67808 */ /* 0x000fe40004000000 */
[----:B------:R-:W-:Y:S04]  /*12430*/  ISETP.GT.AND P0, PT, R0, RZ, !P1 ;  /* 0x000000ff0000720c */ /* 0x000fe80004f04270 */
[----:B------:R-:W-:Y:S04]  /*12440*/  ISETP.LT.OR P0, PT, R2, 0x1, P0 ;  /* 0x000000010200780c */ /* 0x000fe80000701670 */
[----:B------:R-:W-:Y:S02]  /*12450*/  FSEL R52, R4, -INF , !P0 ;  /* 0xff80000004347808 */ /* 0x000fe40004000000 */
[----:B------:R-:W-:Y:S01]  /*12460*/  ISETP.GE.AND P0, PT, R129, 0x5a, PT ;  /* 0x0000005a8100780c */ /* 0x000fe20003f06270 */
[----:B------:R-:W1:Y:S03]  /*12470*/  SHFL.IDX PT, R4, R135, 0x2, 0x1c1f ;  /* 0x005c1f0087047f89 */ /* 0x000e6600000e0000 */
[----:B------:R-:W-:Y:S02]  /*12480*/  P2R R37, PR, RZ, 0x1 ;  /* 0x00000001ff257803 */ /* 0x000fe40000000000 */
[----:B------:R-:W-:Y:S04]  /*12490*/  ISETP.GT.AND P0, PT, R0, 0x59, !P0 ;  /* 0x000000590000780c */ /* 0x000fe80004704270 */
        /* <DEDUP_REMOVED lines=20> */
.L_x_198:
[----:B------:R-:W-:Y:S04]  /*125e0*/  MOV R49, c[0x0][0x32c] ;  /* 0x0000cb0000317a02 */ /* 0x000fe80000000f00 */
[----:B------:R-:W-:Y:S11]  /*125f0*/  ISETP.NE.AND P0, PT, R49, 0x1, PT ;  /* 0x000000013100780c */ /* 0x000ff60003f05270 */
[----:B------:R-:W-:Y:S02]  /*12600*/  @!UPT UIADD3 URZ, URZ, URZ, URZ ;  /* 0x0000003f3f3ff290 */ /* 0x000fe4000fffe03f */
[----:B------:R-:W-:Y:S05]  /*12610*/  @P0 IMAD.HI.U32 R49, R4, c[0x0][0x330], RZ ;  /* 0x0000cc0004310a27 */ /* 0x000fea00078e00ff */
[----:B------:R-:W-:Y:S02]  /*12620*/  @P0 SHF.R.U32.HI R4, RZ, c[0x0][0x334], R49 ;  /* 0x0000cd00ff040a19 */ /* 0x000fe40000011631 */
.L_x_199:
[----:B------:R-:W-:Y:S05]  /*12630*/  BSYNC B0 ;  /* 0x0000000000007941 */ /* 0x000fea0003800000 */
.L_x_197:
[----:B------:R-:W-:Y:S05]  /*12640*/  IMAD R4, R4, c[0x0][0x32c], R174 ;  /* 0x0000cb0004047a24 */ /* 0x000fea00078e02ae */
[----:B------:R-:W-:Y:S02]  /*12650*/  IADD3 R49, R4, c[0x0][0x32c], RZ ;  /* 0x0000cb0004317a10 */ /* 0x000fe40007ffe0ff */
[----:B------:R-:W-:Y:S02]  /*12660*/  IMNMX R0, R0, R4, !PT ;  /* 0x0000000400007217 */ /* 0x000fe40007800200 */
[----:B------:R-:W-:Y:S02]  /*12670*/  IMNMX R2, R2, R49, PT ;  /* 0x0000003102027217 */ /* 0x000fe40003800200 */
.L_x_196:
[----:B------:R-:W-:Y:S02]  /*12680*/  ISETP.NE.AND P0, PT, R181, RZ, PT ;  /* 0x000000ffb500720c */ /* 0x000fe40003f05270 */
[----:B------:R-:W-:Y:S02]  /*12690*/  P2R R4, PR, RZ, 0x10 ;  /* 0x00000010ff047803 */ /* 0x000fe40000000000 */
[----:B------:R-:W-:Y:S02]  /*126a0*/  ISETP.GT.AND P0, PT, R3, 0x8, !P0 ;  /* 0x000000080300780c */ /* 0x000fe40004704270 */
[----:B------:R-:W-:Y:S02]  /*126b0*/  P2R R49, PR, RZ, 0x40 ;  /* 0x00000040ff317803 */ /* 0x000fe40000000000 */
[----:B------:R-:W-:Y:S02]  /*126c0*/  ISETP.LT.OR P0, PT, R128, 0x9, P0 ;  /* 0x000000098000780c */ /* 0x000fe40000701670 */
[----:B------:R-:W-:Y:S02]  /*126d0*/  ISETP.NE.AND P6, PT, R37, RZ, PT ;  /* 0x000000ff2500720c */ /* 0x000fe40003fc5270 */
[----:B------:R-:W-:Y:S02]  /*126e0*/  FSEL R53, R18, -INF , !P0 ;  /* 0xff80000012357808 */ /* 0x000fe40004000000 */
[----:B------:R-:W-:Y:S04]  /*126f0*/  ISETP.NE.AND P0, PT, R180, RZ, PT ;  /* 0x000000ffb400720c */ /* 0x000fe80003f05270 */
[----:B------:R-:W-:Y:S04]  /*12700*/  ISETP.GT.AND P0, PT, R3, 0x9, !P0 ;  /* 0x000000090300780c */ /* 0x000fe80004704270 */
[C---:B------:R-:W-:Y:S04]  /*12710*/  ISETP.LT.OR P0, PT, R128.reuse, 0xa, P0 ;  /* 0x0000000a8000780c */ /* 0x040fe80000701670 */
[----:B------:R-:W-:Y:S02]  /*12720*/  FSEL R68, R19, -INF , !P0 ;  /* 0xff80000013447808 */ /* 0x000fe40004000000 */
[----:B------:R-:W-:Y:S04]  /*12730*/  ISETP.NE.AND P0, PT, R179, RZ, PT ;  /* 0x000000ffb300720c */ /* 0x000fe80003f05270 */
[C---:B------:R-:W-:Y:S04]  /*12740*/  ISETP.GT.AND P0, PT, R3.reuse, 0x10, !P0 ;  /* 0x000000100300780c */ /* 0x040fe80004704270 */
[----:B------:R-:W-:Y:S04]  /*12750*/  ISETP.LT.OR P0, PT, R128, 0x11, P0 ;  /* 0x000000118000780c */ /* 0x000fe80000701670 */
        /* <DEDUP_REMOVED lines=45> */
[C---:B------:R-:W-:Y:S02]  /*12a30*/  ISETP.GT.AND P0, PT, R3.reuse, 0x40, !P4 ;  /* 0x000000400300780c */ /* 0x040fe40006704270 */
[----:B------:R-:W-:Y:S02]  /*12a40*/  ISETP.NE.AND P4, PT, R182, RZ, PT ;  /* 0x000000ffb600720c */ /* 0x000fe40003f85270 */
[----:B------:R-:W-:Y:S04]  /*12a50*/  ISETP.LT.OR P0, PT, R128, 0x41, P0 ;  /* 0x000000418000780c */ /* 0x000fe80000701670 */
[----:B------:R-:W-:Y:S02]  /*12a60*/  FSEL R206, R70, -INF , !P0 ;  /* 0xff80000046ce7808 */ /* 0x000fe40004000000 */
[----:B------:R-:W-:Y:S04]  /*12a70*/  ISETP.GT.AND P0, PT, R3, 0x41, !P3 ;  /* 0x000000410300780c */ /* 0x000fe80005f04270 */
[C---:B------:R-:W-:Y:S04]  /*12a80*/  ISETP.LT.OR P0, PT, R128.reuse, 0x42, P0 ;  /* 0x000000428000780c */ /* 0x040fe80000701670 */
[----:B------:R-:W-:Y:S02]  /*12a90*/  FSEL R207, R71, -INF , !P0 ;  /* 0xff80000047cf7808 */ /* 0x000fe40004000000 */
        /* <DEDUP_REMOVED lines=15> */
[----:B------:R-:W-:Y:S04]  /*12b90*/  ISETP.GT.AND P0, PT, R3, 0x1, !P4 ;  /* 0x000000010300780c */ /* 0x000fe80006704270 */
[C---:B------:R-:W-:Y:S04]  /*12ba0*/  ISETP.LT.OR P0, PT, R128.reuse, 0x2, P0 ;  /* 0x000000028000780c */ /* 0x040fe80000701670 */
[----:B------:R-:W-:Y:S02]  /*12bb0*/  FSEL R19, R7, -INF , !P0 ;  /* 0xff80000007137808 */ /* 0x000fe40004000000 */
[C---:B------:R-:W-:Y:S04]  /*12bc0*/  ISETP.GT.AND P0, PT, R3.reuse, RZ, !P1 ;  /* 0x000000ff0300720c */ /* 0x040fe80004f04270 */
[----:B------:R-:W-:Y:S04]  /*12bd0*/  ISETP.LT.OR P0, PT, R128, 0x1, P0 ;  /* 0x000000018000780c */ /* 0x000fe80000701670 */
[----:B------:R-:W-:Y:S02]  /*12be0*/  FSEL R18, R6, -INF , !P0 ;  /* 0xff80000006127808 */ /* 0x000fe40004000000 */
[C---:B------:R-:W-:Y:S04]  /*12bf0*/  ISETP.GT.AND P0, PT, R3.reuse, 0x58, !P5 ;  /* 0x000000580300780c */ /* 0x040fe80006f04270 */
[----:B------:R-:W-:Y:S04]  /*12c00*/  ISETP.LT.OR P0, PT, R128, 0x59, P0 ;  /* 0x000000598000780c */ /* 0x000fe80000701670 */
[----:B------:R-:W-:Y:S02]  /*12c10*/  FSEL R242, R98, -INF , !P0 ;  /* 0xff80000062f27808 */ /* 0x000fe40004000000 */
[----:B------:R-:W-:Y:S02]  /*12c20*/  ISETP.GT.AND P0, PT, R3, 0x59, !P6 ;  /* 0x000000590300780c */ /* 0x000fe40007704270 */
[----:B------:R-:W1:Y:S02]  /*12c30*/  SHFL.IDX PT, R3, R135, 0x3, 0x1c1f ;  /* 0x007c1f0087037f89 */ /* 0x000e6400000e0000 */
[----:B------:R-:W-:Y:S04]  /*12c40*/  ISETP.LT.OR P0, PT, R128, 0x5a, P0 ;  /* 0x0000005a8000780c */ /* 0x000fe80000701670 */
[----:B------:R-:W-:Y:S02]  /*12c50*/  FSEL R245, R99, -INF , !P0 ;  /* 0xff80000063f57808 */ /* 0x000fe40004000000 */
[----:B------:R-:W-:Y:S04]  /*12c60*/  ISETP.GT.AND P0, PT, R0, RZ, !P1 ;  /* 0x000000ff0000720c */ /* 0x000fe80004f04270 */
[----:B------:R-:W-:Y:S04]  /*12c70*/  ISETP.LT.OR P0, PT, R2, 0x1, P0 ;  /* 0x000000010200780c */ /* 0x000fe80000701670 */
[----:B------:R-:W-:Y:S02]  /*12c80*/  FSEL R8, R8, -INF , !P0 ;  /* 0xff80000008087808 */ /* 0x000fe40004000000 */
[----:B------:R-:W-:Y:S02]  /*12c90*/  ISETP.GT.AND P0, PT, R0, 0x1, !P4 ;  /* 0x000000010000780c */ /* 0x000fe40006704270 */
[----:B------:R-:W-:Y:S02]  /*12ca0*/  ISETP.NE.AND P4, PT, R4, RZ, PT ;  /* 0x000000ff0400720c */ /* 0x000fe40003f85270 */
        /* <DEDUP_REMOVED lines=82> */
[----:B------:R-:W-:Y:S01]  /*131d0*/  ISETP.GT.AND P0, PT, R0, 0x59, !P6 ;  /* 0x000000590000780c */ /* 0x000fe20007704270 */
[--C-:B-1----:R-:W-:Y:S01]  /*131e0*/  IMAD.IADD R0, R173, 0x1, R3.reuse ;  /* 0x00000001ad007824 */ /* 0x102fe200078e0203 */
[----:B------:R-:W-:Y:S02]  /*131f0*/  ISETP.NE.AND P6, PT, R49, RZ, PT ;  /* 0x000000ff3100720c */ /* 0x000fe40003fc5270 */
[----:B------:R-:W-:Y:S01]  /*13200*/  ISETP.LT.OR P0, PT, R2, 0x5a, P0 ;  /* 0x0000005a0200780c */ /* 0x000fe20000701670 */
[----:B------:R-:W-:Y:S03]  /*13210*/  IMAD.IADD R2, R172, 0x1, R3 ;  /* 0x00000001ac027824 */ /* 0x000fe600078e0203 */
[----:B------:R-:W-:Y:S02]  /*13220*/  FSEL R244, R93, -INF , !P0 ;  /* 0xff8000005df47808 */ /* 0x000fe40004000000 */
[----:B------:R-:W-:Y:S11]  /*13230*/  PLOP3.LUT P0, PT, PT, PT, UP1, 0x40, 0x0 ;  /* 0x000000000000781c */ /* 0x000ff60003f0e818 */
[----:B------:R-:W-:Y:S02]  /*13240*/  @!UPT UIADD3 URZ, URZ, URZ, URZ ;  /* 0x0000003f3f3ff290 */ /* 0x000fe4000fffe03f */
        /* <DEDUP_REMOVED lines=15> */
.L_x_202:
[----:B------:R-:W-:Y:S04]  /*13340*/  MOV R4, c[0x0][0x32c] ;  /* 0x0000cb0000047a02 */ /* 0x000fe80000000f00 */
[----:B------:R-:W-:Y:S11]  /*13350*/  ISETP.NE.AND P0, PT, R4, 0x1, PT ;  /* 0x000000010400780c */ /* 0x000ff60003f05270 */
[----:B------:R-:W-:Y:S02]  /*13360*/  @!UPT UIADD3 URZ, URZ, URZ, URZ ;  /* 0x0000003f3f3ff290 */ /* 0x000fe4000fffe03f */
[----:B------:R-:W-:Y:S05]  /*13370*/  @P0 IMAD.HI.U32 R4, R3, c[0x0][0x330], RZ ;  /* 0x0000cc0003040a27 */ /* 0x000fea00078e00ff */
[----:B------:R-:W-:Y:S02]  /*13380*/  @P0 SHF.R.U32.HI R3, RZ, c[0x0][0x334], R4 ;  /* 0x0000cd00ff030a19 */ /* 0x000fe40000011604 */
.L_x_203:
[----:B------:R-:W-:Y:S05]  /*13390*/  BSYNC B0 ;  /* 0x0000000000007941 */ /* 0x000fea0003800000 */
.L_x_201:
[----:B------:R-:W-:Y:S05]  /*133a0*/  IMAD R3, R3, c[0x0][0x32c], R174 ;  /* 0x0000cb0003037a24 */ /* 0x000fea00078e02ae */
[----:B------:R-:W-:Y:S02]  /*133b0*/  IADD3 R4, R3, c[0x0][0x32c], RZ ;  /* 0x0000cb0003047a10 */ /* 0x000fe40007ffe0ff */
[----:B------:R-:W-:Y:S02]  /*133c0*/  IMNMX R0, R0, R3, !PT ;  /* 0x0000000300007217 */ /* 0x000fe40007800200 */
[----:B------:R-:W-:Y:S02]  /*133d0*/  IMNMX R2, R2, R4, PT ;  /* 0x0000000402027217 */ /* 0x000fe40003800200 */
.L_x_200:
[----:B------:R-:W-:Y:S02]  /*133e0*/  ISETP.GT.AND P0, PT, R0, RZ, !P1 ;  /* 0x000000ff0000720c */ /* 0x000fe40004f04270 */
[----:B------:R-:W-:Y:S02]  /*133f0*/  ISETP.NE.AND P1, PT, R179, RZ, PT ;  /* 0x000000ffb300720c */ /* 0x000fe40003f25270 */
        /* <DEDUP_REMOVED lines=64> */
[----:B------:R-:W-:Y:S02]  /*13800*/  FMNMX.FTZ R130, R185, R130, !PT ;  /* 0x00000082b9827209 */ /* 0x000fe40007810000 */
        /* <DEDUP_REMOVED lines=16> */
[----:B------:R-:W-:Y:S01]  /*13910*/  FMNMX.FTZ R130, R194, R130, !PT ;  /* 0x00000082c2827209 */ /* 0x000fe20007810000 */
[----:B------:R-:W-:Y:S01]  /*13920*/  LDSM.16.MT88.4 R32, [R216+0x100] ;  /* 0x00010000d820783b */ /* 0x000fe20000004200 */
        /* <DEDUP_REMOVED lines=30> */
[----:B------:R-:W-:Y:S02]  /*13b10*/  ISETP.NE.AND P3, PT, R5, RZ, PT ;  /* 0x000000ff0500720c */ /* 0x000fe40003f65270 */
[----:B------:R-:W1:Y:S01]  /*13b20*/  SHFL.BFLY PT, R5, R130, 0x2, 0x1f ;  /* 0x0c401f0082057f89 */ /* 0x000e6200000e0000 */
        /* <DEDUP_REMOVED lines=17> */
[----:B------:R-:W-:Y:S02]  /*13c40*/  ISETP.LT.OR P0, PT, R2, 0x42, P0 ;  /* 0x000000420200780c */ /* 0x000fe40000701670 */
[----:B------:R-:W-:Y:S02]  /*13c50*/  FMNMX.FTZ R4, R199, R4, !PT ;  /* 0x00000004c7047209 */ /* 0x000fe40007810000 */
[----:B------:R-:W-:Y:S01]  /*13c60*/  FMNMX.FTZ R5, R10, R134, !PT ;  /* 0x000000860a057209 */ /* 0x000fe20007810000 */
[----:B------:R-:W2:Y:S01]  /*13c70*/  SHFL.BFLY PT, R129, R3, 0x2, 0x1f ;  /* 0x0c401f0003817f89 */ /* 0x000ea200000e0000 */
[----:B------:R-:W-:Y:S02]  /*13c80*/  FMNMX.FTZ R4, R200, R4, !PT ;  /* 0x00000004c8047209 */ /* 0x000fe40007810000 */
[----:B------:R-:W-:Y:S02]  /*13c90*/  FSEL R172, R75, -INF , !P0 ;  /* 0xff8000004bac7808 */ /* 0x000fe40004000000 */
[----:B------:R-:W-:Y:S02]  /*13ca0*/  FMNMX.FTZ R4, R208, R4, !PT ;  /* 0x00000004d0047209 */ /* 0x000fe40007810000 */
[----:B------:R-:W-:Y:S02]  /*13cb0*/  ISETP.GT.AND P0, PT, R0, 0x48, !P2 ;  /* 0x000000480000780c */ /* 0x000fe40005704270 */
[----:B------:R-:W-:Y:S02]  /*13cc0*/  FMNMX.FTZ R4, R209, R4, !PT ;  /* 0x00000004d1047209 */ /* 0x000fe40007810000 */
[----:B------:R-:W-:Y:S02]  /*13cd0*/  FMNMX.FTZ R5, R11, R5, !PT ;  /* 0x000000050b057209 */ /* 0x000fe40007810000 */
[----:B------:R-:W-:Y:S02]  /*13ce0*/  FMNMX.FTZ R4, R211, R4, !PT ;  /* 0x00000004d3047209 */ /* 0x000fe40007810000 */
[----:B------:R-:W-:Y:S02]  /*13cf0*/  FMNMX.FTZ R5, R14, R5, !PT ;  /* 0x000000050e057209 */ /* 0x000fe40007810000 */
[----:B-1----:R-:W-:Y:S02]  /*13d00*/  FMNMX.FTZ R130, R130, R6, !PT ;  /* 0x0000000682827209 */ /* 0x002fe40007810000 */
[----:B------:R-:W-:Y:S02]  /*13d10*/  FMNMX.FTZ R4, R230, R4, !PT ;  /* 0x00000004e6047209 */ /* 0x000fe40007810000 */
[C---:B------:R-:W-:Y:S01]  /*13d20*/  FSETP.NEU.FTZ.AND P2, PT, R130.reuse, -INF , PT ;  /* 0xff8000008200780b */ /* 0x040fe20003f5d000 */
[----:B------:R-:W-:Y:S01]  /*13d30*/  FMUL.FTZ R43, R130, c[0x0][0x2d0] ;  /* 0x0000b400822b7a20 */ /* 0x000fe20000410000 */
[----:B------:R-:W-:Y:S02]  /*13d40*/  FMNMX.FTZ R5, R15, R5, !PT ;  /* 0x000000050f057209 */ /* 0x000fe40007810000 */
[----:B--2---:R-:W-:Y:S02]  /*13d50*/  FMNMX.FTZ R129, R3, R129, !PT ;  /* 0x0000008103817209 */ /* 0x004fe40007810000 */
[----:B------:R-:W-:Y:S02]  /*13d60*/  FSEL R43, R43, RZ, P2 ;  /* 0x000000ff2b2b7208 */ /* 0x000fe40001000000 */
[----:B------:R-:W-:Y:S01]  /*13d70*/  FMNMX.FTZ R3, R239, R4, !PT ;  /* 0x00000004ef037209 */ /* 0x000fe20007810000 */
[----:B------:R-:W1:Y:S01]  /*13d80*/  SHFL.BFLY PT, R6, R129, 0x1, 0x1f ;  /* 0x0c201f0081067f89 */ /* 0x000e6200000e0000 */
[----:B------:R-:W-:Y:S01]  /*13d90*/  FMNMX.FTZ R5, R57, R5, !PT ;  /* 0x0000000539057209 */ /* 0x000fe20007810000 */
[--C-:B------:R-:W-:Y:S01]  /*13da0*/  FFMA.FTZ R4, R52, c[0x0][0x2d0], -R43.reuse ;  /* 0x0000b40034047a23 */ /* 0x100fe2000001082b */
[----:B------:R-:W-:Y:S01]  /*13db0*/  ISETP.NE.AND P1, PT, R16, RZ, PT ;  /* 0x000000ff1000720c */ /* 0x000fe20003f25270 */
[--C-:B------:R-:W-:Y:S01]  /*13dc0*/  FFMA.FTZ R16, R188, c[0x0][0x2d0], -R43.reuse ;  /* 0x0000b400bc107a23 */ /* 0x100fe2000001082b */
[----:B------:R-:W-:Y:S01]  /*13dd0*/  FMNMX.FTZ R5, R60, R5, !PT ;  /* 0x000000053c057209 */ /* 0x000fe20007810000 */
[----:B------:R2:W3:Y:S01]  /*13de0*/  MUFU.EX2 R24, R4 ;  /* 0x0000000400187308 */ /* 0x0004e20000000800 */
[----:B------:R-:W-:Y:S02]  /*13df0*/  FMNMX.FTZ R3, R241, R3, !PT ;  /* 0x00000003f1037209 */ /* 0x000fe40007810000 */
[----:B------:R-:W-:Y:S02]  /*13e00*/  FMNMX.FTZ R5, R61, R5, !PT ;  /* 0x000000053d057209 */ /* 0x000fe40007810000 */
[----:B------:R-:W-:Y:S02]  /*13e10*/  FMNMX.FTZ R3, R243, R3, !PT ;  /* 0x00000003f3037209 */ /* 0x000fe40007810000 */
[----:B------:R-:W-:Y:S02]  /*13e20*/  FMNMX.FTZ R5, R71, R5, !PT ;  /* 0x0000000547057209 */ /* 0x000fe40007810000 */
[----:B------:R-:W-:Y:S01]  /*13e30*/  FMNMX.FTZ R3, R244, R3, !PT ;  /* 0x00000003f4037209 */ /* 0x000fe20007810000 */
[----:B------:R-:W-:Y:S01]  /*13e40*/  MUFU.EX2 R63, R16 ;  /* 0x00000010003f7308 */ /* 0x000fe20000000800 */
[----:B------:R-:W-:Y:S02]  /*13e50*/  FMNMX.FTZ R5, R72, R5, !PT ;  /* 0x0000000548057209 */ /* 0x000fe40007810000 */
[----:B------:R-:W-:Y:S01]  /*13e60*/  ISETP.LT.OR P0, PT, R2, 0x49, P0 ;  /* 0x000000490200780c */ /* 0x000fe20000701670 */
[----:B------:R-:W4:Y:S01]  /*13e70*/  SHFL.BFLY PT, R7, R3, 0x2, 0x1f ;  /* 0x0c401f0003077f89 */ /* 0x000f2200000e0000 */
[----:B------:R-:W-:Y:S02]  /*13e80*/  FMNMX.FTZ R5, R73, R5, !PT ;  /* 0x0000000549057209 */ /* 0x000fe40007810000 */
[----:B------:R-:W-:Y:S02]  /*13e90*/  FSEL R78, R78, -INF , !P0 ;  /* 0xff8000004e4e7808 */ /* 0x000fe40004000000 */
[----:B-1----:R-:W-:Y:S02]  /*13ea0*/  FMNMX.FTZ R129, R129, R6, !PT ;  /* 0x0000000681817209 */ /* 0x002fe40007810000 */
[----:B------:R-:W-:Y:S02]  /*13eb0*/  ISETP.GT.AND P0, PT, R0, 0x49, !P1 ;  /* 0x000000490000780c */ /* 0x000fe40004f04270 */
[C---:B------:R-:W-:Y:S01]  /*13ec0*/  FSETP.NEU.FTZ.AND P1, PT, R129.reuse, -INF , PT ;  /* 0xff8000008100780b */ /* 0x040fe20003f3d000 */
[----:B------:R-:W-:Y:S01]  /*13ed0*/  FMUL.FTZ R64, R129, c[0x0][0x2d0] ;  /* 0x0000b40081407a20 */ /* 0x000fe20000410000 */
[----:B--2---:R-:W-:Y:S01]  /*13ee0*/  FMNMX.FTZ R4, R76, R5, !PT ;  /* 0x000000054c047209 */ /* 0x004fe20007810000 */
[--C-:B------:R-:W-:Y:S01]  /*13ef0*/  FFMA.FTZ R5, R183, c[0x0][0x2d0], -R43.reuse ;  /* 0x0000b400b7057a23 */ /* 0x100fe2000001082b */
[----:B------:R-:W-:Y:S02]  /*13f00*/  ISETP.LT.OR P0, PT, R2, 0x4a, P0 ;  /* 0x0000004a0200780c */ /* 0x000fe40000701670 */
[----:B------:R-:W-:Y:S01]  /*13f10*/  FSEL R64, R64, RZ, P1 ;  /* 0x000000ff40407208 */ /* 0x000fe20000800000 */
[----:B------:R1:W2:Y:S01]  /*13f20*/  MUFU.EX2 R56, R5 ;  /* 0x0000000500387308 */ /* 0x0002a20000000800 */
[----:B------:R-:W-:Y:S02]  /*13f30*/  FMNMX.FTZ R4, R77, R4, !PT ;  /* 0x000000044d047209 */ /* 0x000fe40007810000 */
[----:B------:R-:W-:Y:S01]  /*13f40*/  FSEL R79, R79, -INF , !P0 ;  /* 0xff8000004f4f7808 */ /* 0x000fe20004000000 */
[--C-:B------:R-:W-:Y:S01]  /*13f50*/  FFMA.FTZ R28, R84, c[0x0][0x2d0], -R64.reuse ;  /* 0x0000b400541c7a23 */ /* 0x100fe20000010840 */
[----:B------:R-:W-:Y:S02]  /*13f60*/  ISETP.NE.AND P0, PT, R48, RZ, PT ;  /* 0x000000ff3000720c */ /* 0x000fe40003f05270 */
[----:B------:R-:W-:Y:S01]  /*13f70*/  ISETP.NE.AND P4, PT, R37, RZ, PT ;  /* 0x000000ff2500720c */ /* 0x000fe20003f85270 */
[----:B------:R-:W-:Y:S01]  /*13f80*/  LDSM.16.MT88.4 R48, [R214+0x100] ;  /* 0x00010000d630783b */ /* 0x000fe20000004200 */
[----:B----4-:R-:W-:Y:S02]  /*13f90*/  FMNMX.FTZ R3, R3, R7, !PT ;  /* 0x0000000703037209 */ /* 0x010fe40007810000 */
[C---:B------:R-:W-:Y:S02]  /*13fa0*/  ISETP.GT.AND P0, PT, R0.reuse, 0x51, !P0 ;  /* 0x000000510000780c */ /* 0x040fe40004704270 */
[----:B------:R-:W-:Y:S02]  /*13fb0*/  ISETP.GT.AND P4, PT, R0, 0x59, !P4 ;  /* 0x000000590000780c */ /* 0x000fe40006784270 */
[----:B------:R-:W-:Y:S01]  /*13fc0*/  ISETP.LT.OR P0, PT, R2, 0x52, P0 ;  /* 0x000000520200780c */ /* 0x000fe20000701670 */
[----:B------:R-:W4:Y:S01]  /*13fd0*/  SHFL.BFLY PT, R128, R3, 0x1, 0x1f ;  /* 0x0c201f0003807f89 */ /* 0x000f2200000e0000 */
[----:B------:R-:W-:Y:S02]  /*13fe0*/  ISETP.GT.AND P3, PT, R0, 0x50, !P3 ;  /* 0x000000500000780c */ /* 0x000fe40005f64270 */
[----:B------:R-:W-:Y:S02]  /*13ff0*/  FSEL R91, R91, -INF , !P0 ;  /* 0xff8000005b5b7808 */ /* 0x000fe40004000000 */
[----:B------:R-:W-:Y:S02]  /*14000*/  ISETP.LT.OR P0, PT, R2, 0x5a, P4 ;  /* 0x0000005a0200780c */ /* 0x000fe40002701670 */
[----:B------:R-:W-:Y:S02]  /*14010*/  ISETP.GT.AND P5, PT, R0, 0x58, !P5 ;  /* 0x000000580000780c */ /* 0x000fe40006fa4270 */
[----:B-1----:R-:W-:Y:S01]  /*14020*/  FMNMX.FTZ R5, R88, R4, !PT ;  /* 0x0000000458057209 */ /* 0x002fe20007810000 */
[--C-:B------:R-:W-:Y:S01]  /*14030*/  FFMA.FTZ R4, R184, c[0x0][0x2d0], -R43.reuse ;  /* 0x0000b400b8047a23 */ /* 0x100fe2000001082b */
[----:B------:R-:W-:Y:S02]  /*14040*/  FSEL R42, R95, -INF , !P0 ;  /* 0xff8000005f2a7808 */ /* 0x000fe40004000000 */
[----:B---3--:R-:W-:Y:S01]  /*14050*/  MOV R95, R24 ;  /* 0x00000018005f7202 */ /* 0x008fe20000000f00 */
[----:B------:R1:W-:Y:S01]  /*14060*/  MUFU.EX2 R174, R4 ;  /* 0x0000000400ae7308 */ /* 0x0003e20000000800 */
[----:B------:R-:W-:Y:S01]  /*14070*/  FMNMX.FTZ R5, R89, R5, !PT ;  /* 0x0000000559057209 */ /* 0x000fe20007810000 */
[--C-:B------:R-:W-:Y:S01]  /*14080*/  FFMA.FTZ R24, R81, c[0x0][0x2d0], -R64.reuse ;  /* 0x0000b40051187a23 */ /* 0x100fe20000010840 */
[----:B------:R-:W-:Y:S02]  /*14090*/  ISETP.LT.OR P3, PT, R2, 0x51, P3 ;  /* 0x000000510200780c */ /* 0x000fe40001f61670 */
[----:B------:R-:W-:Y:S02]  /*140a0*/  FMNMX.FTZ R5, R92, R5, !PT ;  /* 0x000000055c057209 */ /* 0x000fe40007810000 */
[----:B------:R-:W-:Y:S02]  /*140b0*/  FSEL R90, R90, -INF , !P3 ;  /* 0xff8000005a5a7808 */ /* 0x000fe40005800000 */
[----:B------:R-:W-:Y:S01]  /*140c0*/  FMNMX.FTZ R5, R93, R5, !PT ;  /* 0x000000055d057209 */ /* 0x000fe20007810000 */
[----:B------:R-:W-:Y:S01]  /*140d0*/  MUFU.EX2 R30, R24 ;  /* 0x00000018001e7308 */ /* 0x000fe20000000800 */
[----:B----4-:R-:W-:Y:S01]  /*140e0*/  FMNMX.FTZ R128, R3, R128, !PT ;  /* 0x0000008003807209 */ /* 0x010fe20007810000 */
[--C-:B------:R-:W-:Y:S01]  /*140f0*/  FFMA.FTZ R3, R68, c[0x0][0x2d0], -R64.reuse ;  /* 0x0000b40044037a23 */ /* 0x100fe20000010840 */
[----:B--2---:R-:W-:Y:S02]  /*14100*/  F2FP.PACK_AB R44, R56, R95 ;  /* 0x0000005f382c723e */ /* 0x004fe400000000ff */
[C---:B------:R-:W-:Y:S01]  /*14110*/  FSETP.NEU.FTZ.AND P0, PT, R128.reuse, -INF , PT ;  /* 0xff8000008000780b */ /* 0x040fe20003f1d000 */
[----:B------:R-:W-:Y:S01]  /*14120*/  FMUL.FTZ R65, R128, c[0x0][0x2d0] ;  /* 0x0000b40080417a20 */ /* 0x000fe20000410000 */
[----:B------:R-:W-:Y:S01]  /*14130*/  ISETP.LT.OR P3, PT, R2, 0x59, P5 ;  /* 0x000000590200780c */ /* 0x000fe20002f61670 */
[--C-:B------:R-:W-:Y:S01]  /*14140*/  FFMA.FTZ R2, R53, c[0x0][0x2d0], -R64.reuse ;  /* 0x0000b40035027a23 */ /* 0x100fe20000010840 */
[----:B------:R-:W-:Y:S01]  /*14150*/  FMNMX.FTZ R5, R135, R5, !PT ;  /* 0x0000000587057209 */ /* 0x000fe20007810000 */
[----:B------:R2:W3:Y:S01]  /*14160*/  MUFU.EX2 R6, R3 ;  /* 0x0000000300067308 */ /* 0x0004e20000000800 */
[----:B------:R-:W-:Y:S02]  /*14170*/  FSEL R65, R65, RZ, P0 ;  /* 0x000000ff41417208 */ /* 0x000fe40000000000 */
[----:B------:R-:W-:Y:S01]  /*14180*/  FMNMX.FTZ R5, R172, R5, !PT ;  /* 0x00000005ac057209 */ /* 0x000fe20007810000 */
[----:B-1----:R-:W-:Y:S01]  /*14190*/  FFMA.FTZ R4, R185, c[0x0][0x2d0], -R43 ;  /* 0x0000b400b9047a23 */ /* 0x002fe2000001082b */
[----:B------:R-:W-:Y:S05]  /*141a0*/  FSEL R94, R94, -INF , !P3 ;  /* 0xff8000005e5e7808 */ /* 0x000fea0005800000 */
[----:B------:R1:W4:Y:S10]  /*141b0*/  MUFU.EX2 R23, R4 ;  /* 0x0000000400177308 */ /* 0x0003340000000800 */
[----:B------:R-:W5:Y:S01]  /*141c0*/  MUFU.EX2 R58, R2 ;  /* 0x00000002003a7308 */ /* 0x000f620000000800 */
[----:B--2---:R-:W-:Y:S02]  /*141d0*/  FFMA.FTZ R3, R8, c[0x0][0x2d0], -R65 ;  /* 0x0000b40008037a23 */ /* 0x004fe40000010841 */
[----:B------:R-:W-:Y:S02]  /*141e0*/  FFMA.FTZ R8, R69, c[0x0][0x2d0], -R64 ;  /* 0x0000b40045087a23 */ /* 0x000fe40000010840 */
[----:B---3--:R-:W-:Y:S05]  /*141f0*/  IMAD.MOV.U32 R69, RZ, RZ, R6 ;  /* 0x000000ffff457224 */ /* 0x008fea00078e0006 */
[----:B------:R-:W-:Y:S01]  /*14200*/  MUFU.EX2 R62, R8 ;  /* 0x00000008003e7308 */ /* 0x000fe20000000800 */
[--C-:B-1----:R-:W-:Y:S02]  /*14210*/  FFMA.FTZ R4, R18, c[0x0][0x2d0], -R64.reuse ;  /* 0x0000b40012047a23 */ /* 0x102fe40000010840 */
[----:B----4-:R-:W-:Y:S07]  /*14220*/  IMAD.MOV.U32 R68, RZ, RZ, R23 ;  /* 0x000000ffff447224 */ /* 0x010fee00078e0017 */
[----:B------:R1:W-:Y:S01]  /*14230*/  MUFU.EX2 R22, R4 ;  /* 0x0000000400167308 */ /* 0x0003e20000000800 */
[----:B------:R-:W-:Y:S02]  /*14240*/  F2FP.PACK_AB R46, R68, R174 ;  /* 0x000000ae442e723e */ /* 0x000fe400000000ff */
[----:B-----5:R-:W-:Y:S02]  /*14250*/  F2FP.PACK_AB R47, R69, R58 ;  /* 0x0000003a452f723e */ /* 0x020fe400000000ff */
[----:B-1----:R-:W-:Y:S05]  /*14260*/  FMNMX.FTZ R4, R78, R5, !PT ;  /* 0x000000054e047209 */ /* 0x002fea0007810000 */
[----:B------:R1:W2:Y:S01]  /*14270*/  MUFU.EX2 R5, R3 ;  /* 0x0000000300057308 */ /* 0x0002a20000000800 */
[----:B------:R-:W-:Y:S01]  /*14280*/  FMNMX.FTZ R0, R79, R4, !PT ;  /* 0x000000044f007209 */ /* 0x000fe20007810000 */
[----:B------:R-:W-:Y:S03]  /*14290*/  FFMA.FTZ R4, R19, c[0x0][0x2d0], -R64 ;  /* 0x0000b40013047a23 */ /* 0x000fe60000010840 */
[----:B------:R-:W-:Y:S05]  /*142a0*/  FMNMX.FTZ R0, R90, R0, !PT ;  /* 0x000000005a007209 */ /* 0x000fea0007810000 */
[----:B------:R3:W-:Y:S01]  /*142b0*/  MUFU.EX2 R173, R4 ;  /* 0x0000000400ad7308 */ /* 0x0007e20000000800 */
[----:B------:R-:W-:Y:S04]  /*142c0*/  FMNMX.FTZ R0, R91, R0, !PT ;  /* 0x000000005b007209 */ /* 0x000fe80007810000 */
[----:B------:R-:W-:Y:S04]  /*142d0*/  FMNMX.FTZ R0, R94, R0, !PT ;  /* 0x000000005e007209 */ /* 0x000fe80007810000 */
[----:B------:R-:W-:Y:S01]  /*142e0*/  FMNMX.FTZ R0, R42, R0, !PT ;  /* 0x000000002a007209 */ /* 0x000fe20007810000 */
[--C-:B-1----:R-:W-:Y:S04]  /*142f0*/  FFMA.FTZ R3, R9, c[0x0][0x2d0], -R65.reuse ;  /* 0x0000b40009037a23 */ /* 0x102fe80000010841 */
[----:B------:R-:W1:Y:S01]  /*14300*/  SHFL.BFLY PT, R2, R0, 0x2, 0x1f ;  /* 0x0c401f0000027f89 */ /* 0x000e6200000e0000 */
[----:B------:R4:W5:Y:S01]  /*14310*/  MUFU.EX2 R52, R3 ;  /* 0x0000000300347308 */ /* 0x0009620000000800 */
[--C-:B---3--:R-:W-:Y:S09]  /*14320*/  FFMA.FTZ R4, R13, c[0x0][0x2d0], -R65.reuse ;  /* 0x0000b4000d047a23 */ /* 0x108ff20000010841 */
[----:B------:R-:W-:Y:S01]  /*14330*/  MUFU.EX2 R7, R4 ;  /* 0x0000000400077308 */ /* 0x000fe20000000800 */
[----:B----4-:R-:W-:Y:S09]  /*14340*/  FFMA.FTZ R3, R12, c[0x0][0x2d0], -R65 ;  /* 0x0000b4000c037a23 */ /* 0x010ff20000010841 */
[----:B------:R1:W-:Y:S02]  /*14350*/  MUFU.EX2 R53, R3 ;  /* 0x0000000300357308 */ /* 0x0003e40000000800 */
[----:B-1----:R-:W-:Y:S01]  /*14360*/  FMNMX.FTZ R3, R0, R2, !PT ;  /* 0x0000000200037209 */ /* 0x002fe20007810000 */
[----:B------:R-:W-:Y:S01]  /*14370*/  FFMA.FTZ R2, R186, c[0x0][0x2d0], -R43 ;  /* 0x0000b400ba027a23 */ /* 0x000fe2000001082b */
[----:B------:R-:W-:Y:S06]  /*14380*/  FSEL R0, R130, RZ, P2 ;  /* 0x000000ff82007208 */ /* 0x000fec0001000000 */
[----:B------:R1:W-:Y:S01]  /*14390*/  MUFU.EX2 R59, R2 ;  /* 0x00000002003b7308 */ /* 0x0003e20000000800 */
[----:B------:R-:W3:Y:S01]  /*143a0*/  SHFL.BFLY PT, R4, R3, 0x1, 0x1f ;  /* 0x0c201f0003047f89 */ /* 0x000ee200000e0000 */
[----:B------:R-:W-:Y:S01]  /*143b0*/  FADD.FTZ R0, -R0, R131 ;  /* 0x0000008300007221 */ /* 0x000fe20000010100 */
[----:B--2---:R-:W-:Y:S03]  /*143c0*/  MOV R131, R5 ;  /* 0x0000000500837202 */ /* 0x004fe60000000f00 */
[----:B------:R-:W-:Y:S01]  /*143d0*/  FMUL.FTZ R0, R0, c[0x0][0x2d0] ;  /* 0x0000b40000007a20 */ /* 0x000fe20000410000 */
[----:B-----5:R-:W-:Y:S03]  /*143e0*/  F2FP.PACK_AB R36, R52, R131 ;  /* 0x000000833424723e */ /* 0x020fe600000000ff */
[----:B------:R2:W4:Y:S01]  /*143f0*/  MUFU.EX2 R41, R0 ;  /* 0x0000000000297308 */ /* 0x0005220000000800 */
[----:B-1----:R-:W-:Y:S02]  /*14400*/  FSEL R2, R129, RZ, P1 ;  /* 0x000000ff81027208 */ /* 0x002fe40000800000 */
[----:B---3--:R-:W-:Y:S03]  /*14410*/  FMNMX.FTZ R3, R3, R4, !PT ;  /* 0x0000000403037209 */ /* 0x008fe60007810000 */
[----:B------:R-:W-:Y:S02]  /*14420*/  FADD.FTZ R2, -R2, R132 ;  /* 0x0000008402027221 */ /* 0x000fe40000010100 */
[C---:B------:R-:W-:Y:S02]  /*14430*/  FMUL.FTZ R66, R3.reuse, c[0x0][0x2d0] ;  /* 0x0000b40003427a20 */ /* 0x040fe40000410000 */
[----:B------:R-:W-:Y:S01]  /*14440*/  FMUL.FTZ R2, R2, c[0x0][0x2d0] ;  /* 0x0000b40002027a20 */ /* 0x000fe20000410000 */
[----:B--2---:R-:W-:Y:S01]  /*14450*/  FSEL R0, R128, RZ, P0 ;  /* 0x000000ff80007208 */ /* 0x004fe20000000000 */
[----:B------:R-:W-:Y:S01]  /*14460*/  IMAD.MOV.U32 R132, RZ, RZ, R22 ;  /* 0x000000ffff847224 */ /* 0x000fe200078e0016 */
[----:B------:R-:W-:Y:S01]  /*14470*/  FSETP.NEU.FTZ.AND P0, PT, R3, -INF , PT ;  /* 0xff8000000300780b */ /* 0x000fe20003f1d000 */
[----:B------:R-:W1:Y:S01]  /*14480*/  MUFU.EX2 R40, R2 ;  /* 0x0000000200287308 */ /* 0x000e620000000800 */
[----:B------:R-:W2:Y:S01]  /*14490*/  LDSM.16.MT88.4 R20, [R213+0x100] ;  /* 0x00010000d514783b */ /* 0x000ea20000004200 */
[----:B------:R-:W-:Y:S01]  /*144a0*/  FADD.FTZ R0, -R0, R133 ;  /* 0x0000008500007221 */ /* 0x000fe20000010100 */
[----:B------:R-:W-:Y:S01]  /*144b0*/  FSEL R66, R66, RZ, P0 ;  /* 0x000000ff42427208 */ /* 0x000fe20000000000 */
[----:B----4-:R-:W-:Y:S01]  /*144c0*/  FMUL.FTZ R16, R41, R148 ;  /* 0x0000009429107220 */ /* 0x010fe20000410000 */
[----:B------:R-:W-:Y:S01]  /*144d0*/  F2FP.PACK_AB R45, R173, R132 ;  /* 0x00000084ad2d723e */ /* 0x000fe200000000ff */
[----:B------:R-:W-:Y:S02]  /*144e0*/  FMUL.FTZ R0, R0, c[0x0][0x2d0] ;  /* 0x0000b40000007a20 */ /* 0x000fe40000410000 */
[C---:B------:R-:W-:Y:S02]  /*144f0*/  FMUL.FTZ R17, R41.reuse, R149 ;  /* 0x0000009529117220 */ /* 0x040fe40000410000 */
[----:B------:R3:W4:Y:S01]  /*14500*/  MUFU.EX2 R2, R0 ;  /* 0x0000000000027308 */ /* 0x0007220000000800 */
[--C-:B------:R-:W-:Y:S02]  /*14510*/  FFMA.FTZ R4, R14, c[0x0][0x2d0], -R66.reuse ;  /* 0x0000b4000e047a23 */ /* 0x100fe40000010842 */
[C---:B------:R-:W-:Y:S02]  /*14520*/  FMUL.FTZ R112, R41.reuse, R112 ;  /* 0x0000007029707220 */ /* 0x040fe40000410000 */
[C---:B------:R-:W-:Y:S02]  /*14530*/  FMUL.FTZ R113, R41.reuse, R113 ;  /* 0x0000007129717220 */ /* 0x040fe40000410000 */
[C---:B------:R-:W-:Y:S02]  /*14540*/  FMUL.FTZ R100, R41.reuse, R100 ;  /* 0x0000006429647220 */ /* 0x040fe40000410000 */
[C---:B------:R-:W-:Y:S01]  /*14550*/  FMUL.FTZ R101, R41.reuse, R101 ;  /* 0x0000006529657220 */ /* 0x040fe20000410000 */
[----:B------:R5:W-:Y:S01]  /*14560*/  MUFU.EX2 R5, R4 ;  /* 0x0000000400057308 */ /* 0x000be20000000800 */
[C---:B------:R-:W-:Y:S02]  /*14570*/  FMUL.FTZ R116, R41.reuse, R116 ;  /* 0x0000007429747220 */ /* 0x040fe40000410000 */
[----:B------:R-:W-:Y:S02]  /*14580*/  FMUL.FTZ R117, R41, R117 ;  /* 0x0000007529757220 */ /* 0x000fe40000410000 */
[C---:B-1----:R-:W-:Y:S02]  /*14590*/  FMUL.FTZ R6, R40.reuse, R138 ;  /* 0x0000008a28067220 */ /* 0x042fe40000410000 */
[C---:B------:R-:W-:Y:S02]  /*145a0*/  FMUL.FTZ R18, R40.reuse, R150 ;  /* 0x0000009628127220 */ /* 0x040fe40000410000 */
[C---:B------:R-:W-:Y:S02]  /*145b0*/  FMUL.FTZ R19, R40.reuse, R151 ;  /* 0x0000009728137220 */ /* 0x040fe40000410000 */
[C---:B------:R-:W-:Y:S01]  /*145c0*/  FMUL.FTZ R102, R40.reuse, R102 ;  /* 0x0000006628667220 */ /* 0x040fe20000410000 */
[----:B------:R-:W-:Y:S01]  /*145d0*/  LDSM.16.MT88.4 R148, [R213+0x2900] ;  /* 0x00290000d594783b */ /* 0x000fe20000004200 */
[----:B------:R-:W-:Y:S02]  /*145e0*/  FMUL.FTZ R103, R40, R103 ;  /* 0x0000006728677220 */ /* 0x000fe40000410000 */
[--C-:B---3--:R-:W-:Y:S02]  /*145f0*/  FFMA.FTZ R0, R10, c[0x0][0x2d0], -R66.reuse ;  /* 0x0000b4000a007a23 */ /* 0x108fe40000010842 */
[C---:B----4-:R-:W-:Y:S02]  /*14600*/  FMUL.FTZ R25, R2.reuse, R157 ;  /* 0x0000009d02197220 */ /* 0x050fe40000410000 */
[----:B------:R1:W-:Y:S01]  /*14610*/  MUFU.EX2 R75, R0 ;  /* 0x00000000004b7308 */ /* 0x0003e20000000800 */
[C---:B------:R-:W-:Y:S02]  /*14620*/  FMUL.FTZ R8, R2.reuse, R140 ;  /* 0x0000008c02087220 */ /* 0x040fe40000410000 */
[C---:B------:R-:W-:Y:S01]  /*14630*/  FMUL.FTZ R13, R2.reuse, R145 ;  /* 0x00000091020d7220 */ /* 0x040fe20000410000 */
[----:B------:R-:W-:Y:S01]  /*14640*/  MOV R145, R95 ;  /* 0x0000005f00917202 */ /* 0x000fe20000000f00 */
[----:B-----5:R-:W-:Y:S02]  /*14650*/  FFMA.FTZ R4, R15, c[0x0][0x2d0], -R66 ;  /* 0x0000b4000f047a23 */ /* 0x020fe40000010842 */
[----:B------:R-:W-:Y:S02]  /*14660*/  IMAD.MOV.U32 R157, RZ, RZ, R62 ;  /* 0x000000ffff9d7224 */ /* 0x000fe400078e003e */
[C---:B------:R-:W-:Y:S01]  /*14670*/  FMUL.FTZ R104, R2.reuse, R104 ;  /* 0x0000006802687220 */ /* 0x040fe20000410000 */
[----:B------:R3:W-:Y:S01]  /*14680*/  MUFU.EX2 R12, R4 ;  /* 0x00000004000c7308 */ /* 0x0007e20000000800 */
[C---:B------:R-:W-:Y:S02]  /*14690*/  FMUL.FTZ R24, R2.reuse, R156 ;  /* 0x0000009c02187220 */ /* 0x040fe40000410000 */
[C---:B------:R-:W-:Y:S02]  /*146a0*/  FMUL.FTZ R29, R2.reuse, R161 ;  /* 0x000000a1021d7220 */ /* 0x040fe40000410000 */
[----:B------:R-:W-:Y:S02]  /*146b0*/  IMAD.MOV.U32 R161, RZ, RZ, R30 ;  /* 0x000000ffffa17224 */ /* 0x000fe400078e001e */
[C---:B------:R-:W-:Y:S02]  /*146c0*/  FMUL.FTZ R105, R2.reuse, R105 ;  /* 0x0000006902697220 */ /* 0x040fe40000410000 */
[C---:B------:R-:W-:Y:S02]  /*146d0*/  FMUL.FTZ R108, R2.reuse, R108 ;  /* 0x0000006c026c7220 */ /* 0x040fe40000410000 */
[----:B------:R-:W-:Y:S02]  /*146e0*/  FMUL.FTZ R109, R2, R109 ;  /* 0x0000006d026d7220 */ /* 0x000fe40000410000 */
[C---:B------:R-:W-:Y:S02]  /*146f0*/  FMUL.FTZ R114, R40.reuse, R114 ;  /* 0x0000007228727220 */ /* 0x040fe40000410000 */
[----:B-1----:R-:W-:Y:S02]  /*14700*/  FFMA.FTZ R0, R11, c[0x0][0x2d0], -R66 ;  /* 0x0000b4000b007a23 */ /* 0x002fe40000010842 */
[C---:B------:R-:W-:Y:S02]  /*14710*/  FMUL.FTZ R115, R40.reuse, R115 ;  /* 0x0000007328737220 */ /* 0x040fe40000410000 */
[----:B------:R1:W4:Y:S01]  /*14720*/  MUFU.EX2 R9, R0 ;  /* 0x0000000000097308 */ /* 0x0003220000000800 */
[C---:B------:R-:W-:Y:S02]  /*14730*/  FMUL.FTZ R118, R40.reuse, R118 ;  /* 0x0000007628767220 */ /* 0x040fe40000410000 */
[----:B------:R-:W-:Y:S02]  /*14740*/  FMUL.FTZ R119, R40, R119 ;  /* 0x0000007728777220 */ /* 0x000fe40000410000 */
[--C-:B---3--:R-:W-:Y:S02]  /*14750*/  FFMA.FTZ R4, R187, c[0x0][0x2d0], -R43.reuse ;  /* 0x0000b400bb047a23 */ /* 0x108fe4000001082b */
[C---:B------:R-:W-:Y:S02]  /*14760*/  FMUL.FTZ R120, R2.reuse, R120 ;  /* 0x0000007802787220 */ /* 0x040fe40000410000 */
[C---:B------:R-:W-:Y:S01]  /*14770*/  FMUL.FTZ R121, R2.reuse, R121 ;  /* 0x0000007902797220 */ /* 0x040fe20000410000 */
[----:B------:R3:W5:Y:S01]  /*14780*/  MUFU.EX2 R31, R4 ;  /* 0x00000004001f7308 */ /* 0x0007620000000800 */
[C---:B------:R-:W-:Y:S02]  /*14790*/  FMUL.FTZ R124, R2.reuse, R124 ;  /* 0x0000007c027c7220 */ /* 0x040fe40000410000 */
[C---:B------:R-:W-:Y:S01]  /*147a0*/  FMUL.FTZ R125, R2.reuse, R125 ;  /* 0x0000007d027d7220 */ /* 0x040fe20000410000 */
[----:B-1----:R-:W-:Y:S02]  /*147b0*/  FSEL R0, R3, RZ, P0 ;  /* 0x000000ff03007208 */ /* 0x002fe40000000000 */
[----:B----4-:R-:W-:Y:S01]  /*147c0*/  MOV R140, R9 ;  /* 0x00000009008c7202 */ /* 0x010fe20000000f00 */
[----:B------:R-:W-:Y:S01]  /*147d0*/  FMUL.FTZ R9, R2, R141 ;  /* 0x0000008d02097220 */ /* 0x000fe20000410000 */
[----:B------:R-:W-:Y:S01]  /*147e0*/  ISETP.GT.AND P0, PT, R229, UR8, PT ;  /* 0x00000008e5007c0c */ /* 0x000fe2000bf04270 */
[----:B------:R-:W-:Y:S01]  /*147f0*/  FADD.FTZ R0, -R0, R134 ;  /* 0x0000008600007221 */ /* 0x000fe20000010100 */
[----:B------:R-:W-:Y:S01]  /*14800*/  MOV R134, R7 ;  /* 0x0000000700867202 */ /* 0x000fe20000000f00 */
[----:B------:R-:W-:Y:S01]  /*14810*/  FMUL.FTZ R7, R40, R139 ;  /* 0x0000008b28077220 */ /* 0x000fe20000410000 */
[----:B------:R-:W-:Y:S01]  /*14820*/  F2FP.PACK_AB R37, R140, R75 ;  /* 0x0000004b8c25723e */ /* 0x000fe200000000ff */
[----:B------:R-:W-:Y:S01]  /*14830*/  FMUL.FTZ R0, R0, c[0x0][0x2d0] ;  /* 0x0000b40000007a20 */ /* 0x000fe20000410000 */
[----:B------:R-:W-:Y:S01]  /*14840*/  F2FP.PACK_AB R38, R134, R53 ;  /* 0x000000358626723e */ /* 0x000fe200000000ff */
[----:B------:R-:W-:Y:S02]  /*14850*/  IMAD.MOV.U32 R139, RZ, RZ, R12 ;  /* 0x000000ffff8b7224 */ /* 0x000fe400078e000c */
[----:B------:R-:W-:Y:S02]  /*14860*/  FFMA.FTZ R12, R80, c[0x0][0x2d0], -R64 ;  /* 0x0000b400500c7a23 */ /* 0x000fe40000010840 */
[----:B------:R-:W1:Y:S01]  /*14870*/  MUFU.EX2 R0, R0 ;  /* 0x0000000000007308 */ /* 0x000e620000000800 */
[C---:B---3--:R-:W-:Y:S01]  /*14880*/  FMUL.FTZ R4, R41.reuse, R136 ;  /* 0x0000008829047220 */ /* 0x048fe20000410000 */
[----:B------:R-:W-:Y:S01]  /*14890*/  MOV R136, R5 ;  /* 0x0000000500887202 */ /* 0x000fe20000000f00 */
[----:B------:R-:W-:Y:S01]  /*148a0*/  FMUL.FTZ R5, R41, R137 ;  /* 0x0000008929057220 */ /* 0x000fe20000410000 */
[----:B-----5:R-:W-:Y:S02]  /*148b0*/  MOV R137, R31 ;  /* 0x0000001f00897202 */ /* 0x020fe40000000f00 */
[----:B------:R-:W-:Y:S04]  /*148c0*/  F2FP.PACK_AB R39, R139, R136 ;  /* 0x000000888b27723e */ /* 0x000fe800000000ff */
[-C--:B--2---:R-:W-:Y:S01]  /*148d0*/  HMMA.16816.F32 R4, R44, R20.reuse, R4 ;  /* 0x000000142c04723c */ /* 0x084fe20000001804 */
[----:B------:R2:W-:Y:S04]  /*148e0*/  MUFU.EX2 R138, R12 ;  /* 0x0000000c008a7308 */ /* 0x0005e80000000800 */
[C---:B-1----:R-:W-:Y:S02]  /*148f0*/  FMUL.FTZ R10, R0.reuse, R142 ;  /* 0x0000008e000a7220 */ /* 0x042fe40000410000 */
[C---:B------:R-:W-:Y:S04]  /*14900*/  FMUL.FTZ R11, R0.reuse, R143 ;  /* 0x0000008f000b7220 */ /* 0x040fe80000410000 */
[----:B------:R1:W-:Y:S01]  /*14910*/  MUFU.EX2 R142, R28 ;  /* 0x0000001c008e7308 */ /* 0x0003e20000000800 */
[C---:B------:R-:W-:Y:S01]  /*14920*/  FMUL.FTZ R26, R0.reuse, R158 ;  /* 0x0000009e001a7220 */ /* 0x040fe20000410000 */
[----:B------:R-:W-:Y:S01]  /*14930*/  MOV R158, R59 ;  /* 0x0000003b009e7202 */ /* 0x000fe20000000f00 */
[C---:B------:R-:W-:Y:S01]  /*14940*/  FMUL.FTZ R30, R0.reuse, R162 ;  /* 0x000000a2001e7220 */ /* 0x040fe20000410000 */
[----:B------:R-:W-:Y:S01]  /*14950*/  MOV R162, R63 ;  /* 0x0000003f00a27202 */ /* 0x000fe20000000f00 */
[----:B------:R-:W-:Y:S01]  /*14960*/  FMUL.FTZ R106, R0, R106 ;  /* 0x0000006a006a7220 */ /* 0x000fe20000410000 */
[C---:B------:R-:W-:Y:S04]  /*14970*/  HMMA.16816.F32 R8, R36.reuse, R20, R8 ;  /* 0x000000142408723c */ /* 0x040fe80000001808 */
[----:B--2---:R-:W-:Y:S02]  /*14980*/  FMUL.FTZ R12, R2, R144 ;  /* 0x00000090020c7220 */ /* 0x004fe40000410000 */
[C---:B------:R-:W-:Y:S02]  /*14990*/  FMUL.FTZ R14, R0.reuse, R146 ;  /* 0x00000092000e7220 */ /* 0x040fe40000410000 */
[----:B------:R-:W-:Y:S04]  /*149a0*/  FFMA.FTZ R20, R189, c[0x0][0x2d0], -R43 ;  /* 0x0000b400bd147a23 */ /* 0x000fe8000001082b */
[----:B------:R2:W-:Y:S01]  /*149b0*/  MUFU.EX2 R141, R20 ;  /* 0x00000014008d7308 */ /* 0x0005e20000000800 */
[C---:B------:R-:W-:Y:S02]  /*149c0*/  FMUL.FTZ R15, R0.reuse, R147 ;  /* 0x00000093000f7220 */ /* 0x040fe40000410000 */
[C---:B------:R-:W-:Y:S01]  /*149d0*/  FMUL.FTZ R21, R41.reuse, R153 ;  /* 0x0000009929157220 */ /* 0x040fe20000410000 */
[----:B------:R-:W-:Y:S01]  /*149e0*/  MOV R153, R58 ;  /* 0x0000003a00997202 */ /* 0x000fe20000000f00 */
[C---:B------:R-:W-:Y:S02]  /*149f0*/  FMUL.FTZ R107, R0.reuse, R107 ;  /* 0x0000006b006b7220 */ /* 0x040fe40000410000 */
[C---:B------:R-:W-:Y:S01]  /*14a00*/  FMUL.FTZ R110, R0.reuse, R110 ;  /* 0x0000006e006e7220 */ /* 0x040fe20000410000 */
[-C--:B------:R-:W-:Y:S03]  /*14a10*/  HMMA.16816.F32 R12, R36, R22.reuse, R12 ;  /* 0x00000016240c723c */ /* 0x080fe6000000180c */
[C---:B------:R-:W-:Y:S02]  /*14a20*/  FMUL.FTZ R111, R0.reuse, R111 ;  /* 0x0000006f006f7220 */ /* 0x040fe40000410000 */
[----:B------:R-:W-:Y:S01]  /*14a30*/  FMUL.FTZ R27, R0, R159 ;  /* 0x0000009f001b7220 */ /* 0x000fe20000410000 */
[----:B------:R-:W-:Y:S01]  /*14a40*/  MOV R159, R140 ;  /* 0x0000008c009f7202 */ /* 0x000fe20000000f00 */
[----:B-1----:R-:W-:Y:S01]  /*14a50*/  FMUL.FTZ R28, R2, R160 ;  /* 0x000000a0021c7220 */ /* 0x002fe20000410000 */
[C---:B------:R-:W-:Y:S04]  /*14a60*/  HMMA.16816.F32 R16, R44.reuse, R22, R16 ;  /* 0x000000162c10723c */ /* 0x040fe80000001810 */
[C---:B------:R-:W-:Y:S02]  /*14a70*/  FMUL.FTZ R31, R0.reuse, R163 ;  /* 0x000000a3001f7220 */ /* 0x040fe40000410000 */
[----:B------:R-:W-:Y:S02]  /*14a80*/  FMUL.FTZ R122, R0, R122 ;  /* 0x0000007a007a7220 */ /* 0x000fe40000410000 */
[----:B--2---:R-:W-:Y:S04]  /*14a90*/  FMUL.FTZ R20, R41, R152 ;  /* 0x0000009829147220 */ /* 0x004fe80000410000 */
[C---:B------:R-:W-:Y:S01]  /*14aa0*/  FMUL.FTZ R23, R40.reuse, R155 ;  /* 0x0000009b28177220 */ /* 0x040fe20000410000 */
[----:B------:R-:W-:Y:S01]  /*14ab0*/  MOV R155, R52 ;  /* 0x00000034009b7202 */ /* 0x000fe20000000f00 */
[----:B------:R-:W-:Y:S02]  /*14ac0*/  FMUL.FTZ R22, R40, R154 ;  /* 0x0000009a28167220 */ /* 0x000fe40000410000 */
[----:B------:R-:W-:Y:S02]  /*14ad0*/  IMAD.MOV.U32 R152, RZ, RZ, R53 ;  /* 0x000000ffff987224 */ /* 0x000fe400078e0035 */
[----:B------:R-:W-:Y:S02]  /*14ae0*/  IMAD.MOV.U32 R163, RZ, RZ, R139 ;  /* 0x000000ffffa37224 */ /* 0x000fe400078e008b */
[C---:B------:R-:W-:Y:S01]  /*14af0*/  FMUL.FTZ R123, R0.reuse, R123 ;  /* 0x0000007b007b7220 */ /* 0x040fe20000410000 */
[-C--:B------:R-:W-:Y:S03]  /*14b00*/  HMMA.16816.F32 R20, R44, R32.reuse, R20 ;  /* 0x000000202c14723c */ /* 0x080fe60000001814 */
[----:B------:R-:W-:Y:S02]  /*14b10*/  IMAD.MOV.U32 R143, RZ, RZ, R56 ;  /* 0x000000ffff8f7224 */ /* 0x000fe400078e0038 */
[--C-:B------:R-:W-:Y:S02]  /*14b20*/  FFMA.FTZ R56, R67, c[0x0][0x2d0], -R65.reuse ;  /* 0x0000b40043387a23 */ /* 0x100fe40000010841 */
[C---:B------:R-:W-:Y:S01]  /*14b30*/  FMUL.FTZ R126, R0.reuse, R126 ;  /* 0x0000007e007e7220 */ /* 0x040fe20000410000 */
[C---:B------:R-:W-:Y:S01]  /*14b40*/  HMMA.16816.F32 R24, R36.reuse, R32, R24 ;  /* 0x000000202418723c */ /* 0x040fe20000001818 */
[----:B------:R1:W-:Y:S03]  /*14b50*/  MUFU.EX2 R80, R56 ;  /* 0x0000003800507308 */ /* 0x0003e60000000800 */
[----:B------:R-:W-:Y:S02]  /*14b60*/  FMUL.FTZ R127, R0, R127 ;  /* 0x0000007f007f7220 */ /* 0x000fe40000410000 */
[----:B------:R-:W-:Y:S02]  /*14b70*/  IMAD.MOV.U32 R154, RZ, RZ, R174 ;  /* 0x000000ffff9a7224 */ /* 0x000fe400078e00ae */
[-C--:B------:R-:W-:Y:S04]  /*14b80*/  HMMA.16816.F32 R28, R36, R34.reuse, R28 ;  /* 0x00000022241c723c */ /* 0x080fe8000000181c */
[--C-:B------:R-:W-:Y:S02]  /*14b90*/  FFMA.FTZ R32, R54, c[0x0][0x2d0], -R65.reuse ;  /* 0x0000b40036207a23 */ /* 0x100fe40000010841 */
[----:B------:R-:W-:Y:S02]  /*14ba0*/  FMUL.FTZ R33, R41, R165 ;  /* 0x000000a529217220 */ /* 0x000fe40000410000 */
[C---:B------:R-:W-:Y:S01]  /*14bb0*/  HMMA.16816.F32 R100, R44.reuse, R34, R100 ;  /* 0x000000222c64723c */ /* 0x040fe20000001864 */
[----:B------:R2:W-:Y:S06]  /*14bc0*/  MUFU.EX2 R156, R32 ;  /* 0x00000020009c7308 */ /* 0x0005ec0000000800 */
[C---:B------:R-:W-:Y:S02]  /*14bd0*/  FMUL.FTZ R34, R40.reuse, R166 ;  /* 0x000000a628227220 */ /* 0x040fe40000410000 */
[----:B------:R-:W-:Y:S03]  /*14be0*/  FMUL.FTZ R35, R40, R167 ;  /* 0x000000a728237220 */ /* 0x000fe60000410000 */
[--C-:B-1----:R-:W-:Y:S04]  /*14bf0*/  FFMA.FTZ R56, R70, c[0x0][0x2d0], -R65.reuse ;  /* 0x0000b40046387a23 */ /* 0x102fe80000010841 */
[----:B------:R1:W3:Y:S01]  /*14c00*/  MUFU.EX2 R81, R56 ;  /* 0x0000003800517308 */ /* 0x0002e20000000800 */
[----:B--2---:R-:W-:Y:S02]  /*14c10*/  FFMA.FTZ R32, R55, c[0x0][0x2d0], -R65 ;  /* 0x0000b40037207a23 */ /* 0x004fe40000010841 */
[----:B------:R-:W2:Y:S07]  /*14c20*/  LDSM.16.MT88.4 R52, [R215+0x100] ;  /* 0x00010000d734783b */ /* 0x000eae0000004200 */
[----:B------:R4:W-:Y:S01]  /*14c30*/  MUFU.EX2 R160, R32 ;  /* 0x0000002000a07308 */ /* 0x0009e20000000800 */
[--C-:B-1----:R-:W-:Y:S09]  /*14c40*/  FFMA.FTZ R56, R61, c[0x0][0x2d0], -R66.reuse ;  /* 0x0000b4003d387a23 */ /* 0x102ff20000010842 */
[----:B------:R-:W-:Y:S01]  /*14c50*/  MUFU.EX2 R250, R56 ;  /* 0x0000003800fa7308 */ /* 0x000fe20000000800 */
[----:B----4-:R-:W-:Y:S07]  /*14c60*/  FMUL.FTZ R32, R41, R164 ;  /* 0x000000a429207220 */ /* 0x010fee0000410000 */
[-C--:B------:R-:W-:Y:S08]  /*14c70*/  HMMA.16816.F32 R32, R44, R48.reuse, R32 ;  /* 0x000000302c20723c */ /* 0x080ff00000001820 */
[C---:B------:R-:W-:Y:S07]  /*14c80*/  HMMA.16816.F32 R104, R36.reuse, R48, R104 ;  /* 0x000000302468723c */ /* 0x040fee0000001868 */
[--C-:B------:R-:W-:Y:S01]  /*14c90*/  FFMA.FTZ R48, R190, c[0x0][0x2d0], -R43.reuse ;  /* 0x0000b400be307a23 */ /* 0x100fe2000001082b */
[-C--:B------:R-:W-:Y:S03]  /*14ca0*/  HMMA.16816.F32 R108, R36, R50.reuse, R108 ;  /* 0x00000032246c723c */ /* 0x080fe6000000186c */
[----:B------:R1:W-:Y:S05]  /*14cb0*/  MUFU.EX2 R252, R48 ;  /* 0x0000003000fc7308 */ /* 0x0003ea0000000800 */
[C---:B------:R-:W-:Y:S08]  /*14cc0*/  HMMA.16816.F32 R112, R44.reuse, R50, R112 ;  /* 0x000000322c70723c */ /* 0x040ff00000001870 */
[-C--:B--2---:R-:W-:Y:S08]  /*14cd0*/  HMMA.16816.F32 R116, R44, R52.reuse, R116 ;  /* 0x000000342c74723c */ /* 0x084ff00000001874 */
[C---:B------:R-:W-:Y:S04]  /*14ce0*/  HMMA.16816.F32 R120, R36.reuse, R52, R120 ;  /* 0x000000342478723c */ /* 0x040fe80000001878 */
[--C-:B-1----:R-:W-:Y:S02]  /*14cf0*/  FFMA.FTZ R48, R57, c[0x0][0x2d0], -R66.reuse ;  /* 0x0000b40039307a23 */ /* 0x102fe40000010842 */
[----:B------:R-:W-:Y:S01]  /*14d00*/  LDSM.16.MT88.4 R56, [R216+0x900] ;  /* 0x00090000d838783b */ /* 0x000fe20000004200 */
[--C-:B------:R-:W-:Y:S01]  /*14d10*/  FFMA.FTZ R52, R71, c[0x0][0x2d0], -R66.reuse ;  /* 0x0000b40047347a23 */ /* 0x100fe20000010842 */
[----:B------:R1:W-:Y:S01]  /*14d20*/  MUFU.EX2 R74, R48 ;  /* 0x00000030004a7308 */ /* 0x0003e20000000800 */
[-C--:B------:R-:W-:Y:S07]  /*14d30*/  HMMA.16816.F32 R124, R36, R54.reuse, R124 ;  /* 0x00000036247c723c */ /* 0x080fee000000187c */
[C---:B------:R-:W-:Y:S02]  /*14d40*/  FMUL.FTZ R36, R41.reuse, R168 ;  /* 0x000000a829247220 */ /* 0x040fe40000410000 */
[----:B------:R2:W4:Y:S03]  /*14d50*/  MUFU.EX2 R249, R52 ;  /* 0x0000003400f97308 */ /* 0x0005260000000800 */
[----:B------:R-:W-:Y:S02]  /*14d60*/  FMUL.FTZ R37, R41, R169 ;  /* 0x000000a929257220 */ /* 0x000fe40000410000 */
[C---:B------:R-:W-:Y:S02]  /*14d70*/  FMUL.FTZ R38, R40.reuse, R170 ;  /* 0x000000aa28267220 */ /* 0x040fe40000410000 */
[----:B------:R-:W-:Y:S07]  /*14d80*/  FMUL.FTZ R39, R40, R171 ;  /* 0x000000ab28277220 */ /* 0x000fee0000410000 */
[----:B------:R-:W-:Y:S04]  /*14d90*/  HMMA.16816.F32 R36, R44, R54, R36 ;  /* 0x000000362c24723c */ /* 0x000fe80000001824 */
[----:B-1----:R-:W-:Y:S02]  /*14da0*/  FFMA.FTZ R48, R60, c[0x0][0x2d0], -R66 ;  /* 0x0000b4003c307a23 */ /* 0x002fe40000010842 */
[--C-:B------:R-:W-:Y:S01]  /*14db0*/  FFMA.FTZ R60, R96, c[0x0][0x2d0], -R64.reuse ;  /* 0x0000b400603c7a23 */ /* 0x100fe20000010840 */
[----:B---3--:R-:W-:Y:S01]  /*14dc0*/  F2FP.PACK_AB R54, R81, R80 ;  /* 0x000000505136723e */ /* 0x008fe200000000ff */
[----:B------:R1:W3:Y:S01]  /*14dd0*/  MUFU.EX2 R251, R48 ;  /* 0x0000003000fb7308 */ /* 0x0002e20000000800 */
[----:B------:R-:W-:Y:S03]  /*14de0*/  F2FP.PACK_AB R44, R137, R158 ;  /* 0x0000009e892c723e */ /* 0x000fe600000000ff */
[--C-:B--2---:R-:W-:Y:S01]  /*14df0*/  FFMA.FTZ R52, R191, c[0x0][0x2d0], -R43.reuse ;  /* 0x0000b400bf347a23 */ /* 0x104fe2000001082b */
[----:B------:R-:W-:Y:S02]  /*14e00*/  F2FP.PACK_AB R45, R138, R157 ;  /* 0x0000009d8a2d723e */ /* 0x000fe400000000ff */
[----:B------:R-:W-:Y:S02]  /*14e10*/  F2FP.PACK_AB R46, R141, R162 ;  /* 0x000000a28d2e723e */ /* 0x000fe400000000ff */
[----:B------:R-:W-:Y:S01]  /*14e20*/  F2FP.PACK_AB R47, R142, R161 ;  /* 0x000000a18e2f723e */ /* 0x000fe200000000ff */
[----:B------:R2:W-:Y:S01]  /*14e30*/  MUFU.EX2 R248, R52 ;  /* 0x0000003400f87308 */ /* 0x0005e20000000800 */
[----:B----4-:R-:W-:Y:S09]  /*14e40*/  F2FP.PACK_AB R55, R249, R250 ;  /* 0x000000faf937723e */ /* 0x010ff200000000ff */
[----:B------:R4:W-:Y:S01]  /*14e50*/  MUFU.EX2 R166, R60 ;  /* 0x0000003c00a67308 */ /* 0x0009e20000000800 */
[----:B-1----:R-:W1:Y:S01]  /*14e60*/  LDSM.16.MT88.4 R48, [R213+0x900] ;  /* 0x00090000d530783b */ /* 0x002e620000004200 */
[----:B---3--:R-:W-:Y:S01]  /*14e70*/  F2FP.PACK_AB R53, R251, R74 ;  /* 0x0000004afb35723e */ /* 0x008fe200000000ff */
[--C-:B--2---:R-:W-:Y:S07]  /*14e80*/  FFMA.FTZ R52, R85, c[0x0][0x2d0], -R64.reuse ;  /* 0x0000b40055347a23 */ /* 0x104fee0000010840 */
[----:B------:R2:W-:Y:S01]  /*14e90*/  MUFU.EX2 R167, R52 ;  /* 0x0000003400a77308 */ /* 0x0005e20000000800 */
[----:B----4-:R-:W3:Y:S01]  /*14ea0*/  LDSM.16.MT88.4 R60, [R214+0x900] ;  /* 0x00090000d63c783b */ /* 0x010ee20000004200 */
[----:B--2---:R-:W-:Y:S01]  /*14eb0*/  F2FP.PACK_AB R52, R160, R156 ;  /* 0x0000009ca034723e */ /* 0x004fe200000000ff */
[-C--:B-1----:R-:W-:Y:S08]  /*14ec0*/  HMMA.16816.F32 R4, R44, R48.reuse, R4 ;  /* 0x000000302c04723c */ /* 0x082ff00000001804 */
[C---:B------:R-:W-:Y:S07]  /*14ed0*/  HMMA.16816.F32 R8, R52.reuse, R48, R8 ;  /* 0x000000303408723c */ /* 0x040fee0000001808 */
[----:B------:R-:W-:Y:S01]  /*14ee0*/  FFMA.FTZ R48, R193, c[0x0][0x2d0], -R43 ;  /* 0x0000b400c1307a23 */ /* 0x000fe2000001082b */
[-C--:B------:R-:W-:Y:S03]  /*14ef0*/  HMMA.16816.F32 R12, R52, R50.reuse, R12 ;  /* 0x00000032340c723c */ /* 0x080fe6000000180c */
[----:B------:R1:W-:Y:S01]  /*14f00*/  MUFU.EX2 R191, R48 ;  /* 0x0000003000bf7308 */ /* 0x0003e20000000800 */
[----:B------:R-:W-:Y:S04]  /*14f10*/  IMAD.MOV.U32 R193, RZ, RZ, R81 ;  /* 0x000000ffffc17224 */ /* 0x000fe800078e0051 */
[C---:B------:R-:W-:Y:S08]  /*14f20*/  HMMA.16816.F32 R16, R44.reuse, R50, R16 ;  /* 0x000000322c10723c */ /* 0x040ff00000001810 */
[-C--:B------:R-:W-:Y:S08]  /*14f30*/  HMMA.16816.F32 R20, R44, R56.reuse, R20 ;  /* 0x000000382c14723c */ /* 0x080ff00000001814 */
[C---:B------:R-:W-:Y:S04]  /*14f40*/  HMMA.16816.F32 R24, R52.reuse, R56, R24 ;  /* 0x000000383418723c */ /* 0x040fe80000001818 */
[----:B-1----:R-:W-:Y:S01]  /*14f50*/  FFMA.FTZ R48, R194, c[0x0][0x2d0], -R43 ;  /* 0x0000b400c2307a23 */ /* 0x002fe2000001082b */
[----:B------:R-:W-:Y:S02]  /*14f60*/  MOV R194, R142 ;  /* 0x0000008e00c27202 */ /* 0x000fe40000000f00 */
[--C-:B------:R-:W-:Y:S01]  /*14f70*/  FFMA.FTZ R56, R83, c[0x0][0x2d0], -R65.reuse ;  /* 0x0000b40053387a23 */ /* 0x100fe20000010841 */
[-C--:B------:R-:W-:Y:S01]  /*14f80*/  HMMA.16816.F32 R28, R52, R58.reuse, R28 ;  /* 0x0000003a341c723c */ /* 0x080fe2000000181c */
[----:B------:R1:W-:Y:S03]  /*14f90*/  MUFU.EX2 R190, R48 ;  /* 0x0000003000be7308 */ /* 0x0003e60000000800 */
[----:B------:R-:W-:Y:S04]  /*14fa0*/  MOV R142, R132 ;  /* 0x00000084008e7202 */ /* 0x000fe80000000f00 */
[C---:B------:R-:W-:Y:S03]  /*14fb0*/  HMMA.16816.F32 R100, R44.reuse, R58, R100 ;  /* 0x0000003a2c64723c */ /* 0x040fe60000001864 */
[----:B------:R2:W-:Y:S05]  /*14fc0*/  MUFU.EX2 R164, R56 ;  /* 0x0000003800a47308 */ /* 0x0005ea0000000800 */
[-C--:B---3--:R-:W-:Y:S08]  /*14fd0*/  HMMA.16816.F32 R32, R44, R60.reuse, R32 ;  /* 0x0000003c2c20723c */ /* 0x088ff00000001820 */
[C---:B------:R-:W-:Y:S04]  /*14fe0*/  HMMA.16816.F32 R104, R52.reuse, R60, R104 ;  /* 0x0000003c3468723c */ /* 0x040fe80000001868 */
[----:B-1----:R-:W-:Y:S03]  /*14ff0*/  FFMA.FTZ R48, R97, c[0x0][0x2d0], -R64 ;  /* 0x0000b40061307a23 */ /* 0x002fe60000010840 */
[----:B------:R-:W-:Y:S01]  /*15000*/  FFMA.FTZ R60, R73, c[0x0][0x2d0], -R66 ;  /* 0x0000b400493c7a23 */ /* 0x000fe20000010842 */
[----:B------:R1:W-:Y:S01]  /*15010*/  MUFU.EX2 R189, R48 ;  /* 0x0000003000bd7308 */ /* 0x0003e20000000800 */
[-C--:B------:R-:W-:Y:S03]  /*15020*/  HMMA.16816.F32 R108, R52, R62.reuse, R108 ;  /* 0x0000003e346c723c */ /* 0x080fe6000000186c */
[--C-:B--2---:R-:W-:Y:S05]  /*15030*/  FFMA.FTZ R56, R86, c[0x0][0x2d0], -R65.reuse ;  /* 0x0000b40056387a23 */ /* 0x104fea0000010841 */
[C---:B------:R-:W-:Y:S01]  /*15040*/  HMMA.16816.F32 R112, R44.reuse, R62, R112 ;  /* 0x0000003e2c70723c */ /* 0x040fe20000001870 */
[----:B------:R2:W-:Y:S10]  /*15050*/  MUFU.EX2 R187, R56 ;  /* 0x0000003800bb7308 */ /* 0x0005f40000000800 */
[----:B------:R3:W-:Y:S01]  /*15060*/  MUFU.EX2 R183, R60 ;  /* 0x0000003c00b77308 */ /* 0x0007e20000000800 */
[----:B-1----:R-:W-:Y:S01]  /*15070*/  FFMA.FTZ R48, R192, c[0x0][0x2d0], -R64 ;  /* 0x0000b400c0307a23 */ /* 0x002fe20000010840 */
[----:B------:R-:W-:Y:S01]  /*15080*/  MOV R192, R141 ;  /* 0x0000008d00c07202 */ /* 0x000fe20000000f00 */
[----:B------:R-:W-:Y:S07]  /*15090*/  IMAD.MOV.U32 R141, RZ, RZ, R134 ;  /* 0x000000ffff8d7224 */ /* 0x000fee00078e0086 */
[----:B------:R1:W-:Y:S01]  /*150a0*/  MUFU.EX2 R188, R48 ;  /* 0x0000003000bc7308 */ /* 0x0003e20000000800 */
[--C-:B--2---:R-:W-:Y:S09]  /*150b0*/  FFMA.FTZ R56, R87, c[0x0][0x2d0], -R65.reuse ;  /* 0x0000b40057387a23 */ /* 0x104ff20000010841 */
[----:B------:R2:W-:Y:S01]  /*150c0*/  MUFU.EX2 R186, R56 ;  /* 0x0000003800ba7308 */ /* 0x0005e20000000800 */
[----:B---3--:R-:W-:Y:S09]  /*150d0*/  FFMA.FTZ R60, R76, c[0x0][0x2d0], -R66 ;  /* 0x0000b4004c3c7a23 */ /* 0x008ff20000010842 */
[----:B------:R3:W-:Y:S01]  /*150e0*/  MUFU.EX2 R182, R60 ;  /* 0x0000003c00b67308 */ /* 0x0007e20000000800 */
[----:B-1----:R-:W-:Y:S09]  /*150f0*/  FFMA.FTZ R48, R82, c[0x0][0x2d0], -R65 ;  /* 0x0000b40052307a23 */ /* 0x002ff20000010841 */
[----:B------:R1:W-:Y:S01]  /*15100*/  MUFU.EX2 R165, R48 ;  /* 0x0000003000a57308 */ /* 0x0003e20000000800 */
[--C-:B--2---:R-:W-:Y:S02]  /*15110*/  FFMA.FTZ R56, R195, c[0x0][0x2d0], -R43.reuse ;  /* 0x0000b400c3387a23 */ /* 0x104fe4000001082b */
[----:B------:R-:W-:Y:S07]  /*15120*/  IMAD.MOV.U32 R195, RZ, RZ, R80 ;  /* 0x000000ffffc37224 */ /* 0x000fee00078e0050 */
[----:B------:R2:W-:Y:S01]  /*15130*/  MUFU.EX2 R185, R56 ;  /* 0x0000003800b97308 */ /* 0x0005e20000000800 */
[----:B---3--:R-:W-:Y:S02]  /*15140*/  FFMA.FTZ R60, R197, c[0x0][0x2d0], -R64 ;  /* 0x0000b400c53c7a23 */ /* 0x008fe40000010840 */
[----:B------:R-:W-:Y:S07]  /*15150*/  IMAD.MOV.U32 R197, RZ, RZ, R136 ;  /* 0x000000ffffc57224 */ /* 0x000fee00078e0088 */
[----:B------:R3:W-:Y:S01]  /*15160*/  MUFU.EX2 R178, R60 ;  /* 0x0000003c00b27308 */ /* 0x0007e20000000800 */
[----:B-1----:R-:W1:Y:S01]  /*15170*/  LDSM.16.MT88.4 R48, [R215+0x900] ;  /* 0x00090000d730783b */ /* 0x002e620000004200 */
[--C-:B--2---:R-:W-:Y:S08]  /*15180*/  FFMA.FTZ R56, R72, c[0x0][0x2d0], -R66.reuse ;  /* 0x0000b40048387a23 */ /* 0x104ff00000010842 */
[----:B------:R2:W4:Y:S01]  /*15190*/  MUFU.EX2 R184, R56 ;  /* 0x0000003800b87308 */ /* 0x0005220000000800 */
[----:B---3--:R-:W-:Y:S08]  /*151a0*/  LDSM.16.MT88.4 R60, [R214+0x1100] ;  /* 0x00110000d63c783b */ /* 0x008ff00000004200 */
[----:B--2---:R-:W2:Y:S01]  /*151b0*/  LDSM.16.MT88.4 R56, [R213+0x1100] ;  /* 0x00110000d538783b */ /* 0x004ea20000004200 */
[-C--:B-1----:R-:W-:Y:S08]  /*151c0*/  HMMA.16816.F32 R116, R44, R48.reuse, R116 ;  /* 0x000000302c74723c */ /* 0x082ff00000001874 */
[C---:B------:R-:W-:Y:S07]  /*151d0*/  HMMA.16816.F32 R120, R52.reuse, R48, R120 ;  /* 0x000000303478723c */ /* 0x040fee0000001878 */
[----:B------:R-:W-:Y:S01]  /*151e0*/  FFMA.FTZ R48, R77, c[0x0][0x2d0], -R66 ;  /* 0x0000b4004d307a23 */ /* 0x000fe20000010842 */
[-C--:B------:R-:W-:Y:S01]  /*151f0*/  HMMA.16816.F32 R124, R52, R50.reuse, R124 ;  /* 0x00000032347c723c */ /* 0x080fe2000000187c */
[----:B------:R-:W1:Y:S02]  /*15200*/  LDSM.16.MT88.4 R52, [R216+0x1100] ;  /* 0x00110000d834783b */ /* 0x000e640000004200 */
[----:B------:R3:W5:Y:S01]  /*15210*/  MUFU.EX2 R181, R48 ;  /* 0x0000003000b57308 */ /* 0x0007620000000800 */
[----:B----4-:R-:W-:Y:S04]  /*15220*/  F2FP.PACK_AB R49, R183, R184 ;  /* 0x000000b8b731723e */ /* 0x010fe800000000ff */
[----:B------:R-:W-:Y:S07]  /*15230*/  HMMA.16816.F32 R36, R44, R50, R36 ;  /* 0x000000322c24723c */ /* 0x000fee0000001824 */
[----:B------:R-:W-:Y:S02]  /*15240*/  F2FP.PACK_AB R44, R248, R252 ;  /* 0x000000fcf82c723e */ /* 0x000fe400000000ff */
[----:B------:R-:W-:Y:S03]  /*15250*/  F2FP.PACK_AB R45, R166, R167 ;  /* 0x000000a7a62d723e */ /* 0x000fe600000000ff */
[----:B------:R-:W-:Y:S02]  /*15260*/  F2FP.PACK_AB R46, R190, R191 ;  /* 0x000000bfbe2e723e */ /* 0x000fe400000000ff */
[----:B------:R-:W-:Y:S02]  /*15270*/  F2FP.PACK_AB R47, R188, R189 ;  /* 0x000000bdbc2f723e */ /* 0x000fe400000000ff */
[----:B------:R-:W-:Y:S01]  /*15280*/  F2FP.PACK_AB R50, R186, R187 ;  /* 0x000000bbba32723e */ /* 0x000fe200000000ff */
[--C-:B---3--:R-:W-:Y:S01]  /*15290*/  FFMA.FTZ R48, R198, c[0x0][0x2d0], -R43.reuse ;  /* 0x0000b400c6307a23 */ /* 0x108fe2000001082b */
[----:B-----5:R-:W-:Y:S03]  /*152a0*/  F2FP.PACK_AB R51, R181, R182 ;  /* 0x000000b6b533723e */ /* 0x020fe600000000ff */
[-C--:B--2---:R-:W-:Y:S01]  /*152b0*/  HMMA.16816.F32 R4, R44, R56.reuse, R4 ;  /* 0x000000382c04723c */ /* 0x084fe20000001804 */
[----:B------:R2:W-:Y:S02]  /*152c0*/  MUFU.EX2 R180, R48 ;  /* 0x0000003000b47308 */ /* 0x0005e40000000800 */
[----:B------:R-:W-:Y:S01]  /*152d0*/  MOV R198, R138 ;  /* 0x0000008a00c67202 */ /* 0x000fe20000000f00 */
[--C-:B--2---:R-:W-:Y:S01]  /*152e0*/  FFMA.FTZ R48, R196, c[0x0][0x2d0], -R64.reuse ;  /* 0x0000b400c4307a23 */ /* 0x104fe20000010840 */
[----:B------:R-:W-:Y:S06]  /*152f0*/  MOV R196, R137 ;  /* 0x0000008900c47202 */ /* 0x000fec0000000f00 */
[----:B------:R2:W-:Y:S02]  /*15300*/  MUFU.EX2 R179, R48 ;  /* 0x0000003000b37308 */ /* 0x0005e40000000800 */
[----:B--2---:R-:W-:Y:S07]  /*15310*/  F2FP.PACK_AB R48, R164, R165 ;  /* 0x000000a5a430723e */ /* 0x004fee00000000ff */
[C---:B------:R-:W-:Y:S07]  /*15320*/  HMMA.16816.F32 R8, R48.reuse, R56, R8 ;  /* 0x000000383008723c */ /* 0x040fee0000001808 */
[--C-:B------:R-:W-:Y:S01]  /*15330*/  FFMA.FTZ R56, R203, c[0x0][0x2d0], -R43.reuse ;  /* 0x0000b400cb387a23 */ /* 0x100fe2000001082b */
[-C--:B------:R-:W-:Y:S03]  /*15340*/  HMMA.16816.F32 R12, R48, R58.reuse, R12 ;  /* 0x0000003a300c723c */ /* 0x080fe6000000180c */
[----:B------:R2:W-:Y:S01]  /*15350*/  MUFU.EX2 R177, R56 ;  /* 0x0000003800b17308 */ /* 0x0005e20000000800 */
[----:B------:R-:W-:Y:S04]  /*15360*/  MOV R203, R141 ;  /* 0x0000008d00cb7202 */ /* 0x000fe80000000f00 */
[C---:B------:R-:W-:Y:S08]  /*15370*/  HMMA.16816.F32 R16, R44.reuse, R58, R16 ;  /* 0x0000003a2c10723c */ /* 0x040ff00000001810 */
[-C--:B-1----:R-:W-:Y:S08]  /*15380*/  HMMA.16816.F32 R20, R44, R52.reuse, R20 ;  /* 0x000000342c14723c */ /* 0x082ff00000001814 */
[C---:B------:R-:W-:Y:S04]  /*15390*/  HMMA.16816.F32 R24, R48.reuse, R52, R24 ;  /* 0x000000343018723c */ /* 0x040fe80000001818 */
[----:B--2---:R-:W-:Y:S03]  /*153a0*/  FFMA.FTZ R56, R204, c[0x0][0x2d0], -R43 ;  /* 0x0000b400cc387a23 */ /* 0x004fe6000001082b */
[--C-:B------:R-:W-:Y:S01]  /*153b0*/  FFMA.FTZ R52, R98, c[0x0][0x2d0], -R65.reuse ;  /* 0x0000b40062347a23 */ /* 0x100fe20000010841 */
[-C--:B------:R-:W-:Y:S01]  /*153c0*/  HMMA.16816.F32 R28, R48, R54.reuse, R28 ;  /* 0x00000036301c723c */ /* 0x080fe2000000181c */
[----:B------:R1:W-:Y:S07]  /*153d0*/  MUFU.EX2 R176, R56 ;  /* 0x0000003800b07308 */ /* 0x0003ee0000000800 */
[C---:B------:R-:W-:Y:S03]  /*153e0*/  HMMA.16816.F32 R100, R44.reuse, R54, R100 ;  /* 0x000000362c64723c */ /* 0x040fe60000001864 */
[----:B------:R2:W-:Y:S05]  /*153f0*/  MUFU.EX2 R133, R52 ;  /* 0x0000003400857308 */ /* 0x0005ea0000000800 */
[-C--:B------:R-:W-:Y:S08]  /*15400*/  HMMA.16816.F32 R32, R44, R60.reuse, R32 ;  /* 0x0000003c2c20723c */ /* 0x080ff00000001820 */
[C---:B------:R-:W-:Y:S04]  /*15410*/  HMMA.16816.F32 R104, R48.reuse, R60, R104 ;  /* 0x0000003c3068723c */ /* 0x040fe80000001868 */
[----:B-1----:R-:W-:Y:S03]  /*15420*/  FFMA.FTZ R56, R201, c[0x0][0x2d0], -R64 ;  /* 0x0000b400c9387a23 */ /* 0x002fe60000010840 */
[----:B------:R-:W-:Y:S01]  /*15430*/  FFMA.FTZ R60, R89, c[0x0][0x2d0], -R66 ;  /* 0x0000b400593c7a23 */ /* 0x000fe20000010842 */
[-C--:B------:R-:W-:Y:S01]  /*15440*/  HMMA.16816.F32 R108, R48, R62.reuse, R108 ;  /* 0x0000003e306c723c */ /* 0x080fe2000000186c */
[----:B------:R1:W-:Y:S03]  /*15450*/  MUFU.EX2 R174, R56 ;  /* 0x0000003800ae7308 */ /* 0x0003e60000000800 */
[--C-:B--2---:R-:W-:Y:S04]  /*15460*/  FFMA.FTZ R52, R99, c[0x0][0x2d0], -R65.reuse ;  /* 0x0000b40063347a23 */ /* 0x104fe80000010841 */
[C---:B------:R-:W-:Y:S03]  /*15470*/  HMMA.16816.F32 R112, R44.reuse, R62, R112 ;  /* 0x0000003e2c70723c */ /* 0x040fe60000001870 */
[----:B------:R2:W-:Y:S01]  /*15480*/  MUFU.EX2 R98, R60 ;  /* 0x0000003c00627308 */ /* 0x0005e20000000800 */
[----:B-1----:R-:W-:Y:S01]  /*15490*/  FFMA.FTZ R56, R202, c[0x0][0x2d0], -R64 ;  /* 0x0000b400ca387a23 */ /* 0x002fe20000010840 */
[----:B------:R-:W-:Y:S08]  /*154a0*/  MOV R202, R173 ;  /* 0x000000ad00ca7202 */ /* 0x000ff00000000f00 */
[----:B------:R1:W-:Y:S01]  /*154b0*/  MUFU.EX2 R173, R52 ;  /* 0x0000003400ad7308 */ /* 0x0003e20000000800 */
[----:B--2---:R-:W-:Y:S09]  /*154c0*/  FFMA.FTZ R60, R92, c[0x0][0x2d0], -R66 ;  /* 0x0000b4005c3c7a23 */ /* 0x004ff20000010842 */
[----:B------:R2:W-:Y:S10]  /*154d0*/  MUFU.EX2 R175, R56 ;  /* 0x0000003800af7308 */ /* 0x0005f40000000800 */
[----:B------:R3:W-:Y:S01]  /*154e0*/  MUFU.EX2 R97, R60 ;  /* 0x0000003c00617308 */ /* 0x0007e20000000800 */
[--C-:B-1----:R-:W-:Y:S01]  /*154f0*/  FFMA.FTZ R52, R199, c[0x0][0x2d0], -R65.reuse ;  /* 0x0000b400c7347a23 */ /* 0x102fe20000010841 */
[----:B------:R-:W-:Y:S01]  /*15500*/  MOV R199, R143 ;  /* 0x0000008f00c77202 */ /* 0x000fe20000000f00 */
[----:B------:R-:W-:Y:S07]  /*15510*/  IMAD.MOV.U32 R143, RZ, RZ, R68 ;  /* 0x000000ffff8f7224 */ /* 0x000fee00078e0044 */
[----:B------:R1:W-:Y:S01]  /*15520*/  MUFU.EX2 R132, R52 ;  /* 0x0000003400847308 */ /* 0x0003e20000000800 */
[----:B------:R-:W-:Y:S01]  /*15530*/  MOV R201, R143 ;  /* 0x0000008f00c97202 */ /* 0x000fe20000000f00 */
[----:B--2---:R-:W2:Y:S01]  /*15540*/  LDSM.16.MT88.4 R56, [R215+0x1100] ;  /* 0x00110000d738783b */ /* 0x004ea20000004200 */
[----:B---3--:R-:W-:Y:S07]  /*15550*/  FFMA.FTZ R60, R207, c[0x0][0x2d0], -R64 ;  /* 0x0000b400cf3c7a23 */ /* 0x008fee0000010840 */
[----:B------:R3:W-:Y:S01]  /*15560*/  MUFU.EX2 R95, R60 ;  /* 0x0000003c005f7308 */ /* 0x0007e20000000800 */
[----:B-1----:R-:W-:Y:S02]  /*15570*/  FFMA.FTZ R52, R200, c[0x0][0x2d0], -R65 ;  /* 0x0000b400c8347a23 */ /* 0x002fe40000010841 */
[----:B------:R-:W4:Y:S07]  /*15580*/  LDL.LU R200, [R1+0x10] ;  /* 0x0000100001c87983 */ /* 0x000f2e0000300800 */
[----:B------:R1:W5:Y:S01]  /*15590*/  MUFU.EX2 R134, R52 ;  /* 0x0000003400867308 */ /* 0x0003620000000800 */
[----:B---3--:R-:W-:Y:S01]  /*155a0*/  LDSM.16.MT88.4 R60, [R214+0x1900] ;  /* 0x00190000d63c783b */ /* 0x008fe20000004200 */
[-C--:B--2---:R-:W-:Y:S08]  /*155b0*/  HMMA.16816.F32 R116, R44, R56.reuse, R116 ;  /* 0x000000382c74723c */ /* 0x084ff00000001874 */
[C---:B------:R-:W-:Y:S04]  /*155c0*/  HMMA.16816.F32 R120, R48.reuse, R56, R120 ;  /* 0x000000383078723c */ /* 0x040fe80000001878 */
[--C-:B-1----:R-:W-:Y:S01]  /*155d0*/  FFMA.FTZ R52, R205, c[0x0][0x2d0], -R43.reuse ;  /* 0x0000b400cd347a23 */ /* 0x102fe2000001082b */
[----:B------:R-:W-:Y:S02]  /*155e0*/  MOV R205, R131 ;  /* 0x0000008300cd7202 */ /* 0x000fe40000000f00 */
[--C-:B------:R-:W-:Y:S01]  /*155f0*/  FFMA.FTZ R56, R93, c[0x0][0x2d0], -R66.reuse ;  /* 0x0000b4005d387a23 */ /* 0x100fe20000010842 */
[-C--:B------:R-:W-:Y:S01]  /*15600*/  HMMA.16816.F32 R124, R48, R58.reuse, R124 ;  /* 0x0000003a307c723c */ /* 0x080fe2000000187c */
[----:B------:R1:W-:Y:S06]  /*15610*/  MUFU.EX2 R131, R52 ;  /* 0x0000003400837308 */ /* 0x0003ec0000000800 */
[--C-:B------:R-:W-:Y:S01]  /*15620*/  FFMA.FTZ R48, R210, c[0x0][0x2d0], -R43.reuse ;  /* 0x0000b400d2307a23 */ /* 0x100fe2000001082b */
[----:B------:R-:W-:Y:S01]  /*15630*/  HMMA.16816.F32 R36, R44, R58, R36 ;  /* 0x0000003a2c24723c */ /* 0x000fe20000001824 */
[----:B------:R-:W2:Y:S02]  /*15640*/  LDL.LU R210, [R1+0xc] ;  /* 0x00000c0001d27983 */ /* 0x000ea40000300800 */
[----:B------:R3:W-:Y:S01]  /*15650*/  MUFU.EX2 R96, R48 ;  /* 0x0000003000607308 */ /* 0x0007e20000000800 */
[----:B-----5:R-:W-:Y:S01]  /*15660*/  F2FP.PACK_AB R50, R134, R132 ;  /* 0x000000848632723e */ /* 0x020fe200000000ff */
[----:B------:R-:W5:Y:S02]  /*15670*/  LDL.LU R144, [R1+0x8] ;  /* 0x0000080001907983 */ /* 0x000f640000300800 */
[----:B------:R-:W-:Y:S02]  /*15680*/  F2FP.PACK_AB R44, R180, R185 ;  /* 0x000000b9b42c723e */ /* 0x000fe400000000ff */
[----:B------:R-:W-:Y:S03]  /*15690*/  F2FP.PACK_AB R45, R178, R179 ;  /* 0x000000b3b22d723e */ /* 0x000fe600000000ff */
[----:B------:R-:W-:Y:S01]  /*156a0*/  F2FP.PACK_AB R46, R176, R177 ;  /* 0x000000b1b02e723e */ /* 0x000fe200000000ff */
[----:B------:R-:W3:Y:S01]  /*156b0*/  MUFU.EX2 R71, R56 ;  /* 0x0000003800477308 */ /* 0x000ee20000000800 */
[----:B------:R-:W-:Y:S01]  /*156c0*/  F2FP.PACK_AB R47, R175, R174 ;  /* 0x000000aeaf2f723e */ /* 0x000fe200000000ff */
[----:B-1----:R-:W-:Y:S08]  /*156d0*/  FFMA.FTZ R52, R88, c[0x0][0x2d0], -R66 ;  /* 0x0000b40058347a23 */ /* 0x002ff00000010842 */
[----:B------:R1:W1:Y:S01]  /*156e0*/  MUFU.EX2 R99, R52 ;  /* 0x0000003400637308 */ /* 0x0002620000000800 */
[----:B---3--:R-:W-:Y:S01]  /*156f0*/  FFMA.FTZ R48, R206, c[0x0][0x2d0], -R64 ;  /* 0x0000b400ce307a23 */ /* 0x008fe20000010840 */
[----:B------:R-:W-:Y:S02]  /*15700*/  MOV R206, R142 ;  /* 0x0000008e00ce7202 */ /* 0x000fe40000000f00 */
[----:B------:R-:W-:Y:S06]  /*15710*/  MOV R142, R69 ;  /* 0x00000045008e7202 */ /* 0x000fec0000000f00 */
[----:B------:R3:W-:Y:S01]  /*15720*/  MUFU.EX2 R92, R48 ;  /* 0x00000030005c7308 */ /* 0x0007e20000000800 */
[----:B------:R-:W-:Y:S01]  /*15730*/  IMAD.MOV.U32 R204, RZ, RZ, R142 ;  /* 0x000000ffffcc7224 */ /* 0x000fe200078e008e */
[----:B------:R-:W-:Y:S01]  /*15740*/  F2FP.PACK_AB R51, R71, R97 ;  /* 0x000000614733723e */ /* 0x000fe200000000ff */
[----:B------:R-:W-:Y:S08]  /*15750*/  LDSM.16.MT88.4 R56, [R216+0x1900] ;  /* 0x00190000d838783b */ /* 0x000ff00000004200 */
[----:B-1----:R-:W1:Y:S01]  /*15760*/  LDSM.16.MT88.4 R52, [R213+0x1900] ;  /* 0x00190000d534783b */ /* 0x002e620000004200 */
[----:B------:R-:W-:Y:S02]  /*15770*/  F2FP.PACK_AB R49, R98, R99 ;  /* 0x000000636231723e */ /* 0x000fe400000000ff */
[----:B---3--:R-:W-:Y:S01]  /*15780*/  F2FP.PACK_AB R48, R173, R133 ;  /* 0x00000085ad30723e */ /* 0x008fe200000000ff */
[-C--:B-1----:R-:W-:Y:S08]  /*15790*/  HMMA.16816.F32 R4, R44, R52.reuse, R4 ;  /* 0x000000342c04723c */ /* 0x082ff00000001804 */
[C---:B------:R-:W-:Y:S07]  /*157a0*/  HMMA.16816.F32 R8, R48.reuse, R52, R8 ;  /* 0x000000343008723c */ /* 0x040fee0000001808 */
[--C-:B------:R-:W-:Y:S01]  /*157b0*/  FFMA.FTZ R52, R234, c[0x0][0x2d0], -R43.reuse ;  /* 0x0000b400ea347a23 */ /* 0x100fe2000001082b */
[-C--:B------:R-:W-:Y:S03]  /*157c0*/  HMMA.16816.F32 R12, R48, R54.reuse, R12 ;  /* 0x00000036300c723c */ /* 0x080fe6000000180c */
[----:B------:R1:W-:Y:S05]  /*157d0*/  MUFU.EX2 R89, R52 ;  /* 0x0000003400597308 */ /* 0x0003ea0000000800 */
[C---:B------:R-:W-:Y:S08]  /*157e0*/  HMMA.16816.F32 R16, R44.reuse, R54, R16 ;  /* 0x000000362c10723c */ /* 0x040ff00000001810 */
[-C--:B------:R-:W-:Y:S08]  /*157f0*/  HMMA.16816.F32 R20, R44, R56.reuse, R20 ;  /* 0x000000382c14723c */ /* 0x080ff00000001814 */
[C---:B------:R-:W-:Y:S04]  /*15800*/  HMMA.16816.F32 R24, R48.reuse, R56, R24 ;  /* 0x000000383018723c */ /* 0x040fe80000001818 */
[----:B-1----:R-:W-:Y:S03]  /*15810*/  FFMA.FTZ R52, R235, c[0x0][0x2d0], -R43 ;  /* 0x0000b400eb347a23 */ /* 0x002fe6000001082b */
        /* <DEDUP_REMOVED lines=11> */
[--C-:B---3--:R-:W-:Y:S04]  /*158d0*/  FFMA.FTZ R56, R211, c[0x0][0x2d0], -R65.reuse ;  /* 0x0000b400d3387a23 */ /* 0x108fe80000010841 */
[C---:B------:R-:W-:Y:S03]  /*158e0*/  HMMA.16816.F32 R112, R44.reuse, R62, R112 ;  /* 0x0000003e2c70723c */ /* 0x040fe60000001870 */
[----:B------:R3:W-:Y:S10]  /*158f0*/  MUFU.EX2 R85, R56 ;  /* 0x0000003800557308 */ /* 0x0007f40000000800 */
[----:B------:R3:W-:Y:S01]  /*15900*/  MUFU.EX2 R69, R60 ;  /* 0x0000003c00457308 */ /* 0x0007e20000000800 */
[----:B-1----:R-:W-:Y:S09]  /*15910*/  FFMA.FTZ R52, R233, c[0x0][0x2d0], -R64 ;  /* 0x0000b400e9347a23 */ /* 0x002ff20000010840 */
[----:B------:R1:W-:Y:S01]  /*15920*/  MUFU.EX2 R88, R52 ;  /* 0x0000003400587308 */ /* 0x0003e20000000800 */
[--C-:B---3--:R-:W-:Y:S09]  /*15930*/  FFMA.FTZ R56, R230, c[0x0][0x2d0], -R65.reuse ;  /* 0x0000b400e6387a23 */ /* 0x108ff20000010841 */
[----:B------:R3:W2:Y:S01]  /*15940*/  MUFU.EX2 R83, R56 ;  /* 0x0000003800537308 */ /* 0x0006a20000000800 */
[----:B------:R-:W-:Y:S09]  /*15950*/  FFMA.FTZ R60, R78, c[0x0][0x2d0], -R66 ;  /* 0x0000b4004e3c7a23 */ /* 0x000ff20000010842 */
[----:B------:R3:W-:Y:S01]  /*15960*/  MUFU.EX2 R68, R60 ;  /* 0x0000003c00447308 */ /* 0x0007e20000000800 */
[----:B-1----:R-:W-:Y:S09]  /*15970*/  FFMA.FTZ R52, R208, c[0x0][0x2d0], -R65 ;  /* 0x0000b400d0347a23 */ /* 0x002ff20000010841 */
[----:B------:R1:W-:Y:S01]  /*15980*/  MUFU.EX2 R84, R52 ;  /* 0x0000003400547308 */ /* 0x0003e20000000800 */
[----:B---3--:R-:W-:Y:S09]  /*15990*/  FFMA.FTZ R56, R236, c[0x0][0x2d0], -R43 ;  /* 0x0000b400ec387a23 */ /* 0x008ff2000001082b */
[----:B------:R3:W-:Y:S01]  /*159a0*/  MUFU.EX2 R82, R56 ;  /* 0x0000003800527308 */ /* 0x0007e20000000800 */
[----:B------:R-:W-:Y:S09]  /*159b0*/  FFMA.FTZ R60, R238, c[0x0][0x2d0], -R64 ;  /* 0x0000b400ee3c7a23 */ /* 0x000ff20000010840 */
[----:B------:R3:W-:Y:S01]  /*159c0*/  MUFU.EX2 R78, R60 ;  /* 0x0000003c004e7308 */ /* 0x0007e20000000800 */
[----:B-1----:R-:W1:Y:S01]  /*159d0*/  LDSM.16.MT88.4 R52, [R215+0x1900] ;  /* 0x00190000d734783b */ /* 0x002e620000004200 */
[----:B----4-:R-:W-:Y:S02]  /*159e0*/  FFMA.FTZ R2, R2, R200, R205 ;  /* 0x000000c802027223 */ /* 0x010fe400000100cd */
[----:B---3--:R-:W-:Y:S02]  /*159f0*/  FFMA.FTZ R56, R135, c[0x0][0x2d0], -R66 ;  /* 0x0000b40087387a23 */ /* 0x008fe40000010842 */
[----:B------:R-:W-:Y:S04]  /*15a00*/  FADD.FTZ R2, R155, R2 ;  /* 0x000000029b027221 */ /* 0x000fe80000010000 */
[----:B------:R3:W4:Y:S01]  /*15a10*/  MUFU.EX2 R70, R56 ;  /* 0x0000003800467308 */ /* 0x0007220000000800 */
[----:B------:R-:W-:Y:S08]  /*15a20*/  LDSM.16.MT88.4 R60, [R214+0x2100] ;  /* 0x00210000d63c783b */ /* 0x000ff00000004200 */
[----:B---3--:R-:W3:Y:S01]  /*15a30*/  LDSM.16.MT88.4 R56, [R213+0x2100] ;  /* 0x00210000d538783b */ /* 0x008ee20000004200 */
[-C--:B-1----:R-:W-:Y:S08]  /*15a40*/  HMMA.16816.F32 R116, R44, R52.reuse, R116 ;  /* 0x000000342c74723c */ /* 0x082ff00000001874 */
[C---:B------:R-:W-:Y:S04]  /*15a50*/  HMMA.16816.F32 R120, R48.reuse, R52, R120 ;  /* 0x000000343078723c */ /* 0x040fe80000001878 */
[----:B--2---:R-:W-:Y:S02]  /*15a60*/  FFMA.FTZ R40, R40, R210, R206 ;  /* 0x000000d228287223 */ /* 0x004fe400000100ce */
[----:B-----5:R-:W-:Y:S02]  /*15a70*/  FFMA.FTZ R41, R41, R144, R145 ;  /* 0x0000009029297223 */ /* 0x020fe40000010091 */
[-C--:B------:R-:W-:Y:S04]  /*15a80*/  HMMA.16816.F32 R124, R48, R54.reuse, R124 ;  /* 0x00000036307c723c */ /* 0x080fe8000000187c */
[----:B------:R-:W-:Y:S03]  /*15a90*/  FFMA.FTZ R52, R79, c[0x0][0x2d0], -R66 ;  /* 0x0000b4004f347a23 */ /* 0x000fe60000010842 */
[--C-:B------:R-:W-:Y:S01]  /*15aa0*/  FFMA.FTZ R48, R240, c[0x0][0x2d0], -R43.reuse ;  /* 0x0000b400f0307a23 */ /* 0x100fe2000001082b */
[----:B------:R-:W-:Y:S01]  /*15ab0*/  HMMA.16816.F32 R36, R44, R54, R36 ;  /* 0x000000362c24723c */ /* 0x000fe20000001824 */
[----:B------:R1:W2:Y:S03]  /*15ac0*/  MUFU.EX2 R67, R52 ;  /* 0x0000003400437308 */ /* 0x0002a60000000800 */
[----:B------:R-:W-:Y:S02]  /*15ad0*/  F2FP.PACK_AB R50, R83, R85 ;  /* 0x000000555332723e */ /* 0x000fe400000000ff */
[----:B----4-:R-:W-:Y:S02]  /*15ae0*/  F2FP.PACK_AB R49, R69, R70 ;  /* 0x000000464531723e */ /* 0x010fe400000000ff */
[----:B------:R-:W-:Y:S03]  /*15af0*/  F2FP.PACK_AB R44, R96, R131 ;  /* 0x00000083602c723e */ /* 0x000fe600000000ff */
[----:B------:R4:W5:Y:S01]  /*15b00*/  MUFU.EX2 R81, R48 ;  /* 0x0000003000517308 */ /* 0x0009620000000800 */
[----:B------:R-:W-:Y:S02]  /*15b10*/  F2FP.PACK_AB R45, R95, R92 ;  /* 0x0000005c5f2d723e */ /* 0x000fe400000000ff */
[----:B------:R-:W-:Y:S02]  /*15b20*/  F2FP.PACK_AB R46, R93, R89 ;  /* 0x000000595d2e723e */ /* 0x000fe400000000ff */
[----:B------:R-:W-:Y:S07]  /*15b30*/  F2FP.PACK_AB R47, R88, R87 ;  /* 0x00000057582f723e */ /* 0x000fee00000000ff */
[-C--:B---3--:R-:W-:Y:S01]  /*15b40*/  HMMA.16816.F32 R4, R44, R56.reuse, R4 ;  /* 0x000000382c04723c */ /* 0x088fe20000001804 */
[----:B-1----:R-:W1:Y:S02]  /*15b50*/  LDSM.16.MT88.4 R52, [R216+0x2100] ;  /* 0x00210000d834783b */ /* 0x002e640000004200 */
[----:B--2---:R-:W-:Y:S01]  /*15b60*/  F2FP.PACK_AB R51, R67, R68 ;  /* 0x000000444333723e */ /* 0x004fe200000000ff */
[--C-:B----4-:R-:W-:Y:S01]  /*15b70*/  FFMA.FTZ R48, R237, c[0x0][0x2d0], -R64.reuse ;  /* 0x0000b400ed307a23 */ /* 0x110fe20000010840 */
[----:B-----5:R-:W-:Y:S03]  /*15b80*/  F2FP.PACK_AB R168, R81, R82 ;  /* 0x0000005251a8723e */ /* 0x020fe600000000ff */
[----:B------:R2:W3:Y:S04]  /*15b90*/  MUFU.EX2 R80, R48 ;  /* 0x0000003000507308 */ /* 0x0004e80000000800 */
[----:B--2---:R-:W-:Y:S02]  /*15ba0*/  F2FP.PACK_AB R48, R86, R84 ;  /* 0x000000545630723e */ /* 0x004fe400000000ff */
[----:B---3--:R-:W-:Y:S05]  /*15bb0*/  F2FP.PACK_AB R169, R78, R80 ;  /* 0x000000504ea9723e */ /* 0x008fea00000000ff */
[C---:B------:R-:W-:Y:S07]  /*15bc0*/  HMMA.16816.F32 R8, R48.reuse, R56, R8 ;  /* 0x000000383008723c */ /* 0x040fee0000001808 */
[--C-:B------:R-:W-:Y:S01]  /*15bd0*/  FFMA.FTZ R56, R246, c[0x0][0x2d0], -R43.reuse ;  /* 0x0000b400f6387a23 */ /* 0x100fe2000001082b */
[-C--:B------:R-:W-:Y:S03]  /*15be0*/  HMMA.16816.F32 R12, R48, R58.reuse, R12 ;  /* 0x0000003a300c723c */ /* 0x080fe6000000180c */
[----:B------:R2:W-:Y:S01]  /*15bf0*/  MUFU.EX2 R79, R56 ;  /* 0x00000038004f7308 */ /* 0x0005e20000000800 */
[----:B------:R-:W-:Y:S04]  /*15c00*/  FFMA.FTZ R43, R247, c[0x0][0x2d0], -R43 ;  /* 0x0000b400f72b7a23 */ /* 0x000fe8000001082b */
[C---:B------:R-:W-:Y:S05]  /*15c10*/  HMMA.16816.F32 R16, R44.reuse, R58, R16 ;  /* 0x0000003a2c10723c */ /* 0x040fea0000001810 */
[----:B------:R3:W4:Y:S03]  /*15c20*/  MUFU.EX2 R77, R43 ;  /* 0x0000002b004d7308 */ /* 0x0007260000000800 */
[-C--:B-1----:R-:W-:Y:S08]  /*15c30*/  HMMA.16816.F32 R20, R44, R52.reuse, R20 ;  /* 0x000000342c14723c */ /* 0x082ff00000001814 */
[C---:B------:R-:W-:Y:S01]  /*15c40*/  HMMA.16816.F32 R24, R48.reuse, R52, R24 ;  /* 0x000000343018723c */ /* 0x040fe20000001818 */
[----:B--2---:R-:W1:Y:S07]  /*15c50*/  LDSM.16.MT88.4 R56, [R215+0x2100] ;  /* 0x00210000d738783b */ /* 0x004e6e0000004200 */
[-C--:B------:R-:W-:Y:S04]  /*15c60*/  HMMA.16816.F32 R28, R48, R54.reuse, R28 ;  /* 0x00000036301c723c */ /* 0x080fe8000000181c */
[--C-:B---3--:R-:W-:Y:S01]  /*15c70*/  FFMA.FTZ R43, R242, c[0x0][0x2d0], -R64.reuse ;  /* 0x0000b400f22b7a23 */ /* 0x108fe20000010840 */
[----:B----4-:R-:W-:Y:S01]  /*15c80*/  F2FP.PACK_AB R170, R77, R79 ;  /* 0x0000004f4daa723e */ /* 0x010fe200000000ff */
[----:B------:R-:W-:Y:S02]  /*15c90*/  FFMA.FTZ R64, R245, c[0x0][0x2d0], -R64 ;  /* 0x0000b400f5407a23 */ /* 0x000fe40000010840 */
[C---:B------:R-:W-:Y:S01]  /*15ca0*/  HMMA.16816.F32 R100, R44.reuse, R54, R100 ;  /* 0x000000362c64723c */ /* 0x040fe20000001864 */
[----:B------:R2:W-:Y:S07]  /*15cb0*/  MUFU.EX2 R76, R43 ;  /* 0x0000002b004c7308 */ /* 0x0005ee0000000800 */
[-C--:B------:R-:W-:Y:S03]  /*15cc0*/  HMMA.16816.F32 R32, R44, R60.reuse, R32 ;  /* 0x0000003c2c20723c */ /* 0x080fe60000001820 */
[----:B------:R-:W3:Y:S05]  /*15cd0*/  MUFU.EX2 R73, R64 ;  /* 0x0000004000497308 */ /* 0x000eea0000000800 */
[C---:B------:R-:W-:Y:S08]  /*15ce0*/  HMMA.16816.F32 R104, R48.reuse, R60, R104 ;  /* 0x0000003c3068723c */ /* 0x040ff00000001868 */
[-C--:B------:R-:W-:Y:S04]  /*15cf0*/  HMMA.16816.F32 R108, R48, R62.reuse, R108 ;  /* 0x0000003e306c723c */ /* 0x080fe8000000186c */
[--C-:B--2---:R-:W-:Y:S04]  /*15d00*/  FFMA.FTZ R43, R239, c[0x0][0x2d0], -R65.reuse ;  /* 0x0000b400ef2b7a23 */ /* 0x104fe80000010841 */
[----:B------:R2:W-:Y:S01]  /*15d10*/  MUFU.EX2 R72, R43 ;  /* 0x0000002b00487308 */ /* 0x0005e20000000800 */
[C---:B------:R-:W-:Y:S04]  /*15d20*/  HMMA.16816.F32 R112, R44.reuse, R62, R112 ;  /* 0x0000003e2c70723c */ /* 0x040fe80000001870 */
[----:B---3--:R-:W-:Y:S04]  /*15d30*/  F2FP.PACK_AB R171, R73, R76 ;  /* 0x0000004c49ab723e */ /* 0x008fe800000000ff */
[-C--:B-1----:R-:W-:Y:S08]  /*15d40*/  HMMA.16816.F32 R116, R44, R56.reuse, R116 ;  /* 0x000000382c74723c */ /* 0x082ff00000001874 */
[C---:B------:R-:W-:Y:S04]  /*15d50*/  HMMA.16816.F32 R120, R48.reuse, R56, R120 ;  /* 0x000000383078723c */ /* 0x040fe80000001878 */
[--C-:B--2---:R-:W-:Y:S04]  /*15d60*/  FFMA.FTZ R43, R241, c[0x0][0x2d0], -R65.reuse ;  /* 0x0000b400f12b7a23 */ /* 0x104fe80000010841 */
[-C--:B------:R-:W-:Y:S01]  /*15d70*/  HMMA.16816.F32 R124, R48, R58.reuse, R124 ;  /* 0x0000003a307c723c */ /* 0x080fe2000000187c */
[----:B------:R-:W1:Y:S01]  /*15d80*/  LDSM.16.MT88.4 R48, [R216+0x2900] ;  /* 0x00290000d830783b */ /* 0x000e620000004200 */
[----:B------:R2:W3:Y:S06]  /*15d90*/  MUFU.EX2 R64, R43 ;  /* 0x0000002b00407308 */ /* 0x0004ec0000000800 */
[----:B------:R-:W-:Y:S08]  /*15da0*/  HMMA.16816.F32 R36, R44, R58, R36 ;  /* 0x0000003a2c24723c */ /* 0x000ff00000001824 */
[-C--:B------:R-:W-:Y:S01]  /*15db0*/  HMMA.16816.F32 R136, R168, R148.reuse, R4 ;  /* 0x00000094a888723c */ /* 0x080fe20000001804 */
[----:B------:R-:W4:Y:S04]  /*15dc0*/  LDSM.16.MT88.4 R4, [R214+0x2900] ;  /* 0x00290000d604783b */ /* 0x000f280000004200 */
[--C-:B--2---:R-:W-:Y:S01]  /*15dd0*/  FFMA.FTZ R43, R243, c[0x0][0x2d0], -R65.reuse ;  /* 0x0000b400f32b7a23 */ /* 0x104fe20000010841 */
[----:B---3--:R-:W-:Y:S01]  /*15de0*/  F2FP.PACK_AB R44, R64, R72 ;  /* 0x00000048402c723e */ /* 0x008fe200000000ff */
[----:B------:R-:W-:Y:S02]  /*15df0*/  FFMA.FTZ R65, R244, c[0x0][0x2d0], -R65 ;  /* 0x0000b400f4417a23 */ /* 0x000fe40000010841 */
[----:B------:R2:W-:Y:S10]  /*15e00*/  MUFU.EX2 R54, R43 ;  /* 0x0000002b00367308 */ /* 0x0005f40000000800 */
[----:B------:R-:W3:Y:S01]  /*15e10*/  MUFU.EX2 R65, R65 ;  /* 0x0000004100417308 */ /* 0x000ee20000000800 */
[--C-:B--2---:R-:W-:Y:S09]  /*15e20*/  FFMA.FTZ R43, R90, c[0x0][0x2d0], -R66.reuse ;  /* 0x0000b4005a2b7a23 */ /* 0x104ff20000010842 */
[----:B------:R2:W-:Y:S01]  /*15e30*/  MUFU.EX2 R52, R43 ;  /* 0x0000002b00347308 */ /* 0x0005e20000000800 */
[----:B---3--:R-:W-:Y:S01]  /*15e40*/  F2FP.PACK_AB R46, R65, R54 ;  /* 0x00000036412e723e */ /* 0x008fe200000000ff */
[--C-:B--2---:R-:W-:Y:S08]  /*15e50*/  FFMA.FTZ R43, R91, c[0x0][0x2d0], -R66.reuse ;  /* 0x0000b4005b2b7a23 */ /* 0x104ff00000010842 */
[----:B------:R2:W3:Y:S02]  /*15e60*/  MUFU.EX2 R53, R43 ;  /* 0x0000002b00357308 */ /* 0x0004e40000000800 */
[--C-:B--2---:R-:W-:Y:S01]  /*15e70*/  FFMA.FTZ R43, R94, c[0x0][0x2d0], -R66.reuse ;  /* 0x0000b4005e2b7a23 */ /* 0x104fe20000010842 */
[----:B---3--:R-:W-:Y:S01]  /*15e80*/  F2FP.PACK_AB R45, R53, R52 ;  /* 0x00000034352d723e */ /* 0x008fe200000000ff */
[----:B------:R-:W-:Y:S02]  /*15e90*/  FFMA.FTZ R66, R42, c[0x0][0x2d0], -R66 ;  /* 0x0000b4002a427a23 */ /* 0x000fe40000010842 */
[----:B------:R-:W2:Y:S04]  /*15ea0*/  LDL.LU R42, [R1+0x14] ;  /* 0x00001400012a7983 */ /* 0x000ea80000300800 */
[----:B------:R-:W-:Y:S10]  /*15eb0*/  MUFU.EX2 R43, R43 ;  /* 0x0000002b002b7308 */ /* 0x000ff40000000800 */
[----:B------:R-:W3:Y:S02]  /*15ec0*/  MUFU.EX2 R66, R66 ;  /* 0x0000004200427308 */ /* 0x000ee40000000800 */
[----:B---3--:R-:W-:Y:S07]  /*15ed0*/  F2FP.PACK_AB R47, R66, R43 ;  /* 0x0000002b422f723e */ /* 0x008fee00000000ff */
        /* <DEDUP_REMOVED lines=12> */
[----:B--2---:R-:W-:Y:S02]  /*15fa0*/  FFMA.FTZ R12, R0, R42, R75 ;  /* 0x0000002a000c7223 */ /* 0x004fe4000001004b */
        /* <DEDUP_REMOVED lines=19> */
[----:B------:R-:W-:Y:S01]  /*160e0*/  FADD.FTZ R12, R193, R2 ;  /* 0x00000002c10c7221 */ /* 0x000fe20000010000 */
[----:B------:R-:W1:Y:S01]  /*160f0*/  LDSM.16.MT88.4 R8, [R215+0x2900] ;  /* 0x00290000d708783b */ /* 0x000e620000004200 */
[----:B------:R-:W-:Y:S04]  /*16100*/  FADD.FTZ R13, R252, R0 ;  /* 0x00000000fc0d7221 */ /* 0x000fe80000010000 */
[----:B------:R-:W-:Y:S02]  /*16110*/  FADD.FTZ R2, R167, R14 ;  /* 0x0000000ea7027221 */ /* 0x000fe40000010000 */
[----:B------:R-:W-:Y:S02]  /*16120*/  FADD.FTZ R0, R165, R12 ;  /* 0x0000000ca5007221 */ /* 0x000fe40000010000 */
        /* <DEDUP_REMOVED lines=21> */
[----:B------:R-:W-:Y:S01]  /*16280*/  FADD.FTZ R13, R133, R13 ;  /* 0x0000000d850d7221 */ /* 0x000fe20000010000 */
[----:B------:R-:W-:Y:S01]  /*16290*/  MOV R133, R128 ;  /* 0x0000008000857202 */ /* 0x000fe20000000f00 */
        /* <DEDUP_REMOVED lines=10> */
[----:B------:R-:W-:Y:S01]  /*16340*/  FADD.FTZ R13, R132, R2 ;  /* 0x00000002840d7221 */ /* 0x000fe20000010000 */
[----:B------:R-:W-:Y:S01]  /*16350*/  MOV R132, R129 ;  /* 0x0000008100847202 */ /* 0x000fe20000000f00 */
[----:B------:R-:W-:Y:S02]  /*16360*/  FADD.FTZ R5, R176, R0 ;  /* 0x00000000b0057221 */ /* 0x000fe40000010000 */
[----:B------:R-:W-:Y:S04]  /*16370*/  FADD.FTZ R4, R98, R4 ;  /* 0x0000000462047221 */ /* 0x000fe80000010000 */
[----:B------:R-:W-:Y:S02]  /*16380*/  FADD.FTZ R2, R175, R12 ;  /* 0x0000000caf027221 */ /* 0x000fe40000010000 */
[----:B------:R-:W-:Y:S01]  /*16390*/  FADD.FTZ R0, R134, R13 ;  /* 0x0000000d86007221 */ /* 0x000fe20000010000 */
[----:B------:R-:W-:Y:S01]  /*163a0*/  MOV R134, R3 ;  /* 0x0000000300867202 */ /* 0x000fe20000000f00 */
        /* <DEDUP_REMOVED lines=30> */
[----:B------:R1:W-:Y:S01]  /*16590*/  STL [R1+0x8], R0 ;  /* 0x0000080001007387 */ /* 0x0003e20000100800 */
[----:B------:R-:W-:Y:S02]  /*165a0*/  FADD.FTZ R2, R53, R2 ;  /* 0x0000000235027221 */ /* 0x000fe40000010000 */
[----:B------:R-:W-:Y:S01]  /*165b0*/  FADD.FTZ R4, R65, R4 ;  /* 0x0000000441047221 */ /* 0x000fe20000010000 */
[----:B------:R2:W-:Y:S01]  /*165c0*/  STL [R1+0xc], R5 ;  /* 0x00000c0501007387 */ /* 0x0005e20000100800 */
[----:B------:R-:W-:Y:S02]  /*165d0*/  FADD.FTZ R2, R43, R2 ;  /* 0x000000022b027221 */ /* 0x000fe40000010000 */
[----:B------:R-:W-:Y:S01]  /*165e0*/  IMAD.MOV.U32 R131, RZ, RZ, R130 ;  /* 0x000000ffff837224 */ /* 0x000fe200078e0082 */
[----:B------:R2:W-:Y:S01]  /*165f0*/  STL [R1+0x10], R4 ;  /* 0x0000100401007387 */ /* 0x0005e20000100800 */
[----:B------:R-:W-:Y:S05]  /*16600*/  FADD.FTZ R2, R66, R2 ;  /* 0x0000000242027221 */ /* 0x000fea0000010000 */
[----:B------:R2:W-:Y:S01]  /*16610*/  STL [R1+0x14], R2 ;  /* 0x0000140201007387 */ /* 0x0005e20000100800 */
[----:B-1----:R-:W-:Y:S04]  /*16620*/  IADD3 R0, R229, -0x1, RZ ;  /* 0xffffffffe5007810 */ /* 0x002fe80007ffe0ff */
[----:B------:R-:W-:Y:S01]  /*16630*/  MOV R229, R0 ;  /* 0x0000000000e57202 */ /* 0x000fe20000000f00 */
[----:B------:R-:W-:-:S05]  /*16640*/  @P0 BRA `(.L_x_204) ;  /* 0xffffa68000000947 */ /* 0x000fca000383ffff */
.L_x_187:
[----:B-1----:R-:W3:Y:S04]  /*16650*/  LDL.LU R0, [R1+0x8] ;  /* 0x0000080001007983 */ /* 0x002ee80000300800 */
[----:B------:R-:W4:Y:S04]  /*16660*/  LDL.LU R9, [R1+0xc] ;  /* 0x00000c0001097983 */ /* 0x000f280000300800 */
[----:B--2---:R-:W2:Y:S04]  /*16670*/  LDL.LU R8, [R1+0x10] ;  /* 0x0000100001087983 */ /* 0x004ea80000300800 */
[----:B------:R-:W2:Y:S01]  /*16680*/  LDL.LU R4, [R1+0x14] ;  /* 0x0000140001047983 */ /* 0x000ea20000300800 */
[----:B------:R-:W-:-:S02]  /*16690*/  MOV R24, 0xff800000 ;  /* 0xff80000000187802 */ /* 0x000fc40000000f00 */
[----:B------:R-:W-:Y:S02]  /*166a0*/  MOV R25, 0xff800000 ;  /* 0xff80000000197802 */ /* 0x000fe40000000f00 */
[----:B------:R-:W-:Y:S02]  /*166b0*/  MOV R26, 0xff800000 ;  /* 0xff800000001a7802 */ /* 0x000fe40000000f00 */
[----:B------:R-:W-:Y:S02]  /*166c0*/  MOV R27, 0xff800000 ;  /* 0xff800000001b7802 */ /* 0x000fe40000000f00 */
[----:B------:R-:W-:Y:S01]  /*166d0*/  PLOP3.LUT P4, PT, PT, PT, PT, 0x8, 0x0 ;  /* 0x000000000000781c */ /* 0x000fe20003f8e170 */
[----:B---3--:R-:W1:Y:S04]  /*166e0*/  SHFL.BFLY PT, R5, R0, 0x2, 0x1f ;  /* 0x0c401f0000057f89 */ /* 0x008e6800000e0000 */
[----:B----4-:R-:W3:Y:S04]  /*166f0*/  SHFL.BFLY PT, R6, R9, 0x2, 0x1f ;  /* 0x0c401f0009067f89 */ /* 0x010ee800000e0000 */
[----:B--2---:R-:W2:Y:S04]  /*16700*/  SHFL.BFLY PT, R7, R8, 0x2, 0x1f ;  /* 0x0c401f0008077f89 */ /* 0x004ea800000e0000 */
[----:B------:R-:W4:Y:S01]  /*16710*/  SHFL.BFLY PT, R2, R4, 0x2, 0x1f ;  /* 0x0c401f0004027f89 */ /* 0x000f2200000e0000 */
[----:B-1----:R-:W-:-:S02]  /*16720*/  FADD.FTZ R5, R5, R0 ;  /* 0x0000000005057221 */ /* 0x002fc40000010000 */
[----:B---3--:R-:W-:-:S03]  /*16730*/  FADD.FTZ R6, R6, R9 ;  /* 0x0000000906067221 */ /* 0x008fc60000010000 */
[----:B------:R-:W1:Y:S01]  /*16740*/  SHFL.BFLY PT, R0, R5, 0x1, 0x1f ;  /* 0x0c201f0005007f89 */ /* 0x000e6200000e0000 */
[----:B--2---:R-:W-:-:S03]  /*16750*/  FADD.FTZ R7, R7, R8 ;  /* 0x0000000807077221 */ /* 0x004fc60000010000 */
[----:B------:R-:W2:Y:S01]  /*16760*/  SHFL.BFLY PT, R9, R6, 0x1, 0x1f ;  /* 0x0c201f0006097f89 */ /* 0x000ea200000e0000 */
[----:B----4-:R-:W-:-:S03]  /*16770*/  FADD.FTZ R2, R2, R4 ;  /* 0x0000000402027221 */ /* 0x010fc60000010000 */
[----:B------:R-:W3:Y:S04]  /*16780*/  SHFL.BFLY PT, R4, R7, 0x1, 0x1f ;  /* 0x0c201f0007047f89 */ /* 0x000ee800000e0000 */
[----:B------:R-:W4:Y:S01]  /*16790*/  SHFL.BFLY PT, R8, R2, 0x1, 0x1f ;  /* 0x0c201f0002087f89 */ /* 0x000f2200000e0000 */
[----:B-1----:R-:W-:Y:S01]  /*167a0*/  FADD.FTZ R5, R5, R0 ;  /* 0x0000000005057221 */ /* 0x002fe20000010000 */
[----:B------:R-:W-:Y:S01]  /*167b0*/  MOV R0, RZ ;  /* 0x000000ff00007202 */ /* 0x000fe20000000f00 */
[----:B--2---:R-:W-:-:S03]  /*167c0*/  FADD.FTZ R6, R6, R9 ;  /* 0x0000000906067221 */ /* 0x004fc60000010000 */
[----:B------:R-:W-:Y:S01]  /*167d0*/  FSETP.NE.FTZ.AND P3, PT, R5, RZ, PT ;  /* 0x000000ff0500720b */ /* 0x000fe20003f75000 */
[----:B---3--:R-:W-:Y:S01]  /*167e0*/  FADD.FTZ R7, R7, R4 ;  /* 0x0000000407077221 */ /* 0x008fe20000010000 */
[----:B------:R-:W-:Y:S02]  /*167f0*/  FSETP.NE.FTZ.AND P2, PT, R6, RZ, PT ;  /* 0x000000ff0600720b */ /* 0x000fe40003f55000 */
[----:B------:R-:W-:Y:S01]  /*16800*/  MOV R4, RZ ;  /* 0x000000ff00047202 */ /* 0x000fe20000000f00 */
[----:B----4-:R-:W-:Y:S01]  /*16810*/  FADD.FTZ R8, R2, R8 ;  /* 0x0000000802087221 */ /* 0x010fe20000010000 */
[----:B------:R-:W-:Y:S02]  /*16820*/  FSETP.NE.FTZ.AND P1, PT, R7, RZ, PT ;  /* 0x000000ff0700720b */ /* 0x000fe40003f35000 */
[----:B------:R-:W-:-:S05]  /*16830*/  MOV R2, RZ ;  /* 0x000000ff00027202 */ /* 0x000fca0000000f00 */
[----:B------:R-:W1:Y:S01]  /*16840*/  @P3 MUFU.RCP R0, R5 ;  /* 0x0000000500003308 */ /* 0x000e620000001000 */
[----:B------:R-:W-:-:S07]  /*16850*/  FSETP.NE.FTZ.AND P0, PT, R8, RZ, PT ;  /* 0x000000ff0800720b */ /* 0x000fce0003f15000 */
[----:B------:R-:W-:Y:S01]  /*16860*/  @P2 MUFU.RCP R4, R6 ;  /* 0x0000000600042308 */ /* 0x000fe20000001000 */
[----:B-1----:R-:W-:-:S07]  /*16870*/  FMUL.FTZ R136, R0, R136 ;  /* 0x0000008800887220 */ /* 0x002fce0000410000 */
[----:B------:R-:W1:Y:S01]  /*16880*/  @P1 MUFU.RCP R2, R7 ;  /* 0x0000000700021308 */ /* 0x000e620000001000 */
[C---:B------:R-:W-:Y:S02]  /*16890*/  FMUL.FTZ R137, R0.reuse, R137 ;  /* 0x0000008900897220 */ /* 0x040fe40000410000 */
[C---:B------:R-:W-:Y:S02]  /*168a0*/  FMUL.FTZ R148, R0.reuse, R148 ;  /* 0x0000009400947220 */ /* 0x040fe40000410000 */
[C---:B------:R-:W-:Y:S02]  /*168b0*/  FMUL.FTZ R23, R0.reuse, R149 ;  /* 0x0000009500177220 */ /* 0x040fe40000410000 */
[C---:B------:R-:W-:Y:S01]  /*168c0*/  FMUL.FTZ R152, R0.reuse, R152 ;  /* 0x0000009800987220 */ /* 0x040fe20000410000 */
[----:B------:R-:W-:Y:S01]  /*168d0*/  @P2 MUFU.LG2 R9, R6 ;  /* 0x0000000600092308 */ /* 0x000fe20000000c00 */
        /* <DEDUP_REMOVED lines=80> */
.L_x_143:
[----:B------:R-:W-:Y:S05]  /*16de0*/  @P4 BRA `(.L_x_205) ;  /* 0x000011f000004947 */ /* 0x000fea0003800000 */
[----:B------:R-:W1:Y:S01]  /*16df0*/  S2R R13, SR_TID.X ;  /* 0x00000000000d7919 */ /* 0x000e620000002100 */
[----:B------:R-:W-:Y:S01]  /*16e00*/  IMAD.MOV.U32 R54, RZ, RZ, c[0x0][0x4e8] ;  /* 0x00013a00ff367624 */ /* 0x000fe200078e00ff */
[----:B------:R-:W-:Y:S02]  /*16e10*/  F2FP.PACK_AB R136, R137, R136 ;  /* 0x000000888988723e */ /* 0x000fe400000000ff */
[----:B------:R-:W2:Y:S01]  /*16e20*/  S2R R16, SR_CTAID.Y ;  /* 0x0000000000107919 */ /* 0x000ea20000002600 */
[----:B------:R-:W-:Y:S02]  /*16e30*/  F2FP.PACK_AB R138, R139, R138 ;  /* 0x0000008a8b8a723e */ /* 0x000fe400000000ff */
[C---:B------:R-:W-:Y:S01]  /*16e40*/  ISETP.NE.AND P3, PT, R54.reuse, 0x1, PT ;  /* 0x000000013600780c */ /* 0x040fe20003f65270 */
[----:B------:R-:W3:Y:S01]  /*16e50*/  S2R R28, SR_CTAID.Z ;  /* 0x00000000001c7919 */ /* 0x000ee20000002700 */
[----:B------:R-:W-:Y:S01]  /*16e60*/  IMAD R54, R54, c[0x0][0x388], RZ ;  /* 0x0000e20036367a24 */ /* 0x000fe200078e02ff */
[----:B------:R-:W-:-:S02]  /*16e70*/  F2FP.PACK_AB R23, R23, R148 ;  /* 0x000000941717723e */ /* 0x000fc400000000ff */
[----:B------:R-:W4:Y:S01]  /*16e80*/  S2R R29, SR_CTAID.X ;  /* 0x00000000001d7919 */ /* 0x000f220000002500 */
[----:B------:R-:W-:Y:S02]  /*16e90*/  F2FP.PACK_AB R150, R151, R150 ;  /* 0x000000969796723e */ /* 0x000fe400000000ff */
[----:B------:R-:W-:Y:S01]  /*16ea0*/  F2FP.PACK_AB R140, R141, R140 ;  /* 0x0000008c8d8c723e */ /* 0x000fe200000000ff */
[----:B------:R-:W-:Y:S01]  /*16eb0*/  BAR.SYNC.DEFER_BLOCKING 0x1, 0x80 ;  /* 0x0042000000007b1d */ /* 0x000fe20000010000 */
[----:B------:R-:W-:Y:S02]  /*16ec0*/  F2FP.PACK_AB R142, R143, R142 ;  /* 0x0000008e8f8e723e */ /* 0x000fe400000000ff */
[----:B------:R-:W-:Y:S02]  /*16ed0*/  F2FP.PACK_AB R144, R145, R144 ;  /* 0x000000909190723e */ /* 0x000fe400000000ff */
[----:B------:R-:W-:Y:S02]  /*16ee0*/  F2FP.PACK_AB R146, R147, R146 ;  /* 0x000000929392723e */ /* 0x000fe400000000ff */
[----:B------:R-:W-:-:S02]  /*16ef0*/  F2FP.PACK_AB R152, R153, R152 ;  /* 0x000000989998723e */ /* 0x000fc400000000ff */
[----:B-1----:R-:W-:Y:S02]  /*16f00*/  SHF.R.S32.HI R20, RZ, 0x1f, R13 ;  /* 0x0000001fff147819 */ /* 0x002fe4000001140d */
[----:B------:R-:W-:Y:S01]  /*16f10*/  F2FP.PACK_AB R154, R155, R154 ;  /* 0x0000009a9b9a723e */ /* 0x000fe200000000ff */
[----:B--2---:R-:W-:Y:S01]  /*16f20*/  IMAD.WIDE.U32 R14, R16, c[0x0][0x490], RZ ;  /* 0x00012400100e7a25 */ /* 0x004fe200078e00ff */
[----:B------:R-:W-:Y:S02]  /*16f30*/  SHF.R.S32.HI R0, RZ, 0x1f, R16 ;  /* 0x0000001fff007819 */ /* 0x000fe40000011410 */
[CC--:B------:R-:W-:Y:S02]  /*16f40*/  LEA.HI R2, R20.reuse, R13.reuse, RZ, 0x2 ;  /* 0x0000000d14027211 */ /* 0x0c0fe400078f10ff */
[-C--:B------:R-:W-:Y:S01]  /*16f50*/  LEA.HI R7, R20, R13.reuse, RZ, 0x5 ;  /* 0x0000000d14077211 */ /* 0x080fe200078f28ff */
[----:B------:R-:W-:Y:S01]  /*16f60*/  IMAD R4, R0, c[0x0][0x490], RZ ;  /* 0x0001240000047a24 */ /* 0x000fe200078e02ff */
[----:B------:R-:W-:Y:S01]  /*16f70*/  LEA.HI R12, R20, R13, RZ, 0x3 ;  /* 0x0000000d140c7211 */ /* 0x000fe200078f18ff */
[----:B------:R-:W-:Y:S01]  /*16f80*/  IMAD R3, R0, c[0x0][0x3e8], RZ ;  /* 0x0000fa0000037a24 */ /* 0x000fe200078e02ff */
[----:B------:R-:W-:Y:S01]  /*16f90*/  SHF.R.S32.HI R8, RZ, 0x2, R2 ;  /* 0x00000002ff087819 */ /* 0x000fe20000011402 */
[C---:B------:R-:W-:Y:S01]  /*16fa0*/  IMAD R4, R16.reuse, c[0x0][0x494], R4 ;  /* 0x0001250010047a24 */ /* 0x040fe200078e0204 */
[----:B------:R-:W-:Y:S01]  /*16fb0*/  SHF.R.S32.HI R0, RZ, 0x1f, R2 ;  /* 0x0000001fff007819 */ /* 0x000fe20000011402 */
[----:B------:R-:W-:Y:S01]  /*16fc0*/  IMAD R3, R16, c[0x0][0x3ec], R3 ;  /* 0x0000fb0010037a24 */ /* 0x000fe200078e0203 */
[----:B------:R-:W-:Y:S01]  /*16fd0*/  LOP3.LUT R10, R7, 0xffffffe0, RZ, 0xc0, !PT ;  /* 0xffffffe0070a7812 */ /* 0x000fe200078ec0ff */
[----:B------:R-:W-:Y:S01]  /*16fe0*/  IMAD.IADD R5, R15, 0x1, R4 ;  /* 0x000000010f057824 */ /* 0x000fe200078e0204 */
[----:B------:R-:W-:Y:S01]  /*16ff0*/  LOP3.LUT R2, R2, 0xfffffffc, RZ, 0xc0, !PT ;  /* 0xfffffffc02027812 */ /* 0x000fe200078ec0ff */
[----:B------:R-:W-:Y:S01]  /*17000*/  IMAD.WIDE.U32 R16, R16, c[0x0][0x3e8], RZ ;  /* 0x0000fa0010107a25 */ /* 0x000fe200078e00ff */
[----:B------:R-:W-:-:S02]  /*17010*/  LOP3.LUT R11, R12, 0xfffffff8, RZ, 0xc0, !PT ;  /* 0xfffffff80c0b7812 */ /* 0x000fc400078ec0ff */
[----:B------:R-:W-:Y:S01]  /*17020*/  LEA.HI R6, R0, R8, RZ, 0x3 ;  /* 0x0000000800067211 */ /* 0x000fe200078f18ff */
[C---:B------:R-:W-:Y:S01]  /*17030*/  IMAD.IADD R0, R13.reuse, 0x1, -R10 ;  /* 0x000000010d007824 */ /* 0x040fe200078e0a0a */
[----:B------:R-:W-:Y:S01]  /*17040*/  LEA.HI R20, R20, R13, RZ, 0x6 ;  /* 0x0000000d14147211 */ /* 0x000fe200078f30ff */
[C---:B------:R-:W-:Y:S01]  /*17050*/  IMAD.IADD R9, R13.reuse, 0x1, -R2 ;  /* 0x000000010d097824 */ /* 0x040fe200078e0a02 */
[----:B------:R-:W-:Y:S01]  /*17060*/  LOP3.LUT R6, R6, 0xfffffff8, RZ, 0xc0, !PT ;  /* 0xfffffff806067812 */ /* 0x000fe200078ec0ff */
[----:B------:R-:W-:Y:S01]  /*17070*/  IMAD.IADD R11, R13, 0x1, -R11 ;  /* 0x000000010d0b7824 */ /* 0x000fe200078e0a0b */
[----:B------:R-:W-:Y:S01]  /*17080*/  SHF.R.S32.HI R13, RZ, 0x1f, R0 ;  /* 0x0000001fff0d7819 */ /* 0x000fe20000011400 */
[----:B------:R-:W-:Y:S01]  /*17090*/  IMAD.MOV.U32 R4, RZ, RZ, R14 ;  /* 0x000000ffff047224 */ /* 0x000fe200078e000e */
[----:B------:R-:W-:Y:S01]  /*170a0*/  LOP3.LUT P0, RZ, R0, 0x3, RZ, 0xc0, !PT ;  /* 0x0000000300ff7812 */ /* 0x000fe2000780c0ff */
[----:B------:R-:W-:Y:S01]  /*170b0*/  IMAD.IADD R10, R8, 0x1, -R6 ;  /* 0x00000001080a7824 */ /* 0x000fe200078e0a06 */
[----:B------:R-:W-:Y:S01]  /*170c0*/  LEA.HI R15, R13, R0, RZ, 0x2 ;  /* 0x000000000d0f7211 */ /* 0x000fe200078f10ff */
[----:B------:R-:W-:Y:S01]  /*170d0*/  IMAD.IADD R3, R17, 0x1, R3 ;  /* 0x0000000111037824 */ /* 0x000fe200078e0203 */
[--C-:B------:R-:W-:Y:S01]  /*170e0*/  SHF.R.S32.HI R6, RZ, 0x5, R7.reuse ;  /* 0x00000005ff067819 */ /* 0x100fe20000011407 */
[----:B------:R-:W-:Y:S01]  /*170f0*/  IMAD.MOV.U32 R2, RZ, RZ, R16 ;  /* 0x000000ffff027224 */ /* 0x000fe200078e0010 */
[----:B------:R-:W-:Y:S01]  /*17100*/  SHF.R.S32.HI R0, RZ, 0x1f, R7 ;  /* 0x0000001fff007819 */ /* 0x000fe20000011407 */
[----:B---3--:R-:W-:Y:S01]  /*17110*/  IMAD.WIDE.U32 R18, R28, c[0x0][0x498], R4 ;  /* 0x000126001c127a25 */ /* 0x008fe200078e0004 */
[----:B------:R-:W-:-:S02]  /*17120*/  SHF.R.S32.HI R22, RZ, 0x3, R12 ;  /* 0x00000003ff167819 */ /* 0x000fc4000001140c */
[----:B------:R-:W-:Y:S01]  /*17130*/  LEA.HI R0, R0, R6, RZ, 0x2 ;  /* 0x0000000600007211 */ /* 0x000fe200078f10ff */
[----:B------:R-:W-:Y:S01]  /*17140*/  IMAD.WIDE.U32 R12, R28, c[0x0][0x3f0], R2 ;  /* 0x0000fc001c0c7a25 */ /* 0x000fe200078e0002 */
[----:B------:R-:W-:Y:S02]  /*17150*/  LEA.HI R2, R9, R9, RZ, 0x1 ;  /* 0x0000000909027211 */ /* 0x000fe400078f08ff */
[----:B------:R-:W-:Y:S01]  /*17160*/  LOP3.LUT R3, R0, 0xffffffc, RZ, 0xc0, !PT ;  /* 0x0ffffffc00037812 */ /* 0x000fe200078ec0ff */
[----:B------:R-:W-:Y:S01]  /*17170*/  IMAD.SHL.U32 R4, R22, 0x40, RZ ;  /* 0x0000004016047824 */ /* 0x000fe200078e00ff */
[----:B------:R-:W-:Y:S01]  /*17180*/  LOP3.LUT R5, R2, 0x1ffffffe, RZ, 0xc0, !PT ;  /* 0x1ffffffe02057812 */ /* 0x000fe200078ec0ff */
[----:B------:R-:W-:Y:S01]  /*17190*/  IMAD.SHL.U32 R8, R11, 0x8, RZ ;  /* 0x000000080b087824 */ /* 0x000fe200078e00ff */
[----:B------:R-:W-:Y:S01]  /*171a0*/  SHF.R.S32.HI R14, RZ, 0x1f, R28 ;  /* 0x0000001fff0e7819 */ /* 0x000fe2000001141c */
[----:B------:R-:W-:Y:S01]  /*171b0*/  IMAD.IADD R7, R6, 0x1, -R3 ;  /* 0x0000000106077824 */ /* 0x000fe200078e0a03 */
[----:B------:R-:W-:Y:S01]  /*171c0*/  LOP3.LUT R0, R4, 0x1c0, RZ, 0xc0, !PT ;  /* 0x000001c004007812 */ /* 0x000fe200078ec0ff */
[----:B------:R-:W-:Y:S01]  /*171d0*/  IMAD.IADD R5, R9, 0x1, -R5 ;  /* 0x0000000109057824 */ /* 0x000fe200078e0a05 */
[----:B------:R-:W-:Y:S01]  /*171e0*/  F2FP.PACK_AB R100, R101, R100 ;  /* 0x000000646564723e */ /* 0x000fe200000000ff */
[----:B------:R-:W-:Y:S01]  /*171f0*/  IMAD R21, R14, c[0x0][0x498], RZ ;  /* 0x000126000e157a24 */ /* 0x000fe200078e02ff */
[----:B------:R-:W-:Y:S01]  /*17200*/  LOP3.LUT R4, R0, 0x38, R8, 0xf8, !PT ;  /* 0x0000003800047812 */ /* 0x000fe200078ef808 */
[----:B------:R-:W-:Y:S01]  /*17210*/  IMAD R17, R14, c[0x0][0x3f0], RZ ;  /* 0x0000fc000e117a24 */ /* 0x000fe200078e02ff */
[----:B------:R-:W-:Y:S01]  /*17220*/  SHF.R.U32.HI R3, RZ, 0x3, R0 ;  /* 0x00000003ff037819 */ /* 0x000fe20000011600 */
[----:B------:R-:W-:Y:S01]  /*17230*/  IMAD.SHL.U32 R0, R2, 0x20, RZ ;  /* 0x0000002002007824 */ /* 0x000fe200078e00ff */
[----:B------:R-:W-:Y:S01]  /*17240*/  F2FP.PACK_AB R102, R103, R102 ;  /* 0x000000666766723e */ /* 0x000fe200000000ff */
[----:B------:R-:W-:Y:S01]  /*17250*/  IMAD R16, R6, 0x200, R9 ;  /* 0x0000020006107824 */ /* 0x000fe200078e0209 */
[----:B------:R-:W-:Y:S01]  /*17260*/  LOP3.LUT R14, R4, R3, RZ, 0x3c, !PT ;  /* 0x00000003040e7212 */ /* 0x000fe200078e3cff */
[----:B------:R-:W-:Y:S01]  /*17270*/  IMAD R17, R28, c[0x0][0x3f4], R17 ;  /* 0x0000fd001c117a24 */ /* 0x000fe200078e0211 */
[----:B------:R-:W-:Y:S01]  /*17280*/  LOP3.LUT R2, R0, 0xffffffc0, RZ, 0xc0, !PT ;  /* 0xffffffc000027812 */ /* 0x000fe200078ec0ff */
[----:B------:R-:W-:Y:S01]  /*17290*/  IMAD R0, R11, 0x10, R22 ;  /* 0x000000100b007824 */ /* 0x000fe200078e0216 */
[----:B------:R-:W-:Y:S01]  /*172a0*/  LOP3.LUT R4, R10, 0x1, RZ, 0xc0, !PT ;  /* 0x000000010a047812 */ /* 0x000fe200078ec0ff */
[----:B------:R-:W-:Y:S01]  /*172b0*/  IMAD.SHL.U32 R6, R20, 0x8, RZ ;  /* 0x0000000814067824 */ /* 0x000fe200078e00ff */
[----:B------:R-:W-:Y:S01]  /*172c0*/  SHF.R.S32.HI R3, RZ, 0x2, R15 ;  /* 0x00000002ff037819 */ /* 0x000fe2000001140f */
[----:B------:R-:W-:Y:S01]  /*172d0*/  IMAD R11, R5, 0x8, R2 ;  /* 0x00000008050b7824 */ /* 0x000fe200078e0202 */
[----:B------:R-:W-:Y:S01]  /*172e0*/  ISETP.NE.U32.AND P4, PT, R4, 0x1, PT ;  /* 0x000000010400780c */ /* 0x000fe20003f85070 */
[----:B----4-:R-:W-:Y:S01]  /*172f0*/  IMAD R5, R29, 0x80, R0 ;  /* 0x000000801d057824 */ /* 0x010fe200078e0200 */
[----:B------:R-:W-:Y:S01]  /*17300*/  F2FP.PACK_AB R156, R157, R156 ;  /* 0x0000009c9d9c723e */ /* 0x000fe200000000ff */
[C---:B------:R-:W-:Y:S01]  /*17310*/  IMAD.SHL.U32 R2, R10.reuse, 0x40, RZ ;  /* 0x000000400a027824 */ /* 0x040fe200078e00ff */
[----:B------:R-:W-:Y:S01]  /*17320*/  R2P PR, R10, 0x6 ;  /* 0x000000060a007804 */ /* 0x000fe20000000000 */
[----:B------:R-:W-:Y:S01]  /*17330*/  @P3 IMAD.HI.U32 R9, R5, c[0x0][0x4ec], RZ ;  /* 0x00013b0005093a27 */ /* 0x000fe200078e00ff */
[----:B------:R-:W-:-:S02]  /*17340*/  F2FP.PACK_AB R158, R159, R158 ;  /* 0x0000009e9f9e723e */ /* 0x000fc400000000ff */
[----:B------:R-:W-:Y:S01]  /*17350*/  F2FP.PACK_AB R160, R161, R160 ;  /* 0x000000a0a1a0723e */ /* 0x000fe200000000ff */
[----:B------:R-:W-:Y:S01]  /*17360*/  IMAD.MOV.U32 R4, RZ, RZ, R5 ;  /* 0x000000ffff047224 */ /* 0x000fe200078e0005 */
[----:B------:R-:W-:Y:S01]  /*17370*/  @P3 SHF.R.U32.HI R4, RZ, c[0x0][0x4f0], R9 ;  /* 0x00013c00ff043a19 */ /* 0x000fe20000011609 */
[----:B------:R-:W-:Y:S01]  /*17380*/  IMAD R0, R7, 0x10, R3 ;  /* 0x0000001007007824 */ /* 0x000fe200078e0203 */
[----:B------:R-:W-:Y:S01]  /*17390*/  LOP3.LUT R7, R2, 0x1c0, RZ, 0xc0, !PT ;  /* 0x000001c002077812 */ /* 0x000fe200078ec0ff */
[----:B------:R-:W-:Y:S01]  /*173a0*/  IMAD.IADD R3, R13, 0x1, R17 ;  /* 0x000000010d037824 */ /* 0x000fe200078e0211 */
[----:B------:R-:W-:Y:S01]  /*173b0*/  LOP3.LUT R17, R14, 0x7ffffe00, R6, 0xf8, !PT ;  /* 0x7ffffe000e117812 */ /* 0x000fe200078ef806 */
[----:B------:R-:W-:Y:S01]  /*173c0*/  IMAD.IADD R9, R0, 0x1, R11 ;  /* 0x0000000100097824 */ /* 0x000fe200078e020b */
[----:B------:R-:W-:Y:S01]  /*173d0*/  LEA.HI R7, R7, R7, RZ, 0x1d ;  /* 0x0000000707077211 */ /* 0x000fe200078fe8ff */
[----:B------:R-:W-:Y:S01]  /*173e0*/  IMAD.MOV R6, RZ, RZ, -R4 ;  /* 0x000000ffff067224 */ /* 0x000fe200078e0a04 */
[----:B------:R-:W-:Y:S01]  /*173f0*/  F2FP.PACK_AB R162, R163, R162 ;  /* 0x000000a2a3a2723e */ /* 0x000fe200000000ff */
[----:B------:R-:W-:Y:S01]  /*17400*/  IMAD R0, R29, 0x80, R0 ;  /* 0x000000801d007824 */ /* 0x000fe200078e0200 */
[----:B------:R-:W-:Y:S01]  /*17410*/  F2FP.PACK_AB R164, R165, R164 ;  /* 0x000000a4a5a4723e */ /* 0x000fe200000000ff */
[----:B------:R-:W-:Y:S01]  /*17420*/  IMAD R10, R6, c[0x0][0x4e8], R5 ;  /* 0x00013a00060a7a24 */ /* 0x000fe200078e0205 */
[----:B------:R-:W-:Y:S01]  /*17430*/  SHF.R.S32.HI R5, RZ, 0x1f, R4 ;  /* 0x0000001fff057819 */ /* 0x000fe20000011404 */
[----:B------:R-:W-:Y:S01]  /*17440*/  IMAD.U32 R11, R16, 0x2, R7 ;  /* 0x00000002100b7824 */ /* 0x000fe200078e0007 */
[C---:B------:R-:W-:Y:S01]  /*17450*/  IADD3 R7, R0.reuse, 0x8, RZ ;  /* 0x0000000800077810 */ /* 0x040fe20007ffe0ff */
[----:B------:R-:W-:Y:S01]  /*17460*/  IMAD R14, R29, 0x80, R9 ;  /* 0x000000801d0e7824 */ /* 0x000fe200078e0209 */
[CC--:B------:R-:W-:Y:S01]  /*17470*/  ISETP.GE.OR P5, PT, R0.reuse, R54.reuse, P0 ;  /* 0x000000360000720c */ /* 0x0c0fe200007a6670 */
[----:B------:R-:W-:Y:S01]  /*17480*/  IMAD.MOV.U32 R2, RZ, RZ, R12 ;  /* 0x000000ffff027224 */ /* 0x000fe200078e000c */
[----:B------:R-:W-:Y:S01]  /*17490*/  IADD3 R6, R0, 0x40, RZ ;  /* 0x0000004000067810 */ /* 0x000fe20007ffe0ff */
[----:B------:R-:W-:Y:S01]  /*174a0*/  IMAD R5, R5, c[0x0][0x3e0], RZ ;  /* 0x0000f80005057a24 */ /* 0x000fe200078e02ff */
[----:B------:R-:W-:Y:S01]  /*174b0*/  ISETP.GE.OR P6, PT, R7, R54, P0 ;  /* 0x000000360700720c */ /* 0x000fe200007c6670 */
[----:B------:R-:W-:Y:S01]  /*174c0*/  @P3 IMAD.HI.U32 R7, R14, c[0x0][0x4ec], RZ ;  /* 0x00013b000e073a27 */ /* 0x000fe200078e00ff */
[----:B------:R-:W-:-:S02]  /*174d0*/  P2R R9, PR, RZ, 0x20 ;  /* 0x00000020ff097803 */ /* 0x000fc40000000000 */
[----:B------:R-:W-:Y:S01]  /*174e0*/  ISETP.GE.OR P5, PT, R6, R54, P0 ;  /* 0x000000360600720c */ /* 0x000fe200007a6670 */
[----:B------:R-:W-:Y:S01]  /*174f0*/  IMAD.MOV.U32 R15, RZ, RZ, -0x10 ;  /* 0xfffffff0ff0f7424 */ /* 0x000fe200078e00ff */
[----:B------:R-:W-:Y:S01]  /*17500*/  IADD3 R0, R0, 0x48, RZ ;  /* 0x0000004800007810 */ /* 0x000fe20007ffe0ff */
[C---:B------:R-:W-:Y:S01]  /*17510*/  IMAD.WIDE.U32 R2, R4.reuse, c[0x0][0x3e0], R2 ;  /* 0x0000f80004027a25 */ /* 0x040fe200078e0002 */
[----:B------:R-:W-:Y:S02]  /*17520*/  F2FP.PACK_AB R166, R167, R166 ;  /* 0x000000a6a7a6723e */ /* 0x000fe400000000ff */
[----:B------:R-:W-:Y:S01]  /*17530*/  SEL R15, R15, 0x10, !P4 ;  /* 0x000000100f0f7807 */ /* 0x000fe20006000000 */
[----:B------:R-:W-:Y:S01]  /*17540*/  IMAD R6, R4, c[0x0][0x3e4], R5 ;  /* 0x0000f90004067a24 */ /* 0x000fe200078e0205 */
[----:B------:R-:W-:Y:S01]  /*17550*/  ISETP.GE.OR P4, PT, R0, R54, P0 ;  /* 0x000000360000720c */ /* 0x000fe20000786670 */
[----:B------:R-:W-:Y:S01]  /*17560*/  IMAD.MOV.U32 R4, RZ, RZ, R14 ;  /* 0x000000ffff047224 */ /* 0x000fe200078e000e */
[----:B------:R-:W-:Y:S01]  /*17570*/  @P3 SHF.R.U32.HI R4, RZ, c[0x0][0x4f0], R7 ;  /* 0x00013c00ff043a19 */ /* 0x000fe20000011607 */
[----:B------:R-:W-:Y:S01]  /*17580*/  IMAD R21, R28, c[0x0][0x49c], R21 ;  /* 0x000127001c157a24 */ /* 0x000fe200078e0215 */
[----:B------:R-:W-:Y:S01]  /*17590*/  ISETP.NE.AND P3, PT, R9, RZ, PT ;  /* 0x000000ff0900720c */ /* 0x000fe20003f65270 */
[----:B------:R-:W-:Y:S01]  /*175a0*/  IMAD.SHL.U32 R0, R11, 0x2, RZ ;  /* 0x000000020b007824 */ /* 0x000fe200078e00ff */
[----:B------:R-:W-:Y:S01]  /*175b0*/  SHF.R.S32.HI R11, RZ, 0x1f, R10 ;  /* 0x0000001fff0b7819 */ /* 0x000fe2000001140a */
[----:B------:R-:W-:Y:S01]  /*175c0*/  IMAD.IADD R3, R3, 0x1, R6 ;  /* 0x0000000103037824 */ /* 0x000fe200078e0206 */
[--C-:B------:R-:W-:Y:S01]  /*175d0*/  SHF.R.S32.HI R6, RZ, 0x1f, R4.reuse ;  /* 0x0000001fff067819 */ /* 0x100fe20000011404 */
[----:B------:R-:W-:Y:S01]  /*175e0*/  IMAD.MOV.U32 R16, RZ, RZ, 0x20 ;  /* 0x00000020ff107424 */ /* 0x000fe200078e00ff */
[----:B------:R-:W-:Y:S01]  /*175f0*/  IADD3 R12, P0, R4, R18, RZ ;  /* 0x00000012040c7210 */ /* 0x000fe20007f1e0ff */
[----:B------:R-:W-:Y:S01]  /*17600*/  IMAD.MOV R4, RZ, RZ, -R4 ;  /* 0x000000ffff047224 */ /* 0x000fe200078e0a04 */
[----:B------:R-:W-:Y:S01]  /*17610*/  STS [R0+0x80], R136 ;  /* 0x0000808800007388 */ /* 0x000fe20000000800 */
[----:B------:R-:W-:Y:S01]  /*17620*/  IMAD.WIDE.U32 R2, R10, c[0x0][0x3d8], R2 ;  /* 0x0000f6000a027a25 */ /* 0x000fe200078e0002 */
[----:B------:R-:W-:-:S02]  /*17630*/  IADD3.X R13, R6, R19, R21, P0, !PT ;  /* 0x00000013060d7210 */ /* 0x000fc400007fe415 */
[----:B------:R-:W-:Y:S01]  /*17640*/  SEL R16, R16, 0xffffffe0, !P1 ;  /* 0xffffffe010107807 */ /* 0x000fe20004800000 */
[----:B------:R-:W-:Y:S01]  /*17650*/  IMAD R6, R11, c[0x0][0x3d8], RZ ;  /* 0x0000f6000b067a24 */ /* 0x000fe200078e02ff */
[----:B------:R-:W-:Y:S01]  /*17660*/  STS [R0+0x480], R138 ;  /* 0x0004808a00007388 */ /* 0x000fe20000000800 */
[----:B------:R-:W-:Y:S01]  /*17670*/  IMAD R4, R4, c[0x0][0x4e8], R14 ;  /* 0x00013a0004047a24 */ /* 0x000fe200078e020e */
[----:B------:R-:W-:Y:S01]  /*17680*/  IADD3 R7, R0, 0x80, RZ ;  /* 0x0000008000077810 */ /* 0x000fe20007ffe0ff */
[----:B------:R-:W-:Y:S01]  /*17690*/  IMAD R6, R10, c[0x0][0x3dc], R6 ;  /* 0x0000f7000a067a24 */ /* 0x000fe200078e0206 */
[C---:B------:R-:W-:Y:S01]  /*176a0*/  IADD3 R9, R0.reuse, 0xc0, RZ ;  /* 0x000000c000097810 */ /* 0x040fe20007ffe0ff */
[----:B------:R-:W-:Y:S01]  /*176b0*/  IMAD.IADD R5, R0, 0x1, R15 ;  /* 0x0000000100057824 */ /* 0x000fe200078e020f */
[----:B------:R-:W-:Y:S01]  /*176c0*/  LEA R21, P0, R2, c[0x0][0x380], 0x1 ;  /* 0x0000e00002157a11 */ /* 0x000fe200078008ff */
[----:B------:R-:W-:Y:S01]  /*176d0*/  IMAD.IADD R3, R3, 0x1, R6 ;  /* 0x0000000103037824 */ /* 0x000fe200078e0206 */
[----:B------:R-:W-:Y:S01]  /*176e0*/  SHF.R.S32.HI R6, RZ, 0x1f, R4 ;  /* 0x0000001fff067819 */ /* 0x000fe20000011404 */
[----:B------:R-:W-:Y:S01]  /*176f0*/  IMAD R22, R29, 0x80, R22 ;  /* 0x000000801d167824 */ /* 0x000fe200078e0216 */
[----:B------:R-:W-:Y:S01]  /*17700*/  STS [R5+0x80], R23 ;  /* 0x0000801705007388 */ /* 0x000fe20000000800 */
[----:B------:R-:W-:-:S02]  /*17710*/  @P2 IADD3 R9, R7, -0x40, RZ ;  /* 0xffffffc007092810 */ /* 0x000fc40007ffe0ff */
[----:B------:R-:W-:Y:S01]  /*17720*/  IMAD R6, R6, c[0x0][0x488], RZ ;  /* 0x0001220006067a24 */ /* 0x000fe200078e02ff */
[----:B------:R-:W-:Y:S01]  /*17730*/  STS [R5+0x480], R150 ;  /* 0x0004809605007388 */ /* 0x000fe20000000800 */
[----:B------:R-:W-:Y:S01]  /*17740*/  LEA.HI.X R20, R2, c[0x0][0x384], R3, 0x1, P0 ;  /* 0x0000e10002147a11 */ /* 0x000fe200000f0c03 */
[C---:B------:R-:W-:Y:S01]  /*17750*/  IMAD.WIDE.U32 R2, R4.reuse, c[0x0][0x488], R12 ;  /* 0x0001220004027a25 */ /* 0x040fe200078e000c */
[----:B------:R-:W-:Y:S01]  /*17760*/  F2FP.PACK_AB R112, R113, R112 ;  /* 0x000000707170723e */ /* 0x000fe200000000ff */
[----:B------:R-:W-:Y:S01]  /*17770*/  STS [R0+0x2080], R140 ;  /* 0x0020808c00007388 */ /* 0x000fe20000000800 */
[----:B------:R-:W-:Y:S01]  /*17780*/  F2FP.PACK_AB R114, R115, R114 ;  /* 0x000000727372723e */ /* 0x000fe200000000ff */
[----:B------:R-:W-:Y:S01]  /*17790*/  IMAD R6, R4, c[0x0][0x48c], R6 ;  /* 0x0001230004067a24 */ /* 0x000fe200078e0206 */
[----:B------:R-:W-:Y:S01]  /*177a0*/  LEA R4, P0, R2, c[0x0][0x450], 0x2 ;  /* 0x0001140002047a11 */ /* 0x000fe200078010ff */
[----:B------:R1:W-:Y:S01]  /*177b0*/  STS [R0+0x2480], R142 ;  /* 0x0024808e00007388 */ /* 0x0003e20000000800 */
[----:B------:R-:W-:-:S02]  /*177c0*/  F2FP.PACK_AB R104, R105, R104 ;  /* 0x000000686968723e */ /* 0x000fc400000000ff */
[----:B------:R-:W-:Y:S01]  /*177d0*/  F2FP.PACK_AB R106, R107, R106 ;  /* 0x0000006a6b6a723e */ /* 0x000fe200000000ff */
[----:B------:R-:W-:Y:S01]  /*177e0*/  STS [R5+0x2080], R144 ;  /* 0x0020809005007388 */ /* 0x000fe20000000800 */
[----:B------:R-:W-:Y:S02]  /*177f0*/  F2FP.PACK_AB R108, R109, R108 ;  /* 0x0000006c6d6c723e */ /* 0x000fe400000000ff */
[----:B------:R-:W-:Y:S01]  /*17800*/  F2FP.PACK_AB R110, R111, R110 ;  /* 0x0000006e6f6e723e */ /* 0x000fe200000000ff */
[----:B------:R2:W-:Y:S01]  /*17810*/  STS [R5+0x2480], R146 ;  /* 0x0024809205007388 */ /* 0x0005e20000000800 */
[----:B------:R-:W-:Y:S02]  /*17820*/  F2FP.PACK_AB R116, R117, R116 ;  /* 0x000000747574723e */ /* 0x000fe400000000ff */
[----:B------:R-:W-:Y:S01]  /*17830*/  F2FP.PACK_AB R118, R119, R118 ;  /* 0x000000767776723e */ /* 0x000fe200000000ff */
[----:B------:R-:W-:Y:S01]  /*17840*/  SHFL.IDX PT, R12, R4, RZ, 0x1c1f ;  /* 0x001c1fff040c7589 */ /* 0x000fe200000e0000 */
[----:B------:R-:W-:-:S02]  /*17850*/  F2FP.PACK_AB R168, R169, R168 ;  /* 0x000000a8a9a8723e */ /* 0x000fc400000000ff */
[----:B------:R-:W-:Y:S01]  /*17860*/  F2FP.PACK_AB R170, R171, R170 ;  /* 0x000000aaabaa723e */ /* 0x000fe200000000ff */
[----:B------:R-:W-:Y:S01]  /*17870*/  SHFL.IDX PT, R10, R4, 0x1, 0x1c1f ;  /* 0x003c1f00040a7f89 */ /* 0x000fe200000e0000 */
[----:B------:R-:W-:Y:S02]  /*17880*/  F2FP.PACK_AB R120, R121, R120 ;  /* 0x000000787978723e */ /* 0x000fe400000000ff */
[----:B------:R-:W-:Y:S01]  /*17890*/  F2FP.PACK_AB R122, R123, R122 ;  /* 0x0000007a7b7a723e */ /* 0x000fe200000000ff */
[----:B------:R-:W-:Y:S01]  /*178a0*/  SHFL.IDX PT, R44, R20, 0x3, 0x181f ;  /* 0x00781f00142c7f89 */ /* 0x000fe200000e0000 */
[----:B------:R-:W-:Y:S02]  /*178b0*/  F2FP.PACK_AB R124, R125, R124 ;  /* 0x0000007c7d7c723e */ /* 0x000fe400000000ff */
[----:B------:R-:W-:Y:S01]  /*178c0*/  F2FP.PACK_AB R126, R127, R126 ;  /* 0x0000007e7f7e723e */ /* 0x000fe200000000ff */
[----:B------:R-:W-:Y:S01]  /*178d0*/  SHFL.IDX PT, R48, R21, 0x6, 0x181f ;  /* 0x00d81f0015307f89 */ /* 0x000fe200000e0000 */
[----:B-1----:R-:W-:Y:S01]  /*178e0*/  IMAD.IADD R0, R0, 0x1, R16 ;  /* 0x0000000100007824 */ /* 0x002fe200078e0210 */
[----:B------:R-:W-:-:S02]  /*178f0*/  SHF.R.S32.HI R52, RZ, 0x1f, R8 ;  /* 0x0000001fff347819 */ /* 0x000fc40000011408 */
[C---:B------:R-:W-:Y:S01]  /*17900*/  IADD3 R23, R22.reuse, 0x40, RZ ;  /* 0x0000004016177810 */ /* 0x040fe20007ffe0ff */
[----:B------:R-:W-:Y:S01]  /*17910*/  SHFL.IDX PT, R51, R20, 0x4, 0x181f ;  /* 0x00981f0014337f89 */ /* 0x000fe200000e0000 */
[C---:B------:R-:W-:Y:S02]  /*17920*/  IADD3 R45, R22.reuse, 0x50, RZ ;  /* 0x00000050162d7810 */ /* 0x040fe40007ffe0ff */
[----:B------:R-:W-:Y:S01]  /*17930*/  IADD3 R53, R22, 0x60, RZ ;  /* 0x0000006016357810 */ /* 0x000fe20007ffe0ff */
[C---:B--2---:R-:W-:Y:S01]  /*17940*/  IMAD.IADD R5, R16.reuse, 0x1, R5 ;  /* 0x0000000110057824 */ /* 0x044fe200078e0205 */
[----:B------:R-:W-:Y:S04]  /*17950*/  STS [R0+0x80], R152 ;  /* 0x0000809800007388 */ /* 0x000fe80000000800 */
[----:B------:R-:W-:Y:S04]  /*17960*/  STS [R0+0x480], R154 ;  /* 0x0004809a00007388 */ /* 0x000fe80000000800 */
[----:B------:R-:W-:Y:S04]  /*17970*/  STS [R5+0x80], R100 ;  /* 0x0000806405007388 */ /* 0x000fe80000000800 */
[----:B------:R-:W-:Y:S04]  /*17980*/  STS [R5+0x480], R102 ;  /* 0x0004806605007388 */ /* 0x000fe80000000800 */
[----:B------:R-:W-:Y:S04]  /*17990*/  STS [R0+0x2080], R156 ;  /* 0x0020809c00007388 */ /* 0x000fe80000000800 */
[----:B------:R1:W-:Y:S04]  /*179a0*/  STS [R0+0x2480], R158 ;  /* 0x0024809e00007388 */ /* 0x0003e80000000800 */
[----:B------:R-:W-:Y:S04]  /*179b0*/  STS [R5+0x2080], R160 ;  /* 0x002080a005007388 */ /* 0x000fe80000000800 */
[----:B------:R-:W-:Y:S04]  /*179c0*/  STS [R5+0x2480], R162 ;  /* 0x002480a205007388 */ /* 0x000fe80000000800 */
[----:B------:R-:W-:Y:S04]  /*179d0*/  STS [R9], R164 ;  /* 0x000000a409007388 */ /* 0x000fe80000000800 */
[----:B------:R-:W-:Y:S04]  /*179e0*/  STS [R9+0x400], R166 ;  /* 0x000400a609007388 */ /* 0x000fe80000000800 */
[----:B------:R-:W-:Y:S04]  /*179f0*/  SHFL.IDX PT, R50, R20, 0x5, 0x181f ;  /* 0x00b81f0014327f89 */ /* 0x000fe800000e0000 */
[----:B------:R-:W-:Y:S01]  /*17a00*/  SHFL.IDX PT, R49, R20, 0x6, 0x181f ;  /* 0x00d81f0014317f89 */ /* 0x000fe200000e0000 */
[----:B-1----:R-:W-:Y:S01]  /*17a10*/  IMAD.IADD R0, R3, 0x1, R6 ;  /* 0x0000000103007824 */ /* 0x002fe200078e0206 */
[----:B------:R-:W-:-:S02]  /*17a20*/  IADD3 R3, R16, 0x400, R9 ;  /* 0x0000040010037810 */ /* 0x000fc40007ffe009 */
[----:B------:R-:W-:Y:S02]  /*17a30*/  SHFL.IDX PT, R6, R4, 0x2, 0x1c1f ;  /* 0x005c1f0004067f89 */ /* 0x000fe400000e0000 */
[----:B------:R-:W-:Y:S01]  /*17a40*/  LEA.HI.X R2, R2, c[0x0][0x454], R0, 0x2, P0 ;  /* 0x0001150002027a11 */ /* 0x000fe200000f1400 */
[C---:B------:R-:W-:Y:S01]  /*17a50*/  IMAD.IADD R0, R15.reuse, 0x1, R9 ;  /* 0x000000010f007824 */ /* 0x040fe200078e0209 */
[----:B------:R-:W-:Y:S01]  /*17a60*/  SHFL.IDX PT, R4, R4, 0x3, 0x1c1f ;  /* 0x007c1f0004047f89 */ /* 0x000fe200000e0000 */
[----:B------:R-:W-:Y:S01]  /*17a70*/  IMAD.IADD R14, R15, 0x1, R3 ;  /* 0x000000010f0e7824 */ /* 0x000fe200078e0203 */
[----:B------:R-:W-:Y:S01]  /*17a80*/  ISETP.GE.AND P0, PT, R8, c[0x0][0x3c8], PT ;  /* 0x0000f20008007a0c */ /* 0x000fe20003f06270 */
[----:B------:R-:W-:Y:S01]  /*17a90*/  IMAD.IADD R3, R16, 0x1, R9 ;  /* 0x0000000110037824 */ /* 0x000fe200078e0209 */
[----:B------:R-:W1:Y:S02]  /*17aa0*/  SHFL.IDX PT, R13, R2, RZ, 0x1c1f ;  /* 0x001c1fff020d7589 */ /* 0x000e6400000e0000 */
[----:B------:R-:W-:-:S02]  /*17ab0*/  ISETP.GE.OR P1, PT, R22, R54, P0 ;  /* 0x000000361600720c */ /* 0x000fc40000726670 */
[----:B------:R-:W2:Y:S04]  /*17ac0*/  SHFL.IDX PT, R11, R2, 0x1, 0x1c1f ;  /* 0x003c1f00020b7f89 */ /* 0x000ea800000e0000 */
[----:B------:R-:W3:Y:S04]  /*17ad0*/  SHFL.IDX PT, R7, R2, 0x2, 0x1c1f ;  /* 0x005c1f0002077f89 */ /* 0x000ee800000e0000 */
[----:B------:R4:W1:Y:S04]  /*17ae0*/  SHFL.IDX PT, R5, R2, 0x3, 0x1c1f ;  /* 0x007c1f0002057f89 */ /* 0x00086800000e0000 */
[----:B------:R-:W-:Y:S04]  /*17af0*/  STS [R0], R112 ;  /* 0x0000007000007388 */ /* 0x000fe80000000800 */
[----:B------:R-:W-:Y:S04]  /*17b00*/  STS [R0+0x400], R114 ;  /* 0x0004007200007388 */ /* 0x000fe80000000800 */
[----:B------:R-:W-:Y:S04]  /*17b10*/  STS [R9+0x2000], R104 ;  /* 0x0020006809007388 */ /* 0x000fe80000000800 */
[----:B------:R-:W-:Y:S04]  /*17b20*/  STS [R9+0x2400], R106 ;  /* 0x0024006a09007388 */ /* 0x000fe80000000800 */
[----:B------:R-:W-:Y:S01]  /*17b30*/  STS [R0+0x2000], R108 ;  /* 0x0020006c00007388 */ /* 0x000fe20000000800 */
[----:B----4-:R-:W-:-:S03]  /*17b40*/  IMAD.IADD R2, R16, 0x1, R0 ;  /* 0x0000000110027824 */ /* 0x010fc600078e0200 */
[----:B------:R4:W-:Y:S04]  /*17b50*/  STS [R0+0x2400], R110 ;  /* 0x0024006e00007388 */ /* 0x0009e80000000800 */
[----:B------:R-:W-:Y:S04]  /*17b60*/  STS [R3], R116 ;  /* 0x0000007403007388 */ /* 0x000fe80000000800 */
[----:B------:R-:W-:Y:S04]  /*17b70*/  STS [R3+0x400], R118 ;  /* 0x0004007603007388 */ /* 0x000fe80000000800 */
[----:B------:R-:W-:Y:S04]  /*17b80*/  STS [R2], R168 ;  /* 0x000000a802007388 */ /* 0x000fe80000000800 */
[----:B------:R-:W-:Y:S04]  /*17b90*/  STS [R14], R170 ;  /* 0x000000aa0e007388 */ /* 0x000fe80000000800 */
[----:B------:R-:W-:Y:S04]  /*17ba0*/  STS [R3+0x2000], R120 ;  /* 0x0020007803007388 */ /* 0x000fe80000000800 */
[----:B------:R-:W-:Y:S01]  /*17bb0*/  STS [R3+0x2400], R122 ;  /* 0x0024007a03007388 */ /* 0x000fe20000000800 */
[----:B----4-:R-:W-:-:S03]  /*17bc0*/  IMAD.SHL.U32 R0, R17, 0x2, RZ ;  /* 0x0000000211007824 */ /* 0x010fc600078e00ff */
[----:B------:R4:W-:Y:S04]  /*17bd0*/  STS [R2+0x2000], R124 ;  /* 0x0020007c02007388 */ /* 0x0009e80000000800 */
[----:B------:R-:W-:Y:S04]  /*17be0*/  STS [R14+0x2000], R126 ;  /* 0x0020007e0e007388 */ /* 0x000fe80000000800 */
[----:B------:R-:W-:Y:S06]  /*17bf0*/  BAR.SYNC.DEFER_BLOCKING 0x1, 0x80 ;  /* 0x0042000000007b1d */ /* 0x000fec0000010000 */
[----:B------:R-:W3:Y:S04]  /*17c00*/  SHFL.IDX PT, R3, R21, 0x1, 0x181f ;  /* 0x00381f0015037f89 */ /* 0x000ee800000e0000 */
[----:B------:R-:W-:Y:S01]  /*17c10*/  SHFL.IDX PT, R9, R21, 0x2, 0x181f ;  /* 0x00581f0015097f89 */ /* 0x000fe200000e0000 */
[----:B----4-:R-:W-:-:S03]  /*17c20*/  IADD3 R2, R22, 0x10, RZ ;  /* 0x0000001016027810 */ /* 0x010fc60007ffe0ff */
[----:B-1----:R-:W-:Y:S04]  /*17c30*/  @!P3 ST.E [R12.64], R24 ;  /* 0x000000180c00b985 */ /* 0x002fe8000c10190c */
[----:B--2---:R-:W-:Y:S04]  /*17c40*/  @!P6 ST.E [R10.64], R25 ;  /* 0x000000190a00e985 */ /* 0x004fe8000c10190c */
[----:B---3--:R-:W-:Y:S04]  /*17c50*/  @!P5 ST.E [R6.64], R26 ;  /* 0x0000001a0600d985 */ /* 0x008fe8000c10190c */
[----:B------:R1:W-:Y:S01]  /*17c60*/  @!P4 ST.E [R4.64], R27 ;  /* 0x0000001b0400c985 */ /* 0x0003e2000c10190c */
[----:B------:R-:W-:-:S02]  /*17c70*/  ISETP.GE.OR P4, PT, R2, R54, P0 ;  /* 0x000000360200720c */ /* 0x000fc40000786670 */
[----:B------:R-:W-:Y:S01]  /*17c80*/  IADD3 R2, R22, 0x20, RZ ;  /* 0x0000002016027810 */ /* 0x000fe20007ffe0ff */
[----:B------:R-:W2:Y:S03]  /*17c90*/  SHFL.IDX PT, R6, R21, RZ, 0x181f ;  /* 0x00181fff15067589 */ /* 0x000ea600000e0000 */
[----:B------:R-:W-:Y:S01]  /*17ca0*/  ISETP.GE.OR P3, PT, R2, R54, P0 ;  /* 0x000000360200720c */ /* 0x000fe20000766670 */
[----:B------:R-:W3:Y:S01]  /*17cb0*/  SHFL.IDX PT, R7, R20, RZ, 0x181f ;  /* 0x00181fff14077589 */ /* 0x000ee200000e0000 */
[----:B------:R-:W-:-:S03]  /*17cc0*/  IADD3 R2, R22, 0x30, RZ ;  /* 0x0000003016027810 */ /* 0x000fc60007ffe0ff */
[----:B------:R-:W-:Y:S01]  /*17cd0*/  LDS.128 R24, [R0+0x80] ;  /* 0x0000800000187984 */ /* 0x000fe20000000c00 */
[----:B------:R-:W-:-:S03]  /*17ce0*/  ISETP.GE.OR P2, PT, R2, R54, P0 ;  /* 0x000000360200720c */ /* 0x000fc60000746670 */
[----:B------:R-:W4:Y:S04]  /*17cf0*/  SHFL.IDX PT, R5, R20, 0x1, 0x181f ;  /* 0x00381f0014057f89 */ /* 0x000f2800000e0000 */
[----:B------:R-:W4:Y:S04]  /*17d00*/  SHFL.IDX PT, R11, R20, 0x2, 0x181f ;  /* 0x00581f00140b7f89 */ /* 0x000f2800000e0000 */
[----:B------:R-:W4:Y:S01]  /*17d10*/  SHFL.IDX PT, R10, R21, 0x3, 0x181f ;  /* 0x00781f00150a7f89 */ /* 0x000f2200000e0000 */
[----:B-1----:R-:W-:-:S03]  /*17d20*/  @!P4 LEA R4, P6, R8, R3, 0x1 ;  /* 0x000000030804c211 */ /* 0x002fc600078c08ff */
[----:B------:R-:W1:Y:S01]  /*17d30*/  LDS.128 R16, [R0+0x880] ;  /* 0x0008800000107984 */ /* 0x000e620000000c00 */
[----:B--2---:R-:W-:-:S03]  /*17d40*/  @!P1 LEA R6, P5, R8, R6, 0x1 ;  /* 0x0000000608069211 */ /* 0x004fc600078a08ff */
[----:B------:R-:W2:Y:S01]  /*17d50*/  LDS.128 R12, [R0+0x1080] ;  /* 0x00108000000c7984 */ /* 0x000ea20000000c00 */
[----:B---3--:R-:W-:-:S03]  /*17d60*/  @!P1 LEA.HI.X R7, R8, R7, R52, 0x1, P5 ;  /* 0x0000000708079211 */ /* 0x008fc600028f0c34 */
[----:B------:R-:W3:Y:S02]  /*17d70*/  LDS.128 R28, [R0+0x1880] ;  /* 0x00188000001c7984 */ /* 0x000ee40000000c00 */
[----:B------:R-:W-:Y:S02]  /*17d80*/  P2R R2, PR, RZ, 0x40 ;  /* 0x00000040ff027803 */ /* 0x000fe40000000000 */
[----:B------:R-:W-:Y:S01]  /*17d90*/  LDS.128 R32, [R0+0x2080] ;  /* 0x0020800000207984 */ /* 0x000fe20000000c00 */
[----:B------:R-:W-:Y:S02]  /*17da0*/  ISETP.GE.OR P6, PT, R23, R54, P0 ;  /* 0x000000361700720c */ /* 0x000fe400007c6670 */
[----:B------:R-:W-:Y:S01]  /*17db0*/  ISETP.NE.AND P5, PT, R2, RZ, PT ;  /* 0x000000ff0200720c */ /* 0x000fe20003fa5270 */
[----:B------:R-:W-:Y:S03]  /*17dc0*/  LDS.128 R36, [R0+0x2880] ;  /* 0x0028800000247984 */ /* 0x000fe60000000c00 */
[C---:B----4-:R-:W-:Y:S01]  /*17dd0*/  @!P4 LEA.HI.X R5, R8.reuse, R5, R52, 0x1, P5 ;  /* 0x000000050805c211 */ /* 0x050fe200028f0c34 */
[----:B------:R-:W-:Y:S01]  /*17de0*/  LDS.128 R40, [R0+0x3080] ;  /* 0x0030800000287984 */ /* 0x000fe20000000c00 */
[----:B------:R-:W-:-:S03]  /*17df0*/  @!P3 LEA R2, P5, R8, R9, 0x1 ;  /* 0x000000090802b211 */ /* 0x000fc600078a08ff */
[----:B------:R-:W4:Y:S01]  /*17e00*/  SHFL.IDX PT, R23, R21, 0x4, 0x181f ;  /* 0x00981f0015177f89 */ /* 0x000f2200000e0000 */
[C-C-:B------:R-:W-:Y:S02]  /*17e10*/  @!P3 LEA.HI.X R3, R8.reuse, R11, R52.reuse, 0x1, P5 ;  /* 0x0000000b0803b211 */ /* 0x140fe400028f0c34 */
[C---:B------:R-:W-:Y:S01]  /*17e20*/  @!P2 LEA R10, P5, R8.reuse, R10, 0x1 ;  /* 0x0000000a080aa211 */ /* 0x040fe200078a08ff */
[----:B------:R-:W4:Y:S03]  /*17e30*/  SHFL.IDX PT, R9, R21, 0x5, 0x181f ;  /* 0x00b81f0015097f89 */ /* 0x000f2600000e0000 */
[----:B------:R-:W-:Y:S02]  /*17e40*/  @!P2 LEA.HI.X R11, R8, R44, R52, 0x1, P5 ;  /* 0x0000002c080ba211 */ /* 0x000fe400028f0c34 */
[-C--:B------:R-:W-:Y:S02]  /*17e50*/  ISETP.GE.OR P5, PT, R45, R54.reuse, P0 ;  /* 0x000000362d00720c */ /* 0x080fe400007a6670 */
[----:B------:R4:W4:Y:S04]  /*17e60*/  LDS.128 R44, [R0+0x3880] ;  /* 0x00388000002c7984 */ /* 0x0009280000000c00 */
[----:B------:R4:W-:Y:S01]  /*17e70*/  @!P1 ST.E.128 [R6.64], R24 ;  /* 0x0000001806009985 */ /* 0x0009e2000c101d0c */
[----:B------:R-:W-:-:S03]  /*17e80*/  ISETP.GE.OR P1, PT, R53, R54, P0 ;  /* 0x000000363500720c */ /* 0x000fc60000726670 */
[----:B-1----:R1:W-:Y:S04]  /*17e90*/  @!P4 ST.E.128 [R4.64], R16 ;  /* 0x000000100400c985 */ /* 0x0023e8000c101d0c */
[----:B--2---:R2:W-:Y:S04]  /*17ea0*/  @!P3 ST.E.128 [R2.64], R12 ;  /* 0x0000000c0200b985 */ /* 0x0045e8000c101d0c */
[----:B---3--:R3:W-:Y:S01]  /*17eb0*/  @!P2 ST.E.128 [R10.64], R28 ;  /* 0x0000001c0a00a985 */ /* 0x0087e2000c101d0c */
[----:B----4-:R-:W-:-:S04]  /*17ec0*/  IADD3 R0, R22, 0x70, RZ ;  /* 0x0000007016007810 */ /* 0x010fc80007ffe0ff */
[----:B------:R-:W-:Y:S02]  /*17ed0*/  ISETP.GE.OR P0, PT, R0, R54, P0 ;  /* 0x000000360000720c */ /* 0x000fe40000706670 */
[C---:B------:R-:W-:Y:S02]  /*17ee0*/  @!P6 LEA R6, P4, R8.reuse, R23, 0x1 ;  /* 0x000000170806e211 */ /* 0x040fe400078808ff */
[C---:B-1----:R-:W-:Y:S02]  /*17ef0*/  @!P5 LEA R4, P3, R8.reuse, R9, 0x1 ;  /* 0x000000090804d211 */ /* 0x042fe400078608ff */
[C-C-:B------:R-:W-:Y:S02]  /*17f00*/  @!P6 LEA.HI.X R7, R8.reuse, R51, R52.reuse, 0x1, P4 ;  /* 0x000000330807e211 */ /* 0x140fe400020f0c34 */
[C---:B--2---:R-:W-:Y:S02]  /*17f10*/  @!P1 LEA R2, P2, R8.reuse, R48, 0x1 ;  /* 0x0000003008029211 */ /* 0x044fe400078408ff */
[C-C-:B------:R-:W-:Y:S01]  /*17f20*/  @!P5 LEA.HI.X R5, R8.reuse, R50, R52.reuse, 0x1, P3 ;  /* 0x000000320805d211 */ /* 0x140fe200018f0c34 */
[----:B------:R3:W-:Y:S01]  /*17f30*/  @!P6 ST.E.128 [R6.64], R32 ;  /* 0x000000200600e985 */ /* 0x0007e2000c101d0c */
[----:B------:R-:W-:-:S03]  /*17f40*/  @!P1 LEA.HI.X R3, R8, R49, R52, 0x1, P2 ;  /* 0x0000003108039211 */ /* 0x000fc600010f0c34 */
[----:B------:R3:W-:Y:S04]  /*17f50*/  @!P5 ST.E.128 [R4.64], R36 ;  /* 0x000000240400d985 */ /* 0x0007e8000c101d0c */
[----:B------:R3:W1:Y:S04]  /*17f60*/  SHFL.IDX PT, R6, R21, 0x7, 0x181f ;  /* 0x00f81f0015067f89 */ /* 0x00066800000e0000 */
[----:B------:R3:W2:Y:S04]  /*17f70*/  SHFL.IDX PT, R4, R20, 0x7, 0x181f ;  /* 0x00f81f0014047f89 */ /* 0x0006a800000e0000 */
[----:B------:R3:W-:Y:S01]  /*17f80*/  @!P1 ST.E.128 [R2.64], R40 ;  /* 0x0000002802009985 */ /* 0x0007e2000c101d0c */
[----:B------:R-:W-:Y:S05]  /*17f90*/  @P0 EXIT ;  /* 0x000000000000094d */ /* 0x000fea0003800000 */
[----:B-1-3--:R-:W-:-:S04]  /*17fa0*/  LEA R2, P0, R8, R6, 0x1 ;  /* 0x0000000608027211 */ /* 0x00afc800078008ff */
[----:B--2---:R-:W-:-:S05]  /*17fb0*/  LEA.HI.X R3, R8, R4, R52, 0x1, P0 ;  /* 0x0000000408037211 */ /* 0x004fca00000f0c34 */
[----:B------:R-:W-:Y:S01]  /*17fc0*/  ST.E.128 [R2.64], R44 ;  /* 0x0000002c02007985 */ /* 0x000fe2000c101d0c */
[----:B------:R-:W-:Y:S05]  /*17fd0*/  EXIT ;  /* 0x000000000000794d */ /* 0x000fea0003800000 */
.L_x_205:
[----:B------:R-:W1:Y:S01]  /*17fe0*/  S2R R8, SR_TID.X ;  /* 0x0000000000087919 */ /* 0x000e620000002100 */
[----:B------:R-:W-:Y:S03]  /*17ff0*/  BSSY B0, `(.L_x_206) ;  /* 0x0000027000007945 */ /* 0x000fe60003800000 */
[----:B------:R-:W2:Y:S01]  /*18000*/  S2R R10, SR_CTAID.Z ;  /* 0x00000000000a7919 */ /* 0x000ea20000002700 */
[----:B-1----:R-:W-:Y:S02]  /*18010*/  ISETP.GT.AND P0, PT, R8, 0x7f, PT ;  /* 0x0000007f0800780c */ /* 0x002fe40003f04270 */
[----:B--2---:R-:W-:-:S11]  /*18020*/  SHF.R.S32.HI R11, RZ, 0x1f, R10 ;  /* 0x0000001fff0b7819 */ /* 0x004fd6000001140a */
[----:B------:R-:W-:Y:S05]  /*18030*/  @P0 BRA `(.L_x_207) ;  /* 0x0000022000000947 */ /* 0x000fea0003800000 */
[----:B------:R-:W1:Y:S01]  /*18040*/  S2R R5, SR_CTAID.X ;  /* 0x0000000000057919 */ /* 0x000e620000002500 */
[----:B------:R-:W-:-:S05]  /*18050*/  MOV R2, c[0x0][0x4e8] ;  /* 0x00013a0000027a02 */ /* 0x000fca0000000f00 */
[----:B------:R-:W-:Y:S01]  /*18060*/  IMAD R0, R2, c[0x0][0x388], RZ ;  /* 0x0000e20002007a24 */ /* 0x000fe200078e02ff */
[----:B-1----:R-:W-:-:S04]  /*18070*/  LEA R5, R5, R8, 0x7 ;  /* 0x0000000805057211 */ /* 0x002fc800078e38ff */
[----:B------:R-:W-:-:S13]  /*18080*/  ISETP.GE.AND P0, PT, R5, R0, PT ;  /* 0x000000000500720c */ /* 0x000fda0003f06270 */
[----:B------:R-:W-:Y:S05]  /*18090*/  @P0 BRA `(.L_x_207) ;  /* 0x000001c000000947 */ /* 0x000fea0003800000 */
[----:B------:R-:W1:Y:S01]  /*180a0*/  S2R R4, SR_CTAID.Y ;  /* 0x0000000000047919 */ /* 0x000e620000002600 */
[----:B------:R-:W-:Y:S02]  /*180b0*/  ISETP.NE.AND P0, PT, R2, 0x1, PT ;  /* 0x000000010200780c */ /* 0x000fe40003f05270 */
[----:B------:R-:W-:-:S11]  /*180c0*/  MOV R0, R5 ;  /* 0x0000000500007202 */ /* 0x000fd60000000f00 */
[----:B------:R-:W-:-:S05]  /*180d0*/  @P0 IMAD.HI.U32 R2, R5, c[0x0][0x4ec], RZ ;  /* 0x00013b0005020a27 */ /* 0x000fca00078e00ff */
[----:B------:R-:W-:Y:S02]  /*180e0*/  @P0 SHF.R.U32.HI R0, RZ, c[0x0][0x4f0], R2 ;  /* 0x00013c00ff000a19 */ /* 0x000fe40000011602 */
[----:B-1----:R-:W-:Y:S01]  /*180f0*/  SHF.R.S32.HI R3, RZ, 0x1f, R4 ;  /* 0x0000001fff037819 */ /* 0x002fe20000011404 */
[----:B------:R-:W-:-:S04]  /*18100*/  IMAD.WIDE.U32 R6, R4, c[0x0][0x490], RZ ;  /* 0x0001240004067a25 */ /* 0x000fc800078e00ff */
[----:B------:R-:W-:-:S04]  /*18110*/  IMAD R3, R3, c[0x0][0x490], RZ ;  /* 0x0001240003037a24 */ /* 0x000fc800078e02ff */
[----:B------:R-:W-:Y:S01]  /*18120*/  IMAD R2, R4, c[0x0][0x494], R3 ;  /* 0x0001250004027a24 */ /* 0x000fe200078e0203 */
[----:B------:R-:W-:-:S04]  /*18130*/  IADD3 R4, -R0, RZ, RZ ;  /* 0x000000ff00047210 */ /* 0x000fc80007ffe1ff */
[----:B------:R-:W-:Y:S01]  /*18140*/  IADD3 R3, R7, R2, RZ ;  /* 0x0000000207037210 */ /* 0x000fe20007ffe0ff */
[----:B------:R-:W-:Y:S02]  /*18150*/  IMAD.MOV.U32 R2, RZ, RZ, R6 ;  /* 0x000000ffff027224 */ /* 0x000fe400078e0006 */
[----:B------:R-:W-:Y:S02]  /*18160*/  IMAD R7, R11, c[0x0][0x498], RZ ;  /* 0x000126000b077a24 */ /* 0x000fe400078e02ff */
[----:B------:R-:W-:Y:S02]  /*18170*/  IMAD R4, R4, c[0x0][0x4e8], R5 ;  /* 0x00013a0004047a24 */ /* 0x000fe400078e0205 */
[----:B------:R-:W-:-:S03]  /*18180*/  IMAD.WIDE.U32 R2, R10, c[0x0][0x498], R2 ;  /* 0x000126000a027a25 */ /* 0x000fc600078e0002 */
[----:B------:R-:W-:Y:S01]  /*18190*/  SHF.R.S32.HI R5, RZ, 0x1f, R4 ;  /* 0x0000001fff057819 */ /* 0x000fe20000011404 */
[----:B------:R-:W-:Y:S01]  /*181a0*/  IMAD R6, R10, c[0x0][0x49c], R7 ;  /* 0x000127000a067a24 */ /* 0x000fe200078e0207 */
[----:B------:R-:W-:Y:S02]  /*181b0*/  SHF.R.S32.HI R7, RZ, 0x1f, R0 ;  /* 0x0000001fff077819 */ /* 0x000fe40000011400 */
[----:B------:R-:W-:Y:S01]  /*181c0*/  IADD3 R2, P0, R0, R2, RZ ;  /* 0x0000000200027210 */ /* 0x000fe20007f1e0ff */
[----:B------:R-:W-:-:S03]  /*181d0*/  IMAD R0, R5, c[0x0][0x488], RZ ;  /* 0x0001220005007a24 */ /* 0x000fc600078e02ff */
[----:B------:R-:W-:Y:S01]  /*181e0*/  IADD3.X R3, R7, R3, R6, P0, !PT ;  /* 0x0000000307037210 */ /* 0x000fe200007fe406 */
[----:B------:R-:W-:-:S04]  /*181f0*/  IMAD R0, R4, c[0x0][0x48c], R0 ;  /* 0x0001230004007a24 */ /* 0x000fc800078e0200 */
[----:B------:R-:W-:-:S05]  /*18200*/  IMAD.WIDE.U32 R2, R4, c[0x0][0x488], R2 ;  /* 0x0001220004027a25 */ /* 0x000fca00078e0002 */
[----:B------:R-:W-:Y:S02]  /*18210*/  IADD3 R0, R3, R0, RZ ;  /* 0x0000000003007210 */ /* 0x000fe40007ffe0ff */
[----:B------:R-:W-:-:S04]  /*18220*/  LEA R4, P0, R2, c[0x0][0x450], 0x2 ;  /* 0x0001140002047a11 */ /* 0x000fc800078010ff */
[----:B------:R-:W-:Y:S01]  /*18230*/  LEA.HI.X R5, R2, c[0x0][0x454], R0, 0x2, P0 ;  /* 0x0001150002057a11 */ /* 0x000fe200000f1400 */
[----:B------:R-:W-:-:S05]  /*18240*/  IMAD.MOV.U32 R0, RZ, RZ, -0x800000 ;  /* 0xff800000ff007424 */ /* 0x000fca00078e00ff */
[----:B------:R1:W-:Y:S03]  /*18250*/  STG.E [R4.64], R0 ;  /* 0x0000000004007986 */ /* 0x0003e6000c10190c */
.L_x_207:
[----:B------:R-:W-:Y:S05]  /*18260*/  BSYNC B0 ;  /* 0x0000000000007941 */ /* 0x000fea0003800000 */
.L_x_206:
[----:B------:R-:W2:Y:S01]  /*18270*/  S2R R6, SR_CTAID.Y ;  /* 0x0000000000067919 */ /* 0x000ea20000002600 */
[----:B-1----:R-:W-:Y:S01]  /*18280*/  SHF.R.S32.HI R0, RZ, 0x1f, R8 ;  /* 0x0000001fff007819 */ /* 0x002fe20000011408 */
[----:B------:R-:W-:Y:S02]  /*18290*/  IMAD.MOV.U32 R20, RZ, RZ, c[0x0][0x4e8] ;  /* 0x00013a00ff147624 */ /* 0x000fe400078e00ff */
[----:B------:R-:W1:Y:S01]  /*182a0*/  S2R R12, SR_CTAID.X ;  /* 0x00000000000c7919 */ /* 0x000e620000002500 */
[----:B------:R-:W-:Y:S02]  /*182b0*/  LEA.HI R0, R0, R8, RZ, 0x3 ;  /* 0x0000000800007211 */ /* 0x000fe400078f18ff */
[C---:B------:R-:W-:Y:S01]  /*182c0*/  ISETP.NE.AND P0, PT, R20.reuse, 0x1, PT ;  /* 0x000000011400780c */ /* 0x040fe20003f05270 */
[----:B------:R-:W-:Y:S01]  /*182d0*/  IMAD R20, R20, c[0x0][0x388], RZ ;  /* 0x0000e20014147a24 */ /* 0x000fe200078e02ff */
[----:B------:R-:W-:Y:S02]  /*182e0*/  LOP3.LUT R2, R0, 0xfffffff8, RZ, 0xc0, !PT ;  /* 0xfffffff800027812 */ /* 0x000fe400078ec0ff */
[----:B------:R-:W-:-:S03]  /*182f0*/  SHF.R.S32.HI R9, RZ, 0x3, R0 ;  /* 0x00000003ff097819 */ /* 0x000fc60000011400 */
[----:B------:R-:W-:-:S04]  /*18300*/  IMAD.IADD R8, R8, 0x1, -R2 ;  /* 0x0000000108087824 */ /* 0x000fc800078e0a02 */
[----:B------:R-:W-:Y:S01]  /*18310*/  IMAD R0, R8, 0x10, R9 ;  /* 0x0000001008007824 */ /* 0x000fe200078e0209 */
[----:B--2---:R-:W-:-:S03]  /*18320*/  SHF.R.S32.HI R3, RZ, 0x1f, R6 ;  /* 0x0000001fff037819 */ /* 0x004fc60000011406 */
[----:B-1----:R-:W-:Y:S02]  /*18330*/  IMAD R5, R12, 0x80, R0 ;  /* 0x000000800c057824 */ /* 0x002fe400078e0200 */
[----:B------:R-:W-:Y:S02]  /*18340*/  IMAD R2, R3, c[0x0][0x3e8], RZ ;  /* 0x0000fa0003027a24 */ /* 0x000fe400078e02ff */
[----:B------:R-:W-:-:S04]  /*18350*/  @P0 IMAD.HI.U32 R4, R5, c[0x0][0x4ec], RZ ;  /* 0x00013b0005040a27 */ /* 0x000fc800078e00ff */
[C---:B------:R-:W-:Y:S02]  /*18360*/  IMAD R2, R6.reuse, c[0x0][0x3ec], R2 ;  /* 0x0000fb0006027a24 */ /* 0x040fe400078e0202 */
[----:B------:R-:W-:-:S04]  /*18370*/  IMAD.WIDE.U32 R6, R6, c[0x0][0x3e8], RZ ;  /* 0x0000fa0006067a25 */ /* 0x000fc800078e00ff */
[----:B------:R-:W-:Y:S01]  /*18380*/  IMAD.MOV.U32 R0, RZ, RZ, R5 ;  /* 0x000000ffff007224 */ /* 0x000fe200078e0005 */
[----:B------:R-:W-:Y:S01]  /*18390*/  @P0 SHF.R.U32.HI R0, RZ, c[0x0][0x4f0], R4 ;  /* 0x00013c00ff000a19 */ /* 0x000fe20000011604 */
[----:B------:R-:W-:Y:S02]  /*183a0*/  IMAD.IADD R3, R7, 0x1, R2 ;  /* 0x0000000107037824 */ /* 0x000fe400078e0202 */
[----:B------:R-:W-:Y:S02]  /*183b0*/  IMAD R7, R11, c[0x0][0x3f0], RZ ;  /* 0x0000fc000b077a24 */ /* 0x000fe400078e02ff */
[----:B------:R-:W-:Y:S01]  /*183c0*/  IMAD.MOV.U32 R2, RZ, RZ, R6 ;  /* 0x000000ffff027224 */ /* 0x000fe200078e0006 */
[----:B------:R-:W-:Y:S01]  /*183d0*/  SHF.R.S32.HI R6, RZ, 0x1f, R0 ;  /* 0x0000001fff067819 */ /* 0x000fe20000011400 */
[C---:B------:R-:W-:Y:S02]  /*183e0*/  IMAD R7, R10.reuse, c[0x0][0x3f4], R7 ;  /* 0x0000fd000a077a24 */ /* 0x040fe400078e0207 */
[----:B------:R-:W-:-:S04]  /*183f0*/  IMAD.WIDE.U32 R2, R10, c[0x0][0x3f0], R2 ;  /* 0x0000fc000a027a25 */ /* 0x000fc800078e0002 */
        /* <DEDUP_REMOVED lines=31> */
[----:B------:R-:W-:Y:S01]  /*185f0*/  ISETP.GE.OR P3, PT, R10, R20, P0 ;  /* 0x000000140a00720c */ /* 0x000fe20000766670 */
        /* <DEDUP_REMOVED lines=45> */
.L_x_208:
        /* <DEDUP_REMOVED lines=11> */
.L_x_738:


//--------------------- .text._ZN7cutlass13device_kernelIN5flash19enable_sm80_to_sm89INS1_16FlashAttnFwdSm80INS1_25CollectiveMainloopFwdSm80ILi4ELi1ELb0EN4cute5tupleIJNS5_1CILi128EEENS7_ILi96EEENS7_ILi64EEEEEELi64ENS_6half_tEfNS_4arch4Sm80ELb0ELb1ELb0ELb1ELb0ELb0ELb1ELb0EEENS1_21CollectiveEpilogueFwdINS6_IJS8_SA_S9_EEENS6_IJNS7_ILi1EEESI_SI_EEESC_SE_Li128ELb1ELb1ELb0ELb0EEENS1_19SingleTileSchedulerILb1ELb0ELb1ELi128EEEEEEEEEvNT_6ParamsE --------------------------
	.section	.text._ZN7cutlass13device_kernelIN5flash19enable_sm80_to_sm89INS1_16FlashAttnFwdSm80INS1_25CollectiveMainloopFwdSm80ILi4ELi1ELb0EN4cute5tupleIJNS5_1CILi128EEENS7_ILi96EEENS7_ILi64EEEEEELi64ENS_6half_tEfNS_4arch4Sm80ELb0ELb1ELb0ELb1ELb0ELb0ELb1ELb0EEENS1_21CollectiveEpilogueFwdINS6_IJS8_SA_S9_EEENS6_IJNS7_ILi1EEESI_SI_EEESC_SE_Li128ELb1ELb1ELb0ELb0EEENS1_19SingleTileSchedulerILb1ELb0ELb1ELi128EEEEEEEEEvNT_6ParamsE,"ax",@progbits
	.sectioninfo	@"SHI_REGISTERS=255"
	.align	128
.text._ZN7cutlass13device_kernelIN5flash19enable_sm80_to_sm89INS1_16FlashAttnFwdSm80INS1_25CollectiveMainloopFwdSm80ILi4ELi1ELb0EN4cute5tupleIJNS5_1CILi128EEENS7_ILi96EEENS7_ILi64EEEEEELi64ENS_6half_tEfNS_4arch4Sm80ELb0ELb1ELb0ELb1ELb0ELb0ELb1ELb0EEENS1_21CollectiveEpilogueFwdINS6_IJS8_SA_S9_EEENS6_IJNS7_ILi1EEESI_SI_EEESC_SE_Li128ELb1ELb1ELb0ELb0EEENS1_19SingleTileSchedulerILb1ELb0ELb1ELi128EEEEEEEEEvNT_6ParamsE:
        .type           _ZN7cutlass13device_kernelIN5flash19enable_sm80_to_sm89INS1_16FlashAttnFwdSm80INS1_25CollectiveMainloopFwdSm80ILi4ELi1ELb0EN4cute5tupleIJNS5_1CILi128EEENS7_ILi96EEENS7_ILi64EEEEEELi64ENS_6half_tEfNS_4arch4Sm80ELb0ELb1ELb0ELb1ELb0ELb0ELb1ELb0EEENS1_21CollectiveEpilogueFwdINS6_IJS8_SA_S9_EEENS6_IJNS7_ILi1EEESI_SI_EEESC_SE_Li128ELb1ELb1ELb0ELb0EEENS1_19SingleTileSchedulerILb1ELb0ELb1ELi128EEEEEEEEEvNT_6ParamsE,@function
        .size           _ZN7cutlass13device_kernelIN5flash19enable_sm80_to_sm89INS1_16FlashAttnFwdSm80INS1_25CollectiveMainloopFwdSm80ILi4ELi1ELb0EN4cute5tupleIJNS5_1CILi128EEENS7_ILi96EEENS7_ILi64EEEEEELi64ENS_6half_tEfNS_4arch4Sm80ELb0ELb1ELb0ELb1ELb0ELb0ELb1ELb0EEENS1_21CollectiveEpilogueFwdINS6_IJS8_SA_S9_EEENS6_IJNS7_ILi1EEESI_SI_EEESC_SE_Li128ELb1ELb1ELb0ELb0EEENS1_19SingleTileSchedulerILb1ELb0ELb1ELi128EEEEEEEEEvNT_6ParamsE,(.L_x_739 - _ZN7cutlass13device_kernelIN5flash19enable_sm80_to_sm89INS1_16FlashAttnFwdSm80INS1_25CollectiveMainloopFwdSm80ILi4ELi1ELb0EN4cute5tupleIJNS5_1CILi128EEENS7_ILi96EEENS7_ILi64EEEEEELi64ENS_6half_tEfNS_4arch4Sm80ELb0ELb1ELb0ELb1ELb0ELb0ELb1ELb0EEENS1_21CollectiveEpilogueFwdINS6_IJS8_SA_S9_EEENS6_IJNS7_ILi1EEESI_SI_EEESC_SE_Li128ELb1ELb1ELb0ELb0EEENS1_19SingleTileSchedulerILb1ELb0ELb1ELi128EEEEEEEEEvNT_6ParamsE)
        .other          _ZN7cutlass13device_kernelIN5flash19enable_sm80_to_sm89INS1_16FlashAttnFwdSm80INS1_25CollectiveMainloopFwdSm80ILi4ELi1ELb0EN4cute5tupleIJNS5_1CILi128EEENS7_ILi96EEENS7_ILi64EEEEEELi64ENS_6half_tEfNS_4arch4Sm80ELb0ELb1ELb0ELb1ELb0ELb0ELb1ELb0EEENS1_21CollectiveEpilogueFwdINS6_IJS8_SA_S9_EEENS6_IJNS7_ILi1EEESI_SI_EEESC_SE_Li128ELb1ELb1ELb0ELb0EEENS1_19SingleTileSchedulerILb1ELb0ELb1ELi128EEEEEEEEEvNT_6ParamsE,@"STO_CUDA_ENTRY STV_DEFAULT"
_ZN7cutlass13device_kernelIN5flash19enable_sm80_to_sm89INS1_16FlashAttnFwdSm80INS1_25CollectiveMainloopFwdSm80ILi4ELi1ELb0EN4cute5tupleIJNS5_1CILi128EEENS7_ILi96EEENS7_ILi64EEEEEELi64ENS_6half_tEfNS_4arch4Sm80ELb0ELb1ELb0ELb1ELb0ELb0ELb1ELb0EEENS1_21CollectiveEpilogueFwdINS6_IJS8_SA_S9_EEENS6_IJNS7_ILi1EEESI_SI_EEESC_SE_Li128ELb1ELb1ELb0ELb0EEENS1_19SingleTileSchedulerILb1ELb0ELb1ELi128EEEEEEEEEvNT_6ParamsE:
[----:B------:R-:W-:Y:S02]  /*0000*/  MOV R1, c[0x0][0x28] ;  /* 0x00000a0000017a02 */ /* 0x000fe40000000f00 */
[----:B------:R-:W1:Y:S01]  /*0010*/  S2R R209, SR_TID.X ;  /* 0x0000000000d17919 */ /* 0x000e620000002100 */
[----:B------:R-:W-:Y:S01]  /*0020*/  IMAD.MOV.U32 R10, RZ, RZ, 0x4 ;  /* 0x00000004ff0a7424 */ /* 0x000fe200078e00ff */
[----:B------:R-:W2:Y:S01]  /*0030*/  S2UR UR4, SR_CTAID.X ;  /* 0x00000000000479c3 */ /* 0x000ea20000002500 */
[----:B------:R-:W-:Y:S01]  /*0040*/  ULDC.64 UR44, c[0x0][0x118] ;  /* 0x00004600002c7ab9 */ /* 0x000fe20000000a00 */
[----:B------:R-:W3:Y:S01]  /*0050*/  S2R R5, SR_CTAID.Z ;  /* 0x0000000000057919 */ /* 0x000ee20000002700 */
[----:B------:R-:W-:Y:S02]  /*0060*/  IADD3 R1, R1, -0x48, RZ ;  /* 0xffffffb801017810 */ /* 0x000fe40007ffe0ff */
[----:B-1----:R-:W-:Y:S01]  /*0070*/  SHF.R.U32.HI R0, RZ, 0x5, R209 ;  /* 0x00000005ff007819 */ /* 0x002fe200000116d1 */
[----:B---3--:R-:W-:-:S05]  /*0080*/  IMAD.WIDE R2, R5, R10, c[0x0][0x568] ;  /* 0x00015a0005027625 */ /* 0x008fca00078e020a */
[----:B------:R-:W1:Y:S02]  /*0090*/  SHFL.IDX PT, R0, R0, RZ, 0x1f ;  /* 0x00001fff00007589 */ /* 0x000e6400000e0000 */
[----:B-1----:R-:W-:-:S13]  /*00a0*/  ISETP.NE.AND P0, PT, R0, RZ, PT ;  /* 0x000000ff0000720c */ /* 0x002fda0003f05270 */
[----:B--2---:R-:W-:Y:S05]  /*00b0*/  @!P0 BRA `(.L_x_209) ;  /* 0x0000015000008947 */ /* 0x004fea0003800000 */
[----:B------:R-:W-:-:S04]  /*00c0*/  ISETP.NE.U32.AND P0, PT, RZ, c[0x0][0x568], PT ;  /* 0x00015a00ff007a0c */ /* 0x000fc80003f05070 */
[----:B------:R-:W-:-:S13]  /*00d0*/  ISETP.NE.AND.EX P0, PT, RZ, c[0x0][0x56c], PT, P0 ;  /* 0x00015b00ff007a0c */ /* 0x000fda0003f05300 */
[----:B------:R-:W-:Y:S05]  /*00e0*/  @!P0 BRA `(.L_x_210) ;  /* 0x0000002000008947 */ /* 0x000fea0003800000 */
[----:B------:R1:W5:Y:S01]  /*00f0*/  LDG.E R0, [R2.64] ;  /* 0x0000002c02007981 */ /* 0x000362000c1e1900 */
[----:B------:R-:W-:Y:S05]  /*0100*/  BRA `(.L_x_211) ;  /* 0x0000009000007947 */ /* 0x000fea0003800000 */
.L_x_210:
        /* <DEDUP_REMOVED lines=8> */
.L_x_212:
[----:B------:R-:W-:-:S04]  /*0190*/  MOV R0, c[0x0][0x54c] ;  /* 0x0001530000007a02 */ /* 0x000fc80000000f00 */
.L_x_211:
[----:B------:R-:W-:Y:S01]  /*01a0*/  USHF.L.U32 UR4, UR4, 0x7, URZ ;  /* 0x0000000704047899 */ /* 0x000fe2000800063f */
[----:B-----5:R-:W-:-:S05]  /*01b0*/  IMAD R0, R0, c[0x0][0x548], RZ ;  /* 0x0001520000007a24 */ /* 0x020fca00078e02ff */
[----:B------:R-:W-:-:S04]  /*01c0*/  MOV R6, UR4 ;  /* 0x0000000400067c02 */ /* 0x000fc80008000f00 */
[----:B------:R-:W-:-:S04]  /*01d0*/  ISETP.GE.AND P0, PT, R6, R0, PT ;  /* 0x000000000600720c */ /* 0x000fc80003f06270 */
[----:B------:R-:W-:-:S05]  /*01e0*/  SEL R0, R5, 0xffffffff, !P0 ;  /* 0xffffffff05007807 */ /* 0x000fca0004000000 */
[----:B------:R2:W-:Y:S01]  /*01f0*/  STL [R1+0x2c], R0 ;  /* 0x00002c0001007387 */ /* 0x0005e20000100800 */
[----:B------:R-:W-:Y:S05]  /*0200*/  BRA `(.L_x_213) ;  /* 0x0000014000007947 */ /* 0x000fea0003800000 */
.L_x_209:
[----:B------:R-:W-:-:S04]  /*0210*/  ISETP.NE.U32.AND P0, PT, RZ, c[0x0][0x568], PT ;  /* 0x00015a00ff007a0c */ /* 0x000fc80003f05070 */
[----:B------:R-:W-:-:S13]  /*0220*/  ISETP.NE.AND.EX P0, PT, RZ, c[0x0][0x56c], PT, P0 ;  /* 0x00015b00ff007a0c */ /* 0x000fda0003f05300 */
[----:B------:R-:W-:Y:S05]  /*0230*/  @!P0 BRA `(.L_x_214) ;  /* 0x0000002000008947 */ /* 0x000fea0003800000 */
[----:B------:R1:W5:Y:S01]  /*0240*/  LDG.E R0, [R2.64] ;  /* 0x0000002c02007981 */ /* 0x000362000c1e1900 */
[----:B------:R-:W-:Y:S05]  /*0250*/  BRA `(.L_x_215) ;  /* 0x0000009000007947 */ /* 0x000fea0003800000 */
.L_x_214:
        /* <DEDUP_REMOVED lines=8> */
.L_x_216:
[----:B------:R-:W-:-:S04]  /*02e0*/  MOV R0, c[0x0][0x54c] ;  /* 0x0001530000007a02 */ /* 0x000fc80000000f00 */
.L_x_215:
[----:B------:R-:W-:Y:S01]  /*02f0*/  USHF.L.U32 UR4, UR4, 0x7, URZ ;  /* 0x0000000704047899 */ /* 0x000fe2000800063f */
[----:B-----5:R-:W-:-:S05]  /*0300*/  IMAD R0, R0, c[0x0][0x548], RZ ;  /* 0x0001520000007a24 */ /* 0x020fca00078e02ff */
[----:B------:R-:W-:-:S04]  /*0310*/  MOV R6, UR4 ;  /* 0x0000000400067c02 */ /* 0x000fc80008000f00 */
[----:B------:R-:W-:-:S04]  /*0320*/  ISETP.GE.AND P0, PT, R6, R0, PT ;  /* 0x000000000600720c */ /* 0x000fc80003f06270 */
[----:B------:R-:W-:-:S05]  /*0330*/  SEL R0, R5, 0xffffffff, !P0 ;  /* 0xffffffff05007807 */ /* 0x000fca0004000000 */
[----:B------:R2:W-:Y:S04]  /*0340*/  STL [R1+0x2c], R0 ;  /* 0x00002c0001007387 */ /* 0x0005e80000100800 */
.L_x_213:
[----:B------:R-:W3:Y:S02]  /*0350*/  LDL R35, [R1+0x2c] ;  /* 0x00002c0001237983 */ /* 0x000ee40000100800 */
[----:B---3--:R-:W-:-:S13]  /*0360*/  ISETP.GE.AND P0, PT, R35, RZ, PT ;  /* 0x000000ff2300720c */ /* 0x008fda0003f06270 */
[----:B------:R-:W-:Y:S05]  /*0370*/  @!P0 EXIT ;  /* 0x000000000000894d */ /* 0x000fea0003800000 */
[----:B------:R-:W-:Y:S02]  /*0380*/  ISETP.NE.U32.AND P3, PT, RZ, c[0x0][0x370], PT ;  /* 0x0000dc00ff007a0c */ /* 0x000fe40003f65070 */
[----:B------:R-:W-:Y:S02]  /*0390*/  ISETP.NE.U32.AND P2, PT, RZ, c[0x0][0x360], PT ;  /* 0x0000d800ff007a0c */ /* 0x000fe40003f45070 */
[----:B------:R-:W-:Y:S02]  /*03a0*/  ISETP.NE.AND.EX P3, PT, RZ, c[0x0][0x374], PT, P3 ;  /* 0x0000dd00ff007a0c */ /* 0x000fe40003f65330 */
[----:B------:R-:W-:Y:S02]  /*03b0*/  ISETP.NE.AND.EX P2, PT, RZ, c[0x0][0x364], PT, P2 ;  /* 0x0000d900ff007a0c */ /* 0x000fe40003f45320 */
[----:B------:R-:W-:Y:S02]  /*03c0*/  ISETP.NE.U32.AND P1, PT, RZ, c[0x0][0x348], PT ;  /* 0x0000d200ff007a0c */ /* 0x000fe40003f25070 */
[----:B------:R-:W-:-:S02]  /*03d0*/  ISETP.NE.U32.AND P0, PT, RZ, c[0x0][0x350], PT ;  /* 0x0000d400ff007a0c */ /* 0x000fc40003f05070 */
[----:B------:R-:W-:Y:S02]  /*03e0*/  ISETP.NE.AND.EX P1, PT, RZ, c[0x0][0x34c], PT, P1 ;  /* 0x0000d300ff007a0c */ /* 0x000fe40003f25310 */
[----:B------:R-:W-:-:S03]  /*03f0*/  ISETP.NE.AND.EX P0, PT, RZ, c[0x0][0x354], PT, P0 ;  /* 0x0000d500ff007a0c */ /* 0x000fc60003f05300 */
[----:B------:R-:W-:-:S04]  /*0400*/  @P3 IMAD.WIDE R4, R35, R10, c[0x0][0x370] ;  /* 0x0000dc0023043625 */ /* 0x000fc800078e020a */
[CC--:B-1----:R-:W-:Y:S01]  /*0410*/  @P2 IMAD.WIDE R2, R35.reuse, R10.reuse, c[0x0][0x360] ;  /* 0x0000d80023022625 */ /* 0x0c2fe200078e020a */
[----:B------:R1:W3:Y:S03]  /*0420*/  @P3 LDG.E R8, [R4.64] ;  /* 0x0000002c04083981 */ /* 0x0002e6000c1e1900 */
[----:B------:R-:W-:Y:S01]  /*0430*/  IMAD.MOV.U32 R7, RZ, RZ, RZ ;  /* 0x000000ffff077224 */ /* 0x000fe200078e00ff */
[----:B--2---:R2:W4:Y:S01]  /*0440*/  @P2 LDG.E R0, [R2.64] ;  /* 0x0000002c02002981 */ /* 0x004522000c1e1900 */
[----:B------:R-:W-:Y:S02]  /*0450*/  IMAD.MOV.U32 R9, RZ, RZ, RZ ;  /* 0x000000ffff097224 */ /* 0x000fe400078e00ff */
[----:B-1----:R-:W-:-:S04]  /*0460*/  IMAD.WIDE R4, R35, R10, c[0x0][0x348] ;  /* 0x0000d20023047625 */ /* 0x002fc800078e020a */
[----:B--2---:R-:W-:Y:S01]  /*0470*/  IMAD.WIDE R2, R35, R10, c[0x0][0x350] ;  /* 0x0000d40023027625 */ /* 0x004fe200078e020a */
[----:B------:R1:W5:Y:S04]  /*0480*/  @P1 LDG.E R7, [R4.64] ;  /* 0x0000002c04071981 */ /* 0x000368000c1e1900 */
[----:B------:R1:W5:Y:S01]  /*0490*/  @P0 LDG.E R9, [R2.64] ;  /* 0x0000002c02090981 */ /* 0x000362000c1e1900 */
[----:B------:R-:W-:Y:S02]  /*04a0*/  UMOV UR6, URZ ;  /* 0x0000003f00067c82 */ /* 0x000fe40008000000 */
[----:B------:R-:W-:Y:S02]  /*04b0*/  ULDC UR12, c[0x0][0x168] ;  /* 0x00005a00000c7ab9 */ /* 0x000fe40000000800 */
[----:B------:R-:W-:Y:S01]  /*04c0*/  ULDC UR7, c[0x0][0x1d0] ;  /* 0x0000740000077ab9 */ /* 0x000fe20000000800 */
[----:B---3--:R1:W2:Y:S08]  /*04d0*/  @P3 R2UR UR6, R8 ;  /* 0x00000000080633c2 */ /* 0x0082b000000e0000 */
[----:B----4-:R1:W3:Y:S02]  /*04e0*/  @P2 R2UR UR12, R0 ;  /* 0x00000000000c23c2 */ /* 0x0102e400000e0000 */
[----:B-12---:R-:W-:Y:S05]  /*04f0*/  @P2 BRA `(.L_x_217) ;  /* 0x0000006000002947 */ /* 0x006fea0003800000 */
[----:B------:R-:W-:Y:S05]  /*0500*/  @!P1 BRA `(.L_x_217) ;  /* 0x0000005000009947 */ /* 0x000fea0003800000 */
[----:B------:R1:W2:Y:S04]  /*0510*/  LDG.E R0, [R4.64] ;  /* 0x0000002c04007981 */ /* 0x0002a8000c1e1900 */
[----:B-1----:R-:W4:Y:S01]  /*0520*/  LDG.E R4, [R4.64+0x4] ;  /* 0x0000042c04047981 */ /* 0x002f22000c1e1900 */
[----:B--23--:R-:W1:Y:S08]  /*0530*/  R2UR UR12, R0 ;  /* 0x00000000000c73c2 */ /* 0x00ce7000000e0000 */
[----:B----4-:R-:W1:Y:S02]  /*0540*/  R2UR UR4, R4 ;  /* 0x00000000040473c2 */ /* 0x010e6400000e0000 */
[----:B-1----:R-:W-:-:S06]  /*0550*/  UIADD3 UR12, -UR12, UR4, URZ ;  /* 0x000000040c0c7290 */ /* 0x002fcc000fffe13f */
.L_x_217:
[----:B------:R-:W-:-:S04]  /*0560*/  ISETP.NE.U32.AND P2, PT, RZ, c[0x0][0x368], PT ;  /* 0x0000da00ff007a0c */ /* 0x000fc80003f45070 */
[----:B------:R-:W-:-:S13]  /*0570*/  ISETP.NE.AND.EX P2, PT, RZ, c[0x0][0x36c], PT, P2 ;  /* 0x0000db00ff007a0c */ /* 0x000fda0003f45320 */
[----:B------:R-:W-:Y:S05]  /*0580*/  @!P2 BRA `(.L_x_218) ;  /* 0x000000400000a947 */ /* 0x000fea0003800000 */
[----:B------:R-:W-:-:S05]  /*0590*/  IMAD.WIDE R2, R35, R10, c[0x0][0x368] ;  /* 0x0000da0023027625 */ /* 0x000fca00078e020a */
[----:B------:R-:W2:Y:S02]  /*05a0*/  LDG.E R0, [R2.64] ;  /* 0x0000002c02007981 */ /* 0x000ea4000c1e1900 */
[----:B--2---:R1:W2:Y:S02]  /*05b0*/  R2UR UR7, R0 ;  /* 0x00000000000773c2 */ /* 0x0042a400000e0000 */
[----:B-12---:R-:W-:Y:S05]  /*05c0*/  BRA `(.L_x_219) ;  /* 0x0000006000007947 */ /* 0x006fea0003800000 */
.L_x_218:
[----:B------:R-:W-:Y:S05]  /*05d0*/  @!P0 BRA `(.L_x_219) ;  /* 0x0000005000008947 */ /* 0x000fea0003800000 */
[----:B------:R1:W2:Y:S04]  /*05e0*/  LDG.E R0, [R2.64] ;  /* 0x0000002c02007981 */ /* 0x0002a8000c1e1900 */
[----:B-1----:R-:W4:Y:S01]  /*05f0*/  LDG.E R2, [R2.64+0x4] ;  /* 0x0000042c02027981 */ /* 0x002f22000c1e1900 */
[----:B--2---:R-:W1:Y:S08]  /*0600*/  R2UR UR7, R0 ;  /* 0x00000000000773c2 */ /* 0x004e7000000e0000 */
[----:B----4-:R-:W1:Y:S02]  /*0610*/  R2UR UR4, R2 ;  /* 0x00000000020473c2 */ /* 0x010e6400000e0000 */
[----:B-1----:R-:W-:-:S06]  /*0620*/  UIADD3 UR7, -UR7, UR4, URZ ;  /* 0x0000000407077290 */ /* 0x002fcc000fffe13f */
.L_x_219:
[----:B------:R-:W1:Y:S01]  /*0630*/  R2UR UR11, R6 ;  /* 0x00000000060b73c2 */ /* 0x000e6200000e0000 */
[----:B------:R-:W-:Y:S01]  /*0640*/  ULDC UR4, c[0x0][0x2c4] ;  /* 0x0000b10000047ab9 */ /* 0x000fe20000000800 */
[----:B------:R-:W-:Y:S01]  /*0650*/  IADD3 R0, R6, 0x7f, RZ ;  /* 0x0000007f06007810 */ /* 0x000fe20007ffe0ff */
[----:B------:R-:W-:Y:S01]  /*0660*/  UISETP.NE.AND UP1, UPT, UR4, 0x1, UPT ;  /* 0x000000010400788c */ /* 0x000fe2000bf25270 */
[----:B-----5:R-:W-:Y:S01]  /*0670*/  IADD3 R9, R9, UR6, RZ ;  /* 0x0000000609097c10 */ /* 0x020fe2000fffe0ff */
[----:B------:R-:W-:-:S02]  /*0680*/  ULDC.64 UR8, c[0x0][0x328] ;  /* 0x0000ca0000087ab9 */ /* 0x000fc40000000a00 */
[----:B------:R-:W-:Y:S01]  /*0690*/  ULDC.64 UR4, c[0x0][0x2c8] ;  /* 0x0000b20000047ab9 */ /* 0x000fe20000000a00 */
[----:B------:R2:W4:Y:S01]  /*06a0*/  R2UR UR10, R0 ;  /* 0x00000000000a73c2 */ /* 0x00052200000e0000 */
[----:B------:R-:W-:Y:S02]  /*06b0*/  UISETP.GE.AND UP0, UPT, UR9, 0x1, UPT ;  /* 0x000000010900788c */ /* 0x000fe4000bf06270 */
[----:B------:R-:W-:-:S04]  /*06c0*/  UIADD3 UR7, -UR6, UR7, URZ ;  /* 0x0000000706077290 */ /* 0x000fc8000fffe13f */
[----:B------:R-:W-:Y:S01]  /*06d0*/  PLOP3.LUT P2, PT, PT, PT, UP0, 0x40, 0x0 ;  /* 0x000000000000781c */ /* 0x000fe20003f4e808 */
[----:B-1----:R-:W-:-:S04]  /*06e0*/  @UP1 UIADD3 UR14, UR11, 0x7f, URZ ;  /* 0x0000007f0b0e1890 */ /* 0x002fc8000fffe03f */
[----:B------:R-:W-:Y:S02]  /*06f0*/  UIMAD.WIDE.U32 UR14, UR14, UR4, URZ ;  /* 0x000000040e0e72a5 */ /* 0x000fe4000f8e003f */
[----:B---3--:R-:W-:-:S05]  /*0700*/  UIADD3 UR4, UR7, 0x1, -UR12 ;  /* 0x0000000107047890 */ /* 0x008fca000fffe80c */
[----:B------:R-:W-:Y:S02]  /*0710*/  @UP1 UMOV UR13, UR15 ;  /* 0x0000000f000d1c82 */ /* 0x000fe40008000000 */
[----:B----4-:R-:W-:-:S04]  /*0720*/  @UP1 USHF.R.U32.HI UR10, URZ, UR5, UR13 ;  /* 0x000000053f0a1299 */ /* 0x010fc8000801160d */
[----:B------:R-:W-:-:S04]  /*0730*/  UIADD3 UR4, UR4, UR10, URZ ;  /* 0x0000000a04047290 */ /* 0x000fc8000fffe03f */
[----:B------:R-:W-:Y:S01]  /*0740*/  UIADD3 UR8, UR4, UR8, URZ ;  /* 0x0000000804087290 */ /* 0x000fe2000fffe03f */
[----:B--2---:R-:W-:Y:S05]  /*0750*/  @P2 BRA `(.L_x_220) ;  /* 0x0000014000002947 */ /* 0x004fea0003800000 */
[----:B------:R-:W-:Y:S01]  /*0760*/  ISETP.LT.AND P2, PT, RZ, UR4, PT ;  /* 0x00000004ff007c0c */ /* 0x000fe2000bf41270 */
[----:B------:R-:W-:-:S12]  /*0770*/  UIADD3 UR6, UR4, -0x1, URZ ;  /* 0xffffffff04067890 */ /* 0x000fd8000fffe03f */
        /* <DEDUP_REMOVED lines=9> */
.L_x_221:
[----:B------:R-:W-:Y:S02]  /*0810*/  UISETP.NE.AND UP2, UPT, UR9, 0x1, UPT ;  /* 0x000000010900788c */ /* 0x000fe4000bf45270 */
[----:B------:R-:W-:Y:S02]  /*0820*/  ULDC.64 UR4, c[0x0][0x330] ;  /* 0x0000cc0000047ab9 */ /* 0x000fe40000000a00 */
[----:B------:R-:W-:-:S07]  /*0830*/  UIMAD.WIDE.U32 UR14, UR6, UR4, URZ ;  /* 0x00000004060e72a5 */ /* 0x000fce000f8e003f */
[----:B------:R-:W-:Y:S02]  /*0840*/  @UP2 UMOV UR13, UR15 ;  /* 0x0000000f000d2c82 */ /* 0x000fe40008000000 */
[----:B------:R-:W-:Y:S02]  /*0850*/  @UP2 USHF.R.U32.HI UR6, URZ, UR5, UR13 ;  /* 0x000000053f062299 */ /* 0x000fe4000801160d */
.L_x_222:
[----:B------:R-:W-:Y:S02]  /*0860*/  ULDC UR4, c[0x0][0x32c] ;  /* 0x0000cb0000047ab9 */ /* 0x000fe40000000800 */
[----:B------:R-:W-:-:S04]  /*0870*/  UIMAD UR4, UR6, UR9, UR4 ;  /* 0x00000009060472a4 */ /* 0x000fc8000f8e0204 */
[----:B------:R-:W-:-:S04]  /*0880*/  UISETP.LT.AND UP2, UPT, UR8, UR4, UPT ;  /* 0x000000040800728c */ /* 0x000fc8000bf41270 */
[----:B------:R-:W-:-:S03]  /*0890*/  USEL UR8, UR8, UR4, UP2 ;  /* 0x0000000408087287 */ /* 0x000fc60009000000 */
.L_x_220:
[----:B------:R-:W-:Y:S01]  /*08a0*/  ULDC.64 UR4, c[0x0][0x2c8] ;  /* 0x0000b20000047ab9 */ /* 0x000fe20000000a00 */
[----:B------:R-:W-:Y:S01]  /*08b0*/  PLOP3.LUT P2, PT, PT, PT, UP0, 0x40, 0x0 ;  /* 0x000000000000781c */ /* 0x000fe20003f4e808 */
[----:B------:R-:W-:Y:S02]  /*08c0*/  UIADD3 UR16, UR8, 0x5f, URZ ;  /* 0x0000005f08107890 */ /* 0x000fe4000fffe03f */
[----:B------:R-:W-:Y:S02]  /*08d0*/  UIMAD.WIDE.U32 UR18, UR11, UR4, URZ ;  /* 0x000000040b1272a5 */ /* 0x000fe4000f8e003f */
[----:B------:R-:W-:Y:S02]  /*08e0*/  UIMAD.WIDE UR16, UR16, 0x2aaaaaab, URZ ;  /* 0x2aaaaaab101078a5 */ /* 0x000fe4000f8e023f */
[----:B------:R-:W-:Y:S02]  /*08f0*/  UIADD3 UR14, UR7, 0x5f, URZ ;  /* 0x0000005f070e7890 */ /* 0x000fe4000fffe03f */
[----:B------:R-:W-:-:S02]  /*0900*/  UMOV UR8, UR11 ;  /* 0x0000000b00087c82 */ /* 0x000fc40008000000 */
[----:B------:R-:W-:Y:S02]  /*0910*/  @UP1 UMOV UR13, UR19 ;  /* 0x00000013000d1c82 */ /* 0x000fe40008000000 */
[----:B------:R-:W-:Y:S02]  /*0920*/  UIMAD.WIDE UR14, UR14, 0x2aaaaaab, URZ ;  /* 0x2aaaaaab0e0e78a5 */ /* 0x000fe4000f8e023f */
[----:B------:R-:W-:Y:S02]  /*0930*/  @UP1 USHF.R.U32.HI UR8, URZ, UR5, UR13 ;  /* 0x000000053f081299 */ /* 0x000fe4000801160d */
[----:B------:R-:W-:Y:S02]  /*0940*/  USHF.R.U32.HI UR10, URZ, 0x1f, UR15 ;  /* 0x0000001f3f0a7899 */ /* 0x000fe4000801160f */
[----:B------:R-:W-:Y:S02]  /*0950*/  UMOV UR13, UR17 ;  /* 0x00000011000d7c82 */ /* 0x000fe40008000000 */
[----:B------:R-:W-:-:S02]  /*0960*/  USHF.R.U32.HI UR6, URZ, 0x1f, UR13 ;  /* 0x0000001f3f067899 */ /* 0x000fc4000801160d */
[----:B------:R-:W-:Y:S02]  /*0970*/  UIADD3 UR5, UR7, -UR12, URZ ;  /* 0x8000000c07057290 */ /* 0x000fe4000fffe03f */
[----:B------:R-:W-:Y:S02]  /*0980*/  ULEA.HI.SX32 UR10, UR15, UR10, 0x1c ;  /* 0x0000000a0f0a7291 */ /* 0x000fe4000f8fe23f */
[----:B------:R-:W-:Y:S02]  /*0990*/  ULEA.HI.SX32 UR6, UR13, UR6, 0x1c ;  /* 0x000000060d067291 */ /* 0x000fe4000f8fe23f */
[----:B------:R-:W-:Y:S02]  /*09a0*/  UIADD3 UR8, UR5, UR8, URZ ;  /* 0x0000000805087290 */ /* 0x000fe4000fffe03f */
[----:B------:R-:W-:Y:S02]  /*09b0*/  UISETP.LT.AND UP2, UPT, UR10, UR6, UPT ;  /* 0x000000060a00728c */ /* 0x000fe4000bf41270 */
[----:B------:R-:W-:-:S02]  /*09c0*/  ULDC UR4, c[0x0][0x324] ;  /* 0x0000c90000047ab9 */ /* 0x000fc40000000800 */
[----:B------:R-:W-:Y:S02]  /*09d0*/  UIADD3 UR4, UR8, -UR4, URZ ;  /* 0x8000000408047290 */ /* 0x000fe4000fffe03f */
[----:B------:R-:W-:Y:S01]  /*09e0*/  USEL UR6, UR10, UR6, UP2 ;  /* 0x000000060a067287 */ /* 0x000fe20009000000 */
[----:B------:R-:W-:Y:S05]  /*09f0*/  @P2 BRA `(.L_x_223) ;  /* 0x0000015000002947 */ /* 0x000fea0003800000 */
[----:B------:R-:W-:Y:S02]  /*0a00*/  UMOV UR10, UR8 ;  /* 0x00000008000a7c82 */ /* 0x000fe40008000000 */
[----:B------:R-:W-:-:S06]  /*0a10*/  UISETP.GT.AND UP2, UPT, UR10, -0x1, UPT ;  /* 0xffffffff0a00788c */ /* 0x000fcc000bf44270 */
[----:B------:R-:W-:-:S13]  /*0a20*/  PLOP3.LUT P2, PT, PT, PT, UP2, 0x80, 0x0 ;  /* 0x000000000000781c */ /* 0x000fda0003f4f028 */
[----:B------:R-:W-:Y:S05]  /*0a30*/  @P2 BRA `(.L_x_224) ;  /* 0x0000008000002947 */ /* 0x000fea0003800000 */
[----:B------:R-:W-:Y:S02]  /*0a40*/  UISETP.NE.AND UP2, UPT, UR9, 0x1, UPT ;  /* 0x000000010900788c */ /* 0x000fe4000bf45270 */
[----:B------:R-:W-:Y:S02]  /*0a50*/  ULOP3.LUT UR10, URZ, UR10, URZ, 0x33, !UPT ;  /* 0x0000000a3f0a7292 */ /* 0x000fe4000f8e333f */
[----:B------:R-:W-:Y:S02]  /*0a60*/  ULDC.64 UR8, c[0x0][0x330] ;  /* 0x0000cc0000087ab9 */ /* 0x000fe40000000a00 */
[----:B------:R-:W-:-:S07]  /*0a70*/  UIMAD.WIDE.U32 UR14, UR10, UR8, URZ ;  /* 0x000000080a0e72a5 */ /* 0x000fce000f8e003f */
[----:B------:R-:W-:Y:S02]  /*0a80*/  @UP2 UMOV UR13, UR15 ;  /* 0x0000000f000d2c82 */ /* 0x000fe40008000000 */
[----:B------:R-:W-:-:S04]  /*0a90*/  @UP2 USHF.R.U32.HI UR10, URZ, UR9, UR13 ;  /* 0x000000093f0a2299 */ /* 0x000fc8000801160d */
[----:B------:R-:W-:Y:S01]  /*0aa0*/  ULOP3.LUT UR10, URZ, UR10, URZ, 0x33, !UPT ;  /* 0x0000000a3f0a7292 */ /* 0x000fe2000f8e333f */
[----:B------:R-:W-:Y:S05]  /*0ab0*/  BRA `(.L_x_225) ;  /* 0x0000005000007947 */ /* 0x000fea0003800000 */
.L_x_224:
[----:B------:R-:W-:-:S03]  /*0ac0*/  UISETP.NE.AND UP2, UPT, UR9, 0x1, UPT ;  /* 0x000000010900788c */ /* 0x000fc6000bf45270 */
[----:B------:R-:W-:Y:S02]  /*0ad0*/  ULDC.64 UR8, c[0x0][0x330] ;  /* 0x0000cc0000087ab9 */ /* 0x000fe40000000a00 */
[----:B------:R-:W-:-:S07]  /*0ae0*/  UIMAD.WIDE.U32 UR14, UR10, UR8, URZ ;  /* 0x000000080a0e72a5 */ /* 0x000fce000f8e003f */
[----:B------:R-:W-:Y:S02]  /*0af0*/  @UP2 UMOV UR13, UR15 ;  /* 0x0000000f000d2c82 */ /* 0x000fe40008000000 */
[----:B------:R-:W-:Y:S02]  /*0b00*/  @UP2 USHF.R.U32.HI UR10, URZ, UR9, UR13 ;  /* 0x000000093f0a2299 */ /* 0x000fe4000801160d */
.L_x_225:
[----:B------:R-:W-:Y:S02]  /*0b10*/  ULDC UR8, c[0x0][0x32c] ;  /* 0x0000cb0000087ab9 */ /* 0x000fe40000000800 */
[----:B------:R-:W-:-:S04]  /*0b20*/  UIMAD UR8, UR10, UR8, URZ ;  /* 0x000000080a0872a4 */ /* 0x000fc8000f8e023f */
[----:B------:R-:W-:-:S04]  /*0b30*/  UISETP.LT.AND UP2, UPT, UR4, UR8, UPT ;  /* 0x000000080400728c */ /* 0x000fc8000bf41270 */
[----:B------:R-:W-:-:S04]  /*0b40*/  USEL UR4, UR4, UR8, !UP2 ;  /* 0x0000000804047287 */ /* 0x000fc8000d000000 */
.L_x_223:
[----:B------:R-:W-:Y:S01]  /*0b50*/  UIMAD.WIDE UR8, UR4, 0x2aaaaaab, URZ ;  /* 0x2aaaaaab040878a5 */ /* 0x000fe2000f8e023f */
[----:B------:R-:W-:Y:S01]  /*0b60*/  PLOP3.LUT P4, PT, PT, PT, PT, 0x80, 0x0 ;  /* 0x000000000000781c */ /* 0x000fe20003f8f070 */
[----:B------:R-:W-:Y:S01]  /*0b70*/  CS2R R126, SRZ ;  /* 0x00000000007e7805 */ /* 0x000fe2000001ff00 */
[----:B------:R-:W-:Y:S01]  /*0b80*/  CS2R R124, SRZ ;  /* 0x00000000007c7805 */ /* 0x000fe2000001ff00 */
[----:B------:R-:W-:Y:S01]  /*0b90*/  USHF.R.U32.HI UR4, URZ, 0x1f, UR9 ;  /* 0x0000001f3f047899 */ /* 0x000fe20008011609 */
[----:B------:R-:W-:Y:S01]  /*0ba0*/  CS2R R170, SRZ ;  /* 0x0000000000aa7805 */ /* 0x000fe2000001ff00 */
[----:B------:R-:W-:Y:S01]  /*0bb0*/  CS2R R12, SRZ ;  /* 0x00000000000c7805 */ /* 0x000fe2000001ff00 */
[----:B------:R-:W-:Y:S01]  /*0bc0*/  IMAD.MOV.U32 R168, RZ, RZ, RZ ;  /* 0x000000ffffa87224 */ /* 0x000fe200078e00ff */
[----:B------:R-:W-:Y:S01]  /*0bd0*/  ULEA.HI.SX32 UR4, UR9, UR4, 0x1c ;  /* 0x0000000409047291 */ /* 0x000fe2000f8fe23f */
[----:B------:R-:W-:Y:S01]  /*0be0*/  CS2R R14, SRZ ;  /* 0x00000000000e7805 */ /* 0x000fe2000001ff00 */
[----:B------:R-:W-:Y:S01]  /*0bf0*/  IMAD.MOV.U32 R122, RZ, RZ, RZ ;  /* 0x000000ffff7a7224 */ /* 0x000fe200078e00ff */
[----:B------:R-:W-:Y:S01]  /*0c00*/  MOV R120, RZ ;  /* 0x000000ff00787202 */ /* 0x000fe20000000f00 */
[----:B------:R-:W-:Y:S01]  /*0c10*/  UISETP.LT.AND UP2, UPT, URZ, UR4, UPT ;  /* 0x000000043f00728c */ /* 0x000fe2000bf41270 */
[----:B------:R-:W-:Y:S01]  /*0c20*/  CS2R R16, SRZ ;  /* 0x0000000000107805 */ /* 0x000fe2000001ff00 */
[----:B------:R-:W-:Y:S01]  /*0c30*/  IMAD.MOV.U32 R118, RZ, RZ, RZ ;  /* 0x000000ffff767224 */ /* 0x000fe200078e00ff */
[----:B------:R-:W-:Y:S01]  /*0c40*/  MOV R19, RZ ;  /* 0x000000ff00137202 */ /* 0x000fe20000000f00 */
[----:B------:R-:W-:Y:S01]  /*0c50*/  USEL UR4, URZ, UR4, !UP2 ;  /* 0x000000043f047287 */ /* 0x000fe2000d000000 */
[----:B------:R-:W-:Y:S01]  /*0c60*/  IMAD.MOV.U32 R116, RZ, RZ, RZ ;  /* 0x000000ffff747224 */ /* 0x000fe200078e00ff */
[----:B------:R-:W-:Y:S01]  /*0c70*/  CS2R R26, SRZ ;  /* 0x00000000001a7805 */ /* 0x000fe2000001ff00 */
[----:B------:R-:W-:Y:S01]  /*0c80*/  MOV R110, RZ ;  /* 0x000000ff006e7202 */ /* 0x000fe20000000f00 */
[----:B------:R-:W-:Y:S01]  /*0c90*/  UISETP.GT.AND UP2, UPT, UR6, UR4, UPT ;  /* 0x000000040600728c */ /* 0x000fe2000bf44270 */
[----:B------:R-:W-:Y:S01]  /*0ca0*/  CS2R R20, SRZ ;  /* 0x0000000000147805 */ /* 0x000fe2000001ff00 */
[----:B------:R-:W-:Y:S01]  /*0cb0*/  IMAD.MOV.U32 R108, RZ, RZ, RZ ;  /* 0x000000ffff6c7224 */ /* 0x000fe200078e00ff */
[----:B------:R-:W-:Y:S01]  /*0cc0*/  MOV R114, RZ ;  /* 0x000000ff00727202 */ /* 0x000fe20000000f00 */
[----:B------:R-:W-:Y:S01]  /*0cd0*/  IMAD.MOV.U32 R112, RZ, RZ, RZ ;  /* 0x000000ffff707224 */ /* 0x000fe200078e00ff */
[----:B------:R-:W-:Y:S01]  /*0ce0*/  CS2R R22, SRZ ;  /* 0x0000000000167805 */ /* 0x000fe2000001ff00 */
[----:B------:R-:W-:Y:S01]  /*0cf0*/  PLOP3.LUT P2, PT, PT, PT, UP2, 0x80, 0x0 ;  /* 0x000000000000781c */ /* 0x000fe20003f4f028 */
[----:B------:R-:W-:Y:S01]  /*0d00*/  IMAD.MOV.U32 R104, RZ, RZ, RZ ;  /* 0x000000ffff687224 */ /* 0x000fe200078e00ff */
[----:B------:R-:W-:Y:S01]  /*0d10*/  MOV R106, RZ ;  /* 0x000000ff006a7202 */ /* 0x000fe20000000f00 */
[----:B------:R-:W-:Y:S01]  /*0d20*/  CS2R R24, SRZ ;  /* 0x0000000000187805 */ /* 0x000fe2000001ff00 */
[----:B------:R-:W-:Y:S01]  /*0d30*/  MOV R166, RZ ;  /* 0x000000ff00a67202 */ /* 0x000fe20000000f00 */
[----:B------:R-:W-:Y:S01]  /*0d40*/  IMAD.MOV.U32 R164, RZ, RZ, RZ ;  /* 0x000000ffffa47224 */ /* 0x000fe200078e00ff */
[----:B------:R-:W-:Y:S01]  /*0d50*/  CS2R R162, SRZ ;  /* 0x0000000000a27805 */ /* 0x000fe2000001ff00 */
[----:B------:R-:W-:Y:S01]  /*0d60*/  CS2R R30, SRZ ;  /* 0x00000000001e7805 */ /* 0x000fe2000001ff00 */
[----:B------:R-:W-:Y:S01]  /*0d70*/  MOV R160, RZ ;  /* 0x000000ff00a07202 */ /* 0x000fe20000000f00 */
[----:B------:R-:W-:Y:S01]  /*0d80*/  IMAD.MOV.U32 R102, RZ, RZ, RZ ;  /* 0x000000ffff667224 */ /* 0x000fe200078e00ff */
[----:B------:R-:W-:Y:S01]  /*0d90*/  MOV R100, RZ ;  /* 0x000000ff00647202 */ /* 0x000fe20000000f00 */
[----:B------:R-:W-:Y:S01]  /*0da0*/  CS2R R158, SRZ ;  /* 0x00000000009e7805 */ /* 0x000fe2000001ff00 */
[----:B------:R-:W-:Y:S01]  /*0db0*/  CS2R R32, SRZ ;  /* 0x0000000000207805 */ /* 0x000fe2000001ff00 */
[----:B------:R-:W-:Y:S01]  /*0dc0*/  IMAD.MOV.U32 R156, RZ, RZ, RZ ;  /* 0x000000ffff9c7224 */ /* 0x000fe200078e00ff */
[----:B------:R-:W-:Y:S01]  /*0dd0*/  CS2R R28, SRZ ;  /* 0x00000000001c7805 */ /* 0x000fe2000001ff00 */
[----:B------:R-:W-:Y:S01]  /*0de0*/  MOV R154, RZ ;  /* 0x000000ff009a7202 */ /* 0x000fe20000000f00 */
[----:B------:R-:W-:Y:S01]  /*0df0*/  IMAD.MOV.U32 R152, RZ, RZ, RZ ;  /* 0x000000ffff987224 */ /* 0x000fe200078e00ff */
        /* <DEDUP_REMOVED lines=12> */
[----:B------:R-:W-:Y:S05]  /*0ec0*/  @!P2 BRA `(.L_x_226) ;  /* 0x000171000000a947 */ /* 0x000fea0003800000 */
[----:B------:R-:W-:-:S04]  /*0ed0*/  ISETP.NE.U32.AND P4, PT, RZ, c[0x0][0x340], PT ;  /* 0x0000d000ff007a0c */ /* 0x000fc80003f85070 */
[----:B------:R-:W-:-:S13]  /*0ee0*/  ISETP.NE.AND.EX P4, PT, RZ, c[0x0][0x344], PT, P4 ;  /* 0x0000d100ff007a0c */ /* 0x000fda0003f85340 */
[----:B------:R-:W-:-:S05]  /*0ef0*/  @P4 IMAD.WIDE R2, R35, R10, c[0x0][0x340] ;  /* 0x0000d00023024625 */ /* 0x000fca00078e020a */
[----:B------:R1:W2:Y:S01]  /*0f00*/  @P4 LDG.E R17, [R2.64] ;  /* 0x0000002c02114981 */ /* 0x0002a2000c1e1900 */
[----:B------:R-:W-:Y:S01]  /*0f10*/  SHF.R.S32.HI R208, RZ, 0x1f, R209 ;  /* 0x0000001fffd07819 */ /* 0x000fe200000114d1 */
[----:B------:R-:W-:Y:S01]  /*0f20*/  ULDC UR8, c[0x0][0x2c4] ;  /* 0x0000b10000087ab9 */ /* 0x000fe20000000800 */
[----:B------:R-:W-:Y:S01]  /*0f30*/  SHF.R.S32.HI R0, RZ, 0x1f, R7 ;  /* 0x0000001fff007819 */ /* 0x000fe20000011407 */
[----:B------:R-:W3:Y:S01]  /*0f40*/  S2R R18, SR_CTAID.Y ;  /* 0x0000000000127919 */ /* 0x000ee20000002600 */
[-C--:B------:R-:W-:Y:S01]  /*0f50*/  LEA.HI R4, R208, R209.reuse, RZ, 0x3 ;  /* 0x000000d1d0047211 */ /* 0x080fe200078f18ff */
[----:B------:R-:W-:Y:S01]  /*0f60*/  UIMAD UR8, UR12, UR8, URZ ;  /* 0x000000080c0872a4 */ /* 0x000fe2000f8e023f */
[----:B------:R-:W-:Y:S01]  /*0f70*/  PLOP3.LUT P3, PT, PT, PT, UP1, 0x80, 0x0 ;  /* 0x000000000000781c */ /* 0x000fe20003f6f018 */
[----:B------:R-:W-:Y:S01]  /*0f80*/  IMAD R0, R0, c[0x0][0x178], RZ ;  /* 0x00005e0000007a24 */ /* 0x000fe200078e02ff */
[----:B------:R-:W-:Y:S01]  /*0f90*/  SHF.R.S32.HI R16, RZ, 0x3, R4 ;  /* 0x00000003ff107819 */ /* 0x000fe20000011404 */
[----:B------:R-:W-:Y:S01]  /*0fa0*/  BSSY B0, `(.L_x_227) ;  /* 0x000006c000007945 */ /* 0x000fe20003800000 */
[----:B------:R-:W-:Y:S01]  /*0fb0*/  LOP3.LUT R4, R4, 0xfffffff8, RZ, 0xc0, !PT ;  /* 0xfffffff804047812 */ /* 0x000fe200078ec0ff */
[----:B------:R-:W-:Y:S01]  /*0fc0*/  IMAD R0, R7, c[0x0][0x17c], R0 ;  /* 0x00005f0007007a24 */ /* 0x000fe200078e0200 */
[----:B------:R-:W-:Y:S01]  /*0fd0*/  SHF.R.S32.HI R15, RZ, 0x1f, R35 ;  /* 0x0000001fff0f7819 */ /* 0x000fe20000011423 */
[----:B------:R-:W-:Y:S01]  /*0fe0*/  IMAD.SHL.U32 R5, R16, 0x40, RZ ;  /* 0x0000004010057824 */ /* 0x000fe200078e00ff */
[----:B------:R-:W-:Y:S01]  /*0ff0*/  LEA.HI R25, R208, R209, RZ, 0x4 ;  /* 0x000000d1d0197211 */ /* 0x000fe200078f20ff */
[----:B------:R-:W-:Y:S01]  /*1000*/  IMAD.IADD R23, R209, 0x1, -R4 ;  /* 0x00000001d1177824 */ /* 0x000fe200078e0a04 */
[----:B------:R-:W-:-:S02]  /*1010*/  SHF.R.S32.HI R4, RZ, 0x1f, R9 ;  /* 0x0000001fff047819 */ /* 0x000fc40000011409 */
[----:B------:R-:W-:Y:S01]  /*1020*/  SEL R10, R15, RZ, !P1 ;  /* 0x000000ff0f0a7207 */ /* 0x000fe20004800000 */
[----:B------:R-:W-:-:S04]  /*1030*/  IMAD.SHL.U32 R20, R23, 0x8, RZ ;  /* 0x0000000817147824 */ /* 0x000fc800078e00ff */
[----:B------:R-:W-:Y:S01]  /*1040*/  IMAD R10, R10, c[0x0][0x1c0], RZ ;  /* 0x000070000a0a7a24 */ /* 0x000fe200078e02ff */
[----:B------:R-:W-:Y:S01]  /*1050*/  SHF.R.S32.HI R21, RZ, 0x1f, R20 ;  /* 0x0000001fff157819 */ /* 0x000fe20000011414 */
[----:B-1----:R-:W-:Y:S01]  /*1060*/  IMAD.WIDE.U32 R2, R7, c[0x0][0x178], RZ ;  /* 0x00005e0007027a25 */ /* 0x002fe200078e00ff */
[----:B---3--:R-:W-:-:S04]  /*1070*/  SHF.R.S32.HI R14, RZ, 0x1f, R18 ;  /* 0x0000001fff0e7819 */ /* 0x008fc80000011412 */
[----:B------:R-:W-:Y:S02]  /*1080*/  IADD3 R3, R3, R0, RZ ;  /* 0x0000000003037210 */ /* 0x000fe40007ffe0ff */
[----:B------:R-:W-:Y:S01]  /*1090*/  LOP3.LUT R0, R5, 0x1c0, RZ, 0xc0, !PT ;  /* 0x000001c005007812 */ /* 0x000fe200078ec0ff */
[----:B------:R-:W-:Y:S02]  /*10a0*/  IMAD R8, R14, c[0x0][0x1b8], RZ ;  /* 0x00006e000e087a24 */ /* 0x000fe400078e02ff */
[----:B------:R-:W-:Y:S01]  /*10b0*/  IMAD.WIDE.U32 R2, R18, c[0x0][0x1b8], R2 ;  /* 0x00006e0012027a25 */ /* 0x000fe200078e0002 */
[----:B------:R-:W-:Y:S02]  /*10c0*/  LOP3.LUT R6, R0, 0x38, R20, 0xf8, !PT ;  /* 0x0000003800067812 */ /* 0x000fe400078ef814 */
[----:B------:R-:W-:Y:S01]  /*10d0*/  SHF.R.U32.HI R5, RZ, 0x3, R0 ;  /* 0x00000003ff057819 */ /* 0x000fe20000011600 */
[----:B------:R-:W-:Y:S01]  /*10e0*/  IMAD R8, R18, c[0x0][0x1bc], R8 ;  /* 0x00006f0012087a24 */ /* 0x000fe200078e0208 */
[----:B------:R-:W-:-:S02]  /*10f0*/  IADD3 R0, P2, R9, R16, RZ ;  /* 0x0000001009007210 */ /* 0x000fc40007f5e0ff */
[----:B------:R-:W-:Y:S01]  /*1100*/  LOP3.LUT R19, R6, R5, RZ, 0x3c, !PT ;  /* 0x0000000506137212 */ /* 0x000fe200078e3cff */
[----:B------:R-:W-:Y:S01]  /*1110*/  IMAD R5, R23, 0x10, R16 ;  /* 0x0000001017057824 */ /* 0x000fe200078e0210 */
[----:B------:R-:W-:Y:S02]  /*1120*/  LEA.HI.X.SX32 R4, R16, R4, 0x1, P2 ;  /* 0x0000000410047211 */ /* 0x000fe400010f0eff */
[----:B------:R-:W-:Y:S02]  /*1130*/  PLOP3.LUT P2, PT, PT, PT, UP1, 0x80, 0x0 ;  /* 0x000000000000781c */ /* 0x000fe40003f4f018 */
[----:B------:R-:W-:Y:S01]  /*1140*/  IADD3 R9, R5, UR11, RZ ;  /* 0x0000000b05097c10 */ /* 0x000fe2000fffe0ff */
[C---:B------:R-:W-:Y:S01]  /*1150*/  IMAD R6, R4.reuse, c[0x0][0x1e0], RZ ;  /* 0x0000780004067a24 */ /* 0x040fe200078e02ff */
[----:B------:R-:W-:Y:S01]  /*1160*/  IADD3 R3, R3, R8, RZ ;  /* 0x0000000803037210 */ /* 0x000fe20007ffe0ff */
[----:B------:R-:W-:Y:S01]  /*1170*/  IMAD R4, R4, c[0x0][0x208], RZ ;  /* 0x0000820004047a24 */ /* 0x000fe200078e02ff */
[----:B------:R-:W-:Y:S01]  /*1180*/  SEL R8, R35, RZ, !P1 ;  /* 0x000000ff23087207 */ /* 0x000fe20004800000 */
[----:B------:R-:W-:-:S04]  /*1190*/  @P3 IMAD.HI.U32 R11, R9, c[0x0][0x2c8], RZ ;  /* 0x0000b200090b3a27 */ /* 0x000fc800078e00ff */
[C---:B------:R-:W-:Y:S02]  /*11a0*/  IMAD R12, R0.reuse, c[0x0][0x1e4], R6 ;  /* 0x00007900000c7a24 */ /* 0x040fe400078e0206 */
[C---:B------:R-:W-:Y:S02]  /*11b0*/  IMAD R13, R0.reuse, c[0x0][0x20c], R4 ;  /* 0x00008300000d7a24 */ /* 0x040fe400078e0204 */
[----:B------:R-:W-:-:S04]  /*11c0*/  IMAD.WIDE.U32 R6, R0, c[0x0][0x1e0], R20 ;  /* 0x0000780000067a25 */ /* 0x000fc800078e0014 */
[----:B------:R-:W-:-:S04]  /*11d0*/  IMAD.WIDE.U32 R4, R0, c[0x0][0x208], R20 ;  /* 0x0000820000047a25 */ /* 0x000fc800078e0014 */
[----:B------:R-:W-:Y:S01]  /*11e0*/  IMAD.MOV.U32 R0, RZ, RZ, R9 ;  /* 0x000000ffff007224 */ /* 0x000fe200078e0009 */
[----:B------:R-:W-:Y:S01]  /*11f0*/  @P2 SHF.R.U32.HI R0, RZ, c[0x0][0x2cc], R11 ;  /* 0x0000b300ff002a19 */ /* 0x000fe2000001160b */
[C---:B------:R-:W-:Y:S01]  /*1200*/  IMAD R11, R8.reuse, c[0x0][0x1c4], R10 ;  /* 0x00007100080b7a24 */ /* 0x040fe200078e020a */
[----:B------:R-:W-:Y:S01]  /*1210*/  IADD3 R5, R5, R13, RZ ;  /* 0x0000000d05057210 */ /* 0x000fe20007ffe0ff */
[----:B------:R-:W-:Y:S01]  /*1220*/  IMAD.WIDE.U32 R2, R8, c[0x0][0x1c0], R2 ;  /* 0x0000700008027a25 */ /* 0x000fe200078e0002 */
[----:B------:R-:W-:-:S03]  /*1230*/  SHF.R.S32.HI R8, RZ, 0x1f, R0 ;  /* 0x0000001fff087819 */ /* 0x000fc60000011400 */
[----:B------:R-:W-:Y:S02]  /*1240*/  IMAD.MOV R10, RZ, RZ, -R0 ;  /* 0x000000ffff0a7224 */ /* 0x000fe400078e0a00 */
[----:B------:R-:W-:Y:S02]  /*1250*/  IMAD.IADD R3, R3, 0x1, R11 ;  /* 0x0000000103037824 */ /* 0x000fe400078e020b */
[----:B------:R-:W-:Y:S01]  /*1260*/  IMAD R10, R10, c[0x0][0x2c4], R9 ;  /* 0x0000b1000a0a7a24 */ /* 0x000fe200078e0209 */
[----:B------:R-:W-:Y:S01]  /*1270*/  LOP3.LUT R9, R25, 0xfffffff0, RZ, 0xc0, !PT ;  /* 0xfffffff019097812 */ /* 0x000fe200078ec0ff */
[----:B------:R-:W-:Y:S02]  /*1280*/  IMAD R8, R8, c[0x0][0x1b0], RZ ;  /* 0x00006c0008087a24 */ /* 0x000fe400078e02ff */
[----:B------:R-:W-:Y:S01]  /*1290*/  IMAD.WIDE.U32 R2, R0, c[0x0][0x1b0], R2 ;  /* 0x00006c0000027a25 */ /* 0x000fe200078e0002 */
[----:B------:R-:W-:-:S03]  /*12a0*/  SHF.R.S32.HI R11, RZ, 0x1f, R10 ;  /* 0x0000001fff0b7819 */ /* 0x000fc6000001140a */
[----:B------:R-:W-:Y:S01]  /*12b0*/  IMAD R8, R0, c[0x0][0x1b4], R8 ;  /* 0x00006d0000087a24 */ /* 0x000fe200078e0208 */
[----:B------:R-:W-:Y:S01]  /*12c0*/  IADD3 R0, -R9, R209, RZ ;  /* 0x000000d109007210 */ /* 0x000fe20007ffe1ff */
[----:B------:R-:W-:Y:S02]  /*12d0*/  IMAD.IADD R7, R7, 0x1, R12 ;  /* 0x0000000107077824 */ /* 0x000fe400078e020c */
[C---:B------:R-:W-:Y:S02]  /*12e0*/  IMAD R12, R14.reuse, c[0x0][0x1e8], RZ ;  /* 0x00007a000e0c7a24 */ /* 0x040fe400078e02ff */
[----:B------:R-:W-:Y:S01]  /*12f0*/  IMAD R13, R14, c[0x0][0x210], RZ ;  /* 0x000084000e0d7a24 */ /* 0x000fe200078e02ff */
[----:B------:R-:W-:Y:S01]  /*1300*/  SHF.R.S32.HI R14, RZ, 0x1f, R0 ;  /* 0x0000001fff0e7819 */ /* 0x000fe20000011400 */
[----:B------:R-:W-:Y:S02]  /*1310*/  IMAD.IADD R3, R3, 0x1, R8 ;  /* 0x0000000103037824 */ /* 0x000fe400078e0208 */
[----:B------:R-:W-:Y:S01]  /*1320*/  IMAD.WIDE.U32 R8, R18, c[0x0][0x1e8], R6 ;  /* 0x00007a0012087a25 */ /* 0x000fe200078e0006 */
[----:B------:R-:W-:-:S03]  /*1330*/  LEA.HI R24, R14, R0, RZ, 0x3 ;  /* 0x000000000e187211 */ /* 0x000fc600078f18ff */
[----:B------:R-:W-:-:S04]  /*1340*/  IMAD.WIDE.U32 R6, R18, c[0x0][0x210], R4 ;  /* 0x0000840012067a25 */ /* 0x000fc800078e0004 */
[----:B------:R-:W-:Y:S01]  /*1350*/  IMAD.WIDE.U32 R4, R10, c[0x0][0x1a8], R2 ;  /* 0x00006a000a047a25 */ /* 0x000fe200078e0002 */
[----:B------:R-:W-:-:S03]  /*1360*/  LOP3.LUT R2, R24, 0xfffffff8, RZ, 0xc0, !PT ;  /* 0xfffffff818027812 */ /* 0x000fc600078ec0ff */
[C---:B------:R-:W-:Y:S02]  /*1370*/  IMAD R12, R18.reuse, c[0x0][0x1ec], R12 ;  /* 0x00007b00120c7a24 */ /* 0x040fe400078e020c */
[----:B------:R-:W-:Y:S01]  /*1380*/  IMAD R13, R18, c[0x0][0x214], R13 ;  /* 0x00008500120d7a24 */ /* 0x000fe200078e020d */
[----:B------:R-:W-:Y:S01]  /*1390*/  IADD3 R18, R0, -R2, RZ ;  /* 0x8000000200127210 */ /* 0x000fe20007ffe0ff */
[----:B------:R-:W-:Y:S01]  /*13a0*/  IMAD.IADD R9, R9, 0x1, R12 ;  /* 0x0000000109097824 */ /* 0x000fe200078e020c */
[----:B------:R-:W-:Y:S01]  /*13b0*/  LEA R12, P1, R4, c[0x0][0x160], 0x1 ;  /* 0x00005800040c7a11 */ /* 0x000fe200078208ff */
[----:B------:R-:W-:Y:S01]  /*13c0*/  IMAD R11, R11, c[0x0][0x1a8], RZ ;  /* 0x00006a000b0b7a24 */ /* 0x000fe200078e02ff */
[----:B------:R-:W-:-:S03]  /*13d0*/  IADD3 R7, R7, R13, RZ ;  /* 0x0000000d07077210 */ /* 0x000fc60007ffe0ff */
[----:B------:R-:W-:Y:S01]  /*13e0*/  IMAD R11, R10, c[0x0][0x1ac], R11 ;  /* 0x00006b000a0b7a24 */ /* 0x000fe200078e020b */
[----:B------:R-:W-:Y:S01]  /*13f0*/  IADD3 R10, R16, UR11, RZ ;  /* 0x0000000b100a7c10 */ /* 0x000fe2000fffe0ff */
[----:B------:R1:W3:Y:S02]  /*1400*/  SHFL.IDX PT, R14, R12, RZ, 0x181f ;  /* 0x00181fff0c0e7589 */ /* 0x0002e400000e0000 */
[----:B------:R-:W-:Y:S01]  /*1410*/  IMAD.IADD R11, R5, 0x1, R11 ;  /* 0x00000001050b7824 */ /* 0x000fe200078e020b */
[----:B------:R-:W-:Y:S02]  /*1420*/  ISETP.GE.AND P3, PT, R10, UR8, PT ;  /* 0x000000080a007c0c */ /* 0x000fe4000bf66270 */
[----:B------:R-:W-:Y:S02]  /*1430*/  LEA.HI R5, R208, R209, RZ, 0x6 ;  /* 0x000000d1d0057211 */ /* 0x000fe400078f30ff */
[----:B------:R-:W-:Y:S02]  /*1440*/  LEA.HI.X R11, R4, c[0x0][0x164], R11, 0x1, P1 ;  /* 0x00005900040b7a11 */ /* 0x000fe400008f0c0b */
[----:B------:R-:W-:-:S02]  /*1450*/  MOV R4, 0x10 ;  /* 0x0000001000047802 */ /* 0x000fc40000000f00 */
[----:B------:R-:W-:-:S04]  /*1460*/  SHF.L.U32 R5, R5, 0x3, RZ ;  /* 0x0000000305057819 */ /* 0x000fc800000006ff */
[----:B------:R-:W-:Y:S02]  /*1470*/  LOP3.LUT R5, R19, 0xfffffe00, R5, 0xf8, !PT ;  /* 0xfffffe0013057812 */ /* 0x000fe400078ef805 */
[--C-:B--2---:R-:W-:Y:S01]  /*1480*/  @P4 SHF.R.S32.HI R3, RZ, 0x1f, R17.reuse ;  /* 0x0000001fff034819 */ /* 0x104fe20000011411 */
[----:B------:R-:W-:Y:S01]  /*1490*/  @P4 IMAD.MOV.U32 R2, RZ, RZ, R17 ;  /* 0x000000ffff024224 */ /* 0x000fe200078e0011 */
[----:B------:R-:W-:Y:S01]  /*14a0*/  @!P4 MOV R2, R35 ;  /* 0x000000230002c202 */ /* 0x000fe20000000f00 */
[----:B------:R-:W-:Y:S02]  /*14b0*/  @!P4 IMAD.MOV.U32 R3, RZ, RZ, R15 ;  /* 0x000000ffff03c224 */ /* 0x000fe400078e000f */
[----:B------:R-:W-:Y:S01]  /*14c0*/  IMAD.MOV.U32 R17, RZ, RZ, 0x20 ;  /* 0x00000020ff117424 */ /* 0x000fe200078e00ff */
[----:B------:R-:W-:Y:S01]  /*14d0*/  SEL R0, R2, RZ, !P0 ;  /* 0x000000ff02007207 */ /* 0x000fe20004000000 */
[----:B------:R1:W2:Y:S01]  /*14e0*/  SHFL.IDX PT, R15, R11, RZ, 0x181f ;  /* 0x00181fff0b0f7589 */ /* 0x0002a200000e0000 */
[----:B------:R-:W-:-:S02]  /*14f0*/  SEL R2, R3, RZ, !P0 ;  /* 0x000000ff03027207 */ /* 0x000fc40004000000 */
[----:B------:R-:W-:Y:S01]  /*1500*/  ISETP.GE.AND P0, PT, R20, c[0x0][0x198], PT ;  /* 0x0000660014007a0c */ /* 0x000fe20003f06270 */
[----:B------:R-:W-:-:S03]  /*1510*/  IMAD.WIDE.U32 R62, R0, c[0x0][0x218], R6 ;  /* 0x00008600003e7a25 */ /* 0x000fc600078e0006 */
[----:B------:R-:W-:Y:S01]  /*1520*/  R2P PR, R18, 0x6 ;  /* 0x0000000612007804 */ /* 0x000fe20000000000 */
[C---:B------:R-:W-:Y:S02]  /*1530*/  IMAD R3, R2.reuse, c[0x0][0x1f0], RZ ;  /* 0x00007c0002037a24 */ /* 0x040fe400078e02ff */
[----:B------:R-:W-:Y:S02]  /*1540*/  IMAD R2, R2, c[0x0][0x218], RZ ;  /* 0x0000860002027a24 */ /* 0x000fe400078e02ff */
[C---:B------:R-:W-:Y:S02]  /*1550*/  IMAD R13, R0.reuse, c[0x0][0x1f4], R3 ;  /* 0x00007d00000d7a24 */ /* 0x040fe400078e0203 */
[----:B------:R-:W-:Y:S01]  /*1560*/  IMAD R3, R0, c[0x0][0x21c], R2 ;  /* 0x0000870000037a24 */ /* 0x000fe200078e0202 */
[----:B------:R-:W-:Y:S01]  /*1570*/  SEL R2, R4, 0xfffffff0, !P1 ;  /* 0xfffffff004027807 */ /* 0x000fe20004800000 */
[----:B------:R-:W-:Y:S01]  /*1580*/  IMAD.WIDE.U32 R28, R0, c[0x0][0x1f0], R8 ;  /* 0x00007c00001c7a25 */ /* 0x000fe200078e0008 */
[----:B------:R-:W-:-:S02]  /*1590*/  SEL R4, R17, 0xffffffe0, !P2 ;  /* 0xffffffe011047807 */ /* 0x000fc40005000000 */
[----:B------:R-:W-:Y:S01]  /*15a0*/  IADD3 R27, R63, R3, RZ ;  /* 0x000000033f1b7210 */ /* 0x000fe20007ffe0ff */
[----:B------:R-:W-:Y:S01]  /*15b0*/  IMAD.IADD R31, R29, 0x1, R13 ;  /* 0x000000011d1f7824 */ /* 0x000fe200078e020d */
[----:B------:R1:W-:Y:S04]  /*15c0*/  STL.64 [R1+0x30], R28 ;  /* 0x0000301c01007387 */ /* 0x0003e80000100a00 */
[----:B------:R1:W-:Y:S04]  /*15d0*/  STL.64 [R1+0x40], R62 ;  /* 0x0000403e01007387 */ /* 0x0003e80000100a00 */
[----:B------:R1:W-:Y:S04]  /*15e0*/  STL [R1+0x3c], R27 ;  /* 0x00003c1b01007387 */ /* 0x0003e80000100800 */
[----:B------:R1:W-:Y:S01]  /*15f0*/  STL [R1+0x24], R31 ;  /* 0x0000241f01007387 */ /* 0x0003e20000100800 */
[----:B------:R-:W-:Y:S05]  /*1600*/  @P3 BRA `(.L_x_228) ;  /* 0x0000005000003947 */ /* 0x000fea0003800000 */
[----:B--23--:R-:W-:Y:S01]  /*1610*/  LEA R6, P1, R20, R14, 0x1 ;  /* 0x0000000e14067211 */ /* 0x00cfe200078208ff */
[----:B------:R-:W-:-:S03]  /*1620*/  IMAD.SHL.U32 R0, R5, 0x2, RZ ;  /* 0x0000000205007824 */ /* 0x000fc600078e00ff */
[----:B------:R-:W-:-:S05]  /*1630*/  LEA.HI.X R7, R20, R15, R21, 0x1, P1 ;  /* 0x0000000f14077211 */ /* 0x000fca00008f0c15 */
[----:B------:R-:W-:Y:S01]  /*1640*/  @!PT LDS RZ, [RZ] ;  /* 0x00000000fffff984 */ /* 0x000fe20000000800 */
[----:B------:R2:W-:Y:S04]  /*1650*/  LDGSTS.E.BYPASS.LTC128B.128 [R0+0x6100], [R6.64], !P0 ;  /* 0x0610000006007fae */ /* 0x0005e8000c101d6c */
.L_x_228:
[----:B--23--:R-:W-:Y:S05]  /*1660*/  BSYNC B0 ;  /* 0x0000000000007941 */ /* 0x00cfea0003800000 */
.L_x_227:
[----:B------:R-:W-:Y:S01]  /*1670*/  IADD3 R0, R10, 0x10, RZ ;  /* 0x000000100a007810 */ /* 0x000fe20007ffe0ff */
[----:B------:R2:W3:Y:S01]  /*1680*/  SHFL.IDX PT, R3, R11, 0x1, 0x181f ;  /* 0x00381f000b037f89 */ /* 0x0004e200000e0000 */
[----:B------:R-:W-:Y:S02]  /*1690*/  BSSY B0, `(.L_x_229) ;  /* 0x0000009000007945 */ /* 0x000fe40003800000 */
[----:B------:R-:W-:Y:S01]  /*16a0*/  ISETP.GE.AND P1, PT, R0, UR8, PT ;  /* 0x0000000800007c0c */ /* 0x000fe2000bf26270 */
[----:B------:R2:W4:-:S12]  /*16b0*/  SHFL.IDX PT, R6, R12, 0x1, 0x181f ;  /* 0x00381f000c067f89 */ /* 0x00051800000e0000 */
[----:B------:R-:W-:Y:S05]  /*16c0*/  @P1 BRA `(.L_x_230) ;  /* 0x0000005000001947 */ /* 0x000fea0003800000 */
[----:B----4-:R-:W-:Y:S01]  /*16d0*/  LEA R6, P1, R20, R6, 0x1 ;  /* 0x0000000614067211 */ /* 0x010fe200078208ff */
[----:B------:R-:W-:-:S03]  /*16e0*/  IMAD.SHL.U32 R0, R5, 0x2, RZ ;  /* 0x0000000205007824 */ /* 0x000fc600078e00ff */
[----:B---3--:R-:W-:-:S05]  /*16f0*/  LEA.HI.X R7, R20, R3, R21, 0x1, P1 ;  /* 0x0000000314077211 */ /* 0x008fca00008f0c15 */
[----:B------:R-:W-:Y:S01]  /*1700*/  @!PT LDS RZ, [RZ] ;  /* 0x00000000fffff984 */ /* 0x000fe20000000800 */
[----:B------:R3:W-:Y:S04]  /*1710*/  LDGSTS.E.BYPASS.LTC128B.128 [R0+0x6900], [R6.64], !P0 ;  /* 0x0690000006007fae */ /* 0x0007e8000c101d6c */
.L_x_230:
[----:B------:R-:W-:Y:S05]  /*1720*/  BSYNC B0 ;  /* 0x0000000000007941 */ /* 0x000fea0003800000 */
.L_x_229:
[----:B---3--:R-:W-:Y:S01]  /*1730*/  IADD3 R0, R10, 0x20, RZ ;  /* 0x000000200a007810 */ /* 0x008fe20007ffe0ff */
[----:B------:R3:W1:Y:S01]  /*1740*/  SHFL.IDX PT, R3, R11, 0x2, 0x181f ;  /* 0x00581f000b037f89 */ /* 0x00066200000e0000 */
[----:B------:R-:W-:Y:S02]  /*1750*/  BSSY B0, `(.L_x_231) ;  /* 0x0000009000007945 */ /* 0x000fe40003800000 */
[----:B------:R-:W-:Y:S01]  /*1760*/  ISETP.GE.AND P1, PT, R0, UR8, PT ;  /* 0x0000000800007c0c */ /* 0x000fe2000bf26270 */
[----:B----4-:R3:W4:-:S12]  /*1770*/  SHFL.IDX PT, R6, R12, 0x2, 0x181f ;  /* 0x00581f000c067f89 */ /* 0x01071800000e0000 */
[----:B------:R-:W-:Y:S05]  /*1780*/  @P1 BRA `(.L_x_232) ;  /* 0x0000005000001947 */ /* 0x000fea0003800000 */
[----:B----4-:R-:W-:Y:S01]  /*1790*/  LEA R6, P1, R20, R6, 0x1 ;  /* 0x0000000614067211 */ /* 0x010fe200078208ff */
[----:B------:R-:W-:-:S03]  /*17a0*/  IMAD.SHL.U32 R0, R5, 0x2, RZ ;  /* 0x0000000205007824 */ /* 0x000fc600078e00ff */
[----:B-1----:R-:W-:-:S05]  /*17b0*/  LEA.HI.X R7, R20, R3, R21, 0x1, P1 ;  /* 0x0000000314077211 */ /* 0x002fca00008f0c15 */
[----:B------:R-:W-:Y:S01]  /*17c0*/  @!PT LDS RZ, [RZ] ;  /* 0x00000000fffff984 */ /* 0x000fe20000000800 */
[----:B------:R1:W-:Y:S04]  /*17d0*/  LDGSTS.E.BYPASS.LTC128B.128 [R0+0x7100], [R6.64], !P0 ;  /* 0x0710000006007fae */ /* 0x0003e8000c101d6c */
.L_x_232:
[----:B------:R-:W-:Y:S05]  /*17e0*/  BSYNC B0 ;  /* 0x0000000000007941 */ /* 0x000fea0003800000 */
.L_x_231:
[----:B-1----:R-:W-:Y:S01]  /*17f0*/  IADD3 R0, R10, 0x30, RZ ;  /* 0x000000300a007810 */ /* 0x002fe20007ffe0ff */
[----:B------:R1:W2:Y:S01]  /*1800*/  SHFL.IDX PT, R3, R11, 0x3, 0x181f ;  /* 0x00781f000b037f89 */ /* 0x0002a200000e0000 */
[----:B------:R-:W-:Y:S02]  /*1810*/  BSSY B0, `(.L_x_233) ;  /* 0x0000009000007945 */ /* 0x000fe40003800000 */
[----:B------:R-:W-:Y:S01]  /*1820*/  ISETP.GE.AND P1, PT, R0, UR8, PT ;  /* 0x0000000800007c0c */ /* 0x000fe2000bf26270 */
[----:B----4-:R1:W4:-:S12]  /*1830*/  SHFL.IDX PT, R6, R12, 0x3, 0x181f ;  /* 0x00781f000c067f89 */ /* 0x01031800000e0000 */
[----:B------:R-:W-:Y:S05]  /*1840*/  @P1 BRA `(.L_x_234) ;  /* 0x0000005000001947 */ /* 0x000fea0003800000 */
[----:B----4-:R-:W-:Y:S01]  /*1850*/  LEA R6, P1, R20, R6, 0x1 ;  /* 0x0000000614067211 */ /* 0x010fe200078208ff */
[----:B------:R-:W-:-:S03]  /*1860*/  IMAD.SHL.U32 R0, R5, 0x2, RZ ;  /* 0x0000000205007824 */ /* 0x000fc600078e00ff */
[----:B--2---:R-:W-:-:S05]  /*1870*/  LEA.HI.X R7, R20, R3, R21, 0x1, P1 ;  /* 0x0000000314077211 */ /* 0x004fca00008f0c15 */
[----:B------:R-:W-:Y:S01]  /*1880*/  @!PT LDS RZ, [RZ] ;  /* 0x00000000fffff984 */ /* 0x000fe20000000800 */
[----:B------:R2:W-:Y:S04]  /*1890*/  LDGSTS.E.BYPASS.LTC128B.128 [R0+0x7900], [R6.64], !P0 ;  /* 0x0790000006007fae */ /* 0x0005e8000c101d6c */
.L_x_234:
[----:B------:R-:W-:Y:S05]  /*18a0*/  BSYNC B0 ;  /* 0x0000000000007941 */ /* 0x000fea0003800000 */
.L_x_233:
[----:B--2---:R-:W-:Y:S01]  /*18b0*/  IADD3 R0, R10, 0x40, RZ ;  /* 0x000000400a007810 */ /* 0x004fe20007ffe0ff */
        /* <DEDUP_REMOVED lines=10> */
.L_x_236:
[----:B------:R-:W-:Y:S05]  /*1960*/  BSYNC B0 ;  /* 0x0000000000007941 */ /* 0x000fea0003800000 */
.L_x_235:
        /* <DEDUP_REMOVED lines=11> */
.L_x_238:
[----:B------:R-:W-:Y:S05]  /*1a20*/  BSYNC B0 ;  /* 0x0000000000007941 */ /* 0x000fea0003800000 */
.L_x_237:
        /* <DEDUP_REMOVED lines=11> */
.L_x_240:
[----:B------:R-:W-:Y:S05]  /*1ae0*/  BSYNC B0 ;  /* 0x0000000000007941 */ /* 0x000fea0003800000 */
.L_x_239:
[----:B------:R5:W2:Y:S01]  /*1af0*/  SHFL.IDX PT, R8, R12, 0x7, 0x181f ;  /* 0x00f81f000c087f89 */ /* 0x000aa200000e0000 */
[----:B-1----:R-:W-:Y:S01]  /*1b00*/  IADD3 R0, R10, 0x70, RZ ;  /* 0x000000700a007810 */ /* 0x002fe20007ffe0ff */
[----:B------:R-:W-:Y:S01]  /*1b10*/  UMOV UR10, 0x60 ;  /* 0x00000060000a7882 */ /* 0x000fe20000000000 */
[----:B------:R-:W-:Y:S01]  /*1b20*/  IMAD.SHL.U32 R231, R5, 0x2, RZ ;  /* 0x0000000205e77824 */ /* 0x000fe200078e00ff */
[----:B------:R-:W1:Y:S01]  /*1b30*/  SHFL.IDX PT, R3, R11, 0x7, 0x181f ;  /* 0x00f81f000b037f89 */ /* 0x000e6200000e0000 */
[----:B------:R-:W-:Y:S01]  /*1b40*/  ISETP.GE.AND P3, PT, R0, UR8, PT ;  /* 0x0000000800007c0c */ /* 0x000fe2000bf66270 */
[----:B------:R-:W-:Y:S01]  /*1b50*/  UIMAD UR32, UR6, -0x60, UR10 ;  /* 0xffffffa0062078a4 */ /* 0x000fe2000f8e020a */
[----:B------:R-:W-:Y:S01]  /*1b60*/  IMAD.MOV.U32 R214, RZ, RZ, R30 ;  /* 0x000000ffffd67224 */ /* 0x000fe200078e001e */
[----:B------:R-:W-:Y:S01]  /*1b70*/  ULDC.64 UR8, c[0x0][0x1e0] ;  /* 0x0000780000087ab9 */ /* 0x000fe20000000a00 */
[----:B------:R-:W-:Y:S01]  /*1b80*/  IMAD.MOV.U32 R215, RZ, RZ, R31 ;  /* 0x000000ffffd77224 */ /* 0x000fe200078e001f */
[----:B------:R-:W-:Y:S01]  /*1b90*/  UIMAD.WIDE.U32 UR18, UR10, UR8, URZ ;  /* 0x000000080a1272a5 */ /* 0x000fe2000f8e003f */
[----:B------:R-:W-:Y:S01]  /*1ba0*/  IMAD.MOV.U32 R210, RZ, RZ, c[0x0][0x1e0] ;  /* 0x00007800ffd27624 */ /* 0x000fe200078e00ff */
[----:B------:R-:W-:Y:S01]  /*1bb0*/  UIMAD UR9, UR10, UR9, URZ ;  /* 0x000000090a0972a4 */ /* 0x000fe2000f8e023f */
[----:B------:R-:W-:Y:S01]  /*1bc0*/  IMAD.U32 R0, RZ, RZ, UR32 ;  /* 0x00000020ff007e24 */ /* 0x000fe2000f8e00ff */
[----:B------:R-:W-:Y:S01]  /*1bd0*/  UIADD3 UR10, UR6, -0x1, URZ ;  /* 0xffffffff060a7890 */ /* 0x000fe2000fffe03f */
[----:B------:R-:W-:Y:S01]  /*1be0*/  IMAD.MOV.U32 R214, RZ, RZ, R28 ;  /* 0x000000ffffd67224 */ /* 0x000fe200078e001c */
[----:B------:R-:W-:Y:S01]  /*1bf0*/  UIADD3 UR16, UR19, UR9, URZ ;  /* 0x0000000913107290 */ /* 0x000fe2000fffe03f */
[----:B------:R-:W-:Y:S01]  /*1c00*/  IMAD.MOV.U32 R211, RZ, RZ, c[0x0][0x1e4] ;  /* 0x00007900ffd37624 */ /* 0x000fe200078e00ff */
[----:B------:R-:W-:Y:S01]  /*1c10*/  IADD3 R22, R0, UR7, -R16 ;  /* 0x0000000700167c10 */ /* 0x000fe2000fffe810 */
[----:B------:R-:W-:Y:S01]  /*1c20*/  USHF.R.S32.HI UR8, URZ, 0x1f, UR10 ;  /* 0x0000001f3f087899 */ /* 0x000fe2000801140a */
[----:B----4-:R-:W-:Y:S01]  /*1c30*/  IMAD.U32 R6, RZ, RZ, UR10 ;  /* 0x0000000aff067e24 */ /* 0x010fe2000f8e00ff */
[----:B------:R-:W-:Y:S01]  /*1c40*/  UIMAD UR9, UR16, UR10, URZ ;  /* 0x0000000a100972a4 */ /* 0x000fe2000f8e023f */
[----:B------:R-:W-:Y:S01]  /*1c50*/  ISETP.GE.AND P6, PT, R22, 0x21, PT ;  /* 0x000000211600780c */ /* 0x000fe20003fc6270 */
[----:B--23-5:R-:W-:Y:S01]  /*1c60*/  IMAD.WIDE.U32 R12, R210, 0x20, RZ ;  /* 0x00000020d20c7825 */ /* 0x02cfe200078e00ff */
[----:B------:R-:W-:Y:S01]  /*1c70*/  @!P3 LEA R8, P1, R20, R8, 0x1 ;  /* 0x000000081408b211 */ /* 0x000fe200078208ff */
[----:B------:R-:W-:Y:S01]  /*1c80*/  UIMAD UR9, UR8, UR18, UR9 ;  /* 0x00000012080972a4 */ /* 0x000fe2000f8e0209 */
[----:B------:R-:W-:Y:S01]  /*1c90*/  ISETP.GE.AND P2, PT, R22, 0x1, PT ;  /* 0x000000011600780c */ /* 0x000fe20003f46270 */
[----:B------:R-:W-:Y:S01]  /*1ca0*/  IMAD.WIDE.U32 R6, R6, UR18, R214 ;  /* 0x0000001206067c25 */ /* 0x000fe2000f8e00d6 */
[----:B-1----:R-:W-:Y:S01]  /*1cb0*/  @!P3 LEA.HI.X R9, R20, R3, R21, 0x1, P1 ;  /* 0x000000031409b211 */ /* 0x002fe200008f0c15 */
[----:B------:R-:W-:Y:S01]  /*1cc0*/  ULDC.64 UR14, c[0x0][0x208] ;  /* 0x00008200000e7ab9 */ /* 0x000fe20000000a00 */
[----:B------:R-:W-:Y:S01]  /*1cd0*/  ISETP.GE.AND P1, PT, R22, 0x11, PT ;  /* 0x000000111600780c */ /* 0x000fe20003f26270 */
[----:B------:R-:W-:Y:S01]  /*1ce0*/  IMAD.MOV.U32 R60, RZ, RZ, R26 ;  /* 0x000000ffff3c7224 */ /* 0x000fe200078e001a */
[----:B------:R-:W-:Y:S01]  /*1cf0*/  IADD3 R7, R7, UR9, RZ ;  /* 0x0000000907077c10 */ /* 0x000fe2000fffe0ff */
[----:B------:R-:W-:Y:S01]  /*1d00*/  @!PT LDS RZ, [RZ] ;  /* 0x00000000fffff984 */ /* 0x000fe20000000800 */
[----:B------:R1:W-:Y:S01]  /*1d10*/  @!P3 LDGSTS.E.BYPASS.LTC128B.128 [R231+0x9900], [R8.64], !P0 ;  /* 0x0990000008e7bfae */ /* 0x0003e2000c101d6c */
[----:B------:R-:W-:Y:S01]  /*1d20*/  ISETP.GE.AND P3, PT, R20, c[0x0][0x1d4], PT ;  /* 0x0000750014007a0c */ /* 0x000fe20003f66270 */
[----:B------:R-:W-:Y:S01]  /*1d30*/  IMAD.MOV.U32 R61, RZ, RZ, R27 ;  /* 0x000000ffff3d7224 */ /* 0x000fe200078e001b */
[----:B------:R-:W-:Y:S01]  /*1d40*/  @P6 IADD3 R3, P4, R6, R12, RZ ;  /* 0x0000000c06036210 */ /* 0x000fe20007f9e0ff */
[----:B------:R-:W0:Y:S01]  /*1d50*/  LDGDEPBAR ;  /* 0x00000000000079af */ /* 0x000e220000000000 */
[----:B------:R-:W-:Y:S01]  /*1d60*/  SHF.R.S32.HI R17, RZ, 0x4, R25 ;  /* 0x00000004ff117819 */ /* 0x000fe20000011419 */
[----:B------:R-:W-:Y:S01]  /*1d70*/  UIMAD UR13, UR8, UR14, URZ ;  /* 0x0000000e080d72a4 */ /* 0x000fe2000f8e023f */
[----:B------:R-:W-:Y:S01]  /*1d80*/  LEA.HI R207, R208, R209, RZ, 0x5 ;  /* 0x000000d1d0cf7211 */ /* 0x000fe200078f28ff */
[----:B------:R-:W-:Y:S01]  /*1d90*/  UIMAD.WIDE.U32 UR8, UR10, UR14, URZ ;  /* 0x0000000e0a0872a5 */ /* 0x000fe2000f8e003f */
[----:B------:R-:W-:Y:S01]  /*1da0*/  IMAD.MOV.U32 R60, RZ, RZ, R62 ;  /* 0x000000ffff3c7224 */ /* 0x000fe200078e003e */
[----:B------:R-:W-:Y:S01]  /*1db0*/  BAR.SYNC.DEFER_BLOCKING 0x0 ;  /* 0x0000000000007b1d */ /* 0x000fe20000010000 */
[C---:B------:R-:W-:Y:S01]  /*1dc0*/  @P1 LEA R0, P0, R210.reuse, R6, 0x4 ;  /* 0x00000006d2001211 */ /* 0x040fe200078020ff */
[----:B------:R-:W-:Y:S01]  /*1dd0*/  UIMAD UR13, UR10, UR15, UR13 ;  /* 0x0000000f0a0d72a4 */ /* 0x000fe2000f8e020d */
[----:B------:R-:W-:Y:S01]  /*1de0*/  SHF.R.S32.HI R206, RZ, 0x5, R207 ;  /* 0x00000005ffce7819 */ /* 0x000fe200000114cf */
[----:B------:R-:W-:Y:S01]  /*1df0*/  UISETP.GT.AND UP2, UPT, UR10, UR4, UPT ;  /* 0x000000040a00728c */ /* 0x000fe2000bf44270 */
[----:B------:R-:W-:Y:S01]  /*1e00*/  @P1 LEA.HI.X R5, R210, R7, R211, 0x4, P0 ;  /* 0x00000007d2051211 */ /* 0x000fe200000f24d3 */
[----:B------:R-:W-:Y:S01]  /*1e10*/  UIADD3 UR13, UR9, UR13, URZ ;  /* 0x0000000d090d7290 */ /* 0x000fe2000fffe03f */
[C---:B------:R-:W-:Y:S01]  /*1e20*/  @P1 LEA R10, P0, R0.reuse, c[0x0][0x1c8], 0x1 ;  /* 0x00007200000a1a11 */ /* 0x040fe200078008ff */
[----:B------:R-:W-:Y:S02]  /*1e30*/  STL.64 [R1+0x20], R214 ;  /* 0x000020d601007387 */ /* 0x000fe40000100a00 */
[----:B------:R-:W-:Y:S01]  /*1e40*/  UIMAD UR13, UR13, 0x60, URZ ;  /* 0x000000600d0d78a4 */ /* 0x000fe2000f8e023f */
[----:B------:R-:W-:Y:S01]  /*1e50*/  @P1 LEA.HI.X R11, R0, c[0x0][0x1cc], R5, 0x1, P0 ;  /* 0x00007300000b1a11 */ /* 0x000fe200000f0c05 */
[----:B------:R-:W-:Y:S01]  /*1e60*/  STL.64 [R1+0x38], R60 ;  /* 0x0000383c01007387 */ /* 0x000fe20000100a00 */
[----:B------:R-:W-:-:S02]  /*1e70*/  @P6 LEA R14, P0, R3, c[0x0][0x1c8], 0x1 ;  /* 0x00007200030e6a11 */ /* 0x000fc400078008ff */
[----:B------:R-:W-:Y:S01]  /*1e80*/  LEA.HI R5, R25, R17, RZ, 0x1 ;  /* 0x0000001119057211 */ /* 0x000fe200078f08ff */
[----:B-1----:R-:W-:Y:S01]  /*1e90*/  IMAD.SHL.U32 R9, R211, 0x20, RZ ;  /* 0x00000020d3097824 */ /* 0x002fe200078e00ff */
[C---:B------:R-:W-:Y:S02]  /*1ea0*/  @P2 LEA R8, P5, R6.reuse, c[0x0][0x1c8], 0x1 ;  /* 0x0000720006082a11 */ /* 0x040fe400078a08ff */
[----:B------:R-:W-:Y:S02]  /*1eb0*/  LOP3.LUT R5, R5, 0xfffffffe, RZ, 0xc0, !PT ;  /* 0xfffffffe05057812 */ /* 0x000fe400078ec0ff */
[----:B------:R-:W-:Y:S02]  /*1ec0*/  @P6 IADD3.X R12, R7, R13, R9, P4, !PT ;  /* 0x0000000d070c6210 */ /* 0x000fe400027fe409 */
[----:B------:R-:W-:Y:S02]  /*1ed0*/  @P2 LEA.HI.X R9, R6, c[0x0][0x1cc], R7, 0x1, P5 ;  /* 0x0000730006092a11 */ /* 0x000fe400028f0c07 */
[----:B------:R-:W-:-:S02]  /*1ee0*/  ISETP.GE.AND P5, PT, R22, 0x31, PT ;  /* 0x000000311600780c */ /* 0x000fc40003fa6270 */
[C---:B------:R-:W-:Y:S01]  /*1ef0*/  ISETP.GE.AND P4, PT, R22.reuse, 0x41, PT ;  /* 0x000000411600780c */ /* 0x040fe20003f86270 */
[----:B------:R-:W-:Y:S01]  /*1f00*/  @!PT LDS RZ, [RZ] ;  /* 0x00000000fffff984 */ /* 0x000fe20000000800 */
[----:B------:R-:W-:Y:S01]  /*1f10*/  @!PT LDS RZ, [RZ] ;  /* 0x00000000fffff984 */ /* 0x000fe20000000800 */
[----:B------:R-:W-:Y:S01]  /*1f20*/  @!PT LDS RZ, [RZ] ;  /* 0x00000000fffff984 */ /* 0x000fe20000000800 */
[----:B------:R1:W-:Y:S01]  /*1f30*/  @P2 LDGSTS.E.BYPASS.LTC128B.128 [R231+0x3100], [R8.64], !P3 ;  /* 0x0310000008e72fae */ /* 0x0003e2000d901d6c */
[----:B------:R-:W-:Y:S02]  /*1f40*/  ISETP.GE.AND P2, PT, R22, 0x51, PT ;  /* 0x000000511600780c */ /* 0x000fe40003f46270 */
[----:B------:R-:W-:Y:S01]  /*1f50*/  @P6 LEA.HI.X R15, R3, c[0x0][0x1cc], R12, 0x1, P0 ;  /* 0x00007300030f6a11 */ /* 0x000fe200000f0c0c */
[----:B------:R2:W-:Y:S04]  /*1f60*/  @P1 LDGSTS.E.BYPASS.LTC128B.128 [R231+0x3900], [R10.64], !P3 ;  /* 0x039000000ae71fae */ /* 0x0005e8000d901d6c */
[----:B------:R3:W-:Y:S02]  /*1f70*/  @P6 LDGSTS.E.BYPASS.LTC128B.128 [R231+0x4100], [R14.64], !P3 ;  /* 0x041000000ee76fae */ /* 0x0007e4000d901d6c */
[----:B------:R-:W-:-:S02]  /*1f80*/  @P5 IMAD R0, R211, 0x30, RZ ;  /* 0x00000030d3005824 */ /* 0x000fc400078e02ff */
[C---:B------:R-:W-:Y:S01]  /*1f90*/  @P4 LEA R3, P0, R210.reuse, R6, 0x6 ;  /* 0x00000006d2034211 */ /* 0x040fe200078030ff */
[----:B-1----:R-:W-:-:S04]  /*1fa0*/  @P5 IMAD.WIDE.U32 R8, R210, 0x30, R6 ;  /* 0x00000030d2085825 */ /* 0x002fc800078e0006 */
[----:B--2---:R-:W-:Y:S01]  /*1fb0*/  @P2 IMAD.MOV.U32 R10, RZ, RZ, R6 ;  /* 0x000000ffff0a2224 */ /* 0x004fe200078e0006 */
[----:B------:R-:W-:Y:S01]  /*1fc0*/  @P5 LEA R12, P1, R8, c[0x0][0x1c8], 0x1 ;  /* 0x00007200080c5a11 */ /* 0x000fe200078208ff */
[----:B------:R-:W-:Y:S01]  /*1fd0*/  @P2 IMAD.MOV.U32 R11, RZ, RZ, R7 ;  /* 0x000000ffff0b2224 */ /* 0x000fe200078e0007 */
[C---:B------:R-:W-:Y:S01]  /*1fe0*/  @P4 LEA.HI.X R7, R210.reuse, R7, R211, 0x6, P0 ;  /* 0x00000007d2074211 */ /* 0x040fe200000f34d3 */
[----:B------:R-:W-:Y:S02]  /*1ff0*/  @P5 IMAD.IADD R0, R9, 0x1, R0 ;  /* 0x0000000109005824 */ /* 0x000fe400078e0200 */
[----:B------:R-:W-:Y:S02]  /*2000*/  @P2 IMAD R9, R211, 0x50, RZ ;  /* 0x00000050d3092824 */ /* 0x000fe400078e02ff */
[----:B------:R-:W-:Y:S01]  /*2010*/  @P2 IMAD.WIDE.U32 R10, R210, 0x50, R10 ;  /* 0x00000050d20a2825 */ /* 0x000fe200078e000a */
[----:B------:R-:W-:Y:S02]  /*2020*/  @P5 LEA.HI.X R13, R8, c[0x0][0x1cc], R0, 0x1, P1 ;  /* 0x00007300080d5a11 */ /* 0x000fe400008f0c00 */
[----:B------:R-:W-:Y:S01]  /*2030*/  @P4 LEA R8, P1, R3, c[0x0][0x1c8], 0x1 ;  /* 0x0000720003084a11 */ /* 0x000fe200078208ff */
[----:B------:R-:W-:Y:S01]  /*2040*/  @P2 IMAD.IADD R0, R11, 0x1, R9 ;  /* 0x000000010b002824 */ /* 0x000fe200078e0209 */
[C---:B------:R-:W-:Y:S01]  /*2050*/  @P2 LEA R6, P0, R10.reuse, c[0x0][0x1c8], 0x1 ;  /* 0x000072000a062a11 */ /* 0x040fe200078008ff */
[----:B------:R3:W-:Y:S01]  /*2060*/  @P5 LDGSTS.E.BYPASS.LTC128B.128 [R231+0x4900], [R12.64], !P3 ;  /* 0x049000000ce75fae */ /* 0x0007e2000d901d6c */
[----:B------:R-:W-:Y:S01]  /*2070*/  @P4 LEA.HI.X R9, R3, c[0x0][0x1cc], R7, 0x1, P1 ;  /* 0x0000730003094a11 */ /* 0x000fe200008f0c07 */
[----:B------:R-:W-:Y:S01]  /*2080*/  IMAD.IADD R11, R17, 0x1, -R5 ;  /* 0x00000001110b7824 */ /* 0x000fe200078e0a05 */
[----:B------:R-:W-:Y:S01]  /*2090*/  @P2 LEA.HI.X R7, R10, c[0x0][0x1cc], R0, 0x1, P0 ;  /* 0x000073000a072a11 */ /* 0x000fe200000f0c00 */
[----:B------:R-:W-:Y:S01]  /*20a0*/  IMAD.SHL.U32 R3, R18, 0x40, RZ ;  /* 0x0000004012037824 */ /* 0x000fe200078e00ff */
[C---:B------:R-:W-:Y:S01]  /*20b0*/  LOP3.LUT P0, RZ, R23.reuse, 0x2, RZ, 0xc0, !PT ;  /* 0x0000000217ff7812 */ /* 0x040fe2000780c0ff */
[----:B------:R1:W-:Y:S01]  /*20c0*/  @P4 LDGSTS.E.BYPASS.LTC128B.128 [R231+0x5100], [R8.64], !P3 ;  /* 0x0510000008e74fae */ /* 0x0003e2000d901d6c */
[C---:B------:R-:W-:Y:S01]  /*20d0*/  IMAD.SHL.U32 R0, R23.reuse, 0x40, RZ ;  /* 0x0000004017007824 */ /* 0x040fe200078e00ff */
[----:B------:R-:W-:Y:S01]  /*20e0*/  LOP3.LUT P1, RZ, R23, 0x4, RZ, 0xc0, !PT ;  /* 0x0000000417ff7812 */ /* 0x000fe2000782c0ff */
[----:B------:R-:W-:Y:S01]  /*20f0*/  IMAD.SHL.U32 R5, R24, 0x40, RZ ;  /* 0x0000004018057824 */ /* 0x000fe200078e00ff */
[----:B------:R2:W-:Y:S01]  /*2100*/  @P2 LDGSTS.E.BYPASS.LTC128B.128 [R231+0x5900], [R6.64], !P3 ;  /* 0x0590000006e72fae */ /* 0x0005e2000d901d6c */
[----:B------:R-:W-:-:S02]  /*2110*/  LOP3.LUT R3, R3, 0x1c0, RZ, 0xc0, !PT ;  /* 0x000001c003037812 */ /* 0x000fc400078ec0ff */
[----:B------:R-:W-:Y:S01]  /*2120*/  LOP3.LUT R0, R0, 0x1c0, RZ, 0xc0, !PT ;  /* 0x000001c000007812 */ /* 0x000fe200078ec0ff */
[----:B------:R-:W0:Y:S01]  /*2130*/  LDGDEPBAR ;  /* 0x00000000000079af */ /* 0x000e220000000000 */
[----:B------:R-:W-:Y:S02]  /*2140*/  LOP3.LUT R205, R5, 0xfffffe00, RZ, 0xc0, !PT ;  /* 0xfffffe0005cd7812 */ /* 0x000fe400078ec0ff */
[----:B------:R-:W-:-:S04]  /*2150*/  ISETP.GE.AND P2, PT, R20, c[0x0][0x1d4], PT ;  /* 0x0000750014007a0c */ /* 0x000fc80003f46270 */
[----:B------:R-:W-:Y:S01]  /*2160*/  ISETP.LT.OR P5, PT, R22, 0x1, P2 ;  /* 0x000000011600780c */ /* 0x000fe200017a1670 */
[----:B--2---:R-:W-:Y:S01]  /*2170*/  IMAD.SHL.U32 R7, R16, 0x8, RZ ;  /* 0x0000000810077824 */ /* 0x004fe200078e00ff */
[----:B------:R-:W-:-:S04]  /*2180*/  DEPBAR.LE SB0, 0x1 ;  /* 0x000080400000791a */ /* 0x000fc80000000000 */
[----:B------:R-:W-:-:S04]  /*2190*/  DEPBAR.LE SB0, 0x0 ;  /* 0x000080000000791a */ /* 0x000fc80000000000 */
[----:B------:R-:W-:Y:S01]  /*21a0*/  IMAD.SHL.U32 R6, R11, 0x8, RZ ;  /* 0x000000080b067824 */ /* 0x000fe200078e00ff */
[----:B------:R-:W-:Y:S02]  /*21b0*/  LOP3.LUT R7, R0, 0x8, R7, 0xf8, !PT ;  /* 0x0000000800077812 */ /* 0x000fe400078ef807 */
[----:B------:R-:W-:Y:S02]  /*21c0*/  SHF.R.U32.HI R0, RZ, 0x3, R0 ;  /* 0x00000003ff007819 */ /* 0x000fe40000011600 */
[----:B------:R-:W-:Y:S01]  /*21d0*/  LOP3.LUT R5, R3, 0x8, R6, 0xf8, !PT ;  /* 0x0000000803057812 */ /* 0x000fe200078ef806 */
[----:B------:R-:W-:Y:S01]  /*21e0*/  IMAD.U32 R6, RZ, RZ, UR8 ;  /* 0x00000008ff067e24 */ /* 0x000fe2000f8e00ff */
[----:B------:R-:W-:Y:S01]  /*21f0*/  SHF.R.U32.HI R3, RZ, 0x3, R3 ;  /* 0x00000003ff037819 */ /* 0x000fe20000011603 */
[----:B------:R-:W-:Y:S01]  /*2200*/  UMOV UR8, 0x5 ;  /* 0x0000000500087882 */ /* 0x000fe20000000000 */
[----:B------:R-:W-:Y:S01]  /*2210*/  LOP3.LUT R0, R7, R0, RZ, 0x3c, !PT ;  /* 0x0000000007007212 */ /* 0x000fe200078e3cff */
[----:B------:R-:W-:Y:S01]  /*2220*/  IMAD.U32 R7, RZ, RZ, UR9 ;  /* 0x00000009ff077e24 */ /* 0x000fe2000f8e00ff */
[----:B------:R-:W-:Y:S01]  /*2230*/  LOP3.LUT R204, R5, R3, RZ, 0x3c, !PT ;  /* 0x0000000305cc7212 */ /* 0x000fe200078e3cff */
[----:B------:R-:W-:Y:S01]  /*2240*/  IMAD R3, R206, 0x400, R205 ;  /* 0x00000400ce037824 */ /* 0x000fe200078e02cd */
[----:B------:R-:W-:Y:S01]  /*2250*/  USHF.L.U32 UR9, UR14, 0x5, URZ ;  /* 0x000000050e097899 */ /* 0x000fe2000800063f */
[----:B------:R-:W-:Y:S01]  /*2260*/  IMAD R0, R11, 0x200, R0 ;  /* 0x000002000b007824 */ /* 0x000fe200078e0200 */
[----:B------:R-:W-:Y:S01]  /*2270*/  USHF.L.U64.HI UR8, UR14, UR8, UR15 ;  /* 0x000000080e087299 */ /* 0x000fe2000801020f */
[----:B------:R-:W-:-:S02]  /*2280*/  IMAD.IADD R3, R204, 0x1, R3 ;  /* 0x00000001cc037824 */ /* 0x000fc400078e0203 */
[----:B------:R-:W-:Y:S01]  /*2290*/  IMAD.SHL.U32 R212, R0, 0x2, RZ ;  /* 0x0000000200d47824 */ /* 0x000fe200078e00ff */
[----:B------:R-:W-:Y:S01]  /*22a0*/  BAR.SYNC.DEFER_BLOCKING 0x0 ;  /* 0x0000000000007b1d */ /* 0x000fe20000010000 */
[----:B------:R-:W-:-:S03]  /*22b0*/  IMAD.SHL.U32 R219, R3, 0x2, RZ ;  /* 0x0000000203db7824 */ /* 0x000fc600078e00ff */
[----:B------:R-:W-:Y:S01]  /*22c0*/  IADD3 R0, R212, 0x3100, RZ ;  /* 0x00003100d4007810 */ /* 0x000fe20007ffe0ff */
[--C-:B------:R-:W-:Y:S01]  /*22d0*/  IMAD R222, R2, 0x2, R219.reuse ;  /* 0x0000000202de7824 */ /* 0x100fe200078e02db */
[----:B------:R-:W-:Y:S01]  /*22e0*/  IADD3 R223, R212, 0x3120, RZ ;  /* 0x00003120d4df7810 */ /* 0x000fe20007ffe0ff */
[----:B------:R-:W-:Y:S01]  /*22f0*/  IMAD R220, R4, 0x2, R219 ;  /* 0x0000000204dc7824 */ /* 0x000fe200078e02db */
[----:B------:R-:W-:-:S03]  /*2300*/  @P0 IADD3 R223, R0, -0x20, RZ ;  /* 0xffffffe000df0810 */ /* 0x000fc60007ffe0ff */
[----:B------:R-:W-:Y:S01]  /*2310*/  IMAD R221, R2, 0x2, R220 ;  /* 0x0000000202dd7824 */ /* 0x000fe200078e02dc */
[C---:B------:R-:W-:Y:S02]  /*2320*/  IADD3 R228, R223.reuse, 0x800, RZ ;  /* 0x00000800dfe47810 */ /* 0x040fe40007ffe0ff */
[C---:B------:R-:W-:Y:S02]  /*2330*/  IADD3 R227, R223.reuse, 0x1000, RZ ;  /* 0x00001000dfe37810 */ /* 0x040fe40007ffe0ff */
[C---:B------:R-:W-:Y:S02]  /*2340*/  IADD3 R226, R223.reuse, 0x1800, RZ ;  /* 0x00001800dfe27810 */ /* 0x040fe40007ffe0ff */
[C---:B------:R-:W-:Y:S02]  /*2350*/  IADD3 R225, R223.reuse, 0x2000, RZ ;  /* 0x00002000dfe17810 */ /* 0x040fe40007ffe0ff */
[----:B------:R-:W-:Y:S01]  /*2360*/  IADD3 R224, R223, 0x2800, RZ ;  /* 0x00002800dfe07810 */ /* 0x000fe20007ffe0ff */
[----:B------:R-:W-:Y:S04]  /*2370*/  LDSM.16.M88.4 R24, [R212+0x3100] ;  /* 0x00310000d418783b */ /* 0x000fe80000000200 */
[----:B---3--:R-:W2:Y:S04]  /*2380*/  LDSM.16.M88.4 R12, [R219+0x6100] ;  /* 0x00610000db0c783b */ /* 0x008ea80000000200 */
[----:B-1----:R-:W1:Y:S04]  /*2390*/  LDSM.16.M88.4 R8, [R219+0x8100] ;  /* 0x00810000db08783b */ /* 0x002e680000000200 */
[----:B------:R-:W3:Y:S04]  /*23a0*/  LDSM.16.M88.4 R16, [R212+0x3900] ;  /* 0x00390000d410783b */ /* 0x000ee80000000200 */
[----:B------:R-:W4:Y:S04]  /*23b0*/  LDSM.16.M88.4 R32, [R212+0x4100] ;  /* 0x00410000d420783b */ /* 0x000f280000000200 */
[----:B------:R-:W5:Y:S04]  /*23c0*/  LDSM.16.M88.4 R28, [R212+0x4900] ;  /* 0x00490000d41c783b */ /* 0x000f680000000200 */
[----:B------:R-:W3:Y:S04]  /*23d0*/  LDSM.16.M88.4 R36, [R212+0x5100] ;  /* 0x00510000d424783b */ /* 0x000ee80000000200 */
[----:B------:R-:W-:Y:S04]  /*23e0*/  LDSM.16.M88.4 R40, [R223+0x800] ;  /* 0x00080000df28783b */ /* 0x000fe80000000200 */
[----:B------:R-:W-:Y:S01]  /*23f0*/  LDSM.16.M88.4 R44, [R223] ;  /* 0x00000000df2c783b */ /* 0x000fe20000000200 */
[-C--:B--2---:R-:W-:Y:S08]  /*2400*/  HMMA.16816.F32 R160, R12, R24.reuse, RZ ;  /* 0x000000180ca0723c */ /* 0x084ff000000018ff */
[C---:B-1----:R-:W-:Y:S08]  /*2410*/  HMMA.16816.F32 R48, R8.reuse, R24, RZ ;  /* 0x000000180830723c */ /* 0x042ff000000018ff */
[-C--:B------:R-:W-:Y:S08]  /*2420*/  HMMA.16816.F32 R88, R8, R26.reuse, RZ ;  /* 0x0000001a0858723c */ /* 0x080ff000000018ff */
[----:B------:R-:W-:Y:S01]  /*2430*/  HMMA.16816.F32 R156, R12, R26, RZ ;  /* 0x0000001a0c9c723c */ /* 0x000fe200000018ff */
[----:B------:R-:W1:Y:S07]  /*2440*/  LDSM.16.M88.4 R24, [R212+0x5900] ;  /* 0x00590000d418783b */ /* 0x000e6e0000000200 */
[C---:B---3--:R-:W-:Y:S08]  /*2450*/  HMMA.16816.F32 R52, R8.reuse, R16, RZ ;  /* 0x000000100834723c */ /* 0x048ff000000018ff */
[C---:B------:R-:W-:Y:S08]  /*2460*/  HMMA.16816.F32 R96, R8.reuse, R18, RZ ;  /* 0x000000120860723c */ /* 0x040ff000000018ff */
[C---:B----4-:R-:W-:Y:S08]  /*2470*/  HMMA.16816.F32 R68, R8.reuse, R32, RZ ;  /* 0x000000200844723c */ /* 0x050ff000000018ff */
[C---:B------:R-:W-:Y:S08]  /*2480*/  HMMA.16816.F32 R92, R8.reuse, R34, RZ ;  /* 0x00000022085c723c */ /* 0x040ff000000018ff */
[C---:B-----5:R-:W-:Y:S08]  /*2490*/  HMMA.16816.F32 R64, R8.reuse, R28, RZ ;  /* 0x0000001c0840723c */ /* 0x060ff000000018ff */
[C---:B------:R-:W-:Y:S08]  /*24a0*/  HMMA.16816.F32 R124, R8.reuse, R30, RZ ;  /* 0x0000001e087c723c */ /* 0x040ff000000018ff */
[C---:B------:R-:W-:Y:S08]  /*24b0*/  HMMA.16816.F32 R56, R8.reuse, R36, RZ ;  /* 0x000000240838723c */ /* 0x040ff000000018ff */
[C---:B------:R-:W-:Y:S08]  /*24c0*/  HMMA.16816.F32 R116, R8.reuse, R38, RZ ;  /* 0x000000260874723c */ /* 0x040ff000000018ff */
[C---:B-1----:R-:W-:Y:S08]  /*24d0*/  HMMA.16816.F32 R72, R8.reuse, R24, RZ ;  /* 0x000000180848723c */ /* 0x042ff000000018ff */
[----:B------:R-:W-:Y:S07]  /*24e0*/  HMMA.16816.F32 R108, R8, R26, RZ ;  /* 0x0000001a086c723c */ /* 0x000fee00000018ff */
[----:B------:R-:W-:Y:S01]  /*24f0*/  IMAD.WIDE.U32 R8, R6, 0x60, R60 ;  /* 0x0000006006087825 */ /* 0x000fe200078e003c */
[----:B------:R-:W-:Y:S04]  /*2500*/  HMMA.16816.F32 R148, R12, R16, RZ ;  /* 0x000000100c94723c */ /* 0x000fe800000018ff */
[----:B------:R-:W-:-:S04]  /*2510*/  IADD3 R0, R9, UR13, RZ ;  /* 0x0000000d09007c10 */ /* 0x000fc8000fffe0ff */
[C---:B------:R-:W-:Y:S01]  /*2520*/  HMMA.16816.F32 R144, R12.reuse, R18, RZ ;  /* 0x000000120c90723c */ /* 0x040fe200000018ff */
[----:B------:R-:W1:Y:S07]  /*2530*/  LDSM.16.M88.4 R16, [R222+0x8100] ;  /* 0x00810000de10783b */ /* 0x000e6e0000000200 */
[C---:B------:R-:W-:Y:S08]  /*2540*/  HMMA.16816.F32 R132, R12.reuse, R32, RZ ;  /* 0x000000200c84723c */ /* 0x040ff000000018ff */
[C---:B------:R-:W-:Y:S01]  /*2550*/  HMMA.16816.F32 R140, R12.reuse, R34, RZ ;  /* 0x000000220c8c723c */ /* 0x040fe200000018ff */
[----:B------:R-:W2:Y:S07]  /*2560*/  LDSM.16.M88.4 R32, [R223+0x1800] ;  /* 0x00180000df20783b */ /* 0x000eae0000000200 */
[C---:B------:R-:W-:Y:S08]  /*2570*/  HMMA.16816.F32 R128, R12.reuse, R28, RZ ;  /* 0x0000001c0c80723c */ /* 0x040ff000000018ff */
[C---:B------:R-:W-:Y:S01]  /*2580*/  HMMA.16816.F32 R152, R12.reuse, R30, RZ ;  /* 0x0000001e0c98723c */ /* 0x040fe200000018ff */
[----:B------:R-:W-:Y:S07]  /*2590*/  LDSM.16.M88.4 R28, [R223+0x2000] ;  /* 0x00200000df1c783b */ /* 0x000fee0000000200 */
[C---:B------:R-:W-:Y:S08]  /*25a0*/  HMMA.16816.F32 R120, R12.reuse, R36, RZ ;  /* 0x000000240c78723c */ /* 0x040ff000000018ff */
[C---:B------:R-:W-:Y:S01]  /*25b0*/  HMMA.16816.F32 R136, R12.reuse, R38, RZ ;  /* 0x000000260c88723c */ /* 0x040fe200000018ff */
[----:B------:R-:W3:Y:S07]  /*25c0*/  LDSM.16.M88.4 R36, [R223+0x1000] ;  /* 0x00100000df24783b */ /* 0x000eee0000000200 */
[C---:B------:R-:W-:Y:S08]  /*25d0*/  HMMA.16816.F32 R112, R12.reuse, R24, RZ ;  /* 0x000000180c70723c */ /* 0x040ff000000018ff */
[----:B------:R-:W-:Y:S01]  /*25e0*/  HMMA.16816.F32 R104, R12, R26, RZ ;  /* 0x0000001a0c68723c */ /* 0x000fe200000018ff */
[----:B------:R-:W4:Y:S06]  /*25f0*/  LDSM.16.M88.4 R24, [R223+0x2800] ;  /* 0x00280000df18783b */ /* 0x000f2c0000000200 */
[C---:B------:R-:W-:Y:S01]  /*2600*/  LEA R12, P0, R8.reuse, c[0x0][0x1f8], 0x1 ;  /* 0x00007e00080c7a11 */ /* 0x040fe200078008ff */
[C---:B-1----:R-:W-:Y:S03]  /*2610*/  HMMA.16816.F32 R80, R16.reuse, R40, R52 ;  /* 0x000000281050723c */ /* 0x042fe60000001834 */
[----:B------:R-:W-:Y:S01]  /*2620*/  LEA.HI.X R13, R8, c[0x0][0x1fc], R0, 0x1, P0 ;  /* 0x00007f00080d7a11 */ /* 0x000fe200000f0c00 */
[----:B------:R-:W-:Y:S01]  /*2630*/  IMAD.MOV.U32 R0, RZ, RZ, 0x40 ;  /* 0x00000040ff007424 */ /* 0x000fe200078e00ff */
[----:B------:R-:W-:Y:S01]  /*2640*/  IADD3 R6, P6, R12, UR9, RZ ;  /* 0x000000090c067c10 */ /* 0x000fe2000ffde0ff */
[----:B------:R-:W1:Y:S01]  /*2650*/  LDSM.16.M88.4 R8, [R222+0x6100] ;  /* 0x00610000de08783b */ /* 0x000e620000000200 */
[----:B------:R-:W-:Y:S01]  /*2660*/  ISETP.LT.OR P0, PT, R22, 0x11, P2 ;  /* 0x000000111600780c */ /* 0x000fe20001701670 */
[----:B------:R-:W-:Y:S01]  /*2670*/  HMMA.16816.F32 R100, R16, R44, R48 ;  /* 0x0000002c1064723c */ /* 0x000fe20000001830 */
[----:B------:R-:W-:Y:S01]  /*2680*/  IADD3 R20, P4, R6, UR9, RZ ;  /* 0x0000000906147c10 */ /* 0x000fe2000ff9e0ff */
[----:B------:R-:W-:Y:S01]  /*2690*/  @!PT LDS RZ, [RZ] ;  /* 0x00000000fffff984 */ /* 0x000fe20000000800 */
[----:B------:R-:W-:Y:S01]  /*26a0*/  @!PT LDS RZ, [RZ] ;  /* 0x00000000fffff984 */ /* 0x000fe20000000800 */
[----:B------:R-:W-:Y:S01]  /*26b0*/  @!PT LDS RZ, [RZ] ;  /* 0x00000000fffff984 */ /* 0x000fe20000000800 */
[----:B------:R5:W-:Y:S01]  /*26c0*/  LDGSTS.E.BYPASS.LTC128B.128 [R231+0x100], [R12.64], !P5 ;  /* 0x001000000ce77fae */ /* 0x000be2000e901d6c */
[----:B------:R-:W-:-:S02]  /*26d0*/  IADD3.X R7, R13, UR8, RZ, P6, !PT ;  /* 0x000000080d077c10 */ /* 0x000fc4000b7fe4ff */
[----:B------:R-:W-:Y:S02]  /*26e0*/  ISETP.LT.OR P6, PT, R22, 0x21, P2 ;  /* 0x000000211600780c */ /* 0x000fe400017c1670 */
[----:B------:R-:W-:Y:S01]  /*26f0*/  IADD3.X R21, R7, UR8, RZ, P4, !PT ;  /* 0x0000000807157c10 */ /* 0x000fe2000a7fe4ff */
[C---:B--2---:R-:W-:Y:S01]  /*2700*/  HMMA.16816.F32 R64, R16.reuse, R32, R64 ;  /* 0x000000201040723c */ /* 0x044fe20000001840 */
[----:B------:R-:W-:Y:S02]  /*2710*/  IADD3 R14, P4, R20, UR9, RZ ;  /* 0x00000009140e7c10 */ /* 0x000fe4000ff9e0ff */
[C---:B------:R-:W-:Y:S01]  /*2720*/  ISETP.LT.OR P5, PT, R22.reuse, 0x31, P2 ;  /* 0x000000311600780c */ /* 0x040fe200017a1670 */
[----:B------:R2:W-:Y:S01]  /*2730*/  LDGSTS.E.BYPASS.LTC128B.128 [R231+0x900], [R6.64], !P0 ;  /* 0x0090000006e77fae */ /* 0x0005e2000c101d6c */
[----:B------:R-:W-:Y:S02]  /*2740*/  IADD3.X R15, R21, UR8, RZ, P4, !PT ;  /* 0x00000008150f7c10 */ /* 0x000fe4000a7fe4ff */
[C---:B------:R-:W-:Y:S01]  /*2750*/  ISETP.LT.OR P4, PT, R22.reuse, 0x41, P2 ;  /* 0x000000411600780c */ /* 0x040fe20001781670 */
[----:B---3--:R-:W-:Y:S01]  /*2760*/  HMMA.16816.F32 R68, R16, R36, R68 ;  /* 0x000000241044723c */ /* 0x008fe20000001844 */
[----:B------:R-:W-:Y:S01]  /*2770*/  ISETP.LT.OR P2, PT, R22, 0x51, P2 ;  /* 0x000000511600780c */ /* 0x000fe20001741670 */
[----:B------:R3:W-:Y:S01]  /*2780*/  LDGSTS.E.BYPASS.LTC128B.128 [R231+0x1100], [R20.64], !P6 ;  /* 0x0110000014e77fae */ /* 0x0007e2000f101d6c */
[----:B------:R-:W-:-:S05]  /*2790*/  SEL R0, R0, 0xffffffc0, !P1 ;  /* 0xffffffc000007807 */ /* 0x000fca0004800000 */
[----:B------:R-:W-:Y:S01]  /*27a0*/  IMAD.IADD R218, R212, 0x1, R0 ;  /* 0x00000001d4da7824 */ /* 0x000fe200078e0200 */
[----:B------:R1:W-:Y:S01]  /*27b0*/  LDGSTS.E.BYPASS.LTC128B.128 [R231+0x1900], [R14.64], !P5 ;  /* 0x019000000ee77fae */ /* 0x0003e2000e901d6c */
[----:B----4-:R-:W-:Y:S01]  /*27c0*/  HMMA.16816.F32 R72, R16, R24, R72 ;  /* 0x000000181048723c */ /* 0x010fe20000001848 */
[----:B------:R-:W-:-:S07]  /*27d0*/  IMAD.IADD R217, R0, 0x1, R223 ;  /* 0x0000000100d97824 */ /* 0x000fce00078e02df */
[----:B------:R-:W-:Y:S01]  /*27e0*/  HMMA.16816.F32 R88, R16, R46, R88 ;  /* 0x0000002e1058723c */ /* 0x000fe20000001858 */
[----:B--2---:R-:W-:-:S07]  /*27f0*/  IADD3 R6, P0, R14, UR9, RZ ;  /* 0x000000090e067c10 */ /* 0x004fce000ff1e0ff */
[----:B------:R-:W-:Y:S01]  /*2800*/  HMMA.16816.F32 R96, R16, R42, R96 ;  /* 0x0000002a1060723c */ /* 0x000fe20000001860 */
[----:B------:R-:W-:Y:S02]  /*2810*/  IADD3.X R7, R15, UR8, RZ, P0, !PT ;  /* 0x000000080f077c10 */ /* 0x000fe400087fe4ff */
[----:B-----5:R-:W-:-:S03]  /*2820*/  IADD3 R12, P0, R6, UR9, RZ ;  /* 0x00000009060c7c10 */ /* 0x020fc6000ff1e0ff */
[----:B------:R2:W-:Y:S01]  /*2830*/  LDGSTS.E.BYPASS.LTC128B.128 [R231+0x2100], [R6.64], !P4 ;  /* 0x0210000006e77fae */ /* 0x0005e2000e101d6c */
[----:B------:R-:W-:Y:S01]  /*2840*/  IADD3.X R13, R7, UR8, RZ, P0, !PT ;  /* 0x00000008070d7c10 */ /* 0x000fe200087fe4ff */
[----:B------:R-:W-:Y:S01]  /*2850*/  HMMA.16816.F32 R92, R16, R38, R92 ;  /* 0x00000026105c723c */ /* 0x000fe2000000185c */
[----:B------:R-:W-:-:S03]  /*2860*/  PLOP3.LUT P0, PT, PT, PT, UP2, 0x80, 0x0 ;  /* 0x000000000000781c */ /* 0x000fc60003f0f028 */
[----:B------:R1:W-:Y:S04]  /*2870*/  LDGSTS.E.BYPASS.LTC128B.128 [R231+0x2900], [R12.64], !P2 ;  /* 0x029000000ce77fae */ /* 0x0003e8000d101d6c */
[----:B---3--:R-:W-:Y:S01]  /*2880*/  LDSM.16.M88.4 R20, [R220+0x8100] ;  /* 0x00810000dc14783b */ /* 0x008fe20000000200 */
[C---:B------:R-:W-:Y:S03]  /*2890*/  HMMA.16816.F32 R176, R16.reuse, R34, R124 ;  /* 0x0000002210b0723c */ /* 0x040fe6000000187c */
[----:B------:R-:W3:Y:S04]  /*28a0*/  LDSM.16.M88.4 R76, [R218+0x5100] ;  /* 0x00510000da4c783b */ /* 0x000ee80000000200 */
[----:B------:R-:W-:Y:S01]  /*28b0*/  LDSM.16.M88.4 R60, [R218+0x3100] ;  /* 0x00310000da3c783b */ /* 0x000fe20000000200 */
[C---:B------:R-:W-:Y:S03]  /*28c0*/  HMMA.16816.F32 R188, R16.reuse, R30, R116 ;  /* 0x0000001e10bc723c */ /* 0x040fe60000001874 */
[----:B------:R-:W-:Y:S04]  /*28d0*/  LDSM.16.M88.4 R52, [R218+0x4100] ;  /* 0x00410000da34783b */ /* 0x000fe80000000200 */
[----:B------:R-:W-:Y:S01]  /*28e0*/  LDSM.16.M88.4 R84, [R218+0x5900] ;  /* 0x00590000da54783b */ /* 0x000fe20000000200 */
[C---:B------:R-:W-:Y:S03]  /*28f0*/  HMMA.16816.F32 R172, R16.reuse, R26, R108 ;  /* 0x0000001a10ac723c */ /* 0x040fe6000000186c */
[----:B------:R-:W-:Y:S04]  /*2900*/  LDSM.16.M88.4 R48, [R218+0x4900] ;  /* 0x00490000da30783b */ /* 0x000fe80000000200 */
[----:B------:R-:W0:Y:S01]  /*2910*/  LDGDEPBAR ;  /* 0x00000000000079af */ /* 0x000e220000000000 */
[----:B-1----:R-:W-:Y:S03]  /*2920*/  HMMA.16816.F32 R12, R16, R28, R56 ;  /* 0x0000001c100c723c */ /* 0x002fe60000001838 */
[----:B------:R-:W1:Y:S04]  /*2930*/  LDSM.16.M88.4 R56, [R218+0x3900] ;  /* 0x00390000da38783b */ /* 0x000e680000000200 */
[----:B------:R-:W4:Y:S01]  /*2940*/  LDSM.16.M88.4 R16, [R220+0x6100] ;  /* 0x00610000dc10783b */ /* 0x000f220000000200 */
        /* <DEDUP_REMOVED lines=13> */
[C---:B------:R-:W-:Y:S08]  /*2a20*/  HMMA.16816.F32 R200, R8.reuse, R24, R112 ;  /* 0x0000001808c8723c */ /* 0x040ff00000001870 */
[C---:B------:R-:W-:Y:S01]  /*2a30*/  HMMA.16816.F32 R164, R8.reuse, R30, R136 ;  /* 0x0000001e08a4723c */ /* 0x040fe20000001888 */
[----:B------:R-:W-:Y:S07]  /*2a40*/  LDSM.16.M88.4 R28, [R217+0x2000] ;  /* 0x00200000d91c783b */ /* 0x000fee0000000200 */
[----:B------:R-:W-:Y:S01]  /*2a50*/  HMMA.16816.F32 R160, R8, R26, R104 ;  /* 0x0000001a08a0723c */ /* 0x000fe20000001868 */
[----:B------:R-:W5:Y:S04]  /*2a60*/  LDSM.16.M88.4 R8, [R221+0x8100] ;  /* 0x00810000dd08783b */ /* 0x000f680000000200 */
[----:B------:R-:W-:Y:S03]  /*2a70*/  LDSM.16.M88.4 R24, [R217+0x2800] ;  /* 0x00280000d918783b */ /* 0x000fe60000000200 */
[----:B---3--:R-:W-:Y:S01]  /*2a80*/  HMMA.16816.F32 R128, R20, R76, R12 ;  /* 0x0000004c1480723c */ /* 0x008fe2000000180c */
[----:B------:R-:W3:Y:S01]  /*2a90*/  LDSM.16.M88.4 R12, [R221+0x6100] ;  /* 0x00610000dd0c783b */ /* 0x000ee20000000200 */
[----:B------:R-:W-:-:S06]  /*2aa0*/  DEPBAR.LE SB0, 0x0 ;  /* 0x000080000000791a */ /* 0x000fcc0000000000 */
[C---:B-1----:R-:W-:Y:S08]  /*2ab0*/  HMMA.16816.F32 R148, R20.reuse, R56, R80 ;  /* 0x000000381494723c */ /* 0x042ff00000001850 */
[C---:B------:R-:W-:Y:S08]  /*2ac0*/  HMMA.16816.F32 R124, R20.reuse, R84, R72 ;  /* 0x00000054147c723c */ /* 0x040ff00000001848 */
[C---:B------:R-:W-:Y:S08]  /*2ad0*/  HMMA.16816.F32 R116, R20.reuse, R62, R88 ;  /* 0x0000003e1474723c */ /* 0x040ff00000001858 */
[C---:B------:R-:W-:Y:S08]  /*2ae0*/  HMMA.16816.F32 R108, R20.reuse, R54, R92 ;  /* 0x00000036146c723c */ /* 0x040ff0000000185c */
[C---:B------:R-:W-:Y:S08]  /*2af0*/  HMMA.16816.F32 R156, R20.reuse, R60, R100 ;  /* 0x0000003c149c723c */ /* 0x040ff00000001864 */
[C---:B------:R-:W-:Y:S08]  /*2b00*/  HMMA.16816.F32 R144, R20.reuse, R52, R68 ;  /* 0x000000341490723c */ /* 0x040ff00000001844 */
[C---:B------:R-:W-:Y:S08]  /*2b10*/  HMMA.16816.F32 R136, R20.reuse, R48, R64 ;  /* 0x000000301488723c */ /* 0x040ff00000001840 */
[----:B------:R-:W-:Y:S08]  /*2b20*/  HMMA.16816.F32 R112, R20, R58, R96 ;  /* 0x0000003a1470723c */ /* 0x000ff00000001860 */
[C---:B----4-:R-:W-:Y:S08]  /*2b30*/  HMMA.16816.F32 R92, R16.reuse, R60, R168 ;  /* 0x0000003c105c723c */ /* 0x050ff000000018a8 */
[C---:B------:R-:W-:Y:S08]  /*2b40*/  HMMA.16816.F32 R88, R16.reuse, R62, R120 ;  /* 0x0000003e1058723c */ /* 0x040ff00000001878 */
[C---:B------:R-:W-:Y:S08]  /*2b50*/  HMMA.16816.F32 R80, R16.reuse, R56, R180 ;  /* 0x000000381050723c */ /* 0x040ff000000018b4 */
[----:B------:R-:W-:Y:S08]  /*2b60*/  HMMA.16816.F32 R72, R16, R58, R132 ;  /* 0x0000003a1048723c */ /* 0x000ff00000001884 */
        /* <DEDUP_REMOVED lines=11> */
[C---:B-----5:R-:W-:Y:S08]  /*2c20*/  HMMA.16816.F32 R140, R8.reuse, R34, R104 ;  /* 0x00000022088c723c */ /* 0x060ff00000001868 */
[C---:B------:R-:W-:Y:S08]  /*2c30*/  HMMA.16816.F32 R136, R8.reuse, R32, R136 ;  /* 0x000000200888723c */ /* 0x040ff00000001888 */
[C---:B------:R-:W-:Y:S08]  /*2c40*/  HMMA.16816.F32 R104, R8.reuse, R28, R128 ;  /* 0x0000001c0868723c */ /* 0x040ff00000001880 */
[----:B------:R-:W-:Y:S08]  /*2c50*/  HMMA.16816.F32 R176, R8, R30, R100 ;  /* 0x0000001e08b0723c */ /* 0x000ff00000001864 */
[C---:B---3--:R-:W-:Y:S08]  /*2c60*/  HMMA.16816.F32 R60, R12.reuse, R32, R60 ;  /* 0x000000200c3c723c */ /* 0x048ff0000000183c */
        /* <DEDUP_REMOVED lines=21> */
[----:B--2---:R-:W-:Y:S01]  /*2dc0*/  UIADD3 UR13, UR6, -0x2, URZ ;  /* 0xfffffffe060d7890 */ /* 0x004fe2000fffe03f */
[C---:B------:R-:W-:Y:S01]  /*2dd0*/  IMAD.SHL.U32 R5, R210.reuse, 0x20, RZ ;  /* 0x00000020d2057824 */ /* 0x040fe200078e00ff */
[----:B------:R-:W-:-:S02]  /*2de0*/  SHF.L.U64.HI R3, R210, 0x5, R211 ;  /* 0x00000005d2037819 */ /* 0x000fc400000102d3 */
[----:B------:R-:W-:Y:S02]  /*2df0*/  USHF.R.S32.HI UR10, URZ, 0x1f, UR13 ;  /* 0x0000001f3f0a7899 */ /* 0x000fe4000801140d */
[----:B------:R-:W-:Y:S01]  /*2e00*/  IMAD.U32 R0, RZ, RZ, UR13 ;  /* 0x0000000dff007e24 */ /* 0x000fe2000f8e00ff */
[----:B------:R-:W-:-:S03]  /*2e10*/  UIMAD UR13, UR16, UR13, URZ ;  /* 0x0000000d100d72a4 */ /* 0x000fc6000f8e023f */
[----:B------:R-:W-:Y:S01]  /*2e20*/  IMAD.WIDE.U32 R6, R0, UR18, R214 ;  /* 0x0000001200067c25 */ /* 0x000fe2000f8e00d6 */
[----:B------:R-:W-:-:S04]  /*2e30*/  UIMAD UR10, UR10, UR18, UR13 ;  /* 0x000000120a0a72a4 */ /* 0x000fc8000f8e020d */
[C---:B------:R-:W-:Y:S02]  /*2e40*/  LEA R14, P1, R6.reuse, c[0x0][0x1c8], 0x1 ;  /* 0x00007200060e7a11 */ /* 0x040fe400078208ff */
[----:B------:R-:W-:Y:S02]  /*2e50*/  IADD3 R0, R7, UR10, RZ ;  /* 0x0000000a07007c10 */ /* 0x000fe4000fffe0ff */
[----:B------:R-:W-:Y:S02]  /*2e60*/  IADD3 R12, P0, R5, R14, RZ ;  /* 0x0000000e050c7210 */ /* 0x000fe40007f1e0ff */
        /* <DEDUP_REMOVED lines=19> */
.L_x_241:
[----:B--2---:R-:W-:Y:S01]  /*2fa0*/  LOP3.LUT R0, R207, 0xffffffe0, RZ, 0xc0, !PT ;  /* 0xffffffe0cf007812 */ /* 0x004fe200078ec0ff */
[----:B------:R-:W-:Y:S01]  /*2fb0*/  UIADD3 UR10, UR7, 0x1, UR32 ;  /* 0x00000001070a7890 */ /* 0x000fe2000fffe020 */
[----:B------:R-:W-:Y:S01]  /*2fc0*/  LEA.HI R3, R208, R209, RZ, 0x2 ;  /* 0x000000d1d0037211 */ /* 0x000fe200078f10ff */
[----:B------:R-:W0:Y:S01]  /*2fd0*/  LDGDEPBAR ;  /* 0x00000000000079af */ /* 0x000e220000000000 */
[----:B------:R-:W-:Y:S01]  /*2fe0*/  SHF.R.S32.HI R6, RZ, 0x1f, R206 ;  /* 0x0000001fff067819 */ /* 0x000fe200000114ce */
[----:B------:R-:W-:Y:S01]  /*2ff0*/  IMAD.IADD R0, R209, 0x1, -R0 ;  /* 0x00000001d1007824 */ /* 0x000fe200078e0a00 */
[----:B------:R-:W-:Y:S02]  /*3000*/  LOP3.LUT R3, R3, 0xfffffffc, RZ, 0xc0, !PT ;  /* 0xfffffffc03037812 */ /* 0x000fe400078ec0ff */
        /* <DEDUP_REMOVED lines=24> */
[----:B------:R-:W-:-:S02]  /*3190*/  IMAD.IADD R3, R0, 0x1, -R3 ;  /* 0x0000000100037824 */ /* 0x000fc400078e0a03 */
[----:B------:R-:W-:Y:S01]  /*31a0*/  IMAD.U32 R0, RZ, RZ, UR10 ;  /* 0x0000000aff007e24 */ /* 0x000fe2000f8e00ff */
[----:B------:R-:W-:Y:S01]  /*31b0*/  ULDC UR10, c[0x0][0x324] ;  /* 0x0000c900000a7ab9 */ /* 0x000fe20000000800 */
[----:B------:R-:W-:Y:S01]  /*31c0*/  IMAD.SHL.U32 R8, R3, 0x2, RZ ;  /* 0x0000000203087824 */ /* 0x000fe200078e00ff */
[----:B------:R-:W-:Y:S01]  /*31d0*/  ULOP3.LUT UR10, URZ, UR10, URZ, 0x33, !UPT ;  /* 0x0000000a3f0a7292 */ /* 0x000fe2000f8e333f */
[----:B------:R-:W-:-:S03]  /*31e0*/  IMAD.U32 R3, RZ, RZ, UR32 ;  /* 0x00000020ff037e24 */ /* 0x000fc6000f8e00ff */
[----:B------:R3:W-:Y:S01]  /*31f0*/  STL [R1+0x18], R8 ;  /* 0x0000180801007387 */ /* 0x0007e20000100800 */
[----:B------:R-:W-:Y:S02]  /*3200*/  IADD3 R0, R0, -UR12, -R8 ;  /* 0x8000000c00007c10 */ /* 0x000fe4000fffe808 */
[----:B------:R-:W-:Y:S02]  /*3210*/  IADD3 R11, -R8, UR7, R3 ;  /* 0x00000007080b7c10 */ /* 0x000fe4000fffe103 */
[C---:B-1----:R-:W-:Y:S02]  /*3220*/  IADD3 R10, R0.reuse, c[0x0][0x328], RZ ;  /* 0x0000ca00000a7a10 */ /* 0x042fe40007ffe0ff */
[----:B------:R-:W-:Y:S01]  /*3230*/  IADD3 R12, R0, UR10, RZ ;  /* 0x0000000a000c7c10 */ /* 0x000fe2000fffe0ff */
[----:B------:R-:W-:Y:S01]  /*3240*/  IMAD.IADD R0, R205, 0x1, R204 ;  /* 0x00000001cd007824 */ /* 0x000fe200078e02cc */
[----:B------:R-:W-:Y:S01]  /*3250*/  IADD3 R13, -R8, UR32, RZ ;  /* 0x00000020080d7c10 */ /* 0x000fe2000fffe1ff */
[----:B--2---:R-:W-:-:S02]  /*3260*/  IMAD.IADD R5, R10, 0x1, R6 ;  /* 0x000000010a057824 */ /* 0x004fc400078e0206 */
[----:B------:R-:W-:-:S03]  /*3270*/  IMAD.IADD R3, R12, 0x1, R6 ;  /* 0x000000010c037824 */ /* 0x000fc600078e0206 */
[----:B------:R-:W-:Y:S01]  /*3280*/  IMNMX R5, R5, R11, PT ;  /* 0x0000000b05057217 */ /* 0x000fe20003800200 */
[----:B------:R-:W-:Y:S05]  /*3290*/  @P0 BRA `(.L_x_242) ;  /* 0x0000015000000947 */ /* 0x000fea0003800000 */
[----:B------:R-:W-:Y:S01]  /*32a0*/  IMAD.U32 R7, RZ, RZ, UR12 ;  /* 0x0000000cff077e24 */ /* 0x000fe2000f8e00ff */
[----:B------:R-:W-:Y:S04]  /*32b0*/  BSSY B0, `(.L_x_243) ;  /* 0x000000f000007945 */ /* 0x000fe80003800000 */
[----:B------:R-:W-:-:S04]  /*32c0*/  IADD3 R6, -R7, UR7, R6 ;  /* 0x0000000707067c10 */ /* 0x000fc8000fffe106 */
        /* <DEDUP_REMOVED lines=9> */
.L_x_244:
[----:B------:R-:W-:-:S04]  /*3360*/  MOV R7, c[0x0][0x32c] ;  /* 0x0000cb0000077a02 */ /* 0x000fc80000000f00 */
[----:B------:R-:W-:-:S13]  /*3370*/  ISETP.NE.AND P0, PT, R7, 0x1, PT ;  /* 0x000000010700780c */ /* 0x000fda0003f05270 */
[----:B------:R-:W-:-:S05]  /*3380*/  @P0 IMAD.HI.U32 R7, R6, c[0x0][0x330], RZ ;  /* 0x0000cc0006070a27 */ /* 0x000fca00078e00ff */
[----:B------:R-:W-:Y:S02]  /*3390*/  @P0 SHF.R.U32.HI R6, RZ, c[0x0][0x334], R7 ;  /* 0x0000cd00ff060a19 */ /* 0x000fe40000011607 */
.L_x_245:
[----:B------:R-:W-:Y:S05]  /*33a0*/  BSYNC B0 ;  /* 0x0000000000007941 */ /* 0x000fea0003800000 */
.L_x_243:
[----:B------:R-:W-:-:S05]  /*33b0*/  IMAD R6, R6, c[0x0][0x32c], R13 ;  /* 0x0000cb0006067a24 */ /* 0x000fca00078e020d */
[----:B------:R-:W-:Y:S02]  /*33c0*/  IADD3 R7, R6, c[0x0][0x32c], RZ ;  /* 0x0000cb0006077a10 */ /* 0x000fe40007ffe0ff */
[----:B------:R-:W-:Y:S02]  /*33d0*/  IMNMX R3, R3, R6, !PT ;  /* 0x0000000603037217 */ /* 0x000fe40007800200 */
[----:B------:R-:W-:Y:S02]  /*33e0*/  IMNMX R5, R5, R7, PT ;  /* 0x0000000705057217 */ /* 0x000fe40003800200 */
.L_x_242:
[----:B---3--:R-:W1:Y:S01]  /*33f0*/  SHFL.IDX PT, R8, R9, 0x1, 0x1c1f ;  /* 0x003c1f0009087f89 */ /* 0x008e6200000e0000 */
[----:B------:R-:W-:Y:S01]  /*3400*/  PLOP3.LUT P0, PT, PT, PT, UP0, 0x40, 0x0 ;  /* 0x000000000000781c */ /* 0x000fe20003f0e808 */
[--C-:B-1----:R-:W-:Y:S02]  /*3410*/  IMAD.IADD R7, R10, 0x1, R8.reuse ;  /* 0x000000010a077824 */ /* 0x102fe400078e0208 */
[----:B------:R-:W-:-:S03]  /*3420*/  IMAD.IADD R6, R12, 0x1, R8 ;  /* 0x000000010c067824 */ /* 0x000fc600078e0208 */
[----:B------:R-:W-:-:S07]  /*3430*/  IMNMX R7, R7, R11, PT ;  /* 0x0000000b07077217 */ /* 0x000fce0003800200 */
        /* <DEDUP_REMOVED lines=13> */
.L_x_248:
[----:B------:R-:W-:-:S04]  /*3510*/  MOV R14, c[0x0][0x32c] ;  /* 0x0000cb00000e7a02 */ /* 0x000fc80000000f00 */
[----:B------:R-:W-:-:S13]  /*3520*/  ISETP.NE.AND P0, PT, R14, 0x1, PT ;  /* 0x000000010e00780c */ /* 0x000fda0003f05270 */
[----:B------:R-:W-:-:S05]  /*3530*/  @P0 IMAD.HI.U32 R14, R8, c[0x0][0x330], RZ ;  /* 0x0000cc00080e0a27 */ /* 0x000fca00078e00ff */
[----:B------:R-:W-:Y:S02]  /*3540*/  @P0 SHF.R.U32.HI R8, RZ, c[0x0][0x334], R14 ;  /* 0x0000cd00ff080a19 */ /* 0x000fe4000001160e */
.L_x_249:
[----:B------:R-:W-:Y:S05]  /*3550*/  BSYNC B0 ;  /* 0x0000000000007941 */ /* 0x000fea0003800000 */
.L_x_247:
[----:B------:R-:W-:-:S05]  /*3560*/  IMAD R8, R8, c[0x0][0x32c], R13 ;  /* 0x0000cb0008087a24 */ /* 0x000fca00078e020d */
[----:B------:R-:W-:Y:S02]  /*3570*/  IADD3 R14, R8, c[0x0][0x32c], RZ ;  /* 0x0000cb00080e7a10 */ /* 0x000fe40007ffe0ff */
[----:B------:R-:W-:Y:S02]  /*3580*/  IMNMX R6, R6, R8, !PT ;  /* 0x0000000806067217 */ /* 0x000fe40007800200 */
[----:B------:R-:W-:Y:S02]  /*3590*/  IMNMX R7, R7, R14, PT ;  /* 0x0000000e07077217 */ /* 0x000fe40003800200 */
.L_x_246:
[----:B------:R-:W-:Y:S01]  /*35a0*/  UISETP.GE.AND UP2, UPT, UR32, 0x11, UPT ;  /* 0x000000112000788c */ /* 0x000fe2000bf46270 */
[----:B------:R-:W1:Y:S01]  /*35b0*/  SHFL.IDX PT, R8, R9, 0x2, 0x1c1f ;  /* 0x005c1f0009087f89 */ /* 0x000e6200000e0000 */
[----:B------:R-:W-:Y:S02]  /*35c0*/  UISETP.GE.AND UP6, UPT, UR32, 0x1, UPT ;  /* 0x000000012000788c */ /* 0x000fe4000bfc6270 */
[----:B------:R-:W-:Y:S02]  /*35d0*/  UP2UR UR27, UPR, URZ, 0x4 ;  /* 0x000000043f1b7883 */ /* 0x000fe40008000000 */
[----:B------:R-:W-:Y:S01]  /*35e0*/  PLOP3.LUT P2, PT, PT, PT, UP2, 0x40, 0x0 ;  /* 0x000000000000781c */ /* 0x000fe20003f4e828 */
[----:B------:R-:W-:Y:S01]  /*35f0*/  UISETP.GE.AND UP2, UPT, UR32, 0x12, UPT ;  /* 0x000000122000788c */ /* 0x000fe2000bf46270 */
[----:B------:R-:W-:Y:S01]  /*3600*/  PLOP3.LUT P0, PT, PT, PT, UP6, 0x40, 0x0 ;  /* 0x000000000000781c */ /* 0x000fe20003f0e868 */
[----:B------:R-:W-:Y:S01]  /*3610*/  UISETP.GE.AND UP5, UPT, UR32, 0x2, UPT ;  /* 0x000000022000788c */ /* 0x000fe2000bfa6270 */
[C---:B------:R-:W-:Y:S01]  /*3620*/  ISETP.GT.AND P2, PT, R3.reuse, 0x10, P2 ;  /* 0x000000100300780c */ /* 0x040fe20001744270 */
[----:B------:R-:W-:Y:S01]  /*3630*/  UP2UR UR26, UPR, URZ, 0x4 ;  /* 0x000000043f1a7883 */ /* 0x000fe20008000000 */
[----:B------:R-:W-:Y:S01]  /*3640*/  ISETP.GT.AND P0, PT, R3, RZ, P0 ;  /* 0x000000ff0300720c */ /* 0x000fe20000704270 */
[----:B------:R-:W-:Y:S01]  /*3650*/  UISETP.GE.AND UP4, UPT, UR32, 0x9, UPT ;  /* 0x000000092000788c */ /* 0x000fe2000bf86270 */
[----:B------:R-:W-:Y:S01]  /*3660*/  PLOP3.LUT P1, PT, PT, PT, UP2, 0x40, 0x0 ;  /* 0x000000000000781c */ /* 0x000fe20003f2e828 */
[----:B------:R-:W-:Y:S01]  /*3670*/  UISETP.GE.AND UP2, UPT, UR32, 0x19, UPT ;  /* 0x000000192000788c */ /* 0x000fe2000bf46270 */
[----:B------:R-:W-:Y:S01]  /*3680*/  PLOP3.LUT P6, PT, PT, PT, UP5, 0x40, 0x0 ;  /* 0x000000000000781c */ /* 0x000fe20003fce858 */
[----:B------:R-:W-:Y:S01]  /*3690*/  UISETP.GE.AND UP3, UPT, UR32, 0xa, UPT ;  /* 0x0000000a2000788c */ /* 0x000fe2000bf66270 */
[----:B------:R-:W-:Y:S01]  /*36a0*/  ISETP.LT.OR P0, PT, R5, 0x1, P0 ;  /* 0x000000010500780c */ /* 0x000fe20000701670 */
[----:B------:R-:W-:Y:S01]  /*36b0*/  UP2UR UR25, UPR, URZ, 0x4 ;  /* 0x000000043f197883 */ /* 0x000fe20008000000 */
[----:B------:R-:W-:Y:S01]  /*36c0*/  ISETP.GT.AND P6, PT, R3, 0x1, P6 ;  /* 0x000000010300780c */ /* 0x000fe200037c4270 */
[----:B------:R-:W-:Y:S01]  /*36d0*/  UP2UR UR31, UPR, URZ, 0x40 ;  /* 0x000000403f1f7883 */ /* 0x000fe20008000000 */
[----:B------:R-:W-:Y:S01]  /*36e0*/  FSEL R17, R92, -INF , !P0 ;  /* 0xff8000005c117808 */ /* 0x000fe20004000000 */
[----:B------:R-:W-:Y:S01]  /*36f0*/  UP2UR UR30, UPR, URZ, 0x20 ;  /* 0x000000203f1e7883 */ /* 0x000fe20008000000 */
[----:B------:R-:W-:Y:S01]  /*3700*/  PLOP3.LUT P0, PT, PT, PT, UP2, 0x40, 0x0 ;  /* 0x000000000000781c */ /* 0x000fe20003f0e828 */
[----:B------:R-:W-:Y:S01]  /*3710*/  UISETP.GE.AND UP2, UPT, UR32, 0x1a, UPT ;  /* 0x0000001a2000788c */ /* 0x000fe2000bf46270 */
[----:B------:R-:W-:Y:S01]  /*3720*/  PLOP3.LUT P5, PT, PT, PT, UP4, 0x40, 0x0 ;  /* 0x000000000000781c */ /* 0x000fe20003fae848 */
[----:B------:R-:W-:Y:S01]  /*3730*/  UP2UR UR29, UPR, URZ, 0x10 ;  /* 0x000000103f1d7883 */ /* 0x000fe20008000000 */
[----:B------:R-:W-:Y:S01]  /*3740*/  ISETP.LT.OR P6, PT, R5, 0x2, P6 ;  /* 0x000000020500780c */ /* 0x000fe200037c1670 */
[----:B------:R-:W-:Y:S01]  /*3750*/  UP2UR UR24, UPR, URZ, 0x4 ;  /* 0x000000043f187883 */ /* 0x000fe20008000000 */
[----:B------:R-:W-:Y:S01]  /*3760*/  ISETP.GT.AND P5, PT, R3, 0x8, P5 ;  /* 0x000000080300780c */ /* 0x000fe20002fa4270 */
[----:B------:R-:W-:Y:S01]  /*3770*/  UP2UR UR28, UPR, URZ, 0x8 ;  /* 0x000000083f1c7883 */ /* 0x000fe20008000000 */
[----:B------:R-:W-:Y:S01]  /*3780*/  FSEL R18, R93, -INF , !P6 ;  /* 0xff8000005d127808 */ /* 0x000fe20007000000 */
        /* <DEDUP_REMOVED lines=8> */
[----:B------:R-:W-:Y:S01]  /*3810*/  UISETP.GE.AND UP4, UPT, UR32, 0x52, UPT ;  /* 0x000000522000788c */ /* 0x000fe2000bf86270 */
[----:B------:R-:W-:Y:S01]  /*3820*/  FSEL R20, R88, -INF , !P5 ;  /* 0xff80000058147808 */ /* 0x000fe20006800000 */
[----:B------:R-:W-:Y:S01]  /*3830*/  UISETP.GE.AND UP3, UPT, UR32, 0x59, UPT ;  /* 0x000000592000788c */ /* 0x000fe2000bf66270 */
[----:B------:R-:W-:Y:S01]  /*3840*/  PLOP3.LUT P5, PT, PT, PT, UP2, 0x40, 0x0 ;  /* 0x000000000000781c */ /* 0x000fe20003fae828 */
[----:B------:R-:W-:Y:S01]  /*3850*/  UISETP.GE.AND UP2, UPT, UR32, 0x22, UPT ;  /* 0x000000222000788c */ /* 0x000fe2000bf46270 */
[----:B------:R-:W-:-:S02]  /*3860*/  ISETP.LT.OR P4, PT, R5, 0xa, P4 ;  /* 0x0000000a0500780c */ /* 0x000fc40002781670 */
[----:B------:R-:W-:Y:S01]  /*3870*/  ISETP.LT.OR P2, PT, R5, 0x11, P2 ;  /* 0x000000110500780c */ /* 0x000fe20001741670 */
[----:B------:R-:W-:Y:S01]  /*3880*/  UP2UR UR22, UPR, URZ, 0x4 ;  /* 0x000000043f167883 */ /* 0x000fe20008000000 */
[----:B------:R-:W-:Y:S02]  /*3890*/  FSEL R21, R89, -INF , !P4 ;  /* 0xff80000059157808 */ /* 0x000fe40006000000 */
[----:B------:R-:W-:Y:S01]  /*38a0*/  PLOP3.LUT P4, PT, PT, PT, UP2, 0x40, 0x0 ;  /* 0x000000000000781c */ /* 0x000fe20003f8e828 */
[----:B------:R-:W-:Y:S01]  /*38b0*/  UISETP.GE.AND UP2, UPT, UR32, 0x29, UPT ;  /* 0x000000292000788c */ /* 0x000fe2000bf46270 */
[----:B------:R-:W-:Y:S02]  /*38c0*/  ISETP.GT.AND P1, PT, R3, 0x11, P1 ;  /* 0x000000110300780c */ /* 0x000fe40000f24270 */
[----:B------:R-:W-:Y:S01]  /*38d0*/  FSEL R22, R80, -INF , !P2 ;  /* 0xff80000050167808 */ /* 0x000fe20005000000 */
[----:B------:R-:W-:Y:S01]  /*38e0*/  UP2UR UR21, UPR, URZ, 0x4 ;  /* 0x000000043f157883 */ /* 0x000fe20008000000 */
[----:B------:R-:W-:-:S02]  /*38f0*/  ISETP.LT.OR P1, PT, R5, 0x12, P1 ;  /* 0x000000120500780c */ /* 0x000fc40000f21670 */
[----:B------:R-:W-:Y:S01]  /*3900*/  PLOP3.LUT P2, PT, PT, PT, UP2, 0x40, 0x0 ;  /* 0x000000000000781c */ /* 0x000fe20003f4e828 */
[----:B------:R-:W-:Y:S01]  /*3910*/  UISETP.GE.AND UP2, UPT, UR32, 0x2a, UPT ;  /* 0x0000002a2000788c */ /* 0x000fe2000bf46270 */
[----:B------:R-:W-:Y:S02]  /*3920*/  ISETP.GT.AND P0, PT, R3, 0x18, P0 ;  /* 0x000000180300780c */ /* 0x000fe40000704270 */
[----:B------:R-:W-:Y:S01]  /*3930*/  FSEL R23, R81, -INF , !P1 ;  /* 0xff80000051177808 */ /* 0x000fe20004800000 */
[----:B------:R-:W-:Y:S01]  /*3940*/  UP2UR UR20, UPR, URZ, 0x4 ;  /* 0x000000043f147883 */ /* 0x000fe20008000000 */
[----:B------:R-:W-:Y:S02]  /*3950*/  ISETP.LT.OR P0, PT, R5, 0x19, P0 ;  /* 0x000000190500780c */ /* 0x000fe40000701670 */
[----:B------:R-:W-:Y:S01]  /*3960*/  PLOP3.LUT P1, PT, PT, PT, UP2, 0x40, 0x0 ;  /* 0x000000000000781c */ /* 0x000fe20003f2e828 */
[----:B------:R-:W-:Y:S01]  /*3970*/  UISETP.GE.AND UP2, UPT, UR32, 0x31, UPT ;  /* 0x000000312000788c */ /* 0x000fe2000bf46270 */
[----:B------:R-:W-:-:S02]  /*3980*/  ISETP.GT.AND P6, PT, R3, 0x19, P6 ;  /* 0x000000190300780c */ /* 0x000fc400037c4270 */
[----:B------:R-:W-:Y:S01]  /*3990*/  FSEL R24, R72, -INF , !P0 ;  /* 0xff80000048187808 */ /* 0x000fe20004000000 */
[----:B------:R-:W-:Y:S01]  /*39a0*/  UP2UR UR19, UPR, URZ, 0x4 ;  /* 0x000000043f137883 */ /* 0x000fe20008000000 */
[----:B------:R-:W-:Y:S02]  /*39b0*/  ISETP.LT.OR P6, PT, R5, 0x1a, P6 ;  /* 0x0000001a0500780c */ /* 0x000fe400037c1670 */
        /* <DEDUP_REMOVED lines=32> */
[----:B------:R-:W-:-:S02]  /*3bc0*/  FSEL R43, R60, -INF , !P0 ;  /* 0xff8000003c2b7808 */ /* 0x000fc40004000000 */
[C---:B------:R-:W-:Y:S01]  /*3bd0*/  ISETP.GT.AND P6, PT, R3.reuse, 0x31, P6 ;  /* 0x000000310300780c */ /* 0x040fe200037c4270 */
[----:B------:R-:W-:Y:S01]  /*3be0*/  UP2UR UR13, UPR, URZ, 0x4 ;  /* 0x000000043f0d7883 */ /* 0x000fe20008000000 */
[C---:B------:R-:W-:Y:S02]  /*3bf0*/  ISETP.GT.AND P5, PT, R3.reuse, 0x38, P5 ;  /* 0x000000380300780c */ /* 0x040fe40002fa4270 */
[----:B------:R-:W-:Y:S01]  /*3c00*/  PLOP3.LUT P0, PT, PT, PT, UP2, 0x40, 0x0 ;  /* 0x000000000000781c */ /* 0x000fe20003f0e828 */
[----:B------:R-:W-:Y:S01]  /*3c10*/  UISETP.GE.AND UP2, UPT, UR32, 0x5a, UPT ;  /* 0x0000005a2000788c */ /* 0x000fe2000bf46270 */
[C---:B------:R-:W-:Y:S02]  /*3c20*/  ISETP.GT.AND P4, PT, R3.reuse, 0x39, P4 ;  /* 0x000000390300780c */ /* 0x040fe40002784270 */
[C---:B------:R-:W-:Y:S02]  /*3c30*/  ISETP.GT.AND P0, PT, R3.reuse, 0x48, P0 ;  /* 0x000000480300780c */ /* 0x040fe40000704270 */
[----:B------:R-:W-:-:S02]  /*3c40*/  ISETP.GT.AND P2, PT, R3, 0x40, P2 ;  /* 0x000000400300780c */ /* 0x000fc40001744270 */
[----:B------:R-:W-:Y:S02]  /*3c50*/  ISETP.GT.AND P1, PT, R3, 0x41, P1 ;  /* 0x000000410300780c */ /* 0x000fe40000f24270 */
[C---:B------:R-:W-:Y:S02]  /*3c60*/  ISETP.LT.OR P0, PT, R5.reuse, 0x49, P0 ;  /* 0x000000490500780c */ /* 0x040fe40000701670 */
[C---:B------:R-:W-:Y:S02]  /*3c70*/  ISETP.LT.OR P6, PT, R5.reuse, 0x32, P6 ;  /* 0x000000320500780c */ /* 0x040fe400037c1670 */
[C---:B------:R-:W-:Y:S02]  /*3c80*/  ISETP.LT.OR P5, PT, R5.reuse, 0x39, P5 ;  /* 0x000000390500780c */ /* 0x040fe40002fa1670 */
[C---:B------:R-:W-:Y:S02]  /*3c90*/  ISETP.LT.OR P4, PT, R5.reuse, 0x3a, P4 ;  /* 0x0000003a0500780c */ /* 0x040fe40002781670 */
[----:B------:R-:W-:-:S02]  /*3ca0*/  ISETP.LT.OR P2, PT, R5, 0x41, P2 ;  /* 0x000000410500780c */ /* 0x000fc40001741670 */
[----:B------:R-:W-:Y:S02]  /*3cb0*/  ISETP.LT.OR P1, PT, R5, 0x42, P1 ;  /* 0x000000420500780c */ /* 0x000fe40000f21670 */
[----:B------:R-:W-:Y:S02]  /*3cc0*/  FSEL R190, R48, -INF , !P0 ;  /* 0xff80000030be7808 */ /* 0x000fe40004000000 */
[----:B------:R-:W-:Y:S02]  /*3cd0*/  FSEL R110, R61, -INF , !P6 ;  /* 0xff8000003d6e7808 */ /* 0x000fe40007000000 */
[----:B------:R-:W-:Y:S02]  /*3ce0*/  FSEL R113, R56, -INF , !P5 ;  /* 0xff80000038717808 */ /* 0x000fe40006800000 */
[----:B------:R-:W-:Y:S02]  /*3cf0*/  FSEL R119, R57, -INF , !P4 ;  /* 0xff80000039777808 */ /* 0x000fe40006000000 */
[----:B------:R-:W-:-:S02]  /*3d00*/  FSEL R162, R52, -INF , !P2 ;  /* 0xff80000034a27808 */ /* 0x000fc40005000000 */
[----:B------:R-:W-:Y:S02]  /*3d10*/  FSEL R192, R53, -INF , !P1 ;  /* 0xff80000035c07808 */ /* 0x000fe40004800000 */
[----:B------:R-:W-:Y:S02]  /*3d20*/  PLOP3.LUT P0, PT, PT, PT, UP0, 0x40, 0x0 ;  /* 0x000000000000781c */ /* 0x000fe40003f0e808 */
[----:B------:R-:W-:Y:S02]  /*3d30*/  PLOP3.LUT P6, PT, PT, PT, UP6, 0x40, 0x0 ;  /* 0x000000000000781c */ /* 0x000fe40003fce868 */
[----:B------:R-:W-:Y:S02]  /*3d40*/  PLOP3.LUT P5, PT, PT, PT, UP5, 0x40, 0x0 ;  /* 0x000000000000781c */ /* 0x000fe40003fae858 */
[----:B------:R-:W-:Y:S02]  /*3d50*/  PLOP3.LUT P4, PT, PT, PT, UP4, 0x40, 0x0 ;  /* 0x000000000000781c */ /* 0x000fe40003f8e848 */
[----:B------:R-:W-:-:S02]  /*3d60*/  PLOP3.LUT P2, PT, PT, PT, UP3, 0x40, 0x0 ;  /* 0x000000000000781c */ /* 0x000fc40003f4e838 */
[----:B------:R-:W-:Y:S02]  /*3d70*/  PLOP3.LUT P1, PT, PT, PT, UP2, 0x40, 0x0 ;  /* 0x000000000000781c */ /* 0x000fe40003f2e828 */
[C---:B------:R-:W-:Y:S02]  /*3d80*/  ISETP.GT.AND P6, PT, R3.reuse, 0x49, P6 ;  /* 0x000000490300780c */ /* 0x040fe400037c4270 */
[C---:B------:R-:W-:Y:S02]  /*3d90*/  ISETP.GT.AND P5, PT, R3.reuse, 0x50, P5 ;  /* 0x000000500300780c */ /* 0x040fe40002fa4270 */
[C---:B------:R-:W-:Y:S02]  /*3da0*/  ISETP.GT.AND P4, PT, R3.reuse, 0x51, P4 ;  /* 0x000000510300780c */ /* 0x040fe40002784270 */
[C---:B------:R-:W-:Y:S02]  /*3db0*/  ISETP.GT.AND P2, PT, R3.reuse, 0x58, P2 ;  /* 0x000000580300780c */ /* 0x040fe40001744270 */
[----:B------:R-:W-:Y:S01]  /*3dc0*/  ISETP.GT.AND P1, PT, R3, 0x59, P1 ;  /* 0x000000590300780c */ /* 0x000fe20000f24270 */
[----:B-1----:R-:W-:Y:S01]  /*3dd0*/  IMAD.IADD R3, R12, 0x1, R8 ;  /* 0x000000010c037824 */ /* 0x002fe200078e0208 */
[----:B------:R-:W-:-:S02]  /*3de0*/  ISETP.LT.OR P6, PT, R5, 0x4a, P6 ;  /* 0x0000004a0500780c */ /* 0x000fc400037c1670 */
[C---:B------:R-:W-:Y:S02]  /*3df0*/  ISETP.LT.OR P5, PT, R5.reuse, 0x51, P5 ;  /* 0x000000510500780c */ /* 0x040fe40002fa1670 */
[C---:B------:R-:W-:Y:S02]  /*3e00*/  ISETP.LT.OR P4, PT, R5.reuse, 0x52, P4 ;  /* 0x000000520500780c */ /* 0x040fe40002781670 */
[C---:B------:R-:W-:Y:S02]  /*3e10*/  ISETP.LT.OR P2, PT, R5.reuse, 0x59, P2 ;  /* 0x000000590500780c */ /* 0x040fe40001741670 */
[----:B------:R-:W-:Y:S01]  /*3e20*/  ISETP.LT.OR P1, PT, R5, 0x5a, P1 ;  /* 0x0000005a0500780c */ /* 0x000fe20000f21670 */
[----:B------:R-:W-:Y:S01]  /*3e30*/  IMAD.IADD R5, R10, 0x1, R8 ;  /* 0x000000010a057824 */ /* 0x000fe200078e0208 */
[----:B------:R-:W-:Y:S02]  /*3e40*/  FSEL R194, R49, -INF , !P6 ;  /* 0xff80000031c27808 */ /* 0x000fe40007000000 */
[----:B------:R-:W-:-:S02]  /*3e50*/  FSEL R195, R32, -INF , !P5 ;  /* 0xff80000020c37808 */ /* 0x000fc40006800000 */
[----:B------:R-:W-:Y:S02]  /*3e60*/  IMNMX R5, R5, R11, PT ;  /* 0x0000000b05057217 */ /* 0x000fe40003800200 */
[----:B------:R-:W-:Y:S02]  /*3e70*/  FSEL R196, R33, -INF , !P4 ;  /* 0xff80000021c47808 */ /* 0x000fe40006000000 */
[----:B------:R-:W-:Y:S02]  /*3e80*/  FSEL R204, R28, -INF , !P2 ;  /* 0xff8000001ccc7808 */ /* 0x000fe40005000000 */
[----:B------:R-:W-:Y:S01]  /*3e90*/  FSEL R207, R29, -INF , !P1 ;  /* 0xff8000001dcf7808 */ /* 0x000fe20004800000 */
        /* <DEDUP_REMOVED lines=13> */
.L_x_252:
[----:B------:R-:W-:-:S04]  /*3f70*/  MOV R14, c[0x0][0x32c] ;  /* 0x0000cb00000e7a02 */ /* 0x000fc80000000f00 */
[----:B------:R-:W-:-:S13]  /*3f80*/  ISETP.NE.AND P0, PT, R14, 0x1, PT ;  /* 0x000000010e00780c */ /* 0x000fda0003f05270 */
[----:B------:R-:W-:-:S05]  /*3f90*/  @P0 IMAD.HI.U32 R14, R8, c[0x0][0x330], RZ ;  /* 0x0000cc00080e0a27 */ /* 0x000fca00078e00ff */
[----:B------:R-:W-:Y:S02]  /*3fa0*/  @P0 SHF.R.U32.HI R8, RZ, c[0x0][0x334], R14 ;  /* 0x0000cd00ff080a19 */ /* 0x000fe4000001160e */
.L_x_253:
[----:B------:R-:W-:Y:S05]  /*3fb0*/  BSYNC B0 ;  /* 0x0000000000007941 */ /* 0x000fea0003800000 */
.L_x_251:
[----:B------:R-:W-:-:S05]  /*3fc0*/  IMAD R8, R8, c[0x0][0x32c], R13 ;  /* 0x0000cb0008087a24 */ /* 0x000fca00078e020d */
[----:B------:R-:W-:Y:S02]  /*3fd0*/  IADD3 R14, R8, c[0x0][0x32c], RZ ;  /* 0x0000cb00080e7a10 */ /* 0x000fe40007ffe0ff */
[----:B------:R-:W-:Y:S02]  /*3fe0*/  IMNMX R3, R3, R8, !PT ;  /* 0x0000000803037217 */ /* 0x000fe40007800200 */
[----:B------:R-:W-:Y:S02]  /*3ff0*/  IMNMX R5, R5, R14, PT ;  /* 0x0000000e05057217 */ /* 0x000fe40003800200 */
.L_x_250:
[----:B------:R-:W-:Y:S02]  /*4000*/  UP2UR UR38, UPR, URZ, 0x40 ;  /* 0x000000403f267883 */ /* 0x000fe40008000000 */
[----:B------:R-:W-:Y:S02]  /*4010*/  UISETP.NE.AND UP6, UPT, UR26, URZ, UPT ;  /* 0x0000003f1a00728c */ /* 0x000fe4000bfc5270 */
[----:B------:R-:W-:Y:S02]  /*4020*/  UP2UR UR34, UPR, URZ, 0x4 ;  /* 0x000000043f227883 */ /* 0x000fe40008000000 */
[----:B------:R-:W-:-:S02]  /*4030*/  UP2UR UR39, UPR, URZ, 0x40 ;  /* 0x000000403f277883 */ /* 0x000fc40008000000 */
[----:B------:R-:W-:Y:S02]  /*4040*/  UISETP.NE.AND UP2, UPT, UR30, URZ, UPT ;  /* 0x0000003f1e00728c */ /* 0x000fe4000bf45270 */
[----:B------:R-:W-:Y:S02]  /*4050*/  UISETP.NE.AND UP6, UPT, UR31, URZ, UPT ;  /* 0x0000003f1f00728c */ /* 0x000fe4000bfc5270 */
[----:B------:R-:W-:Y:S02]  /*4060*/  UP2UR UR36, UPR, URZ, 0x10 ;  /* 0x000000103f247883 */ /* 0x000fe40008000000 */
[----:B------:R-:W-:Y:S01]  /*4070*/  PLOP3.LUT P0, PT, PT, PT, UP2, 0x40, 0x0 ;  /* 0x000000000000781c */ /* 0x000fe20003f0e828 */
[----:B------:R-:W-:Y:S01]  /*4080*/  UISETP.NE.AND UP4, UPT, UR28, URZ, UPT ;  /* 0x0000003f1c00728c */ /* 0x000fe2000bf85270 */
[----:B------:R-:W-:Y:S01]  /*4090*/  PLOP3.LUT P1, PT, PT, PT, UP6, 0x40, 0x0 ;  /* 0x000000000000781c */ /* 0x000fe20003f2e868 */
[----:B------:R-:W-:Y:S01]  /*40a0*/  UP2UR UR35, UPR, URZ, 0x8 ;  /* 0x000000083f237883 */ /* 0x000fe20008000000 */
[C---:B------:R-:W-:Y:S01]  /*40b0*/  ISETP.GT.AND P0, PT, R6.reuse, 0x1, P0 ;  /* 0x000000010600780c */ /* 0x040fe20000704270 */
[----:B------:R-:W-:Y:S01]  /*40c0*/  UISETP.NE.AND UP3, UPT, UR29, URZ, UPT ;  /* 0x0000003f1d00728c */ /* 0x000fe2000bf65270 */
[C---:B------:R-:W-:Y:S01]  /*40d0*/  ISETP.GT.AND P1, PT, R6.reuse, RZ, P1 ;  /* 0x000000ff0600720c */ /* 0x040fe20000f24270 */
[----:B------:R-:W-:Y:S01]  /*40e0*/  UP2UR UR37, UPR, URZ, 0x20 ;  /* 0x000000203f257883 */ /* 0x000fe20008000000 */
[C---:B------:R-:W-:Y:S01]  /*40f0*/  ISETP.LT.OR P0, PT, R7.reuse, 0x2, P0 ;  /* 0x000000020700780c */ /* 0x040fe20000701670 */
[----:B------:R-:W-:Y:S01]  /*4100*/  UISETP.NE.AND UP6, UPT, UR39, URZ, UPT ;  /* 0x0000003f2700728c */ /* 0x000fe2000bfc5270 */
[----:B------:R-:W-:Y:S01]  /*4110*/  PLOP3.LUT P2, PT, PT, PT, UP4, 0x40, 0x0 ;  /* 0x000000000000781c */ /* 0x000fe20003f4e848 */
[----:B------:R-:W-:Y:S01]  /*4120*/  UISETP.NE.AND UP5, UPT, UR27, URZ, UPT ;  /* 0x0000003f1b00728c */ /* 0x000fe2000bfa5270 */
[----:B------:R-:W-:Y:S01]  /*4130*/  ISETP.LT.OR P1, PT, R7, 0x1, P1 ;  /* 0x000000010700780c */ /* 0x000fe20000f21670 */
[----:B------:R-:W-:Y:S01]  /*4140*/  UISETP.NE.AND UP4, UPT, UR22, URZ, UPT ;  /* 0x0000003f1600728c */ /* 0x000fe2000bf85270 */
[----:B------:R-:W-:Y:S01]  /*4150*/  PLOP3.LUT P4, PT, PT, PT, UP3, 0x40, 0x0 ;  /* 0x000000000000781c */ /* 0x000fe20003f8e838 */
[----:B------:R-:W-:Y:S01]  /*4160*/  UISETP.NE.AND UP3, UPT, UR24, URZ, UPT ;  /* 0x0000003f1800728c */ /* 0x000fe2000bf65270 */
[----:B------:R-:W-:Y:S01]  /*4170*/  FSEL R15, R95, -INF , !P0 ;  /* 0xff8000005f0f7808 */ /* 0x000fe20004000000 */
[----:B------:R-:W-:Y:S01]  /*4180*/  UISETP.NE.AND UP2, UPT, UR23, URZ, UPT ;  /* 0x0000003f1700728c */ /* 0x000fe2000bf45270 */
[----:B------:R-:W-:Y:S01]  /*4190*/  ISETP.GT.AND P2, PT, R6, 0x9, P2 ;  /* 0x000000090600780c */ /* 0x000fe20001744270 */
[----:B------:R-:W-:Y:S01]  /*41a0*/  UP2UR UR33, UPR, URZ, 0x1 ;  /* 0x000000013f217883 */ /* 0x000fe20008000000 */
[----:B------:R-:W-:Y:S01]  /*41b0*/  FSEL R14, R94, -INF , !P1 ;  /* 0xff8000005e0e7808 */ /* 0x000fe20004800000 */
[----:B------:R-:W-:Y:S01]  /*41c0*/  UISETP.NE.AND UP0, UPT, UR14, URZ, UPT ;  /* 0x0000003f0e00728c */ /* 0x000fe2000bf05270 */
[----:B------:R-:W-:Y:S01]  /*41d0*/  PLOP3.LUT P0, PT, PT, PT, UP6, 0x40, 0x0 ;  /* 0x000000000000781c */ /* 0x000fe20003f0e868 */
[----:B------:R-:W-:Y:S01]  /*41e0*/  UISETP.NE.AND UP6, UPT, UR19, URZ, UPT ;  /* 0x0000003f1300728c */ /* 0x000fe2000bfc5270 */
[----:B------:R-:W-:Y:S01]  /*41f0*/  PLOP3.LUT P1, PT, PT, PT, UP5, 0x40, 0x0 ;  /* 0x000000000000781c */ /* 0x000fe20003f2e858 */
[----:B------:R-:W-:Y:S01]  /*4200*/  UISETP.NE.AND UP5, UPT, UR25, URZ, UPT ;  /* 0x0000003f1900728c */ /* 0x000fe2000bfa5270 */
[C---:B------:R-:W-:Y:S01]  /*4210*/  ISETP.GT.AND P4, PT, R6.reuse, 0x8, P4 ;  /* 0x000000080600780c */ /* 0x040fe20002784270 */
[----:B------:R-:W-:Y:S01]  /*4220*/  UP2UR UR32, UPR, URZ, 0x2 ;  /* 0x000000023f207883 */ /* 0x000fe20008000000 */
[----:B------:R-:W-:Y:S01]  /*4230*/  ISETP.LT.OR P2, PT, R7, 0xa, P2 ;  /* 0x0000000a0700780c */ /* 0x000fe20001741670 */
[----:B------:R-:W-:Y:S01]  /*4240*/  UISETP.NE.AND UP1, UPT, UR13, URZ, UPT ;  /* 0x0000003f0d00728c */ /* 0x000fe2000bf25270 */
[----:B------:R-:W-:-:S02]  /*4250*/  ISETP.GT.AND P0, PT, R6, 0x11, P0 ;  /* 0x000000110600780c */ /* 0x000fc40000704270 */
[----:B------:R-:W-:Y:S02]  /*4260*/  ISETP.GT.AND P1, PT, R6, 0x10, P1 ;  /* 0x000000100600780c */ /* 0x000fe40000f24270 */
[----:B------:R-:W-:Y:S02]  /*4270*/  ISETP.LT.OR P4, PT, R7, 0x9, P4 ;  /* 0x000000090700780c */ /* 0x000fe40002781670 */
[----:B------:R-:W-:Y:S02]  /*4280*/  FSEL R19, R91, -INF , !P2 ;  /* 0xff8000005b137808 */ /* 0x000fe40005000000 */
[C---:B------:R-:W-:Y:S02]  /*4290*/  ISETP.LT.OR P0, PT, R7.reuse, 0x12, P0 ;  /* 0x000000120700780c */ /* 0x040fe40000701670 */
[----:B------:R-:W-:Y:S01]  /*42a0*/  PLOP3.LUT P2, PT, PT, PT, UP3, 0x40, 0x0 ;  /* 0x000000000000781c */ /* 0x000fe20003f4e838 */
[----:B------:R-:W-:Y:S01]  /*42b0*/  UISETP.NE.AND UP3, UPT, UR21, URZ, UPT ;  /* 0x0000003f1500728c */ /* 0x000fe2000bf65270 */
[----:B------:R-:W-:-:S02]  /*42c0*/  ISETP.LT.OR P1, PT, R7, 0x11, P1 ;  /* 0x000000110700780c */ /* 0x000fc40000f21670 */
[----:B------:R-:W-:Y:S02]  /*42d0*/  FSEL R16, R90, -INF , !P4 ;  /* 0xff8000005a107808 */ /* 0x000fe40006000000 */
[----:B------:R-:W-:Y:S01]  /*42e0*/  PLOP3.LUT P4, PT, PT, PT, UP5, 0x40, 0x0 ;  /* 0x000000000000781c */ /* 0x000fe20003f8e858 */
[----:B------:R-:W-:Y:S01]  /*42f0*/  UISETP.NE.AND UP5, UPT, UR18, URZ, UPT ;  /* 0x0000003f1200728c */ /* 0x000fe2000bfa5270 */
[----:B------:R-:W-:Y:S02]  /*4300*/  FSEL R27, R83, -INF , !P0 ;  /* 0xff800000531b7808 */ /* 0x000fe40004000000 */
[----:B------:R-:W-:Y:S02]  /*4310*/  ISETP.GT.AND P2, PT, R6, 0x19, P2 ;  /* 0x000000190600780c */ /* 0x000fe40001744270 */
[----:B------:R-:W-:Y:S02]  /*4320*/  FSEL R25, R82, -INF , !P1 ;  /* 0xff80000052197808 */ /* 0x000fe40004800000 */
[----:B------:R-:W-:Y:S01]  /*4330*/  PLOP3.LUT P0, PT, PT, PT, UP4, 0x40, 0x0 ;  /* 0x000000000000781c */ /* 0x000fe20003f0e848 */
[----:B------:R-:W-:Y:S01]  /*4340*/  UISETP.NE.AND UP4, UPT, UR17, URZ, UPT ;  /* 0x0000003f1100728c */ /* 0x000fe2000bf85270 */
[----:B------:R-:W-:Y:S01]  /*4350*/  PLOP3.LUT P1, PT, PT, PT, UP2, 0x40, 0x0 ;  /* 0x000000000000781c */ /* 0x000fe20003f2e828 */
[----:B------:R-:W-:Y:S01]  /*4360*/  UISETP.NE.AND UP2, UPT, UR20, URZ, UPT ;  /* 0x0000003f1400728c */ /* 0x000fe2000bf45270 */
[----:B------:R-:W-:-:S02]  /*4370*/  ISETP.GT.AND P4, PT, R6, 0x18, P4 ;  /* 0x000000180600780c */ /* 0x000fc40002784270 */
[C---:B------:R-:W-:Y:S02]  /*4380*/  ISETP.LT.OR P2, PT, R7.reuse, 0x1a, P2 ;  /* 0x0000001a0700780c */ /* 0x040fe40001741670 */
[C---:B------:R-:W-:Y:S02]  /*4390*/  ISETP.GT.AND P0, PT, R6.reuse, 0x21, P0 ;  /* 0x000000210600780c */ /* 0x040fe40000704270 */
[----:B------:R-:W-:Y:S02]  /*43a0*/  ISETP.GT.AND P1, PT, R6, 0x20, P1 ;  /* 0x000000200600780c */ /* 0x000fe40000f24270 */
[----:B------:R-:W-:Y:S02]  /*43b0*/  ISETP.LT.OR P4, PT, R7, 0x19, P4 ;  /* 0x000000190700780c */ /* 0x000fe40002781670 */
[----:B------:R-:W-:Y:S02]  /*43c0*/  FSEL R32, R75, -INF , !P2 ;  /* 0xff8000004b207808 */ /* 0x000fe40005000000 */
[----:B------:R-:W-:-:S02]  /*43d0*/  ISETP.LT.OR P0, PT, R7, 0x22, P0 ;  /* 0x000000220700780c */ /* 0x000fc40000701670 */
[----:B------:R-:W-:Y:S01]  /*43e0*/  PLOP3.LUT P2, PT, PT, PT, UP2, 0x40, 0x0 ;  /* 0x000000000000781c */ /* 0x000fe20003f4e828 */
[----:B------:R-:W-:Y:S01]  /*43f0*/  UISETP.NE.AND UP2, UPT, UR15, URZ, UPT ;  /* 0x0000003f0f00728c */ /* 0x000fe2000bf45270 */
[----:B------:R-:W-:Y:S02]  /*4400*/  ISETP.LT.OR P1, PT, R7, 0x21, P1 ;  /* 0x000000210700780c */ /* 0x000fe40000f21670 */
[----:B------:R-:W-:Y:S02]  /*4410*/  FSEL R28, R74, -INF , !P4 ;  /* 0xff8000004a1c7808 */ /* 0x000fe40006000000 */
[----:B------:R-:W-:Y:S01]  /*4420*/  PLOP3.LUT P4, PT, PT, PT, UP3, 0x40, 0x0 ;  /* 0x000000000000781c */ /* 0x000fe20003f8e838 */
[----:B------:R-:W-:Y:S01]  /*4430*/  UISETP.NE.AND UP3, UPT, UR16, URZ, UPT ;  /* 0x0000003f1000728c */ /* 0x000fe2000bf65270 */
[----:B------:R-:W-:Y:S02]  /*4440*/  FSEL R57, R71, -INF , !P0 ;  /* 0xff80000047397808 */ /* 0x000fe40004000000 */
[----:B------:R-:W-:-:S02]  /*4450*/  ISETP.GT.AND P2, PT, R6, 0x29, P2 ;  /* 0x000000290600780c */ /* 0x000fc40001744270 */
[----:B------:R-:W-:Y:S01]  /*4460*/  PLOP3.LUT P0, PT, PT, PT, UP5, 0x40, 0x0 ;  /* 0x000000000000781c */ /* 0x000fe20003f0e858 */
[----:B------:R-:W-:Y:S01]  /*4470*/  UISETP.NE.AND UP5, UPT, UR37, URZ, UPT ;  /* 0x0000003f2500728c */ /* 0x000fe2000bfa5270 */
[----:B------:R-:W-:Y:S02]  /*4480*/  FSEL R56, R70, -INF , !P1 ;  /* 0xff80000046387808 */ /* 0x000fe40004800000 */
[----:B------:R-:W-:Y:S01]  /*4490*/  PLOP3.LUT P1, PT, PT, PT, UP6, 0x40, 0x0 ;  /* 0x000000000000781c */ /* 0x000fe20003f2e868 */
[----:B------:R-:W-:Y:S01]  /*44a0*/  UISETP.NE.AND UP6, UPT, UR38, URZ, UPT ;  /* 0x0000003f2600728c */ /* 0x000fe2000bfc5270 */
[C---:B------:R-:W-:Y:S01]  /*44b0*/  ISETP.GT.AND P4, PT, R6.reuse, 0x28, P4 ;  /* 0x000000280600780c */ /* 0x040fe20002784270 */
[----:B------:R-:W-:Y:S01]  /*44c0*/  UP2UR UR37, UPR, URZ, 0x20 ;  /* 0x000000203f257883 */ /* 0x000fe20008000000 */
[----:B------:R-:W-:Y:S02]  /*44d0*/  ISETP.LT.OR P2, PT, R7, 0x2a, P2 ;  /* 0x0000002a0700780c */ /* 0x000fe40001741670 */
[----:B------:R-:W-:-:S02]  /*44e0*/  ISETP.GT.AND P0, PT, R6, 0x31, P0 ;  /* 0x000000310600780c */ /* 0x000fc40000704270 */
[----:B------:R-:W-:Y:S02]  /*44f0*/  ISETP.GT.AND P1, PT, R6, 0x30, P1 ;  /* 0x000000300600780c */ /* 0x000fe40000f24270 */
[----:B------:R-:W-:Y:S02]  /*4500*/  ISETP.LT.OR P4, PT, R7, 0x29, P4 ;  /* 0x000000290700780c */ /* 0x000fe40002781670 */
[----:B------:R-:W-:Y:S02]  /*4510*/  FSEL R72, R67, -INF , !P2 ;  /* 0xff80000043487808 */ /* 0x000fe40005000000 */
[C---:B------:R-:W-:Y:S02]  /*4520*/  ISETP.LT.OR P0, PT, R7.reuse, 0x32, P0 ;  /* 0x000000320700780c */ /* 0x040fe40000701670 */
[----:B------:R-:W-:Y:S01]  /*4530*/  PLOP3.LUT P2, PT, PT, PT, UP3, 0x40, 0x0 ;  /* 0x000000000000781c */ /* 0x000fe20003f4e838 */
[----:B------:R-:W-:Y:S01]  /*4540*/  UISETP.NE.AND UP3, UPT, UR35, URZ, UPT ;  /* 0x0000003f2300728c */ /* 0x000fe2000bf65270 */
[----:B------:R-:W-:Y:S01]  /*4550*/  ISETP.LT.OR P1, PT, R7, 0x31, P1 ;  /* 0x000000310700780c */ /* 0x000fe20000f21670 */
[----:B------:R-:W-:Y:S01]  /*4560*/  UP2UR UR35, UPR, URZ, 0x2 ;  /* 0x000000023f237883 */ /* 0x000fe20008000000 */
[----:B------:R-:W-:Y:S01]  /*4570*/  FSEL R64, R66, -INF , !P4 ;  /* 0xff80000042407808 */ /* 0x000fe20006000000 */
[----:B------:R-:W-:Y:S01]  /*4580*/  UP2UR UR39, UPR, URZ, 0x8 ;  /* 0x000000083f277883 */ /* 0x000fe20008000000 */
[----:B------:R-:W-:Y:S01]  /*4590*/  PLOP3.LUT P4, PT, PT, PT, UP4, 0x40, 0x0 ;  /* 0x000000000000781c */ /* 0x000fe20003f8e848 */
[----:B------:R-:W-:Y:S01]  /*45a0*/  UISETP.NE.AND UP4, UPT, UR36, URZ, UPT ;  /* 0x0000003f2400728c */ /* 0x000fe2000bf85270 */
[----:B------:R-:W-:Y:S01]  /*45b0*/  FSEL R75, R63, -INF , !P0 ;  /* 0xff8000003f4b7808 */ /* 0x000fe20004000000 */
[----:B------:R-:W-:Y:S01]  /*45c0*/  UP2UR UR36, UPR, URZ, 0x40 ;  /* 0x000000403f247883 */ /* 0x000fe20008000000 */
[----:B------:R-:W-:Y:S01]  /*45d0*/  ISETP.GT.AND P2, PT, R6, 0x39, P2 ;  /* 0x000000390600780c */ /* 0x000fe20001744270 */
[----:B------:R-:W-:Y:S01]  /*45e0*/  UP2UR UR38, UPR, URZ, 0x10 ;  /* 0x000000103f267883 */ /* 0x000fe20008000000 */
[----:B------:R-:W-:-:S02]  /*45f0*/  PLOP3.LUT P0, PT, PT, PT, UP0, 0x40, 0x0 ;  /* 0x000000000000781c */ /* 0x000fc40003f0e808 */
[----:B------:R-:W-:Y:S02]  /*4600*/  FSEL R73, R62, -INF , !P1 ;  /* 0xff8000003e497808 */ /* 0x000fe40004800000 */
[----:B------:R-:W-:Y:S01]  /*4610*/  PLOP3.LUT P1, PT, PT, PT, UP2, 0x40, 0x0 ;  /* 0x000000000000781c */ /* 0x000fe20003f2e828 */
[----:B------:R-:W-:Y:S01]  /*4620*/  UISETP.NE.AND UP2, UPT, UR34, URZ, UPT ;  /* 0x0000003f2200728c */ /* 0x000fe2000bf45270 */
[C---:B------:R-:W-:Y:S01]  /*4630*/  ISETP.GT.AND P4, PT, R6.reuse, 0x38, P4 ;  /* 0x000000380600780c */ /* 0x040fe20002784270 */
[----:B------:R-:W-:Y:S01]  /*4640*/  UP2UR UR34, UPR, URZ, 0x1 ;  /* 0x000000013f227883 */ /* 0x000fe20008000000 */
[C---:B------:R-:W-:Y:S01]  /*4650*/  ISETP.LT.OR P2, PT, R7.reuse, 0x3a, P2 ;  /* 0x0000003a0700780c */ /* 0x040fe20001741670 */
[----:B------:R-:W-:Y:S01]  /*4660*/  UISETP.NE.AND UP0, UPT, UR23, URZ, UPT ;  /* 0x0000003f1700728c */ /* 0x000fe2000bf05270 */
[C---:B------:R-:W-:Y:S01]  /*4670*/  ISETP.GT.AND P0, PT, R6.reuse, 0x41, P0 ;  /* 0x000000410600780c */ /* 0x040fe20000704270 */
[----:B------:R-:W-:Y:S01]  /*4680*/  UP2UR UR40, UPR, URZ, 0x4 ;  /* 0x000000043f287883 */ /* 0x000fe20008000000 */
[----:B------:R-:W-:Y:S01]  /*4690*/  ISETP.LT.OR P4, PT, R7, 0x39, P4 ;  /* 0x000000390700780c */ /* 0x000fe20002781670 */
[----:B------:R-:W-:Y:S01]  /*46a0*/  UP2UR UR41, UPR, URZ, 0x1 ;  /* 0x000000013f297883 */ /* 0x000fe20008000000 */
[----:B------:R-:W-:Y:S01]  /*46b0*/  FSEL R111, R59, -INF , !P2 ;  /* 0xff8000003b6f7808 */ /* 0x000fe20005000000 */
[----:B------:R-:W-:Y:S01]  /*46c0*/  UISETP.NE.AND UP0, UPT, UR30, URZ, UPT ;  /* 0x0000003f1e00728c */ /* 0x000fe2000bf05270 */
[----:B------:R-:W-:-:S02]  /*46d0*/  ISETP.GT.AND P1, PT, R6, 0x40, P1 ;  /* 0x000000400600780c */ /* 0x000fc40000f24270 */
[C---:B------:R-:W-:Y:S01]  /*46e0*/  ISETP.LT.OR P0, PT, R7.reuse, 0x42, P0 ;  /* 0x000000420700780c */ /* 0x040fe20000701670 */
[----:B------:R-:W-:Y:S01]  /*46f0*/  UP2UR UR42, UPR, URZ, 0x1 ;  /* 0x000000013f2a7883 */ /* 0x000fe20008000000 */
[----:B------:R-:W-:Y:S01]  /*4700*/  PLOP3.LUT P2, PT, PT, PT, UP4, 0x40, 0x0 ;  /* 0x000000000000781c */ /* 0x000fe20003f4e848 */
[----:B------:R-:W-:Y:S01]  /*4710*/  UISETP.NE.AND UP0, UPT, UR31, URZ, UPT ;  /* 0x0000003f1f00728c */ /* 0x000fe2000bf05270 */
[----:B------:R-:W-:Y:S01]  /*4720*/  FSEL R108, R58, -INF , !P4 ;  /* 0xff8000003a6c7808 */ /* 0x000fe20006000000 */
[----:B------:R-:W-:Y:S01]  /*4730*/  UISETP.NE.AND UP4, UPT, UR27, URZ, UPT ;  /* 0x0000003f1b00728c */ /* 0x000fe2000bf85270 */
[----:B------:R-:W-:Y:S01]  /*4740*/  PLOP3.LUT P4, PT, PT, PT, UP5, 0x40, 0x0 ;  /* 0x000000000000781c */ /* 0x000fe20003f8e858 */
[----:B------:R-:W-:Y:S01]  /*4750*/  UISETP.NE.AND UP5, UPT, UR26, URZ, UPT ;  /* 0x0000003f1a00728c */ /* 0x000fe2000bfa5270 */
[----:B------:R-:W-:Y:S02]  /*4760*/  ISETP.LT.OR P1, PT, R7, 0x41, P1 ;  /* 0x000000410700780c */ /* 0x000fe40000f21670 */
[----:B------:R-:W-:-:S02]  /*4770*/  FSEL R191, R55, -INF , !P0 ;  /* 0xff80000037bf7808 */ /* 0x000fc40004000000 */
[----:B------:R-:W-:Y:S01]  /*4780*/  PLOP3.LUT P5, PT, PT, PT, UP6, 0x40, 0x0 ;  /* 0x000000000000781c */ /* 0x000fe20003fae868 */
[----:B------:R-:W-:Y:S01]  /*4790*/  UISETP.NE.AND UP6, UPT, UR25, URZ, UPT ;  /* 0x0000003f1900728c */ /* 0x000fe2000bfc5270 */
[C---:B------:R-:W-:Y:S02]  /*47a0*/  ISETP.GT.AND P2, PT, R6.reuse, 0x51, P2 ;  /* 0x000000510600780c */ /* 0x040fe40001744270 */
[----:B------:R-:W-:Y:S01]  /*47b0*/  PLOP3.LUT P0, PT, PT, PT, UP2, 0x40, 0x0 ;  /* 0x000000000000781c */ /* 0x000fe20003f0e828 */
[----:B------:R-:W-:Y:S01]  /*47c0*/  UISETP.NE.AND UP2, UPT, UR29, URZ, UPT ;  /* 0x0000003f1d00728c */ /* 0x000fe2000bf45270 */
[----:B------:R-:W-:Y:S01]  /*47d0*/  PLOP3.LUT P6, PT, PT, PT, UP1, 0x40, 0x0 ;  /* 0x000000000000781c */ /* 0x000fe20003fce818 */
[----:B------:R-:W-:Y:S01]  /*47e0*/  UISETP.NE.AND UP1, UPT, UR24, URZ, UPT ;  /* 0x0000003f1800728c */ /* 0x000fe2000bf25270 */
[----:B------:R-:W-:Y:S02]  /*47f0*/  ISETP.GT.AND P4, PT, R6, 0x50, P4 ;  /* 0x000000500600780c */ /* 0x000fe40002784270 */
[----:B------:R-:W-:-:S02]  /*4800*/  FSEL R163, R54, -INF , !P1 ;  /* 0xff80000036a37808 */ /* 0x000fc40004800000 */
[C---:B------:R-:W-:Y:S02]  /*4810*/  ISETP.GT.AND P5, PT, R6.reuse, 0x49, P5 ;  /* 0x000000490600780c */ /* 0x040fe40002fa4270 */
[C---:B------:R-:W-:Y:S02]  /*4820*/  ISETP.LT.OR P2, PT, R7.reuse, 0x52, P2 ;  /* 0x000000520700780c */ /* 0x040fe40001741670 */
[----:B------:R-:W-:Y:S01]  /*4830*/  PLOP3.LUT P1, PT, PT, PT, UP3, 0x40, 0x0 ;  /* 0x000000000000781c */ /* 0x000fe20003f2e838 */
[----:B------:R-:W-:Y:S01]  /*4840*/  UISETP.NE.AND UP3, UPT, UR28, URZ, UPT ;  /* 0x0000003f1c00728c */ /* 0x000fe2000bf65270 */
[C---:B------:R-:W-:Y:S02]  /*4850*/  ISETP.GT.AND P0, PT, R6.reuse, 0x59, P0 ;  /* 0x000000590600780c */ /* 0x040fe40000704270 */
[----:B------:R-:W-:Y:S02]  /*4860*/  ISETP.GT.AND P6, PT, R6, 0x48, P6 ;  /* 0x000000480600780c */ /* 0x000fe400037c4270 */
[----:B------:R-:W-:-:S02]  /*4870*/  ISETP.LT.OR P4, PT, R7, 0x51, P4 ;  /* 0x000000510700780c */ /* 0x000fc40002781670 */
[----:B------:R-:W-:Y:S02]  /*4880*/  ISETP.LT.OR P5, PT, R7, 0x4a, P5 ;  /* 0x0000004a0700780c */ /* 0x000fe40002fa1670 */
[----:B------:R-:W-:Y:S02]  /*4890*/  FSEL R199, R35, -INF , !P2 ;  /* 0xff80000023c77808 */ /* 0x000fe40005000000 */
[C---:B------:R-:W-:Y:S02]  /*48a0*/  ISETP.LT.OR P0, PT, R7.reuse, 0x5a, P0 ;  /* 0x0000005a0700780c */ /* 0x040fe40000701670 */
[----:B------:R-:W-:Y:S01]  /*48b0*/  PLOP3.LUT P2, PT, PT, PT, UP0, 0x40, 0x0 ;  /* 0x000000000000781c */ /* 0x000fe20003f4e808 */
[----:B------:R-:W-:Y:S01]  /*48c0*/  UISETP.NE.AND UP0, UPT, UR42, URZ, UPT ;  /* 0x0000003f2a00728c */ /* 0x000fe2000bf05270 */
[----:B------:R-:W-:Y:S02]  /*48d0*/  ISETP.LT.OR P6, PT, R7, 0x49, P6 ;  /* 0x000000490700780c */ /* 0x000fe400037c1670 */
[----:B------:R-:W-:-:S02]  /*48e0*/  FSEL R197, R34, -INF , !P4 ;  /* 0xff80000022c57808 */ /* 0x000fc40006000000 */
[----:B------:R-:W-:Y:S02]  /*48f0*/  FSEL R193, R51, -INF , !P5 ;  /* 0xff80000033c17808 */ /* 0x000fe40006800000 */
[----:B------:R-:W-:Y:S01]  /*4900*/  PLOP3.LUT P4, PT, PT, PT, UP3, 0x40, 0x0 ;  /* 0x000000000000781c */ /* 0x000fe20003f8e838 */
[----:B------:R-:W-:Y:S01]  /*4910*/  UISETP.NE.AND UP3, UPT, UR20, URZ, UPT ;  /* 0x0000003f1400728c */ /* 0x000fe2000bf65270 */
[----:B------:R-:W-:Y:S02]  /*4920*/  FSEL R206, R31, -INF , !P0 ;  /* 0xff8000001fce7808 */ /* 0x000fe40004000000 */
[----:B------:R-:W-:Y:S01]  /*4930*/  PLOP3.LUT P5, PT, PT, PT, UP2, 0x40, 0x0 ;  /* 0x000000000000781c */ /* 0x000fe20003fae828 */
[----:B------:R-:W-:Y:S01]  /*4940*/  UISETP.NE.AND UP2, UPT, UR21, URZ, UPT ;  /* 0x0000003f1500728c */ /* 0x000fe2000bf45270 */
[----:B------:R-:W-:Y:S02]  /*4950*/  ISETP.GT.AND P0, PT, R3, RZ, P2 ;  /* 0x000000ff0300720c */ /* 0x000fe40001704270 */
[----:B------:R-:W-:-:S02]  /*4960*/  FSEL R189, R50, -INF , !P6 ;  /* 0xff80000032bd7808 */ /* 0x000fc40007000000 */
[----:B------:R-:W-:Y:S01]  /*4970*/  PLOP3.LUT P6, PT, PT, PT, UP0, 0x40, 0x0 ;  /* 0x000000000000781c */ /* 0x000fe20003fce808 */
[----:B------:R-:W-:Y:S01]  /*4980*/  UISETP.NE.AND UP0, UPT, UR41, URZ, UPT ;  /* 0x0000003f2900728c */ /* 0x000fe2000bf05270 */
[----:B------:R-:W-:Y:S01]  /*4990*/  ISETP.GT.AND P4, PT, R3, 0x9, P4 ;  /* 0x000000090300780c */ /* 0x000fe20002784270 */
[----:B------:R-:W-:Y:S01]  /*49a0*/  UP2UR UR41, UPR, URZ, 0x4 ;  /* 0x000000043f297883 */ /* 0x000fe20008000000 */
[----:B------:R-:W-:Y:S01]  /*49b0*/  ISETP.GT.AND P1, PT, R6, 0x58, P1 ;  /* 0x000000580600780c */ /* 0x000fe20000f24270 */
[----:B------:R-:W-:Y:S01]  /*49c0*/  UISETP.NE.AND UP2, UPT, UR22, URZ, UPT ;  /* 0x0000003f1600728c */ /* 0x000fe2000bf45270 */
[C---:B------:R-:W-:Y:S01]  /*49d0*/  ISETP.LT.OR P0, PT, R5.reuse, 0x1, P0 ;  /* 0x000000010500780c */ /* 0x040fe20000701670 */
[----:B------:R-:W1:Y:S01]  /*49e0*/  SHFL.IDX PT, R6, R9, 0x3, 0x1c1f ;  /* 0x007c1f0009067f89 */ /* 0x000e6200000e0000 */
[----:B------:R-:W-:Y:S01]  /*49f0*/  PLOP3.LUT P2, PT, PT, PT, UP4, 0x40, 0x0 ;  /* 0x000000000000781c */ /* 0x000fe20003f4e848 */
[----:B------:R-:W-:Y:S01]  /*4a00*/  UISETP.NE.AND UP4, UPT, UR19, URZ, UPT ;  /* 0x0000003f1300728c */ /* 0x000fe2000bf85270 */
[----:B------:R-:W-:-:S02]  /*4a10*/  ISETP.LT.OR P4, PT, R5, 0xa, P4 ;  /* 0x0000000a0500780c */ /* 0x000fc40002781670 */
[----:B------:R-:W-:Y:S02]  /*4a20*/  ISETP.LT.OR P1, PT, R7, 0x59, P1 ;  /* 0x000000590700780c */ /* 0x000fe40000f21670 */
[----:B------:R-:W-:Y:S02]  /*4a30*/  FSEL R74, R156, -INF , !P0 ;  /* 0xff8000009c4a7808 */ /* 0x000fe40004000000 */
[----:B------:R-:W-:Y:S01]  /*4a40*/  PLOP3.LUT P0, PT, PT, PT, UP6, 0x40, 0x0 ;  /* 0x000000000000781c */ /* 0x000fe20003f0e868 */
[----:B------:R-:W-:Y:S01]  /*4a50*/  UISETP.NE.AND UP6, UPT, UR17, URZ, UPT ;  /* 0x0000003f1100728c */ /* 0x000fe2000bfc5270 */
[----:B------:R-:W-:Y:S02]  /*4a60*/  ISETP.GT.AND P2, PT, R3, 0x10, P2 ;  /* 0x000000100300780c */ /* 0x000fe40001744270 */
[----:B------:R-:W-:Y:S02]  /*4a70*/  FSEL R116, R133, -INF , !P4 ;  /* 0xff80000085747808 */ /* 0x000fe40006000000 */
[----:B------:R-:W-:-:S02]  /*4a80*/  FSEL R203, R30, -INF , !P1 ;  /* 0xff8000001ecb7808 */ /* 0x000fc40004800000 */
[----:B------:R-:W-:Y:S01]  /*4a90*/  PLOP3.LUT P4, PT, PT, PT, UP2, 0x40, 0x0 ;  /* 0x000000000000781c */ /* 0x000fe20003f8e828 */
[----:B------:R-:W-:Y:S01]  /*4aa0*/  UISETP.NE.AND UP2, UPT, UR41, URZ, UPT ;  /* 0x0000003f2900728c */ /* 0x000fe2000bf45270 */
[----:B------:R-:W-:Y:S02]  /*4ab0*/  ISETP.GT.AND P6, PT, R3, 0x1, P6 ;  /* 0x000000010300780c */ /* 0x000fe400037c4270 */
[----:B------:R-:W-:Y:S01]  /*4ac0*/  PLOP3.LUT P1, PT, PT, PT, UP5, 0x40, 0x0 ;  /* 0x000000000000781c */ /* 0x000fe20003f2e858 */
[----:B------:R-:W-:Y:S01]  /*4ad0*/  UISETP.NE.AND UP5, UPT, UR18, URZ, UPT ;  /* 0x0000003f1200728c */ /* 0x000fe2000bfa5270 */
[----:B------:R-:W-:Y:S02]  /*4ae0*/  ISETP.LT.OR P2, PT, R5, 0x11, P2 ;  /* 0x000000110500780c */ /* 0x000fe40001741670 */
[C---:B------:R-:W-:Y:S02]  /*4af0*/  ISETP.GT.AND P0, PT, R3.reuse, 0x18, P0 ;  /* 0x000000180300780c */ /* 0x040fe40000704270 */
[----:B------:R-:W-:-:S02]  /*4b00*/  ISETP.GT.AND P5, PT, R3, 0x8, P5 ;  /* 0x000000080300780c */ /* 0x000fc40002fa4270 */
[----:B------:R-:W-:Y:S02]  /*4b10*/  ISETP.LT.OR P6, PT, R5, 0x2, P6 ;  /* 0x000000020500780c */ /* 0x000fe400037c1670 */
[----:B------:R-:W-:Y:S02]  /*4b20*/  ISETP.GT.AND P1, PT, R3, 0x11, P1 ;  /* 0x000000110300780c */ /* 0x000fe40000f24270 */
[----:B------:R-:W-:Y:S02]  /*4b30*/  FSEL R121, R148, -INF , !P2 ;  /* 0xff80000094797808 */ /* 0x000fe40005000000 */
[C---:B------:R-:W-:Y:S02]  /*4b40*/  ISETP.LT.OR P0, PT, R5.reuse, 0x19, P0 ;  /* 0x000000190500780c */ /* 0x040fe40000701670 */
[----:B------:R-:W-:Y:S01]  /*4b50*/  PLOP3.LUT P2, PT, PT, PT, UP2, 0x40, 0x0 ;  /* 0x000000000000781c */ /* 0x000fe20003f4e828 */
[----:B------:R-:W-:Y:S01]  /*4b60*/  UISETP.NE.AND UP2, UPT, UR40, URZ, UPT ;  /* 0x0000003f2800728c */ /* 0x000fe2000bf45270 */
[----:B------:R-:W-:-:S02]  /*4b70*/  ISETP.LT.OR P5, PT, R5, 0x9, P5 ;  /* 0x000000090500780c */ /* 0x000fc40002fa1670 */
[----:B------:R-:W-:Y:S02]  /*4b80*/  ISETP.GT.AND P4, PT, R3, 0x21, P4 ;  /* 0x000000210300780c */ /* 0x000fe40002784270 */
[----:B------:R-:W-:Y:S02]  /*4b90*/  FSEL R109, R157, -INF , !P6 ;  /* 0xff8000009d6d7808 */ /* 0x000fe40007000000 */
[----:B------:R-:W-:Y:S02]  /*4ba0*/  ISETP.LT.OR P1, PT, R5, 0x12, P1 ;  /* 0x000000120500780c */ /* 0x000fe40000f21670 */
[----:B------:R-:W-:Y:S01]  /*4bb0*/  PLOP3.LUT P6, PT, PT, PT, UP1, 0x40, 0x0 ;  /* 0x000000000000781c */ /* 0x000fe20003fce818 */
[----:B------:R-:W-:Y:S01]  /*4bc0*/  UISETP.NE.AND UP1, UPT, UR16, URZ, UPT ;  /* 0x0000003f1000728c */ /* 0x000fe2000bf25270 */
[----:B------:R-:W-:Y:S02]  /*4bd0*/  FSEL R124, R84, -INF , !P0 ;  /* 0xff800000547c7808 */ /* 0x000fe40004000000 */
[----:B------:R-:W-:Y:S01]  /*4be0*/  PLOP3.LUT P0, PT, PT, PT, UP4, 0x40, 0x0 ;  /* 0x000000000000781c */ /* 0x000fe20003f0e848 */
[----:B------:R-:W-:Y:S01]  /*4bf0*/  UISETP.NE.AND UP4, UPT, UR38, URZ, UPT ;  /* 0x0000003f2600728c */ /* 0x000fe2000bf85270 */
[----:B------:R-:W-:-:S02]  /*4c00*/  ISETP.GT.AND P2, PT, R3, 0x28, P2 ;  /* 0x000000280300780c */ /* 0x000fc40001744270 */
[----:B------:R-:W-:Y:S02]  /*4c10*/  FSEL R112, R132, -INF , !P5 ;  /* 0xff80000084707808 */ /* 0x000fe40006800000 */
[----:B------:R-:W-:Y:S02]  /*4c20*/  ISETP.LT.OR P4, PT, R5, 0x22, P4 ;  /* 0x000000220500780c */ /* 0x000fe40002781670 */
[----:B------:R-:W-:Y:S01]  /*4c30*/  PLOP3.LUT P5, PT, PT, PT, UP0, 0x40, 0x0 ;  /* 0x000000000000781c */ /* 0x000fe20003fae808 */
[----:B------:R-:W-:Y:S01]  /*4c40*/  UISETP.NE.AND UP0, UPT, UR15, URZ, UPT ;  /* 0x0000003f0f00728c */ /* 0x000fe2000bf05270 */
[----:B------:R-:W-:Y:S02]  /*4c50*/  FSEL R122, R149, -INF , !P1 ;  /* 0xff800000957a7808 */ /* 0x000fe40004800000 */
[----:B------:R-:W-:Y:S01]  /*4c60*/  PLOP3.LUT P1, PT, PT, PT, UP3, 0x40, 0x0 ;  /* 0x000000000000781c */ /* 0x000fe20003f2e838 */
[----:B------:R-:W-:Y:S01]  /*4c70*/  UISETP.NE.AND UP3, UPT, UR39, URZ, UPT ;  /* 0x0000003f2700728c */ /* 0x000fe2000bf65270 */
[----:B------:R-:W-:-:S02]  /*4c80*/  ISETP.LT.OR P2, PT, R5, 0x29, P2 ;  /* 0x000000290500780c */ /* 0x000fc40001741670 */
[----:B------:R-:W-:Y:S02]  /*4c90*/  ISETP.GT.AND P0, PT, R3, 0x30, P0 ;  /* 0x000000300300780c */ /* 0x000fe40000704270 */
[----:B------:R-:W-:Y:S02]  /*4ca0*/  FSEL R160, R145, -INF , !P4 ;  /* 0xff80000091a07808 */ /* 0x000fe40006000000 */
[C---:B------:R-:W-:Y:S02]  /*4cb0*/  ISETP.GT.AND P5, PT, R3.reuse, 0x20, P5 ;  /* 0x000000200300780c */ /* 0x040fe40002fa4270 */
[----:B------:R-:W-:Y:S01]  /*4cc0*/  PLOP3.LUT P4, PT, PT, PT, UP1, 0x40, 0x0 ;  /* 0x000000000000781c */ /* 0x000fe20003f8e818 */
[----:B------:R-:W-:Y:S01]  /*4cd0*/  UISETP.NE.AND UP1, UPT, UR35, URZ, UPT ;  /* 0x0000003f2300728c */ /* 0x000fe2000bf25270 */
[C---:B------:R-:W-:Y:S02]  /*4ce0*/  ISETP.GT.AND P6, PT, R3.reuse, 0x19, P6 ;  /* 0x000000190300780c */ /* 0x040fe400037c4270 */
[----:B------:R-:W-:-:S02]  /*4cf0*/  ISETP.GT.AND P1, PT, R3, 0x29, P1 ;  /* 0x000000290300780c */ /* 0x000fc40000f24270 */
[----:B------:R-:W-:Y:S02]  /*4d00*/  FSEL R145, R76, -INF , !P2 ;  /* 0xff8000004c917808 */ /* 0x000fe40005000000 */
[C---:B------:R-:W-:Y:S02]  /*4d10*/  ISETP.LT.OR P0, PT, R5.reuse, 0x31, P0 ;  /* 0x000000310500780c */ /* 0x040fe40000701670 */
[----:B------:R-:W-:Y:S01]  /*4d20*/  PLOP3.LUT P2, PT, PT, PT, UP0, 0x40, 0x0 ;  /* 0x000000000000781c */ /* 0x000fe20003f4e808 */
[----:B------:R-:W-:Y:S01]  /*4d30*/  UISETP.NE.AND UP0, UPT, UR34, URZ, UPT ;  /* 0x0000003f2200728c */ /* 0x000fe2000bf05270 */
[C---:B------:R-:W-:Y:S02]  /*4d40*/  ISETP.LT.OR P5, PT, R5.reuse, 0x21, P5 ;  /* 0x000000210500780c */ /* 0x040fe40002fa1670 */
[C---:B------:R-:W-:Y:S02]  /*4d50*/  ISETP.LT.OR P6, PT, R5.reuse, 0x1a, P6 ;  /* 0x0000001a0500780c */ /* 0x040fe400037c1670 */
[----:B------:R-:W-:-:S02]  /*4d60*/  ISETP.LT.OR P1, PT, R5, 0x2a, P1 ;  /* 0x0000002a0500780c */ /* 0x000fc40000f21670 */
[----:B------:R-:W-:Y:S02]  /*4d70*/  FSEL R198, R136, -INF , !P0 ;  /* 0xff80000088c67808 */ /* 0x000fe40004000000 */
[----:B------:R-:W-:Y:S01]  /*4d80*/  PLOP3.LUT P0, PT, PT, PT, UP1, 0x40, 0x0 ;  /* 0x000000000000781c */ /* 0x000fe20003f0e818 */
[----:B------:R-:W-:Y:S01]  /*4d90*/  UISETP.NE.AND UP1, UPT, UR32, URZ, UPT ;  /* 0x0000003f2000728c */ /* 0x000fe2000bf25270 */
[----:B------:R-:W-:Y:S02]  /*4da0*/  FSEL R161, R144, -INF , !P5 ;  /* 0xff80000090a17808 */ /* 0x000fe40006800000 */
[----:B------:R-:W-:Y:S02]  /*4db0*/  FSEL R126, R85, -INF , !P6 ;  /* 0xff800000557e7808 */ /* 0x000fe40007000000 */
[----:B------:R-:W-:Y:S02]  /*4dc0*/  FSEL R144, R77, -INF , !P1 ;  /* 0xff8000004d907808 */ /* 0x000fe40004800000 */
[----:B------:R-:W-:Y:S01]  /*4dd0*/  PLOP3.LUT P6, PT, PT, PT, UP5, 0x40, 0x0 ;  /* 0x000000000000781c */ /* 0x000fe20003fce858 */
[----:B------:R-:W-:Y:S01]  /*4de0*/  UISETP.NE.AND UP5, UPT, UR37, URZ, UPT ;  /* 0x0000003f2500728c */ /* 0x000fe2000bfa5270 */
[----:B------:R-:W-:Y:S01]  /*4df0*/  PLOP3.LUT P5, PT, PT, PT, UP6, 0x40, 0x0 ;  /* 0x000000000000781c */ /* 0x000fe20003fae868 */
[----:B------:R-:W-:Y:S01]  /*4e00*/  UISETP.NE.AND UP6, UPT, UR36, URZ, UPT ;  /* 0x0000003f2400728c */ /* 0x000fe2000bfc5270 */
[----:B------:R-:W-:Y:S01]  /*4e10*/  PLOP3.LUT P1, PT, PT, PT, UP0, 0x40, 0x0 ;  /* 0x000000000000781c */ /* 0x000fe20003f2e808 */
[----:B------:R-:W-:Y:S01]  /*4e20*/  UISETP.NE.AND UP0, UPT, UR33, URZ, UPT ;  /* 0x0000003f2100728c */ /* 0x000fe2000bf05270 */
[----:B------:R-:W-:-:S02]  /*4e30*/  ISETP.GT.AND P0, PT, R3, 0x48, P0 ;  /* 0x000000480300780c */ /* 0x000fc40000704270 */
[C---:B------:R-:W-:Y:S02]  /*4e40*/  ISETP.GT.AND P6, PT, R3.reuse, 0x31, P6 ;  /* 0x000000310300780c */ /* 0x040fe400037c4270 */
[C---:B------:R-:W-:Y:S02]  /*4e50*/  ISETP.GT.AND P5, PT, R3.reuse, 0x38, P5 ;  /* 0x000000380300780c */ /* 0x040fe40002fa4270 */
[C---:B------:R-:W-:Y:S02]  /*4e60*/  ISETP.GT.AND P4, PT, R3.reuse, 0x39, P4 ;  /* 0x000000390300780c */ /* 0x040fe40002784270 */
[C---:B------:R-:W-:Y:S02]  /*4e70*/  ISETP.GT.AND P2, PT, R3.reuse, 0x40, P2 ;  /* 0x000000400300780c */ /* 0x040fe40001744270 */
[----:B------:R-:W-:Y:S02]  /*4e80*/  ISETP.GT.AND P1, PT, R3, 0x41, P1 ;  /* 0x000000410300780c */ /* 0x000fe40000f24270 */
[----:B------:R-:W-:-:S02]  /*4e90*/  ISETP.LT.OR P0, PT, R5, 0x49, P0 ;  /* 0x000000490500780c */ /* 0x000fc40000701670 */
[C---:B------:R-:W-:Y:S02]  /*4ea0*/  ISETP.LT.OR P6, PT, R5.reuse, 0x32, P6 ;  /* 0x000000320500780c */ /* 0x040fe400037c1670 */
[C---:B------:R-:W-:Y:S02]  /*4eb0*/  ISETP.LT.OR P5, PT, R5.reuse, 0x39, P5 ;  /* 0x000000390500780c */ /* 0x040fe40002fa1670 */
[C---:B------:R-:W-:Y:S02]  /*4ec0*/  ISETP.LT.OR P4, PT, R5.reuse, 0x3a, P4 ;  /* 0x0000003a0500780c */ /* 0x040fe40002781670 */
[C---:B------:R-:W-:Y:S02]  /*4ed0*/  ISETP.LT.OR P2, PT, R5.reuse, 0x41, P2 ;  /* 0x000000410500780c */ /* 0x040fe40001741670 */
[----:B------:R-:W-:Y:S02]  /*4ee0*/  ISETP.LT.OR P1, PT, R5, 0x42, P1 ;  /* 0x000000420500780c */ /* 0x000fe40000f21670 */
[----:B------:R-:W-:-:S02]  /*4ef0*/  FSEL R210, R176, -INF , !P0 ;  /* 0xff800000b0d27808 */ /* 0x000fc40004000000 */
[----:B------:R-:W-:Y:S02]  /*4f00*/  PLOP3.LUT P0, PT, PT, PT, UP0, 0x40, 0x0 ;  /* 0x000000000000781c */ /* 0x000fe40003f0e808 */
[----:B------:R-:W-:Y:S02]  /*4f10*/  FSEL R202, R137, -INF , !P6 ;  /* 0xff80000089ca7808 */ /* 0x000fe40007000000 */
[----:B------:R-:W-:Y:S02]  /*4f20*/  FSEL R205, R140, -INF , !P5 ;  /* 0xff8000008ccd7808 */ /* 0x000fe40006800000 */
[----:B------:R-:W-:Y:S02]  /*4f30*/  FSEL R208, R141, -INF , !P4 ;  /* 0xff8000008dd07808 */ /* 0x000fe40006000000 */
[----:B------:R-:W-:Y:S02]  /*4f40*/  FSEL R230, R104, -INF , !P2 ;  /* 0xff80000068e67808 */ /* 0x000fe40005000000 */
[----:B------:R-:W-:-:S02]  /*4f50*/  FSEL R232, R105, -INF , !P1 ;  /* 0xff80000069e87808 */ /* 0x000fc40004800000 */
[----:B------:R-:W-:Y:S02]  /*4f60*/  PLOP3.LUT P6, PT, PT, PT, UP6, 0x40, 0x0 ;  /* 0x000000000000781c */ /* 0x000fe40003fce868 */
[----:B------:R-:W-:Y:S02]  /*4f70*/  PLOP3.LUT P5, PT, PT, PT, UP5, 0x40, 0x0 ;  /* 0x000000000000781c */ /* 0x000fe40003fae858 */
[----:B------:R-:W-:Y:S02]  /*4f80*/  PLOP3.LUT P4, PT, PT, PT, UP4, 0x40, 0x0 ;  /* 0x000000000000781c */ /* 0x000fe40003f8e848 */
[----:B------:R-:W-:Y:S02]  /*4f90*/  PLOP3.LUT P2, PT, PT, PT, UP3, 0x40, 0x0 ;  /* 0x000000000000781c */ /* 0x000fe40003f4e838 */
[----:B------:R-:W-:Y:S02]  /*4fa0*/  PLOP3.LUT P1, PT, PT, PT, UP2, 0x40, 0x0 ;  /* 0x000000000000781c */ /* 0x000fe40003f2e828 */
[----:B------:R-:W-:-:S02]  /*4fb0*/  ISETP.GT.AND P6, PT, R3, 0x49, P6 ;  /* 0x000000490300780c */ /* 0x000fc400037c4270 */
[C---:B------:R-:W-:Y:S02]  /*4fc0*/  ISETP.GT.AND P5, PT, R3.reuse, 0x50, P5 ;  /* 0x000000500300780c */ /* 0x040fe40002fa4270 */
[C---:B------:R-:W-:Y:S02]  /*4fd0*/  ISETP.GT.AND P4, PT, R3.reuse, 0x51, P4 ;  /* 0x000000510300780c */ /* 0x040fe40002784270 */
[C---:B------:R-:W-:Y:S02]  /*4fe0*/  ISETP.GT.AND P2, PT, R3.reuse, 0x58, P2 ;  /* 0x000000580300780c */ /* 0x040fe40001744270 */
[----:B------:R-:W-:Y:S01]  /*4ff0*/  ISETP.GT.AND P1, PT, R3, 0x59, P1 ;  /* 0x000000590300780c */ /* 0x000fe20000f24270 */
[----:B-1----:R-:W-:Y:S01]  /*5000*/  IMAD.IADD R3, R10, 0x1, R6 ;  /* 0x000000010a037824 */ /* 0x002fe200078e0206 */
[C---:B------:R-:W-:Y:S02]  /*5010*/  ISETP.LT.OR P6, PT, R5.reuse, 0x4a, P6 ;  /* 0x0000004a0500780c */ /* 0x040fe400037c1670 */
[----:B------:R-:W-:-:S02]  /*5020*/  ISETP.LT.OR P5, PT, R5, 0x51, P5 ;  /* 0x000000510500780c */ /* 0x000fc40002fa1670 */
[C---:B------:R-:W-:Y:S02]  /*5030*/  ISETP.LT.OR P4, PT, R5.reuse, 0x52, P4 ;  /* 0x000000520500780c */ /* 0x040fe40002781670 */
[C---:B------:R-:W-:Y:S02]  /*5040*/  ISETP.LT.OR P2, PT, R5.reuse, 0x59, P2 ;  /* 0x000000590500780c */ /* 0x040fe40001741670 */
[----:B------:R-:W-:Y:S02]  /*5050*/  ISETP.LT.OR P1, PT, R5, 0x5a, P1 ;  /* 0x0000005a0500780c */ /* 0x000fe40000f21670 */
[----:B------:R-:W-:Y:S01]  /*5060*/  IMNMX R5, R3, R11, PT ;  /* 0x0000000b03057217 */ /* 0x000fe20003800200 */
[----:B------:R-:W-:Y:S01]  /*5070*/  IMAD.IADD R3, R12, 0x1, R6 ;  /* 0x000000010c037824 */ /* 0x000fe200078e0206 */
[----:B------:R-:W-:Y:S02]  /*5080*/  FSEL R209, R177, -INF , !P6 ;  /* 0xff800000b1d17808 */ /* 0x000fe40007000000 */
[----:B------:R-:W-:-:S02]  /*5090*/  FSEL R211, R164, -INF , !P5 ;  /* 0xff800000a4d37808 */ /* 0x000fc40006800000 */
        /* <DEDUP_REMOVED lines=16> */
.L_x_256:
[----:B------:R-:W-:-:S04]  /*51a0*/  MOV R7, c[0x0][0x32c] ;  /* 0x0000cb0000077a02 */ /* 0x000fc80000000f00 */
[----:B------:R-:W-:-:S13]  /*51b0*/  ISETP.NE.AND P0, PT, R7, 0x1, PT ;  /* 0x000000010700780c */ /* 0x000fda0003f05270 */
[----:B------:R-:W-:-:S05]  /*51c0*/  @P0 IMAD.HI.U32 R7, R6, c[0x0][0x330], RZ ;  /* 0x0000cc0006070a27 */ /* 0x000fca00078e00ff */
[----:B------:R-:W-:Y:S02]  /*51d0*/  @P0 SHF.R.U32.HI R6, RZ, c[0x0][0x334], R7 ;  /* 0x0000cd00ff060a19 */ /* 0x000fe40000011607 */
.L_x_257:
[----:B------:R-:W-:Y:S05]  /*51e0*/  BSYNC B0 ;  /* 0x0000000000007941 */ /* 0x000fea0003800000 */
.L_x_255:
[----:B------:R-:W-:-:S05]  /*51f0*/  IMAD R6, R6, c[0x0][0x32c], R13 ;  /* 0x0000cb0006067a24 */ /* 0x000fca00078e020d */
[----:B------:R-:W-:Y:S02]  /*5200*/  IADD3 R7, R6, c[0x0][0x32c], RZ ;  /* 0x0000cb0006077a10 */ /* 0x000fe40007ffe0ff */
[----:B------:R-:W-:Y:S02]  /*5210*/  IMNMX R3, R3, R6, !PT ;  /* 0x0000000603037217 */ /* 0x000fe40007800200 */
[----:B------:R-:W-:Y:S02]  /*5220*/  IMNMX R5, R5, R7, PT ;  /* 0x0000000705057217 */ /* 0x000fe40003800200 */
.L_x_254:
[----:B------:R-:W-:Y:S01]  /*5230*/  FMNMX.FTZ R7, R17, R18, !PT ;  /* 0x0000001211077209 */ /* 0x000fe20007810000 */
[----:B------:R-:W-:Y:S01]  /*5240*/  UP2UR UR32, UPR, URZ, 0x40 ;  /* 0x000000403f207883 */ /* 0x000fe20008000000 */
[----:B------:R-:W-:Y:S01]  /*5250*/  FMNMX.FTZ R6, R14, R15, !PT ;  /* 0x0000000f0e067209 */ /* 0x000fe20007810000 */
[----:B------:R-:W-:Y:S01]  /*5260*/  UISETP.NE.AND UP6, UPT, UR30, URZ, UPT ;  /* 0x0000003f1e00728c */ /* 0x000fe2000bfc5270 */
[----:B------:R-:W-:Y:S01]  /*5270*/  FMNMX.FTZ R7, R20, R7, !PT ;  /* 0x0000000714077209 */ /* 0x000fe20007810000 */
[----:B------:R-:W-:Y:S01]  /*5280*/  IMAD.SHL.U32 R213, R0, 0x2, RZ ;  /* 0x0000000200d57824 */ /* 0x000fe200078e00ff */
[----:B------:R-:W-:Y:S01]  /*5290*/  FMNMX.FTZ R6, R16, R6, !PT ;  /* 0x0000000610067209 */ /* 0x000fe20007810000 */
[----:B------:R-:W-:Y:S01]  /*52a0*/  UP2UR UR30, UPR, URZ, 0x40 ;  /* 0x000000403f1e7883 */ /* 0x000fe20008000000 */
[----:B------:R-:W-:Y:S01]  /*52b0*/  FMNMX.FTZ R130, R21, R7, !PT ;  /* 0x0000000715827209 */ /* 0x000fe20007810000 */
[----:B------:R-:W-:Y:S01]  /*52c0*/  UISETP.NE.AND UP6, UPT, UR31, URZ, UPT ;  /* 0x0000003f1f00728c */ /* 0x000fe2000bfc5270 */
        /* <DEDUP_REMOVED lines=25> */
[--C-:B------:R-:W-:Y:S01]  /*5460*/  IMAD R214, R4, 0x2, R213.reuse ;  /* 0x0000000204d67824 */ /* 0x100fe200078e02d5 */
[----:B------:R-:W-:Y:S01]  /*5470*/  FMNMX.FTZ R130, R41, R130, !PT ;  /* 0x0000008229827209 */ /* 0x000fe20007810000 */
[----:B------:R-:W-:Y:S01]  /*5480*/  IMAD R216, R2, 0x2, R213 ;  /* 0x0000000202d87824 */ /* 0x000fe200078e02d5 */
[----:B------:R-:W-:Y:S01]  /*5490*/  FMNMX.FTZ R6, R64, R6, !PT ;  /* 0x0000000640067209 */ /* 0x000fe20007810000 */
[----:B------:R-:W-:Y:S01]  /*54a0*/  IMAD R215, R2, 0x2, R214 ;  /* 0x0000000202d77824 */ /* 0x000fe200078e02d6 */
[----:B------:R-:W-:Y:S01]  /*54b0*/  FMNMX.FTZ R130, R42, R130, !PT ;  /* 0x000000822a827209 */ /* 0x000fe20007810000 */
[----:B------:R-:W-:Y:S01]  /*54c0*/  LDSM.16.MT88.4 R88, [R214+0x100] ;  /* 0x00010000d658783b */ /* 0x000fe20000004200 */
[----:B------:R-:W-:-:S02]  /*54d0*/  FMNMX.FTZ R6, R72, R6, !PT ;  /* 0x0000000648067209 */ /* 0x000fc40007810000 */
[----:B------:R-:W-:Y:S01]  /*54e0*/  FMNMX.FTZ R130, R43, R130, !PT ;  /* 0x000000822b827209 */ /* 0x000fe20007810000 */
[----:B------:R-:W-:Y:S01]  /*54f0*/  LDSM.16.MT88.4 R80, [R216+0x100] ;  /* 0x00010000d850783b */ /* 0x000fe20000004200 */
[----:B------:R-:W-:Y:S02]  /*5500*/  FMNMX.FTZ R6, R73, R6, !PT ;  /* 0x0000000649067209 */ /* 0x000fe40007810000 */
[----:B------:R-:W-:Y:S01]  /*5510*/  FMNMX.FTZ R130, R110, R130, !PT ;  /* 0x000000826e827209 */ /* 0x000fe20007810000 */
[----:B------:R-:W-:Y:S01]  /*5520*/  LDSM.16.MT88.4 R96, [R215+0x100] ;  /* 0x00010000d760783b */ /* 0x000fe20000004200 */
[----:B------:R-:W-:Y:S02]  /*5530*/  FMNMX.FTZ R6, R75, R6, !PT ;  /* 0x000000064b067209 */ /* 0x000fe40007810000 */
        /* <DEDUP_REMOVED lines=24> */
[----:B------:R-:W-:Y:S01]  /*56c0*/  PLOP3.LUT P6, PT, PT, PT, UP6, 0x40, 0x0 ;  /* 0x000000000000781c */ /* 0x000fe20003fce868 */
[----:B------:R-:W1:Y:S01]  /*56d0*/  SHFL.BFLY PT, R6, R130, 0x2, 0x1f ;  /* 0x0c401f0082067f89 */ /* 0x000e6200000e0000 */
[----:B------:R-:W-:Y:S01]  /*56e0*/  PLOP3.LUT P4, PT, PT, PT, UP5, 0x40, 0x0 ;  /* 0x000000000000781c */ /* 0x000fe20003f8e858 */
[----:B------:R-:W-:Y:S01]  /*56f0*/  UISETP.NE.AND UP6, UPT, UR30, URZ, UPT ;  /* 0x0000003f1e00728c */ /* 0x000fe2000bfc5270 */
[C---:B------:R-:W-:Y:S01]  /*5700*/  ISETP.GT.AND P6, PT, R3.reuse, RZ, P6 ;  /* 0x000000ff0300720c */ /* 0x040fe200037c4270 */
[----:B------:R-:W2:Y:S01]  /*5710*/  SHFL.BFLY PT, R7, R129, 0x2, 0x1f ;  /* 0x0c401f0081077f89 */ /* 0x000ea200000e0000 */
[----:B------:R-:W-:Y:S01]  /*5720*/  ISETP.GT.AND P4, PT, R3, 0x8, P4 ;  /* 0x000000080300780c */ /* 0x000fe20002784270 */
[----:B------:R-:W-:Y:S01]  /*5730*/  UISETP.NE.AND UP5, UPT, UR31, URZ, UPT ;  /* 0x0000003f1f00728c */ /* 0x000fe2000bfa5270 */
[----:B------:R-:W-:Y:S02]  /*5740*/  ISETP.LT.OR P6, PT, R5, 0x1, P6 ;  /* 0x000000010500780c */ /* 0x000fe400037c1670 */
[----:B------:R-:W-:Y:S01]  /*5750*/  PLOP3.LUT P2, PT, PT, PT, UP0, 0x40, 0x0 ;  /* 0x000000000000781c */ /* 0x000fe20003f4e808 */
[----:B------:R-:W-:Y:S01]  /*5760*/  UISETP.NE.AND UP0, UPT, UR23, URZ, UPT ;  /* 0x0000003f1700728c */ /* 0x000fe2000bf05270 */
[----:B------:R-:W-:-:S02]  /*5770*/  FSEL R114, R158, -INF , !P6 ;  /* 0xff8000009e727808 */ /* 0x000fc40007000000 */
[----:B------:R-:W-:Y:S01]  /*5780*/  PLOP3.LUT P6, PT, PT, PT, UP2, 0x40, 0x0 ;  /* 0x000000000000781c */ /* 0x000fe20003fce828 */
[----:B------:R-:W-:Y:S01]  /*5790*/  UISETP.NE.AND UP2, UPT, UR21, URZ, UPT ;  /* 0x0000003f1500728c */ /* 0x000fe2000bf45270 */
[----:B------:R-:W-:Y:S02]  /*57a0*/  ISETP.LT.OR P4, PT, R5, 0x9, P4 ;  /* 0x000000090500780c */ /* 0x000fe40002781670 */
[----:B------:R-:W-:Y:S02]  /*57b0*/  ISETP.GT.AND P6, PT, R3, 0x18, P6 ;  /* 0x000000180300780c */ /* 0x000fe400037c4270 */
[----:B------:R-:W-:Y:S02]  /*57c0*/  FSEL R117, R134, -INF , !P4 ;  /* 0xff80000086757808 */ /* 0x000fe40006000000 */
[----:B------:R-:W-:Y:S01]  /*57d0*/  PLOP3.LUT P4, PT, PT, PT, UP0, 0x40, 0x0 ;  /* 0x000000000000781c */ /* 0x000fe20003f8e808 */
[----:B------:R-:W-:Y:S01]  /*57e0*/  UISETP.NE.AND UP0, UPT, UR19, URZ, UPT ;  /* 0x0000003f1300728c */ /* 0x000fe2000bf05270 */
[----:B------:R-:W-:-:S02]  /*57f0*/  ISETP.LT.OR P6, PT, R5, 0x19, P6 ;  /* 0x000000190500780c */ /* 0x000fc400037c1670 */
[----:B-1----:R-:W-:Y:S02]  /*5800*/  FMNMX.FTZ R130, R130, R6, !PT ;  /* 0x0000000682827209 */ /* 0x002fe40007810000 */
[----:B------:R-:W-:Y:S02]  /*5810*/  FSEL R125, R86, -INF , !P6 ;  /* 0xff800000567d7808 */ /* 0x000fe40007000000 */
[----:B--2---:R-:W-:Y:S01]  /*5820*/  FMNMX.FTZ R129, R129, R7, !PT ;  /* 0x0000000781817209 */ /* 0x004fe20007810000 */
[----:B------:R-:W1:Y:S01]  /*5830*/  SHFL.BFLY PT, R6, R130, 0x1, 0x1f ;  /* 0x0c201f0082067f89 */ /* 0x000e6200000e0000 */
[----:B------:R-:W-:Y:S01]  /*5840*/  PLOP3.LUT P6, PT, PT, PT, UP0, 0x40, 0x0 ;  /* 0x000000000000781c */ /* 0x000fe20003fce808 */
[----:B------:R-:W-:Y:S01]  /*5850*/  UISETP.NE.AND UP0, UPT, UR14, URZ, UPT ;  /* 0x0000003f0e00728c */ /* 0x000fe2000bf05270 */
[C---:B------:R-:W-:Y:S01]  /*5860*/  ISETP.GT.AND P2, PT, R3.reuse, 0x9, P2 ;  /* 0x000000090300780c */ /* 0x040fe20001744270 */
[----:B------:R-:W2:Y:S01]  /*5870*/  SHFL.BFLY PT, R7, R129, 0x1, 0x1f ;  /* 0x0c201f0081077f89 */ /* 0x000ea200000e0000 */
[----:B------:R-:W-:-:S02]  /*5880*/  ISETP.GT.AND P6, PT, R3, 0x30, P6 ;  /* 0x000000300300780c */ /* 0x000fc400037c4270 */
[----:B------:R-:W-:Y:S01]  /*5890*/  PLOP3.LUT P0, PT, PT, PT, UP3, 0x40, 0x0 ;  /* 0x000000000000781c */ /* 0x000fe20003f0e838 */
[----:B------:R-:W-:Y:S01]  /*58a0*/  UISETP.NE.AND UP3, UPT, UR22, URZ, UPT ;  /* 0x0000003f1600728c */ /* 0x000fe2000bf65270 */
[C---:B------:R-:W-:Y:S02]  /*58b0*/  ISETP.LT.OR P6, PT, R5.reuse, 0x31, P6 ;  /* 0x000000310500780c */ /* 0x040fe400037c1670 */
[----:B------:R-:W-:Y:S02]  /*58c0*/  ISETP.LT.OR P2, PT, R5, 0xa, P2 ;  /* 0x0000000a0500780c */ /* 0x000fe40001741670 */
[----:B------:R-:W-:Y:S02]  /*58d0*/  FSEL R185, R138, -INF , !P6 ;  /* 0xff8000008ab97808 */ /* 0x000fe40007000000 */
[----:B------:R-:W-:Y:S02]  /*58e0*/  ISETP.GT.AND P4, PT, R3, 0x20, P4 ;  /* 0x000000200300780c */ /* 0x000fe40002784270 */
[----:B------:R-:W-:-:S02]  /*58f0*/  FSEL R118, R135, -INF , !P2 ;  /* 0xff80000087767808 */ /* 0x000fc40005000000 */
[----:B------:R-:W-:Y:S01]  /*5900*/  PLOP3.LUT P2, PT, PT, PT, UP3, 0x40, 0x0 ;  /* 0x000000000000781c */ /* 0x000fe20003f4e838 */
[----:B------:R-:W-:Y:S01]  /*5910*/  UISETP.NE.AND UP3, UPT, UR17, URZ, UPT ;  /* 0x0000003f1100728c */ /* 0x000fe2000bf65270 */
[----:B------:R-:W-:Y:S01]  /*5920*/  ISETP.LT.OR P4, PT, R5, 0x21, P4 ;  /* 0x000000210500780c */ /* 0x000fe20002781670 */
[----:B------:R-:W-:Y:S01]  /*5930*/  LDSM.16.MT88.4 R132, [R216+0x1900] ;  /* 0x00190000d884783b */ /* 0x000fe20000004200 */
[----:B------:R-:W-:Y:S01]  /*5940*/  PLOP3.LUT P5, PT, PT, PT, UP6, 0x40, 0x0 ;  /* 0x000000000000781c */ /* 0x000fe20003fae868 */
[----:B------:R-:W-:Y:S01]  /*5950*/  UISETP.NE.AND UP6, UPT, UR32, URZ, UPT ;  /* 0x0000003f2000728c */ /* 0x000fe2000bfc5270 */
[----:B-1----:R-:W-:Y:S02]  /*5960*/  FMNMX.FTZ R130, R130, R6, !PT ;  /* 0x0000000682827209 */ /* 0x002fe40007810000 */
[----:B------:R-:W-:Y:S02]  /*5970*/  FSEL R146, R146, -INF , !P4 ;  /* 0xff80000092927808 */ /* 0x000fe40006000000 */
[----:B--2---:R-:W-:Y:S01]  /*5980*/  FMNMX.FTZ R129, R129, R7, !PT ;  /* 0x0000000781817209 */ /* 0x004fe20007810000 */
[C---:B------:R-:W-:Y:S01]  /*5990*/  FMUL.FTZ R7, R130.reuse, c[0x0][0x2d0] ;  /* 0x0000b40082077a20 */ /* 0x040fe20000410000 */
[----:B------:R-:W-:-:S02]  /*59a0*/  FSETP.NEU.FTZ.AND P6, PT, R130, -INF , PT ;  /* 0xff8000008200780b */ /* 0x000fc40003fdd000 */
[----:B------:R-:W-:Y:S01]  /*59b0*/  PLOP3.LUT P4, PT, PT, PT, UP3, 0x40, 0x0 ;  /* 0x000000000000781c */ /* 0x000fe20003f8e838 */
[----:B------:R-:W-:Y:S01]  /*59c0*/  FMUL.FTZ R6, R129, c[0x0][0x2d0] ;  /* 0x0000b40081067a20 */ /* 0x000fe20000410000 */
[----:B------:R-:W-:Y:S01]  /*59d0*/  FSEL R7, R7, RZ, P6 ;  /* 0x000000ff07077208 */ /* 0x000fe20003000000 */
[----:B------:R-:W-:Y:S01]  /*59e0*/  UISETP.NE.AND UP3, UPT, UR24, URZ, UPT ;  /* 0x0000003f1800728c */ /* 0x000fe2000bf65270 */
[----:B------:R-:W-:Y:S02]  /*59f0*/  FSETP.NEU.FTZ.AND P6, PT, R129, -INF , PT ;  /* 0xff8000008100780b */ /* 0x000fe40003fdd000 */
[----:B------:R-:W-:Y:S01]  /*5a00*/  PLOP3.LUT P1, PT, PT, PT, UP1, 0x40, 0x0 ;  /* 0x000000000000781c */ /* 0x000fe20003f2e818 */
[----:B------:R-:W-:Y:S01]  /*5a10*/  UISETP.NE.AND UP1, UPT, UR20, URZ, UPT ;  /* 0x0000003f1400728c */ /* 0x000fe2000bf25270 */
[----:B------:R-:W-:Y:S01]  /*5a20*/  FSEL R6, R6, RZ, P6 ;  /* 0x000000ff06067208 */ /* 0x000fe20003000000 */
[----:B------:R-:W-:Y:S01]  /*5a30*/  FFMA.FTZ R8, R17, c[0x0][0x2d0], -R7 ;  /* 0x0000b40011087a23 */ /* 0x000fe20000010807 */
[----:B------:R-:W-:-:S02]  /*5a40*/  ISETP.GT.AND P4, PT, R3, 0x38, P4 ;  /* 0x000000380300780c */ /* 0x000fc40002784270 */
[C---:B------:R-:W-:Y:S01]  /*5a50*/  ISETP.GT.AND P5, PT, R3.reuse, 0x1, P5 ;  /* 0x000000010300780c */ /* 0x040fe20002fa4270 */
[----:B------:R-:W-:Y:S01]  /*5a60*/  FFMA.FTZ R0, R16, c[0x0][0x2d0], -R6 ;  /* 0x0000b40010007a23 */ /* 0x000fe20000010806 */
[C---:B------:R-:W-:Y:S01]  /*5a70*/  ISETP.GT.AND P1, PT, R3.reuse, 0x10, P1 ;  /* 0x000000100300780c */ /* 0x040fe20000f24270 */
[----:B------:R1:W-:Y:S01]  /*5a80*/  MUFU.EX2 R152, R8 ;  /* 0x0000000800987308 */ /* 0x0003e20000000800 */
[----:B------:R-:W-:Y:S02]  /*5a90*/  ISETP.GT.AND P0, PT, R3, 0x11, P0 ;  /* 0x000000110300780c */ /* 0x000fe40000704270 */
[C---:B------:R-:W-:Y:S02]  /*5aa0*/  ISETP.LT.OR P4, PT, R5.reuse, 0x39, P4 ;  /* 0x000000390500780c */ /* 0x040fe40002781670 */
[C---:B------:R-:W-:Y:S02]  /*5ab0*/  ISETP.LT.OR P5, PT, R5.reuse, 0x2, P5 ;  /* 0x000000020500780c */ /* 0x040fe40002fa1670 */
[C---:B------:R-:W-:Y:S01]  /*5ac0*/  ISETP.LT.OR P1, PT, R5.reuse, 0x11, P1 ;  /* 0x000000110500780c */ /* 0x040fe20000f21670 */
[----:B------:R2:W-:Y:S01]  /*5ad0*/  MUFU.EX2 R172, R0 ;  /* 0x0000000000ac7308 */ /* 0x0005e20000000800 */
[----:B------:R-:W-:-:S02]  /*5ae0*/  ISETP.LT.OR P0, PT, R5, 0x12, P0 ;  /* 0x000000120500780c */ /* 0x000fc40000701670 */
[----:B------:R-:W-:Y:S02]  /*5af0*/  FSEL R186, R142, -INF , !P4 ;  /* 0xff8000008eba7808 */ /* 0x000fe40006000000 */
[----:B------:R-:W-:Y:S02]  /*5b00*/  FSEL R115, R159, -INF , !P5 ;  /* 0xff8000009f737808 */ /* 0x000fe40006800000 */
[----:B------:R-:W-:Y:S01]  /*5b10*/  FSEL R120, R150, -INF , !P1 ;  /* 0xff80000096787808 */ /* 0x000fe20004800000 */
[----:B-1----:R-:W-:Y:S01]  /*5b20*/  FFMA.FTZ R8, R18, c[0x0][0x2d0], -R7 ;  /* 0x0000b40012087a23 */ /* 0x002fe20000010807 */
[----:B------:R-:W-:Y:S01]  /*5b30*/  FSEL R123, R151, -INF , !P0 ;  /* 0xff800000977b7808 */ /* 0x000fe20004000000 */
[----:B------:R-:W-:Y:S01]  /*5b40*/  LDSM.16.MT88.4 R156, [R213+0x1900] ;  /* 0x00190000d59c783b */ /* 0x000fe20000004200 */
[----:B------:R-:W-:Y:S01]  /*5b50*/  PLOP3.LUT P5, PT, PT, PT, UP4, 0x40, 0x0 ;  /* 0x000000000000781c */ /* 0x000fe20003fae848 */
[----:B------:R-:W-:Y:S01]  /*5b60*/  UISETP.NE.AND UP4, UPT, UR18, URZ, UPT ;  /* 0x0000003f1200728c */ /* 0x000fe2000bf85270 */
[----:B------:R-:W-:Y:S01]  /*5b70*/  PLOP3.LUT P1, PT, PT, PT, UP2, 0x40, 0x0 ;  /* 0x000000000000781c */ /* 0x000fe20003f2e828 */
[----:B------:R-:W-:Y:S01]  /*5b80*/  UISETP.NE.AND UP2, UPT, UR16, URZ, UPT ;  /* 0x0000003f1000728c */ /* 0x000fe2000bf45270 */
[----:B------:R-:W-:Y:S01]  /*5b90*/  PLOP3.LUT P0, PT, PT, PT, UP1, 0x40, 0x0 ;  /* 0x000000000000781c */ /* 0x000fe20003f0e818 */
[----:B--2---:R-:W-:Y:S01]  /*5ba0*/  FFMA.FTZ R0, R19, c[0x0][0x2d0], -R6 ;  /* 0x0000b40013007a23 */ /* 0x004fe20000010806 */
[----:B------:R-:W-:Y:S01]  /*5bb0*/  FMNMX.FTZ R2, R74, R109, !PT ;  /* 0x0000006d4a027209 */ /* 0x000fe20007810000 */
[----:B------:R-:W-:Y:S01]  /*5bc0*/  UISETP.NE.AND UP1, UPT, UR15, URZ, UPT ;  /* 0x0000003f0f00728c */ /* 0x000fe2000bf25270 */
[C---:B------:R-:W-:Y:S01]  /*5bd0*/  ISETP.GT.AND P5, PT, R3.reuse, 0x19, P5 ;  /* 0x000000190300780c */ /* 0x040fe20002fa4270 */
[----:B------:R1:W-:Y:S01]  /*5be0*/  MUFU.EX2 R149, R0 ;  /* 0x0000000000957308 */ /* 0x0003e20000000800 */
[C---:B------:R-:W-:Y:S01]  /*5bf0*/  ISETP.GT.AND P2, PT, R3.reuse, 0x21, P2 ;  /* 0x000000210300780c */ /* 0x040fe20001744270 */
[----:B------:R-:W-:Y:S01]  /*5c00*/  ULDC.64 UR14, c[0x0][0x2c8] ;  /* 0x0000b200000e7ab9 */ /* 0x000fe20000000a00 */
[C---:B------:R-:W-:Y:S01]  /*5c10*/  ISETP.GT.AND P1, PT, R3.reuse, 0x28, P1 ;  /* 0x000000280300780c */ /* 0x040fe20000f24270 */
[----:B------:R-:W-:Y:S01]  /*5c20*/  UIMAD.WIDE.U32 UR16, UR11, UR14, URZ ;  /* 0x0000000e0b1072a5 */ /* 0x000fe2000f8e003f */
[----:B------:R-:W-:-:S02]  /*5c30*/  ISETP.GT.AND P0, PT, R3, 0x29, P0 ;  /* 0x000000290300780c */ /* 0x000fc40000704270 */
[----:B------:R-:W-:Y:S01]  /*5c40*/  FMNMX.FTZ R2, R112, R2, !PT ;  /* 0x0000000270027209 */ /* 0x000fe20007810000 */
[----:B------:R2:W3:Y:S01]  /*5c50*/  MUFU.EX2 R169, R8 ;  /* 0x0000000800a97308 */ /* 0x0004e20000000800 */
[C---:B------:R-:W-:Y:S02]  /*5c60*/  ISETP.LT.OR P5, PT, R5.reuse, 0x1a, P5 ;  /* 0x0000001a0500780c */ /* 0x040fe40002fa1670 */
[C---:B------:R-:W-:Y:S02]  /*5c70*/  ISETP.LT.OR P2, PT, R5.reuse, 0x22, P2 ;  /* 0x000000220500780c */ /* 0x040fe40001741670 */
[C---:B------:R-:W-:Y:S02]  /*5c80*/  ISETP.LT.OR P1, PT, R5.reuse, 0x29, P1 ;  /* 0x000000290500780c */ /* 0x040fe40000f21670 */
[----:B------:R-:W-:Y:S01]  /*5c90*/  ISETP.LT.OR P0, PT, R5, 0x2a, P0 ;  /* 0x0000002a0500780c */ /* 0x000fe20000701670 */
[----:B-1----:R-:W-:Y:S01]  /*5ca0*/  FFMA.FTZ R0, R22, c[0x0][0x2d0], -R7 ;  /* 0x0000b40016007a23 */ /* 0x002fe20000010807 */
[----:B------:R-:W-:-:S02]  /*5cb0*/  FSEL R127, R87, -INF , !P5 ;  /* 0xff800000577f7808 */ /* 0x000fc40006800000 */
[----:B------:R-:W-:Y:S01]  /*5cc0*/  FSEL R147, R147, -INF , !P2 ;  /* 0xff80000093937808 */ /* 0x000fe20005000000 */
[----:B------:R1:W-:Y:S01]  /*5cd0*/  MUFU.EX2 R142, R0 ;  /* 0x00000000008e7308 */ /* 0x0003e20000000800 */
[----:B------:R-:W-:Y:S01]  /*5ce0*/  FSEL R131, R78, -INF , !P1 ;  /* 0xff8000004e837808 */ /* 0x000fe20004800000 */
[----:B------:R-:W-:Y:S01]  /*5cf0*/  LDSM.16.MT88.4 R84, [R214+0x900] ;  /* 0x00090000d654783b */ /* 0x000fe20000004200 */
[----:B------:R-:W-:Y:S01]  /*5d00*/  FSEL R140, R79, -INF , !P0 ;  /* 0xff8000004f8c7808 */ /* 0x000fe20004000000 */
[--C-:B--2---:R-:W-:Y:S01]  /*5d10*/  FFMA.FTZ R8, R20, c[0x0][0x2d0], -R7.reuse ;  /* 0x0000b40014087a23 */ /* 0x104fe20000010807 */
[----:B------:R-:W-:Y:S01]  /*5d20*/  PLOP3.LUT P5, PT, PT, PT, UP4, 0x40, 0x0 ;  /* 0x000000000000781c */ /* 0x000fe20003fae848 */
[----:B------:R-:W-:Y:S01]  /*5d30*/  UISETP.NE.AND UP4, UPT, UR29, URZ, UPT ;  /* 0x0000003f1d00728c */ /* 0x000fe2000bf85270 */
[----:B------:R-:W-:Y:S01]  /*5d40*/  PLOP3.LUT P2, PT, PT, PT, UP2, 0x40, 0x0 ;  /* 0x000000000000781c */ /* 0x000fe20003f4e828 */
[----:B------:R-:W-:Y:S01]  /*5d50*/  UISETP.NE.AND UP2, UPT, UR26, URZ, UPT ;  /* 0x0000003f1a00728c */ /* 0x000fe2000bf45270 */
[----:B------:R-:W-:Y:S01]  /*5d60*/  PLOP3.LUT P1, PT, PT, PT, UP1, 0x40, 0x0 ;  /* 0x000000000000781c */ /* 0x000fe20003f2e818 */
[----:B------:R-:W2:Y:S01]  /*5d70*/  LDSM.16.MT88.4 R76, [R213+0x100] ;  /* 0x00010000d54c783b */ /* 0x000ea20000004200 */
[----:B------:R-:W-:Y:S01]  /*5d80*/  PLOP3.LUT P0, PT, PT, PT, UP0, 0x40, 0x0 ;  /* 0x000000000000781c */ /* 0x000fe20003f0e808 */
[----:B------:R-:W-:Y:S01]  /*5d90*/  UISETP.NE.AND UP0, UPT, UR13, URZ, UPT ;  /* 0x0000003f0d00728c */ /* 0x000fe2000bf05270 */
[C---:B------:R-:W-:Y:S01]  /*5da0*/  ISETP.GT.AND P5, PT, R3.reuse, 0x31, P5 ;  /* 0x000000310300780c */ /* 0x040fe20002fa4270 */
[----:B------:R4:W-:Y:S01]  /*5db0*/  MUFU.EX2 R177, R8 ;  /* 0x0000000800b17308 */ /* 0x0009e20000000800 */
[----:B------:R-:W-:Y:S01]  /*5dc0*/  ISETP.GT.AND P2, PT, R3, 0x39, P2 ;  /* 0x000000390300780c */ /* 0x000fe20001744270 */
[----:B-1----:R-:W-:Y:S01]  /*5dd0*/  FFMA.FTZ R0, R23, c[0x0][0x2d0], -R7 ;  /* 0x0000b40017007a23 */ /* 0x002fe20000010807 */
[C---:B------:R-:W-:Y:S01]  /*5de0*/  ISETP.GT.AND P1, PT, R3.reuse, 0x40, P1 ;  /* 0x000000400300780c */ /* 0x040fe20000f24270 */
[----:B------:R-:W-:Y:S01]  /*5df0*/  UISETP.NE.AND UP1, UPT, UR25, URZ, UPT ;  /* 0x0000003f1900728c */ /* 0x000fe2000bf25270 */
[----:B------:R-:W-:-:S02]  /*5e00*/  ISETP.GT.AND P0, PT, R3, 0x41, P0 ;  /* 0x000000410300780c */ /* 0x000fc40000704270 */
[C---:B------:R-:W-:Y:S01]  /*5e10*/  ISETP.LT.OR P5, PT, R5.reuse, 0x32, P5 ;  /* 0x000000320500780c */ /* 0x040fe20002fa1670 */
[----:B------:R1:W-:Y:S01]  /*5e20*/  MUFU.EX2 R237, R0 ;  /* 0x0000000000ed7308 */ /* 0x0003e20000000800 */
[C---:B------:R-:W-:Y:S02]  /*5e30*/  ISETP.LT.OR P2, PT, R5.reuse, 0x3a, P2 ;  /* 0x0000003a0500780c */ /* 0x040fe40001741670 */
[C---:B------:R-:W-:Y:S02]  /*5e40*/  ISETP.LT.OR P1, PT, R5.reuse, 0x41, P1 ;  /* 0x000000410500780c */ /* 0x040fe40000f21670 */
[----:B------:R-:W-:Y:S02]  /*5e50*/  ISETP.LT.OR P0, PT, R5, 0x42, P0 ;  /* 0x000000420500780c */ /* 0x000fe40000701670 */
[----:B------:R-:W-:Y:S01]  /*5e60*/  FSEL R187, R139, -INF , !P5 ;  /* 0xff8000008bbb7808 */ /* 0x000fe20006800000 */
[--C-:B----4-:R-:W-:Y:S01]  /*5e70*/  FFMA.FTZ R8, R21, c[0x0][0x2d0], -R7.reuse ;  /* 0x0000b40015087a23 */ /* 0x110fe20000010807 */
[----:B------:R-:W-:Y:S01]  /*5e80*/  FSEL R188, R143, -INF , !P2 ;  /* 0xff8000008fbc7808 */ /* 0x000fe20005000000 */
[----:B------:R-:W-:Y:S01]  /*5e90*/  @UP1 UMOV UR13, UR17 ;  /* 0x00000011000d1c82 */ /* 0x000fe20008000000 */
[----:B------:R-:W-:Y:S01]  /*5ea0*/  FSEL R201, R106, -INF , !P1 ;  /* 0xff8000006ac97808 */ /* 0x000fe20004800000 */
[----:B------:R4:W5:Y:S01]  /*5eb0*/  MUFU.EX2 R136, R8 ;  /* 0x0000000800887308 */ /* 0x0009620000000800 */
[----:B------:R-:W-:Y:S01]  /*5ec0*/  FSEL R200, R107, -INF , !P0 ;  /* 0xff8000006bc87808 */ /* 0x000fe20004000000 */
[----:B------:R-:W-:Y:S01]  /*5ed0*/  @UP1 USHF.R.U32.HI UR11, URZ, UR15, UR13 ;  /* 0x0000000f3f0b1299 */ /* 0x000fe2000801160d */
[----:B------:R-:W-:Y:S01]  /*5ee0*/  PLOP3.LUT P6, PT, PT, PT, UP0, 0x40, 0x0 ;  /* 0x000000000000781c */ /* 0x000fe20003fce808 */
[----:B-1----:R-:W-:Y:S01]  /*5ef0*/  FFMA.FTZ R0, R24, c[0x0][0x2d0], -R7 ;  /* 0x0000b40018007a23 */ /* 0x002fe20000010807 */
[----:B------:R-:W-:Y:S01]  /*5f00*/  PLOP3.LUT P5, PT, PT, PT, UP6, 0x40, 0x0 ;  /* 0x000000000000781c */ /* 0x000fe20003fae868 */
[----:B------:R-:W1:Y:S01]  /*5f10*/  LDSM.16.MT88.4 R104, [R213+0x900] ;  /* 0x00090000d568783b */ /* 0x000e620000004200 */
[----:B------:R-:W-:Y:S01]  /*5f20*/  PLOP3.LUT P4, PT, PT, PT, UP5, 0x40, 0x0 ;  /* 0x000000000000781c */ /* 0x000fe20003f8e858 */
[----:B------:R2:W-:Y:S01]  /*5f30*/  MUFU.EX2 R165, R0 ;  /* 0x0000000000a57308 */ /* 0x0005e20000000800 */
[----:B------:R-:W-:Y:S01]  /*5f40*/  PLOP3.LUT P2, PT, PT, PT, UP4, 0x40, 0x0 ;  /* 0x000000000000781c */ /* 0x000fe20003f4e848 */
[----:B------:R-:W-:Y:S01]  /*5f50*/  UISETP.NE.AND UP0, UPT, UR27, URZ, UPT ;  /* 0x0000003f1b00728c */ /* 0x000fe2000bf05270 */
[----:B------:R-:W-:Y:S01]  /*5f60*/  PLOP3.LUT P1, PT, PT, PT, UP3, 0x40, 0x0 ;  /* 0x000000000000781c */ /* 0x000fe20003f2e838 */
[----:B------:R-:W-:Y:S01]  /*5f70*/  UIADD3 UR13, UR6, -0x2, URZ ;  /* 0xfffffffe060d7890 */ /* 0x000fe2000fffe03f */
[----:B------:R-:W-:Y:S01]  /*5f80*/  PLOP3.LUT P0, PT, PT, PT, UP2, 0x40, 0x0 ;  /* 0x000000000000781c */ /* 0x000fe20003f0e828 */
[----:B------:R-:W-:Y:S01]  /*5f90*/  UIADD3 UR14, UR5, UR11, URZ ;  /* 0x0000000b050e7290 */ /* 0x000fe2000fffe03f */
[C---:B------:R-:W-:Y:S01]  /*5fa0*/  ISETP.GT.AND P6, PT, R3.reuse, 0x48, P6 ;  /* 0x000000480300780c */ /* 0x040fe200037c4270 */
[----:B----4-:R-:W-:Y:S01]  /*5fb0*/  FFMA.FTZ R8, R14, c[0x0][0x2d0], -R6 ;  /* 0x0000b4000e087a23 */ /* 0x010fe20000010806 */
[C---:B------:R-:W-:Y:S01]  /*5fc0*/  ISETP.GT.AND P5, PT, R3.reuse, 0x49, P5 ;  /* 0x000000490300780c */ /* 0x040fe20002fa4270 */
[----:B------:R-:W-:Y:S01]  /*5fd0*/  ULDC UR6, c[0x0][0x328] ;  /* 0x0000ca0000067ab9 */ /* 0x000fe20000000800 */
[C---:B------:R-:W-:Y:S01]  /*5fe0*/  ISETP.GT.AND P4, PT, R3.reuse, 0x50, P4 ;  /* 0x000000500300780c */ /* 0x040fe20002784270 */
[----:B------:R4:W-:Y:S01]  /*5ff0*/  MUFU.EX2 R238, R8 ;  /* 0x0000000800ee7308 */ /* 0x0009e20000000800 */
[C---:B------:R-:W-:Y:S01]  /*6000*/  ISETP.GT.AND P2, PT, R3.reuse, 0x51, P2 ;  /* 0x000000510300780c */ /* 0x040fe20001744270 */
[----:B------:R-:W-:Y:S01]  /*6010*/  UIADD3 UR6, UR14, UR6, URZ ;  /* 0x000000060e067290 */ /* 0x000fe2000fffe03f */
[----:B------:R-:W-:-:S02]  /*6020*/  ISETP.GT.AND P1, PT, R3, 0x58, P1 ;  /* 0x000000580300780c */ /* 0x000fc40000f24270 */
[----:B--2---:R-:W-:Y:S01]  /*6030*/  FMNMX.FTZ R0, R116, R2, !PT ;  /* 0x0000000274007209 */ /* 0x004fe20007810000 */
[----:B------:R-:W-:Y:S01]  /*6040*/  FFMA.FTZ R2, R26, c[0x0][0x2d0], -R7 ;  /* 0x0000b4001a027a23 */ /* 0x000fe20000010807 */
[----:B------:R-:W-:Y:S02]  /*6050*/  ISETP.GT.AND P0, PT, R3, 0x59, P0 ;  /* 0x000000590300780c */ /* 0x000fe40000704270 */
[----:B------:R-:W-:Y:S01]  /*6060*/  FMNMX.FTZ R0, R121, R0, !PT ;  /* 0x0000000079007209 */ /* 0x000fe20007810000 */
[----:B------:R2:W-:Y:S01]  /*6070*/  MUFU.EX2 R176, R2 ;  /* 0x0000000200b07308 */ /* 0x0005e20000000800 */
[----:B------:R-:W-:Y:S02]  /*6080*/  FMNMX.FTZ R3, R114, R115, !PT ;  /* 0x0000007372037209 */ /* 0x000fe40007810000 */
[----:B------:R-:W-:Y:S02]  /*6090*/  FMNMX.FTZ R0, R122, R0, !PT ;  /* 0x000000007a007209 */ /* 0x000fe40007810000 */
[----:B------:R-:W-:Y:S01]  /*60a0*/  FMNMX.FTZ R3, R117, R3, !PT ;  /* 0x0000000375037209 */ /* 0x000fe20007810000 */
[----:B----4-:R-:W-:Y:S01]  /*60b0*/  FFMA.FTZ R8, R15, c[0x0][0x2d0], -R6 ;  /* 0x0000b4000f087a23 */ /* 0x010fe20000010806 */
[----:B------:R-:W-:-:S02]  /*60c0*/  FMNMX.FTZ R0, R124, R0, !PT ;  /* 0x000000007c007209 */ /* 0x000fc40007810000 */
[----:B------:R-:W-:Y:S01]  /*60d0*/  FMNMX.FTZ R3, R118, R3, !PT ;  /* 0x0000000376037209 */ /* 0x000fe20007810000 */
[----:B------:R-:W4:Y:S01]  /*60e0*/  MUFU.EX2 R153, R8 ;  /* 0x0000000800997308 */ /* 0x000f220000000800 */
[----:B------:R-:W-:Y:S02]  /*60f0*/  FMNMX.FTZ R0, R126, R0, !PT ;  /* 0x000000007e007209 */ /* 0x000fe40007810000 */
[----:B------:R-:W-:Y:S02]  /*6100*/  FMNMX.FTZ R3, R120, R3, !PT ;  /* 0x0000000378037209 */ /* 0x000fe40007810000 */
[----:B------:R-:W-:Y:S01]  /*6110*/  FMNMX.FTZ R0, R161, R0, !PT ;  /* 0x00000000a1007209 */ /* 0x000fe20007810000 */
[----:B--2---:R-:W-:Y:S01]  /*6120*/  FFMA.FTZ R2, R25, c[0x0][0x2d0], -R6 ;  /* 0x0000b40019027a23 */ /* 0x004fe20000010806 */
[----:B------:R-:W-:Y:S02]  /*6130*/  FMNMX.FTZ R3, R123, R3, !PT ;  /* 0x000000037b037209 */ /* 0x000fe40007810000 */
[----:B------:R-:W-:Y:S01]  /*6140*/  FMNMX.FTZ R0, R160, R0, !PT ;  /* 0x00000000a0007209 */ /* 0x000fe20007810000 */
[----:B------:R2:W-:Y:S01]  /*6150*/  MUFU.EX2 R170, R2 ;  /* 0x0000000200aa7308 */ /* 0x0005e20000000800 */
[----:B------:R-:W-:-:S02]  /*6160*/  ISETP.LT.OR P6, PT, R5, 0x49, P6 ;  /* 0x000000490500780c */ /* 0x000fc400037c1670 */
[----:B------:R-:W-:Y:S02]  /*6170*/  FMNMX.FTZ R0, R145, R0, !PT ;  /* 0x0000000091007209 */ /* 0x000fe40007810000 */
[C---:B------:R-:W-:Y:S02]  /*6180*/  ISETP.LT.OR P5, PT, R5.reuse, 0x4a, P5 ;  /* 0x0000004a0500780c */ /* 0x040fe40002fa1670 */
[----:B------:R-:W-:Y:S02]  /*6190*/  FMNMX.FTZ R0, R144, R0, !PT ;  /* 0x0000000090007209 */ /* 0x000fe40007810000 */
[----:B------:R-:W-:Y:S02]  /*61a0*/  FSEL R180, R178, -INF , !P6 ;  /* 0xff800000b2b47808 */ /* 0x000fe40007000000 */
[----:B------:R-:W-:Y:S02]  /*61b0*/  FMNMX.FTZ R0, R198, R0, !PT ;  /* 0x00000000c6007209 */ /* 0x000fe40007810000 */
[----:B------:R-:W-:-:S02]  /*61c0*/  ISETP.LT.OR P4, PT, R5, 0x51, P4 ;  /* 0x000000510500780c */ /* 0x000fc40002781670 */
[----:B------:R-:W-:Y:S01]  /*61d0*/  FMNMX.FTZ R0, R202, R0, !PT ;  /* 0x00000000ca007209 */ /* 0x000fe20007810000 */
[----:B--2---:R-:W-:Y:S01]  /*61e0*/  FFMA.FTZ R2, R27, c[0x0][0x2d0], -R6 ;  /* 0x0000b4001b027a23 */ /* 0x004fe20000010806 */
[----:B------:R-:W-:Y:S02]  /*61f0*/  FSEL R179, R179, -INF , !P5 ;  /* 0xff800000b3b37808 */ /* 0x000fe40006800000 */
[----:B------:R-:W-:Y:S01]  /*6200*/  FMNMX.FTZ R0, R205, R0, !PT ;  /* 0x00000000cd007209 */ /* 0x000fe20007810000 */
[----:B------:R2:W1:Y:S01]  /*6210*/  MUFU.EX2 R141, R2 ;  /* 0x00000002008d7308 */ /* 0x0004620000000800 */
[----:B------:R-:W-:Y:S02]  /*6220*/  ISETP.LT.OR P2, PT, R5, 0x52, P2 ;  /* 0x000000520500780c */ /* 0x000fe40001741670 */
[----:B------:R-:W-:Y:S02]  /*6230*/  FMNMX.FTZ R0, R208, R0, !PT ;  /* 0x00000000d0007209 */ /* 0x000fe40007810000 */
[----:B------:R-:W-:-:S02]  /*6240*/  FSEL R181, R166, -INF , !P4 ;  /* 0xff800000a6b57808 */ /* 0x000fc40006000000 */
[----:B------:R-:W-:Y:S02]  /*6250*/  FMNMX.FTZ R0, R230, R0, !PT ;  /* 0x00000000e6007209 */ /* 0x000fe40007810000 */
[----:B------:R-:W-:Y:S02]  /*6260*/  ISETP.LT.OR P1, PT, R5, 0x59, P1 ;  /* 0x000000590500780c */ /* 0x000fe40000f21670 */
[----:B------:R-:W-:Y:S02]  /*6270*/  FSEL R184, R167, -INF , !P2 ;  /* 0xff800000a7b87808 */ /* 0x000fe40005000000 */
[----:B---3--:R-:W-:Y:S02]  /*6280*/  F2FP.PACK_AB R12, R169, R152 ;  /* 0x00000098a90c723e */ /* 0x008fe400000000ff */
[----:B-----5:R-:W-:Y:S01]  /*6290*/  F2FP.PACK_AB R14, R136, R177 ;  /* 0x000000b1880e723e */ /* 0x020fe200000000ff */
[----:B--2---:R-:W-:Y:S01]  /*62a0*/  FFMA.FTZ R2, R28, c[0x0][0x2d0], -R6 ;  /* 0x0000b4001c027a23 */ /* 0x004fe20000010806 */
[----:B----4-:R-:W-:-:S02]  /*62b0*/  F2FP.PACK_AB R13, R153, R238 ;  /* 0x000000ee990d723e */ /* 0x010fc400000000ff */
[----:B------:R-:W-:Y:S01]  /*62c0*/  F2FP.PACK_AB R15, R149, R172 ;  /* 0x000000ac950f723e */ /* 0x000fe200000000ff */
[----:B------:R2:W-:Y:S01]  /*62d0*/  MUFU.EX2 R164, R2 ;  /* 0x0000000200a47308 */ /* 0x0005e20000000800 */
[----:B------:R-:W-:Y:S02]  /*62e0*/  ISETP.LT.OR P0, PT, R5, 0x5a, P0 ;  /* 0x0000005a0500780c */ /* 0x000fe40000701670 */
[----:B------:R-:W-:Y:S02]  /*62f0*/  FSEL R183, R154, -INF , !P1 ;  /* 0xff8000009ab77808 */ /* 0x000fe40004800000 */
[----:B------:R-:W-:Y:S01]  /*6300*/  FSEL R182, R155, -INF , !P0 ;  /* 0xff8000009bb67808 */ /* 0x000fe20004000000 */
[----:B------:R-:W-:Y:S01]  /*6310*/  HMMA.16816.F32 R16, R12, R76, RZ ;  /* 0x0000004c0c10723c */ /* 0x000fe200000018ff */
[----:B------:R-:W-:Y:S02]  /*6320*/  F2FP.PACK_AB R8, R237, R142 ;  /* 0x0000008eed08723e */ /* 0x000fe400000000ff */
[----:B-1----:R-:W-:-:S02]  /*6330*/  F2FP.PACK_AB R9, R141, R170 ;  /* 0x000000aa8d09723e */ /* 0x002fc400000000ff */
[----:B------:R-:W-:-:S03]  /*6340*/  F2FP.PACK_AB R10, R176, R165 ;  /* 0x000000a5b00a723e */ /* 0x000fc600000000ff */
[----:B------:R-:W-:Y:S01]  /*6350*/  HMMA.16816.F32 R20, R12, R80, RZ ;  /* 0x000000500c14723c */ /* 0x000fe200000018ff */
[----:B--2---:R-:W-:-:S04]  /*6360*/  FFMA.FTZ R2, R32, c[0x0][0x2d0], -R6 ;  /* 0x0000b40020027a23 */ /* 0x004fc80000010806 */
[----:B------:R1:W2:Y:S03]  /*6370*/  MUFU.EX2 R171, R2 ;  /* 0x0000000200ab7308 */ /* 0x0002a60000000800 */
[C---:B------:R-:W-:Y:S08]  /*6380*/  HMMA.16816.F32 R32, R12.reuse, R78, RZ ;  /* 0x0000004e0c20723c */ /* 0x040ff000000018ff */
[----:B------:R-:W-:Y:S01]  /*6390*/  HMMA.16816.F32 R24, R12, R88, RZ ;  /* 0x000000580c18723c */ /* 0x000fe200000018ff */
[----:B-1----:R-:W-:Y:S01]  /*63a0*/  FMNMX.FTZ R2, R125, R3, !PT ;  /* 0x000000037d027209 */ /* 0x002fe20007810000 */
[----:B------:R-:W-:-:S06]  /*63b0*/  FFMA.FTZ R3, R36, c[0x0][0x2d0], -R7 ;  /* 0x0000b40024037a23 */ /* 0x000fcc0000010807 */
[C---:B------:R-:W-:Y:S01]  /*63c0*/  HMMA.16816.F32 R28, R12.reuse, R96, RZ ;  /* 0x000000600c1c723c */ /* 0x040fe200000018ff */
[----:B--2---:R-:W-:Y:S02]  /*63d0*/  F2FP.PACK_AB R11, R171, R164 ;  /* 0x000000a4ab0b723e */ /* 0x004fe400000000ff */
[----:B------:R-:W-:Y:S01]  /*63e0*/  FMNMX.FTZ R2, R127, R2, !PT ;  /* 0x000000027f027209 */ /* 0x000fe20007810000 */
[----:B------:R1:W-:Y:S04]  /*63f0*/  MUFU.EX2 R137, R3 ;  /* 0x0000000300897308 */ /* 0x0003e80000000800 */
[C---:B------:R-:W-:Y:S08]  /*6400*/  HMMA.16816.F32 R36, R12.reuse, R82, RZ ;  /* 0x000000520c24723c */ /* 0x040ff000000018ff */
[----:B------:R-:W-:Y:S01]  /*6410*/  HMMA.16816.F32 R48, R12, R90, RZ ;  /* 0x0000005a0c30723c */ /* 0x000fe200000018ff */
[----:B-1----:R-:W-:Y:S01]  /*6420*/  FMNMX.FTZ R3, R146, R2, !PT ;  /* 0x0000000292037209 */ /* 0x002fe20007810000 */
[----:B------:R-:W-:-:S03]  /*6430*/  FFMA.FTZ R2, R40, c[0x0][0x2d0], -R7 ;  /* 0x0000b40028027a23 */ /* 0x000fc60000010807 */
[----:B------:R-:W-:Y:S01]  /*6440*/  FMNMX.FTZ R3, R147, R3, !PT ;  /* 0x0000000393037209 */ /* 0x000fe20007810000 */
[----:B------:R1:W2:Y:S02]  /*6450*/  MUFU.EX2 R239, R2 ;  /* 0x0000000200ef7308 */ /* 0x0002a40000000800 */
[----:B------:R-:W-:Y:S08]  /*6460*/  HMMA.16816.F32 R44, R12, R98, RZ ;  /* 0x000000620c2c723c */ /* 0x000ff000000018ff */
        /* <DEDUP_REMOVED lines=18> */
[----:B------:R-:W-:-:S04]  /*6590*/  FMNMX.FTZ R0, R233, R0, !PT ;  /* 0x00000000e9007209 */ /* 0x000fc80007810000 */
[----:B------:R-:W-:Y:S01]  /*65a0*/  FMNMX.FTZ R0, R234, R0, !PT ;  /* 0x00000000ea007209 */ /* 0x000fe20007810000 */
[----:B-1----:R-:W-:-:S04]  /*65b0*/  FFMA.FTZ R3, R43, c[0x0][0x2d0], -R7 ;  /* 0x0000b4002b037a23 */ /* 0x002fc80000010807 */
[----:B------:R-:W1:Y:S01]  /*65c0*/  SHFL.BFLY PT, R4, R0, 0x2, 0x1f ;  /* 0x0c401f0000047f89 */ /* 0x000e6200000e0000 */
[C---:B------:R-:W-:Y:S01]  /*65d0*/  HMMA.16816.F32 R40, R8.reuse, R92, R20 ;  /* 0x0000005c0828723c */ /* 0x040fe20000001814 */
[----:B------:R4:W-:Y:S07]  /*65e0*/  MUFU.EX2 R235, R3 ;  /* 0x0000000300eb7308 */ /* 0x0009ee0000000800 */
[C---:B------:R-:W-:Y:S08]  /*65f0*/  HMMA.16816.F32 R20, R8.reuse, R84, R24 ;  /* 0x000000540814723c */ /* 0x040ff00000001818 */
[----:B------:R-:W-:Y:S01]  /*6600*/  HMMA.16816.F32 R24, R8, R86, R48 ;  /* 0x000000560818723c */ /* 0x000fe20000001830 */
[----:B----4-:R-:W-:Y:S01]  /*6610*/  FMNMX.FTZ R3, R186, R2, !PT ;  /* 0x00000002ba037209 */ /* 0x010fe20007810000 */
[----:B------:R-:W-:-:S04]  /*6620*/  FFMA.FTZ R2, R56, c[0x0][0x2d0], -R6 ;  /* 0x0000b40038027a23 */ /* 0x000fc80000010806 */
[----:B------:R4:W-:Y:S01]  /*6630*/  MUFU.EX2 R148, R2 ;  /* 0x0000000200947308 */ /* 0x0009e20000000800 */
[----:B-1----:R-:W-:Y:S02]  /*6640*/  FMNMX.FTZ R0, R0, R4, !PT ;  /* 0x0000000400007209 */ /* 0x002fe40007810000 */
[----:B--2---:R-:W-:Y:S02]  /*6650*/  F2FP.PACK_AB R8, R239, R137 ;  /* 0x00000089ef08723e */ /* 0x004fe400000000ff */
[----:B---3--:R-:W-:Y:S01]  /*6660*/  F2FP.PACK_AB R10, R173, R236 ;  /* 0x000000ecad0a723e */ /* 0x008fe200000000ff */
[----:B------:R-:W1:Y:S01]  /*6670*/  SHFL.BFLY PT, R5, R0, 0x1, 0x1f ;  /* 0x0c201f0000057f89 */ /* 0x000e6200000e0000 */
[----:B----4-:R-:W-:Y:S01]  /*6680*/  FMNMX.FTZ R2, R188, R3, !PT ;  /* 0x00000003bc027209 */ /* 0x010fe20007810000 */
[----:B------:R-:W-:Y:S02]  /*6690*/  FFMA.FTZ R3, R57, c[0x0][0x2d0], -R6 ;  /* 0x0000b40039037a23 */ /* 0x000fe40000010806 */
[----:B------:R-:W-:Y:S01]  /*66a0*/  LDSM.16.MT88.4 R56, [R215+0x1100] ;  /* 0x00110000d738783b */ /* 0x000fe20000004200 */
[----:B------:R-:W-:Y:S01]  /*66b0*/  FMNMX.FTZ R2, R201, R2, !PT ;  /* 0x00000002c9027209 */ /* 0x000fe20007810000 */
[----:B------:R2:W3:Y:S03]  /*66c0*/  MUFU.EX2 R143, R3 ;  /* 0x00000003008f7308 */ /* 0x0004e60000000800 */
[----:B------:R-:W-:-:S04]  /*66d0*/  FMNMX.FTZ R2, R200, R2, !PT ;  /* 0x00000002c8027209 */ /* 0x000fc80007810000 */
[----:B------:R-:W-:Y:S02]  /*66e0*/  FMNMX.FTZ R2, R180, R2, !PT ;  /* 0x00000002b4027209 */ /* 0x000fe40007810000 */
[----:B-1----:R-:W-:Y:S01]  /*66f0*/  FMNMX.FTZ R128, R0, R5, !PT ;  /* 0x0000000500807209 */ /* 0x002fe20007810000 */
[----:B------:R-:W-:Y:S01]  /*6700*/  FFMA.FTZ R0, R108, c[0x0][0x2d0], -R6 ;  /* 0x0000b4006c007a23 */ /* 0x000fe20000010806 */
[----:B------:R-:W-:Y:S01]  /*6710*/  FMNMX.FTZ R2, R179, R2, !PT ;  /* 0x00000002b3027209 */ /* 0x000fe20007810000 */
[----:B------:R-:W-:Y:S01]  /*6720*/  IMAD.MOV.U32 R5, RZ, RZ, R238 ;  /* 0x000000ffff057224 */ /* 0x000fe200078e00ee */
[----:B------:R-:W-:Y:S01]  /*6730*/  FSETP.NEU.FTZ.AND P0, PT, R128, -INF , PT ;  /* 0xff8000008000780b */ /* 0x000fe20003f1d000 */
[----:B------:R1:W-:Y:S01]  /*6740*/  MUFU.EX2 R246, R0 ;  /* 0x0000000000f67308 */ /* 0x0003e20000000800 */
[----:B------:R-:W-:Y:S01]  /*6750*/  FMNMX.FTZ R2, R181, R2, !PT ;  /* 0x00000002b5027209 */ /* 0x000fe20007810000 */
[----:B--2---:R-:W-:Y:S01]  /*6760*/  FFMA.FTZ R3, R64, c[0x0][0x2d0], -R6 ;  /* 0x0000b40040037a23 */ /* 0x004fe20000010806 */
[----:B---3--:R-:W-:Y:S01]  /*6770*/  F2FP.PACK_AB R9, R143, R148 ;  /* 0x000000948f09723e */ /* 0x008fe200000000ff */
[----:B------:R-:W2:Y:S01]  /*6780*/  LDSM.16.MT88.4 R64, [R214+0x1100] ;  /* 0x00110000d640783b */ /* 0x000ea20000004200 */
[----:B------:R-:W-:-:S03]  /*6790*/  MOV R108, R176 ;  /* 0x000000b0006c7202 */ /* 0x000fc60000000f00 */
[----:B------:R3:W-:Y:S01]  /*67a0*/  MUFU.EX2 R168, R3 ;  /* 0x0000000300a87308 */ /* 0x0007e20000000800 */
[----:B-1----:R-:W-:Y:S02]  /*67b0*/  FFMA.FTZ R0, R111, c[0x0][0x2d0], -R6 ;  /* 0x0000b4006f007a23 */ /* 0x002fe40000010806 */
[----:B------:R-:W-:-:S05]  /*67c0*/  IMAD.MOV.U32 R111, RZ, RZ, R177 ;  /* 0x000000ffff6f7224 */ /* 0x000fca00078e00b1 */
[----:B------:R-:W-:Y:S01]  /*67d0*/  MUFU.EX2 R245, R0 ;  /* 0x0000000000f57308 */ /* 0x000fe20000000800 */
[----:B---3--:R-:W-:-:S07]  /*67e0*/  FFMA.FTZ R3, R72, c[0x0][0x2d0], -R6 ;  /* 0x0000b40048037a23 */ /* 0x008fce0000010806 */
[----:B------:R1:W3:Y:S02]  /*67f0*/  MUFU.EX2 R252, R3 ;  /* 0x0000000300fc7308 */ /* 0x0002e40000000800 */
[----:B-1----:R-:W-:Y:S01]  /*6800*/  FMNMX.FTZ R3, R184, R2, !PT ;  /* 0x00000002b8037209 */ /* 0x002fe20007810000 */
[----:B------:R-:W-:Y:S01]  /*6810*/  FFMA.FTZ R2, R110, c[0x0][0x2d0], -R7 ;  /* 0x0000b4006e027a23 */ /* 0x000fe20000010807 */
[----:B---3--:R-:W-:Y:S01]  /*6820*/  F2FP.PACK_AB R11, R252, R168 ;  /* 0x000000a8fc0b723e */ /* 0x008fe200000000ff */
[----:B------:R-:W-:Y:S01]  /*6830*/  IMAD.MOV.U32 R110, RZ, RZ, R171 ;  /* 0x000000ffff6e7224 */ /* 0x000fe200078e00ab */
[----:B------:R-:W-:Y:S02]  /*6840*/  FMNMX.FTZ R3, R183, R3, !PT ;  /* 0x00000003b7037209 */ /* 0x000fe40007810000 */
[----:B------:R1:W3:Y:S02]  /*6850*/  MUFU.EX2 R251, R2 ;  /* 0x0000000200fb7308 */ /* 0x0002e40000000800 */
[----:B------:R-:W-:Y:S01]  /*6860*/  FMNMX.FTZ R3, R182, R3, !PT ;  /* 0x00000003b6037209 */ /* 0x000fe20007810000 */
[C---:B------:R-:W-:Y:S04]  /*6870*/  HMMA.16816.F32 R48, R8.reuse, R60, R52 ;  /* 0x0000003c0830723c */ /* 0x040fe80000001834 */
[----:B------:R-:W4:Y:S04]  /*6880*/  SHFL.BFLY PT, R4, R3, 0x2, 0x1f ;  /* 0x0c401f0003047f89 */ /* 0x000f2800000e0000 */
[----:B------:R-:W-:Y:S01]  /*6890*/  HMMA.16816.F32 R16, R8, R62, R16 ;  /* 0x0000003e0810723c */ /* 0x000fe20000001810 */
[----:B-1----:R-:W-:-:S04]  /*68a0*/  FFMA.FTZ R2, R113, c[0x0][0x2d0], -R7 ;  /* 0x0000b40071027a23 */ /* 0x002fc80000010807 */
[----:B------:R1:W-:Y:S03]  /*68b0*/  MUFU.EX2 R249, R2 ;  /* 0x0000000200f97308 */ /* 0x0003e60000000800 */
[C---:B------:R-:W-:Y:S08]  /*68c0*/  HMMA.16816.F32 R44, R8.reuse, R68, R40 ;  /* 0x00000044082c723c */ /* 0x040ff00000001828 */
[----:B--2---:R-:W-:Y:S01]  /*68d0*/  HMMA.16816.F32 R40, R8, R64, R20 ;  /* 0x000000400828723c */ /* 0x004fe20000001814 */
[----:B----4-:R-:W-:Y:S01]  /*68e0*/  FMNMX.FTZ R3, R3, R4, !PT ;  /* 0x0000000403037209 */ /* 0x010fe20007810000 */
[----:B-1----:R-:W-:-:S04]  /*68f0*/  FFMA.FTZ R2, R119, c[0x0][0x2d0], -R7 ;  /* 0x0000b40077027a23 */ /* 0x002fc80000010807 */
[----:B------:R-:W1:Y:S02]  /*6900*/  SHFL.BFLY PT, R4, R3, 0x1, 0x1f ;  /* 0x0c201f0003047f89 */ /* 0x000e6400000e0000 */
[C---:B------:R-:W-:Y:S01]  /*6910*/  HMMA.16816.F32 R28, R8.reuse, R56, R12 ;  /* 0x00000038081c723c */ /* 0x040fe2000000180c */
[----:B------:R2:W4:Y:S07]  /*6920*/  MUFU.EX2 R250, R2 ;  /* 0x0000000200fa7308 */ /* 0x00052e0000000800 */
[C---:B------:R-:W-:Y:S07]  /*6930*/  HMMA.16816.F32 R20, R8.reuse, R70, R36 ;  /* 0x000000460814723c */ /* 0x040fee0000001824 */
[----:B------:R-:W-:Y:S01]  /*6940*/  MOV R39, R173 ;  /* 0x000000ad00277202 */ /* 0x000fe20000000f00 */
[----:B------:R-:W-:Y:S01]  /*6950*/  HMMA.16816.F32 R24, R8, R66, R24 ;  /* 0x000000420818723c */ /* 0x000fe20000001818 */
[----:B------:R-:W-:-:S02]  /*6960*/  IMAD.MOV.U32 R38, RZ, RZ, R172 ;  /* 0x000000ffff267224 */ /* 0x000fc400078e00ac */
[----:B--2---:R-:W-:Y:S01]  /*6970*/  FFMA.FTZ R2, R73, c[0x0][0x2d0], -R6 ;  /* 0x0000b40049027a23 */ /* 0x004fe20000010806 */
[----:B------:R-:W2:Y:S01]  /*6980*/  LDSM.16.MT88.4 R172, [R215+0x1900] ;  /* 0x00190000d7ac783b */ /* 0x000ea20000004200 */
[----:B------:R-:W-:Y:S02]  /*6990*/  IMAD.MOV.U32 R37, RZ, RZ, R137 ;  /* 0x000000ffff257224 */ /* 0x000fe400078e0089 */
[----:B------:R5:W-:Y:S01]  /*69a0*/  MUFU.EX2 R248, R2 ;  /* 0x0000000200f87308 */ /* 0x000be20000000800 */
[----:B-1----:R-:W-:Y:S01]  /*69b0*/  FMNMX.FTZ R3, R3, R4, !PT ;  /* 0x0000000403037209 */ /* 0x002fe20007810000 */
[----:B------:R-:W-:Y:S01]  /*69c0*/  HMMA.16816.F32 R12, R8, R58, R32 ;  /* 0x0000003a080c723c */ /* 0x000fe20000001820 */
[----:B------:R-:W-:-:S06]  /*69d0*/  IMAD.MOV.U32 R36, RZ, RZ, R136 ;  /* 0x000000ffff247224 */ /* 0x000fcc00078e0088 */
[----:B---3--:R-:W-:Y:S02]  /*69e0*/  F2FP.PACK_AB R8, R251, R235 ;  /* 0x000000ebfb08723e */ /* 0x008fe400000000ff */
[----:B----4-:R-:W-:Y:S02]  /*69f0*/  F2FP.PACK_AB R10, R250, R249 ;  /* 0x000000f9fa0a723e */ /* 0x010fe400000000ff */
[----:B------:R-:W-:Y:S01]  /*6a00*/  F2FP.PACK_AB R11, R245, R246 ;  /* 0x000000f6f50b723e */ /* 0x000fe200000000ff */
[----:B-----5:R-:W-:-:S04]  /*6a10*/  FFMA.FTZ R2, R75, c[0x0][0x2d0], -R6 ;  /* 0x0000b4004b027a23 */ /* 0x020fc80000010806 */
[----:B------:R1:W3:Y:S02]  /*6a20*/  MUFU.EX2 R247, R2 ;  /* 0x0000000200f77308 */ /* 0x0002e40000000800 */
[----:B-1----:R-:W-:Y:S01]  /*6a30*/  FMUL.FTZ R2, R128, c[0x0][0x2d0] ;  /* 0x0000b40080027a20 */ /* 0x002fe20000410000 */
[----:B---3--:R-:W-:-:S04]  /*6a40*/  F2FP.PACK_AB R9, R247, R248 ;  /* 0x000000f8f709723e */ /* 0x008fc800000000ff */
[----:B------:R-:W-:Y:S02]  /*6a50*/  FSEL R2, R2, RZ, P0 ;  /* 0x000000ff02027208 */ /* 0x000fe40000000000 */
[----:B------:R-:W-:Y:S01]  /*6a60*/  FSETP.NEU.FTZ.AND P0, PT, R3, -INF , PT ;  /* 0xff8000000300780b */ /* 0x000fe20003f1d000 */
[C---:B------:R-:W-:Y:S02]  /*6a70*/  HMMA.16816.F32 R136, R8.reuse, R156, R48 ;  /* 0x0000009c0888723c */ /* 0x040fe40000001830 */
[--C-:B------:R-:W-:Y:S02]  /*6a80*/  FFMA.FTZ R0, R74, c[0x0][0x2d0], -R2.reuse ;  /* 0x0000b4004a007a23 */ /* 0x100fe40000010802 */
[----:B------:R-:W1:Y:S01]  /*6a90*/  LDSM.16.MT88.4 R72, [R214+0x1900] ;  /* 0x00190000d648783b */ /* 0x000e620000004200 */
[----:B------:R-:W-:Y:S01]  /*6aa0*/  FFMA.FTZ R4, R122, c[0x0][0x2d0], -R2 ;  /* 0x0000b4007a047a23 */ /* 0x000fe20000010802 */
[----:B------:R3:W-:Y:S01]  /*6ab0*/  MUFU.EX2 R244, R0 ;  /* 0x0000000000f47308 */ /* 0x0007e20000000800 */
[----:B------:R-:W-:Y:S01]  /*6ac0*/  IMAD.MOV.U32 R49, RZ, RZ, R149 ;  /* 0x000000ffff317224 */ /* 0x000fe200078e0095 */
[----:B------:R-:W-:Y:S01]  /*6ad0*/  MOV R48, R148 ;  /* 0x0000009400307202 */ /* 0x000fe20000000f00 */
[----:B------:R-:W-:Y:S01]  /*6ae0*/  IMAD.MOV.U32 R50, RZ, RZ, R168 ;  /* 0x000000ffff327224 */ /* 0x000fe200078e00a8 */
[----:B------:R-:W-:Y:S01]  /*6af0*/  HMMA.16816.F32 R148, R8, R158, R16 ;  /* 0x0000009e0894723c */ /* 0x000fe20000001810 */
[----:B------:R-:W-:-:S06]  /*6b00*/  MOV R51, R165 ;  /* 0x000000a500337202 */ /* 0x000fcc0000000f00 */
[----:B------:R-:W-:Y:S01]  /*6b10*/  IMAD.MOV.U32 R19, RZ, RZ, R239 ;  /* 0x000000ffff137224 */ /* 0x000fe200078e00ef */
[C---:B--2---:R-:W-:Y:S01]  /*6b20*/  HMMA.16816.F32 R52, R8.reuse, R174, R12 ;  /* 0x000000ae0834723c */ /* 0x044fe2000000180c */
[----:B------:R-:W-:Y:S01]  /*6b30*/  MUFU.EX2 R239, R4 ;  /* 0x0000000400ef7308 */ /* 0x000fe20000000800 */
[----:B------:R-:W-:Y:S02]  /*6b40*/  IMAD.MOV.U32 R16, RZ, RZ, R153 ;  /* 0x000000ffff107224 */ /* 0x000fe400078e0099 */
[----:B---3--:R-:W-:Y:S02]  /*6b50*/  FFMA.FTZ R0, R109, c[0x0][0x2d0], -R2 ;  /* 0x0000b4006d007a23 */ /* 0x008fe40000010802 */
[----:B------:R-:W-:Y:S02]  /*6b60*/  IMAD.MOV.U32 R109, RZ, RZ, R237 ;  /* 0x000000ffff6d7224 */ /* 0x000fe400078e00ed */
[----:B------:R-:W-:Y:S01]  /*6b70*/  IMAD.MOV.U32 R17, RZ, RZ, R152 ;  /* 0x000000ffff117224 */ /* 0x000fe200078e0098 */
[----:B------:R2:W3:Y:S01]  /*6b80*/  MUFU.EX2 R242, R0 ;  /* 0x0000000000f27308 */ /* 0x0004e20000000800 */
[----:B------:R-:W-:Y:S01]  /*6b90*/  HMMA.16816.F32 R152, R8, R132, R44 ;  /* 0x000000840898723c */ /* 0x000fe2000000182c */
[----:B------:R-:W-:-:S06]  /*6ba0*/  IMAD.MOV.U32 R18, RZ, RZ, R170 ;  /* 0x000000ffff127224 */ /* 0x000fcc00078e00aa */
[----:B------:R-:W-:Y:S02]  /*6bb0*/  IMAD.MOV.U32 R47, RZ, RZ, R164 ;  /* 0x000000ffff2f7224 */ /* 0x000fe400078e00a4 */
[--C-:B--2---:R-:W-:Y:S01]  /*6bc0*/  FFMA.FTZ R0, R112, c[0x0][0x2d0], -R2.reuse ;  /* 0x0000b40070007a23 */ /* 0x104fe20000010802 */
[----:B-1----:R-:W-:Y:S03]  /*6bd0*/  HMMA.16816.F32 R164, R8, R72, R40 ;  /* 0x0000004808a4723c */ /* 0x002fe60000001828 */
[----:B------:R1:W-:Y:S02]  /*6be0*/  MUFU.EX2 R243, R0 ;  /* 0x0000000000f37308 */ /* 0x0003e40000000800 */
[----:B-1----:R-:W-:-:S06]  /*6bf0*/  FFMA.FTZ R0, R116, c[0x0][0x2d0], -R2 ;  /* 0x0000b40074007a23 */ /* 0x002fcc0000010802 */
[----:B------:R1:W2:Y:S02]  /*6c00*/  MUFU.EX2 R240, R0 ;  /* 0x0000000000f07308 */ /* 0x0002a40000000800 */
[----:B-1----:R-:W-:Y:S02]  /*6c10*/  FFMA.FTZ R0, R121, c[0x0][0x2d0], -R2 ;  /* 0x0000b40079007a23 */ /* 0x002fe40000010802 */
[----:B------:R-:W-:-:S04]  /*6c20*/  IMAD.MOV.U32 R121, RZ, RZ, R169 ;  /* 0x000000ffff797224 */ /* 0x000fc800078e00a9 */
[----:B------:R1:W-:Y:S01]  /*6c30*/  MUFU.EX2 R241, R0 ;  /* 0x0000000000f17308 */ /* 0x0003e20000000800 */
[----:B------:R-:W-:Y:S01]  /*6c40*/  HMMA.16816.F32 R168, R8, R134, R20 ;  /* 0x0000008608a8723c */ /* 0x000fe20000001814 */
[----:B-1----:R-:W-:-:S05]  /*6c50*/  FMUL.FTZ R0, R3, c[0x0][0x2d0] ;  /* 0x0000b40003007a20 */ /* 0x002fca0000410000 */
[----:B------:R-:W-:Y:S02]  /*6c60*/  FSEL R0, R0, RZ, P0 ;  /* 0x000000ff00007208 */ /* 0x000fe40000000000 */
[----:B------:R-:W-:-:S03]  /*6c70*/  PLOP3.LUT P0, PT, PT, PT, UP0, 0x40, 0x0 ;  /* 0x000000000000781c */ /* 0x000fc60003f0e808 */
[----:B------:R-:W-:-:S04]  /*6c80*/  FFMA.FTZ R4, R114, c[0x0][0x2d0], -R0 ;  /* 0x0000b40072047a23 */ /* 0x000fc80000010800 */
[----:B------:R1:W-:Y:S02]  /*6c90*/  MUFU.EX2 R178, R4 ;  /* 0x0000000400b27308 */ /* 0x0003e40000000800 */
[--C-:B-1----:R-:W-:Y:S02]  /*6ca0*/  FFMA.FTZ R4, R115, c[0x0][0x2d0], -R0.reuse ;  /* 0x0000b40073047a23 */ /* 0x102fe40000010800 */
[----:B------:R-:W-:Y:S04]  /*6cb0*/  HMMA.16816.F32 R112, R8, R74, R24 ;  /* 0x0000004a0870723c */ /* 0x000fe80000001818 */
[----:B------:R1:W4:Y:S02]  /*6cc0*/  MUFU.EX2 R177, R4 ;  /* 0x0000000400b17308 */ /* 0x0003240000000800 */
[----:B-1----:R-:W-:-:S06]  /*6cd0*/  FFMA.FTZ R4, R117, c[0x0][0x2d0], -R0 ;  /* 0x0000b40075047a23 */ /* 0x002fcc0000010800 */
[----:B------:R1:W-:Y:S02]  /*6ce0*/  MUFU.EX2 R122, R4 ;  /* 0x00000004007a7308 */ /* 0x0003e40000000800 */
[----:B-1----:R-:W-:Y:S02]  /*6cf0*/  FFMA.FTZ R4, R118, c[0x0][0x2d0], -R0 ;  /* 0x0000b40076047a23 */ /* 0x002fe40000010800 */
[----:B------:R-:W-:Y:S04]  /*6d00*/  HMMA.16816.F32 R116, R8, R172, R28 ;  /* 0x000000ac0874723c */ /* 0x000fe8000000181c */
[----:B------:R1:W5:Y:S03]  /*6d10*/  MUFU.EX2 R176, R4 ;  /* 0x0000000400b07308 */ /* 0x0003660000000800 */
[----:B---3--:R-:W-:-:S02]  /*6d20*/  F2FP.PACK_AB R8, R242, R244 ;  /* 0x000000f4f208723e */ /* 0x008fc400000000ff */
[----:B--2---:R-:W-:Y:S02]  /*6d30*/  F2FP.PACK_AB R10, R240, R243 ;  /* 0x000000f3f00a723e */ /* 0x004fe400000000ff */
[----:B----4-:R-:W-:Y:S01]  /*6d40*/  F2FP.PACK_AB R9, R177, R178 ;  /* 0x000000b2b109723e */ /* 0x010fe200000000ff */
[--C-:B-1----:R-:W-:Y:S01]  /*6d50*/  FFMA.FTZ R4, R124, c[0x0][0x2d0], -R2.reuse ;  /* 0x0000b4007c047a23 */ /* 0x102fe20000010802 */
[----:B-----5:R-:W-:Y:S01]  /*6d60*/  F2FP.PACK_AB R11, R176, R122 ;  /* 0x0000007ab00b723e */ /* 0x020fe200000000ff */
[----:B------:R-:W-:Y:S02]  /*6d70*/  IMAD.MOV.U32 R124, RZ, RZ, R121 ;  /* 0x000000ffff7c7224 */ /* 0x000fe400078e0079 */
[----:B------:R1:W-:Y:S04]  /*6d80*/  MUFU.EX2 R238, R4 ;  /* 0x0000000400ee7308 */ /* 0x0003e80000000800 */
[C---:B------:R-:W-:Y:S08]  /*6d90*/  HMMA.16816.F32 R24, R8.reuse, R80, RZ ;  /* 0x000000500818723c */ /* 0x040ff000000018ff */
[----:B------:R-:W-:Y:S01]  /*6da0*/  HMMA.16816.F32 R32, R8, R76, RZ ;  /* 0x0000004c0820723c */ /* 0x000fe200000018ff */
[----:B-1----:R-:W-:-:S02]  /*6db0*/  FFMA.FTZ R4, R126, c[0x0][0x2d0], -R2 ;  /* 0x0000b4007e047a23 */ /* 0x002fc40000010802 */
[----:B------:R-:W-:-:S04]  /*6dc0*/  IMAD.MOV.U32 R126, RZ, RZ, R17 ;  /* 0x000000ffff7e7224 */ /* 0x000fc800078e0011 */
[----:B------:R-:W-:Y:S01]  /*6dd0*/  MOV R76, R16 ;  /* 0x00000010004c7202 */ /* 0x000fe20000000f00 */
[----:B------:R1:W2:Y:S01]  /*6de0*/  MUFU.EX2 R237, R4 ;  /* 0x0000000400ed7308 */ /* 0x0002a20000000800 */
[----:B------:R-:W-:Y:S01]  /*6df0*/  HMMA.16816.F32 R20, R8, R82, RZ ;  /* 0x000000520814723c */ /* 0x000fe200000018ff */
[----:B------:R-:W-:-:S06]  /*6e00*/  IMAD.MOV.U32 R77, RZ, RZ, R47 ;  /* 0x000000ffff4d7224 */ /* 0x000fcc00078e002f */
[----:B------:R-:W-:Y:S01]  /*6e10*/  IMAD.MOV.U32 R83, RZ, RZ, R36 ;  /* 0x000000ffff537224 */ /* 0x000fe200078e0024 */
[----:B------:R-:W-:Y:S01]  /*6e20*/  HMMA.16816.F32 R28, R8, R78, RZ ;  /* 0x0000004e081c723c */ /* 0x000fe200000018ff */
[----:B------:R-:W-:Y:S02]  /*6e30*/  IMAD.MOV.U32 R82, RZ, RZ, R49 ;  /* 0x000000ffff527224 */ /* 0x000fe400078e0031 */
[----:B-1----:R-:W-:-:S05]  /*6e40*/  FFMA.FTZ R4, R120, c[0x0][0x2d0], -R0 ;  /* 0x0000b40078047a23 */ /* 0x002fca0000010800 */
[C---:B------:R-:W-:Y:S01]  /*6e50*/  HMMA.16816.F32 R12, R8.reuse, R96, RZ ;  /* 0x00000060080c723c */ /* 0x040fe200000018ff */
[----:B------:R-:W-:Y:S01]  /*6e60*/  IMAD.MOV.U32 R79, RZ, RZ, R18 ;  /* 0x000000ffff4f7224 */ /* 0x000fe200078e0012 */
[----:B------:R-:W-:Y:S01]  /*6e70*/  MOV R78, R48 ;  /* 0x00000030004e7202 */ /* 0x000fe20000000f00 */
[----:B------:R1:W-:Y:S05]  /*6e80*/  MUFU.EX2 R120, R4 ;  /* 0x0000000400787308 */ /* 0x0003ea0000000800 */
[----:B------:R-:W-:Y:S07]  /*6e90*/  HMMA.16816.F32 R40, R8, R98, RZ ;  /* 0x000000620828723c */ /* 0x000fee00000018ff */
[----:B------:R-:W-:-:S02]  /*6ea0*/  IMAD.MOV.U32 R98, RZ, RZ, R50 ;  /* 0x000000ffff627224 */ /* 0x000fc400078e0032 */
[----:B-1----:R-:W-:Y:S02]  /*6eb0*/  FFMA.FTZ R4, R123, c[0x0][0x2d0], -R0 ;  /* 0x0000b4007b047a23 */ /* 0x002fe40000010800 */
[----:B------:R-:W-:Y:S02]  /*6ec0*/  IMAD.MOV.U32 R123, RZ, RZ, R19 ;  /* 0x000000ffff7b7224 */ /* 0x000fe400078e0013 */
[----:B------:R1:W3:Y:S01]  /*6ed0*/  MUFU.EX2 R121, R4 ;  /* 0x0000000400797308 */ /* 0x0002e20000000800 */
[----:B------:R-:W-:Y:S07]  /*6ee0*/  HMMA.16816.F32 R16, R8, R88, RZ ;  /* 0x000000580810723c */ /* 0x000fee00000018ff */
[----:B------:R-:W-:Y:S01]  /*6ef0*/  MOV R88, R38 ;  /* 0x0000002600587202 */ /* 0x000fe20000000f00 */
[----:B------:R-:W-:-:S02]  /*6f00*/  IMAD.MOV.U32 R89, RZ, RZ, R39 ;  /* 0x000000ffff597224 */ /* 0x000fc400078e0027 */
[--C-:B-1----:R-:W-:Y:S02]  /*6f10*/  FFMA.FTZ R4, R125, c[0x0][0x2d0], -R0.reuse ;  /* 0x0000b4007d047a23 */ /* 0x102fe40000010800 */
[----:B------:R-:W-:Y:S02]  /*6f20*/  IMAD.MOV.U32 R125, RZ, RZ, R51 ;  /* 0x000000ffff7d7224 */ /* 0x000fe400078e0033 */
[----:B------:R1:W-:Y:S02]  /*6f30*/  MUFU.EX2 R80, R4 ;  /* 0x0000000400507308 */ /* 0x0003e40000000800 */
[----:B-1----:R-:W-:Y:S02]  /*6f40*/  FFMA.FTZ R4, R127, c[0x0][0x2d0], -R0 ;  /* 0x0000b4007f047a23 */ /* 0x002fe40000010800 */
[----:B------:R-:W-:-:S04]  /*6f50*/  IMAD.MOV.U32 R127, RZ, RZ, R37 ;  /* 0x000000ffff7f7224 */ /* 0x000fc800078e0025 */
[----:B------:R-:W1:Y:S01]  /*6f60*/  MUFU.EX2 R81, R4 ;  /* 0x0000000400517308 */ /* 0x000e620000000800 */
[----:B------:R-:W-:Y:S07]  /*6f70*/  HMMA.16816.F32 R36, R8, R90, RZ ;  /* 0x0000005a0824723c */ /* 0x000fee00000018ff */
[----:B------:R-:W-:Y:S01]  /*6f80*/  F2FP.PACK_AB R8, R239, R241 ;  /* 0x000000f1ef08723e */ /* 0x000fe200000000ff */
[----:B------:R-:W-:Y:S01]  /*6f90*/  IMAD.MOV.U32 R91, RZ, RZ, R83 ;  /* 0x000000ffff5b7224 */ /* 0x000fe200078e0053 */
[----:B--2---:R-:W-:Y:S01]  /*6fa0*/  F2FP.PACK_AB R10, R237, R238 ;  /* 0x000000eeed0a723e */ /* 0x004fe200000000ff */
[----:B------:R-:W-:Y:S01]  /*6fb0*/  IMAD.MOV.U32 R83, RZ, RZ, R77 ;  /* 0x000000ffff537224 */ /* 0x000fe200078e004d */
[----:B---3--:R-:W-:Y:S01]  /*6fc0*/  F2FP.PACK_AB R9, R121, R120 ;  /* 0x000000787909723e */ /* 0x008fe200000000ff */
[----:B------:R-:W-:Y:S01]  /*6fd0*/  IMAD.MOV.U32 R90, RZ, RZ, R78 ;  /* 0x000000ffff5a7224 */ /* 0x000fe200078e004e */
[----:B-1----:R-:W-:Y:S01]  /*6fe0*/  F2FP.PACK_AB R11, R81, R80 ;  /* 0x00000050510b723e */ /* 0x002fe200000000ff */
[----:B------:R-:W-:-:S06]  /*6ff0*/  FFMA.FTZ R4, R162, c[0x0][0x2d0], -R7 ;  /* 0x0000b400a2047a23 */ /* 0x000fcc0000010807 */
[C---:B------:R-:W-:Y:S07]  /*7000*/  HMMA.16816.F32 R48, R8.reuse, R104, R32 ;  /* 0x000000680830723c */ /* 0x040fee0000001820 */
[----:B------:R-:W-:Y:S01]  /*7010*/  IMAD.MOV.U32 R104, RZ, RZ, R236 ;  /* 0x000000ffff687224 */ /* 0x000fe200078e00ec */
[----:B------:R-:W-:Y:S01]  /*7020*/  HMMA.16816.F32 R20, R8, R94, R20 ;  /* 0x0000005e0814723c */ /* 0x000fe20000001814 */
[----:B------:R1:W-:Y:S01]  /*7030*/  MUFU.EX2 R236, R4 ;  /* 0x0000000400ec7308 */ /* 0x0003e20000000800 */
[----:B------:R-:W-:-:S06]  /*7040*/  MOV R105, R79 ;  /* 0x0000004f00697202 */ /* 0x000fcc0000000f00 */
[C---:B------:R-:W-:Y:S07]  /*7050*/  HMMA.16816.F32 R32, R8.reuse, R84, R16 ;  /* 0x000000540820723c */ /* 0x040fee0000001810 */
[----:B------:R-:W-:Y:S01]  /*7060*/  MOV R84, R88 ;  /* 0x0000005800547202 */ /* 0x000fe20000000f00 */
[----:B------:R-:W-:Y:S01]  /*7070*/  IMAD.MOV.U32 R88, RZ, RZ, R127 ;  /* 0x000000ffff587224 */ /* 0x000fe200078e007f */
[----:B------:R-:W-:Y:S01]  /*7080*/  HMMA.16816.F32 R44, R8, R92, R24 ;  /* 0x0000005c082c723c */ /* 0x000fe20000001818 */
[----:B-1----:R-:W-:-:S02]  /*7090*/  FFMA.FTZ R4, R161, c[0x0][0x2d0], -R2 ;  /* 0x0000b400a1047a23 */ /* 0x002fc40000010802 */
[----:B------:R-:W-:Y:S02]  /*70a0*/  IMAD.MOV.U32 R127, RZ, RZ, R76 ;  /* 0x000000ffff7f7224 */ /* 0x000fe400078e004c */
[----:B------:R1:W-:Y:S01]  /*70b0*/  MUFU.EX2 R95, R4 ;  /* 0x00000004005f7308 */ /* 0x0003e20000000800 */
[----:B------:R-:W-:Y:S01]  /*70c0*/  IMAD.MOV.U32 R85, RZ, RZ, R104 ;  /* 0x000000ffff557224 */ /* 0x000fe200078e0068 */
[----:B------:R-:W-:Y:S01]  /*70d0*/  MOV R93, R235 ;  /* 0x000000eb005d7202 */ /* 0x000fe20000000f00 */
[----:B------:R-:W-:Y:S01]  /*70e0*/  HMMA.16816.F32 R28, R8, R106, R28 ;  /* 0x0000006a081c723c */ /* 0x000fe2000000181c */
[----:B------:R-:W-:Y:S02]  /*70f0*/  IMAD.MOV.U32 R92, RZ, RZ, R105 ;  /* 0x000000ffff5c7224 */ /* 0x000fe400078e0069 */
[----:B------:R-:W-:Y:S01]  /*7100*/  IMAD.MOV.U32 R104, RZ, RZ, R91 ;  /* 0x000000ffff687224 */ /* 0x000fe200078e005b */
[----:B------:R-:W-:Y:S01]  /*7110*/  MOV R91, R82 ;  /* 0x00000052005b7202 */ /* 0x000fe20000000f00 */
[----:B------:R-:W-:-:S02]  /*7120*/  IMAD.MOV.U32 R105, RZ, RZ, R88 ;  /* 0x000000ffff697224 */ /* 0x000fc400078e0058 */
[----:B------:R-:W-:Y:S01]  /*7130*/  IMAD.MOV.U32 R88, RZ, RZ, R109 ;  /* 0x000000ffff587224 */ /* 0x000fe200078e006d */
[C---:B------:R-:W-:Y:S01]  /*7140*/  HMMA.16816.F32 R24, R8.reuse, R100, R12 ;  /* 0x000000640818723c */ /* 0x040fe2000000180c */
[----:B------:R-:W-:Y:S01]  /*7150*/  IMAD.MOV.U32 R82, RZ, RZ, R111 ;  /* 0x000000ffff527224 */ /* 0x000fe200078e006f */
[----:B------:R-:W-:Y:S01]  /*7160*/  MOV R109, R110 ;  /* 0x0000006e006d7202 */ /* 0x000fe20000000f00 */
[----:B------:R-:W-:Y:S02]  /*7170*/  IMAD.MOV.U32 R111, RZ, RZ, R143 ;  /* 0x000000ffff6f7224 */ /* 0x000fe400078e008f */
[----:B-1----:R-:W-:Y:S02]  /*7180*/  FFMA.FTZ R4, R160, c[0x0][0x2d0], -R2 ;  /* 0x0000b400a0047a23 */ /* 0x002fe40000010802 */
[----:B------:R-:W-:Y:S01]  /*7190*/  IMAD.MOV.U32 R110, RZ, RZ, R141 ;  /* 0x000000ffff6e7224 */ /* 0x000fe200078e008d */
[----:B------:R-:W-:Y:S01]  /*71a0*/  HMMA.16816.F32 R16, R8, R86, R36 ;  /* 0x000000560810723c */ /* 0x000fe20000001824 */
[----:B------:R1:W2:Y:S01]  /*71b0*/  MUFU.EX2 R96, R4 ;  /* 0x0000000400607308 */ /* 0x0002a20000000800 */
[----:B------:R-:W3:Y:S01]  /*71c0*/  LDSM.16.MT88.4 R36, [R213+0x2100] ;  /* 0x00210000d524783b */ /* 0x000ee20000004200 */
[----:B------:R-:W-:Y:S01]  /*71d0*/  IMAD.MOV.U32 R101, RZ, RZ, R109 ;  /* 0x000000ffff657224 */ /* 0x000fe200078e006d */
[----:B------:R-:W-:-:S04]  /*71e0*/  MOV R100, R111 ;  /* 0x0000006f00647202 */ /* 0x000fc80000000f00 */
[----:B------:R-:W-:Y:S07]  /*71f0*/  HMMA.16816.F32 R12, R8, R102, R40 ;  /* 0x00000066080c723c */ /* 0x000fee0000001828 */
[----:B------:R-:W-:Y:S01]  /*7200*/  IMAD.MOV.U32 R42, RZ, RZ, R104 ;  /* 0x000000ffff2a7224 */ /* 0x000fe200078e0068 */
[----:B------:R-:W-:Y:S01]  /*7210*/  MOV R40, R91 ;  /* 0x0000005b00287202 */ /* 0x000fe20000000f00 */
[----:B-1----:R-:W-:Y:S01]  /*7220*/  FFMA.FTZ R4, R145, c[0x0][0x2d0], -R2 ;  /* 0x0000b40091047a23 */ /* 0x002fe20000010802 */
[----:B--2---:R-:W-:Y:S01]  /*7230*/  F2FP.PACK_AB R8, R96, R95 ;  /* 0x0000005f6008723e */ /* 0x004fe200000000ff */
[----:B------:R-:W-:-:S02]  /*7240*/  IMAD.MOV.U32 R43, RZ, RZ, R105 ;  /* 0x000000ffff2b7224 */ /* 0x000fc400078e0069 */
[----:B------:R1:W-:Y:S01]  /*7250*/  MUFU.EX2 R97, R4 ;  /* 0x0000000400617308 */ /* 0x0003e20000000800 */
[----:B------:R-:W-:Y:S02]  /*7260*/  IMAD.MOV.U32 R102, RZ, RZ, R110 ;  /* 0x000000ffff667224 */ /* 0x000fe400078e006e */
[----:B-1----:R-:W-:-:S05]  /*7270*/  FFMA.FTZ R4, R144, c[0x0][0x2d0], -R2 ;  /* 0x0000b40090047a23 */ /* 0x002fca0000010802 */
        /* <DEDUP_REMOVED lines=14> */
[C---:B------:R-:W-:Y:S01]  /*7360*/  HMMA.16816.F32 R144, R8.reuse, R62, R28 ;  /* 0x0000003e0890723c */ /* 0x040fe2000000181c */
[----:B------:R-:W-:Y:S07]  /*7370*/  LDSM.16.MT88.4 R28, [R214+0x2100] ;  /* 0x00210000d61c783b */ /* 0x000fee0000004200 */
[----:B------:R-:W-:Y:S01]  /*7380*/  HMMA.16816.F32 R104, R8, R64, R32 ;  /* 0x000000400868723c */ /* 0x000fe20000001820 */
[----:B------:R-:W4:Y:S01]  /*7390*/  LDSM.16.MT88.4 R32, [R216+0x2100] ;  /* 0x00210000d820783b */ /* 0x000f220000004200 */
[----:B-1----:R-:W-:-:S04]  /*73a0*/  FFMA.FTZ R4, R190, c[0x0][0x2d0], -R7 ;  /* 0x0000b400be047a23 */ /* 0x002fc80000010807 */
[----:B------:R1:W-:Y:S02]  /*73b0*/  MUFU.EX2 R190, R4 ;  /* 0x0000000400be7308 */ /* 0x0003e40000000800 */
[----:B------:R-:W-:Y:S07]  /*73c0*/  HMMA.16816.F32 R44, R8, R68, R44 ;  /* 0x00000044082c723c */ /* 0x000fee000000182c */
[----:B------:R-:W-:Y:S02]  /*73d0*/  IMAD.MOV.U32 R68, RZ, RZ, R85 ;  /* 0x000000ffff447224 */ /* 0x000fe400078e0055 */
[----:B-1----:R-:W-:-:S02]  /*73e0*/  FFMA.FTZ R4, R194, c[0x0][0x2d0], -R7 ;  /* 0x0000b400c2047a23 */ /* 0x002fc40000010807 */
[----:B------:R-:W-:Y:S01]  /*73f0*/  IMAD.MOV.U32 R194, RZ, RZ, R93 ;  /* 0x000000ffffc27224 */ /* 0x000fe200078e005d */
[----:B------:R-:W-:Y:S01]  /*7400*/  MOV R93, R90 ;  /* 0x0000005a005d7202 */ /* 0x000fe20000000f00 */
[----:B------:R1:W5:Y:S01]  /*7410*/  MUFU.EX2 R192, R4 ;  /* 0x0000000400c07308 */ /* 0x0003620000000800 */
[----:B------:R-:W-:Y:S02]  /*7420*/  IMAD.MOV.U32 R90, RZ, RZ, R89 ;  /* 0x000000ffff5a7224 */ /* 0x000fe400078e0059 */
[----:B------:R-:W-:Y:S02]  /*7430*/  IMAD.MOV.U32 R89, RZ, RZ, R108 ;  /* 0x000000ffff597224 */ /* 0x000fe400078e006c */
[----:B------:R-:W-:Y:S02]  /*7440*/  IMAD.MOV.U32 R108, RZ, RZ, R142 ;  /* 0x000000ffff6c7224 */ /* 0x000fe400078e008e */
[----:B------:R-:W-:Y:S01]  /*7450*/  HMMA.16816.F32 R140, R8, R60, R48 ;  /* 0x0000003c088c723c */ /* 0x000fe20000001830 */
[----:B------:R-:W-:-:S02]  /*7460*/  IMAD.MOV.U32 R41, RZ, RZ, R90 ;  /* 0x000000ffff297224 */ /* 0x000fc400078e005a */
[----:B------:R-:W-:Y:S02]  /*7470*/  IMAD.MOV.U32 R103, RZ, RZ, R108 ;  /* 0x000000ffff677224 */ /* 0x000fe400078e006c */
[----:B------:R-:W-:Y:S02]  /*7480*/  IMAD.MOV.U32 R85, RZ, RZ, R89 ;  /* 0x000000ffff557224 */ /* 0x000fe400078e0059 */
[----:B------:R-:W-:Y:S01]  /*7490*/  MOV R48, R84 ;  /* 0x0000005400307202 */ /* 0x000fe20000000f00 */
[C---:B------:R-:W-:Y:S01]  /*74a0*/  HMMA.16816.F32 R60, R8.reuse, R56, R24 ;  /* 0x00000038083c723c */ /* 0x040fe20000001818 */
[----:B-1----:R-:W-:Y:S01]  /*74b0*/  FFMA.FTZ R4, R195, c[0x0][0x2d0], -R7 ;  /* 0x0000b400c3047a23 */ /* 0x002fe20000010807 */
[----:B------:R-:W-:Y:S01]  /*74c0*/  MOV R84, R93 ;  /* 0x0000005d00547202 */ /* 0x000fe20000000f00 */
[----:B------:R-:W-:Y:S01]  /*74d0*/  IMAD.MOV.U32 R195, RZ, RZ, R88 ;  /* 0x000000ffffc37224 */ /* 0x000fe200078e0058 */
[----:B------:R-:W-:Y:S01]  /*74e0*/  MOV R69, R103 ;  /* 0x0000006700457202 */ /* 0x000fe20000000f00 */
[----:B------:R1:W-:Y:S01]  /*74f0*/  MUFU.EX2 R131, R4 ;  /* 0x0000000400837308 */ /* 0x0003e20000000800 */
[----:B------:R-:W-:Y:S01]  /*7500*/  IMAD.MOV.U32 R49, RZ, RZ, R100 ;  /* 0x000000ffff317224 */ /* 0x000fe200078e0064 */
[----:B------:R-:W-:Y:S01]  /*7510*/  LDSM.16.MT88.4 R24, [R216+0x2900] ;  /* 0x00290000d818783b */ /* 0x000fe20000004200 */
[----:B------:R-:W-:Y:S01]  /*7520*/  HMMA.16816.F32 R108, R8, R66, R16 ;  /* 0x00000042086c723c */ /* 0x000fe20000001810 */
[----:B------:R-:W-:-:S02]  /*7530*/  IMAD.MOV.U32 R51, RZ, RZ, R101 ;  /* 0x000000ffff337224 */ /* 0x000fc400078e0065 */
[----:B------:R-:W-:Y:S01]  /*7540*/  LDSM.16.MT88.4 R16, [R213+0x2900] ;  /* 0x00290000d510783b */ /* 0x000fe20000004200 */
[----:B------:R-:W-:-:S04]  /*7550*/  IMAD.MOV.U32 R50, RZ, RZ, R85 ;  /* 0x000000ffff327224 */ /* 0x000fc800078e0055 */
[C---:B------:R-:W-:Y:S01]  /*7560*/  HMMA.16816.F32 R56, R8.reuse, R58, R12 ;  /* 0x0000003a0838723c */ /* 0x040fe2000000180c */
[----:B-1----:R-:W-:Y:S02]  /*7570*/  FFMA.FTZ R4, R196, c[0x0][0x2d0], -R7 ;  /* 0x0000b400c4047a23 */ /* 0x002fe40000010807 */
[----:B------:R-:W-:Y:S02]  /*7580*/  IMAD.MOV.U32 R196, RZ, RZ, R98 ;  /* 0x000000ffffc47224 */ /* 0x000fe400078e0062 */
[----:B------:R1:W-:Y:S02]  /*7590*/  MUFU.EX2 R98, R4 ;  /* 0x0000000400627308 */ /* 0x0003e40000000800 */
[----:B-1----:R-:W-:Y:S02]  /*75a0*/  FFMA.FTZ R4, R163, c[0x0][0x2d0], -R6 ;  /* 0x0000b400a3047a23 */ /* 0x002fe40000010806 */
[----:B------:R-:W-:Y:S01]  /*75b0*/  HMMA.16816.F32 R160, R8, R70, R20 ;  /* 0x0000004608a0723c */ /* 0x000fe20000001814 */
[----:B------:R-:W1:Y:S03]  /*75c0*/  LDSM.16.MT88.4 R20, [R215+0x2100] ;  /* 0x00210000d714783b */ /* 0x000e660000004200 */
[----:B------:R3:W-:Y:S03]  /*75d0*/  MUFU.EX2 R94, R4 ;  /* 0x00000004005e7308 */ /* 0x0007e60000000800 */
[----:B------:R-:W-:Y:S01]  /*75e0*/  IMAD.MOV.U32 R71, RZ, RZ, R92 ;  /* 0x000000ffff477224 */ /* 0x000fe200078e005c */
[----:B--2---:R-:W-:-:S02]  /*75f0*/  F2FP.PACK_AB R8, R235, R236 ;  /* 0x000000eceb08723e */ /* 0x004fc400000000ff */
[----:B-----5:R-:W-:Y:S01]  /*7600*/  F2FP.PACK_AB R10, R192, R190 ;  /* 0x000000bec00a723e */ /* 0x020fe200000000ff */
[----:B---3--:R-:W-:Y:S02]  /*7610*/  FFMA.FTZ R4, R191, c[0x0][0x2d0], -R6 ;  /* 0x0000b400bf047a23 */ /* 0x008fe40000010806 */
[----:B------:R-:W-:Y:S02]  /*7620*/  IMAD.MOV.U32 R191, RZ, RZ, R68 ;  /* 0x000000ffffbf7224 */ /* 0x000fe400078e0044 */
[----:B------:R2:W3:Y:S01]  /*7630*/  MUFU.EX2 R93, R4 ;  /* 0x00000004005d7308 */ /* 0x0004e20000000800 */
[----:B------:R-:W-:Y:S02]  /*7640*/  IMAD.MOV.U32 R68, RZ, RZ, R48 ;  /* 0x000000ffff447224 */ /* 0x000fe400078e0030 */
[----:B------:R-:W-:Y:S01]  /*7650*/  IMAD.MOV.U32 R48, RZ, RZ, R127 ;  /* 0x000000ffff307224 */ /* 0x000fe200078e007f */
[----:B------:R-:W-:Y:S01]  /*7660*/  MOV R127, R83 ;  /* 0x00000053007f7202 */ /* 0x000fe20000000f00 */
[----:B--2---:R-:W-:Y:S01]  /*7670*/  FFMA.FTZ R4, R189, c[0x0][0x2d0], -R6 ;  /* 0x0000b400bd047a23 */ /* 0x004fe20000010806 */
[----:B---3--:R-:W-:Y:S01]  /*7680*/  F2FP.PACK_AB R9, R93, R94 ;  /* 0x0000005e5d09723e */ /* 0x008fe200000000ff */
[----:B------:R-:W-:-:S02]  /*7690*/  IMAD.MOV.U32 R189, RZ, RZ, R49 ;  /* 0x000000ffffbd7224 */ /* 0x000fc400078e0031 */
[----:B------:R2:W-:Y:S02]  /*76a0*/  MUFU.EX2 R92, R4 ;  /* 0x00000004005c7308 */ /* 0x0005e40000000800 */
[----:B--2---:R-:W-:-:S06]  /*76b0*/  FFMA.FTZ R4, R193, c[0x0][0x2d0], -R6 ;  /* 0x0000b400c1047a23 */ /* 0x004fcc0000010806 */
[----:B------:R2:W3:Y:S02]  /*76c0*/  MUFU.EX2 R90, R4 ;  /* 0x00000004005a7308 */ /* 0x0004e40000000800 */
[----:B--2---:R-:W-:Y:S01]  /*76d0*/  FFMA.FTZ R4, R204, c[0x0][0x2d0], -R7 ;  /* 0x0000b400cc047a23 */ /* 0x004fe20000010807 */
[----:B---3--:R-:W-:Y:S01]  /*76e0*/  F2FP.PACK_AB R11, R90, R92 ;  /* 0x0000005c5a0b723e */ /* 0x008fe200000000ff */
[----:B------:R-:W-:-:S04]  /*76f0*/  IMAD.MOV.U32 R204, RZ, RZ, R43 ;  /* 0x000000ffffcc7224 */ /* 0x000fc800078e002b */
[----:B------:R2:W-:Y:S01]  /*7700*/  MUFU.EX2 R91, R4 ;  /* 0x00000004005b7308 */ /* 0x0005e20000000800 */
[----:B------:R-:W-:Y:S02]  /*7710*/  FFMA.FTZ R7, R207, c[0x0][0x2d0], -R7 ;  /* 0x0000b400cf077a23 */ /* 0x000fe40000010807 */
[----:B------:R-:W-:Y:S01]  /*7720*/  IMAD.MOV.U32 R207, RZ, RZ, R51 ;  /* 0x000000ffffcf7224 */ /* 0x000fe200078e0033 */
[C---:B------:R-:W-:Y:S04]  /*7730*/  HMMA.16816.F32 R136, R8.reuse, R36, R136 ;  /* 0x000000240888723c */ /* 0x040fe80000001888 */
[----:B------:R-:W-:Y:S04]  /*7740*/  MUFU.EX2 R89, R7 ;  /* 0x0000000700597308 */ /* 0x000fe80000000800 */
[----:B------:R-:W-:Y:S01]  /*7750*/  HMMA.16816.F32 R148, R8, R38, R148 ;  /* 0x000000260894723c */ /* 0x000fe20000001894 */
[----:B--2---:R-:W-:-:S02]  /*7760*/  FFMA.FTZ R4, R197, c[0x0][0x2d0], -R6 ;  /* 0x0000b400c5047a23 */ /* 0x004fc40000010806 */
[----:B------:R-:W-:Y:S02]  /*7770*/  IMAD.MOV.U32 R197, RZ, RZ, R50 ;  /* 0x000000ffffc57224 */ /* 0x000fe400078e0032 */
[----:B------:R2:W-:Y:S03]  /*7780*/  MUFU.EX2 R88, R4 ;  /* 0x0000000400587308 */ /* 0x0005e60000000800 */
[C---:B----4-:R-:W-:Y:S08]  /*7790*/  HMMA.16816.F32 R152, R8.reuse, R32, R152 ;  /* 0x000000200898723c */ /* 0x050ff00000001898 */
[----:B------:R-:W-:Y:S01]  /*77a0*/  HMMA.16816.F32 R164, R8, R28, R164 ;  /* 0x0000001c08a4723c */ /* 0x000fe200000018a4 */
[----:B--2---:R-:W-:-:S07]  /*77b0*/  FFMA.FTZ R4, R199, c[0x0][0x2d0], -R6 ;  /* 0x0000b400c7047a23 */ /* 0x004fce0000010806 */
[C---:B------:R-:W-:Y:S01]  /*77c0*/  HMMA.16816.F32 R112, R8.reuse, R30, R112 ;  /* 0x0000001e0870723c */ /* 0x040fe20000001870 */
[----:B------:R-:W-:Y:S01]  /*77d0*/  IMAD.MOV.U32 R199, RZ, RZ, R127 ;  /* 0x000000ffffc77224 */ /* 0x000fe200078e007f */
[----:B------:R2:W3:Y:S06]  /*77e0*/  MUFU.EX2 R87, R4 ;  /* 0x0000000400577308 */ /* 0x0004ec0000000800 */
[----:B-1----:R-:W-:Y:S01]  /*77f0*/  HMMA.16816.F32 R116, R8, R20, R116 ;  /* 0x000000140874723c */ /* 0x002fe20000001874 */
[--C-:B--2---:R-:W-:Y:S02]  /*7800*/  FFMA.FTZ R4, R203, c[0x0][0x2d0], -R6.reuse ;  /* 0x0000b400cb047a23 */ /* 0x104fe40000010806 */
[----:B------:R-:W-:-:S02]  /*7810*/  FFMA.FTZ R6, R206, c[0x0][0x2d0], -R6 ;  /* 0x0000b400ce067a23 */ /* 0x000fc40000010806 */
[----:B------:R1:W-:Y:S01]  /*7820*/  MUFU.EX2 R86, R4 ;  /* 0x0000000400567308 */ /* 0x0003e20000000800 */
[----:B------:R-:W-:Y:S02]  /*7830*/  IMAD.MOV.U32 R206, RZ, RZ, R102 ;  /* 0x000000ffffce7224 */ /* 0x000fe400078e0066 */
[----:B------:R-:W-:Y:S01]  /*7840*/  HMMA.16816.F32 R100, R8, R34, R168 ;  /* 0x000000220864723c */ /* 0x000fe200000018a8 */
[----:B------:R-:W-:-:S04]  /*7850*/  IMAD.MOV.U32 R203, RZ, RZ, R125 ;  /* 0x000000ffffcb7224 */ /* 0x000fc800078e007d */
[----:B------:R-:W2:Y:S02]  /*7860*/  MUFU.EX2 R85, R6 ;  /* 0x0000000600557308 */ /* 0x000ea40000000800 */
[----:B------:R-:W-:Y:S01]  /*7870*/  F2FP.PACK_AB R168, R98, R131 ;  /* 0x0000008362a8723e */ /* 0x000fe200000000ff */
[----:B------:R-:W-:Y:S01]  /*7880*/  HMMA.16816.F32 R8, R8, R22, R52 ;  /* 0x000000160808723c */ /* 0x000fe20000001834 */
[----:B------:R-:W4:Y:S01]  /*7890*/  LDSM.16.MT88.4 R52, [R215+0x2900] ;  /* 0x00290000d734783b */ /* 0x000f220000004200 */
[----:B---3--:R-:W-:Y:S02]  /*78a0*/  F2FP.PACK_AB R169, R87, R88 ;  /* 0x0000005857a9723e */ /* 0x008fe400000000ff */
[----:B------:R-:W-:Y:S01]  /*78b0*/  F2FP.PACK_AB R170, R89, R91 ;  /* 0x0000005b59aa723e */ /* 0x000fe200000000ff */
[----:B-1----:R-:W-:Y:S01]  /*78c0*/  FFMA.FTZ R4, R198, c[0x0][0x2d0], -R2 ;  /* 0x0000b400c6047a23 */ /* 0x002fe20000010802 */
[----:B------:R-:W-:Y:S01]  /*78d0*/  MOV R198, R195 ;  /* 0x000000c300c67202 */ /* 0x000fe20000000f00 */
[----:B------:R-:W-:-:S02]  /*78e0*/  IMAD.MOV.U32 R195, RZ, RZ, R41 ;  /* 0x000000ffffc37224 */ /* 0x000fc400078e0029 */
[----:B------:R-:W-:Y:S02]  /*78f0*/  IMAD.MOV.U32 R41, RZ, RZ, R42 ;  /* 0x000000ffff297224 */ /* 0x000fe400078e002a */
[----:B------:R-:W-:Y:S02]  /*7900*/  IMAD.MOV.U32 R42, RZ, RZ, R84 ;  /* 0x000000ffff2a7224 */ /* 0x000fe400078e0054 */
[----:B------:R1:W-:Y:S01]  /*7910*/  MUFU.EX2 R84, R4 ;  /* 0x0000000400547308 */ /* 0x0003e20000000800 */
[----:B--2---:R-:W-:Y:S01]  /*7920*/  F2FP.PACK_AB R171, R85, R86 ;  /* 0x0000005655ab723e */ /* 0x004fe200000000ff */
[----:B------:R-:W-:-:S06]  /*7930*/  IMAD.MOV.U32 R193, RZ, RZ, R42 ;  /* 0x000000ffffc17224 */ /* 0x000fcc00078e002a */
[----:B------:R-:W-:Y:S01]  /*7940*/  HMMA.16816.F32 R136, R168, R16, R136 ;  /* 0x00000010a888723c */ /* 0x000fe20000001888 */
[----:B-1----:R-:W-:Y:S01]  /*7950*/  FFMA.FTZ R4, R202, c[0x0][0x2d0], -R2 ;  /* 0x0000b400ca047a23 */ /* 0x002fe20000010802 */
[----:B------:R-:W-:-:S06]  /*7960*/  MOV R202, R71 ;  /* 0x0000004700ca7202 */ /* 0x000fcc0000000f00 */
[C---:B------:R-:W-:Y:S01]  /*7970*/  HMMA.16816.F32 R148, R168.reuse, R18, R148 ;  /* 0x00000012a894723c */ /* 0x040fe20000001894 */
[----:B------:R1:W-:Y:S07]  /*7980*/  MUFU.EX2 R83, R4 ;  /* 0x0000000400537308 */ /* 0x0003ee0000000800 */
[C---:B------:R-:W-:Y:S08]  /*7990*/  HMMA.16816.F32 R152, R168.reuse, R24, R152 ;  /* 0x00000018a898723c */ /* 0x040ff00000001898 */
[----:B------:R-:W-:Y:S01]  /*79a0*/  HMMA.16816.F32 R100, R168, R26, R100 ;  /* 0x0000001aa864723c */ /* 0x000fe20000001864 */
[----:B-1----:R-:W-:-:S02]  /*79b0*/  FFMA.FTZ R4, R205, c[0x0][0x2d0], -R2 ;  /* 0x0000b400cd047a23 */ /* 0x002fc40000010802 */
[----:B------:R-:W-:Y:S02]  /*79c0*/  IMAD.MOV.U32 R205, RZ, RZ, R69 ;  /* 0x000000ffffcd7224 */ /* 0x000fe400078e0045 */
[----:B------:R-:W-:Y:S02]  /*79d0*/  IMAD.MOV.U32 R69, RZ, RZ, R82 ;  /* 0x000000ffff457224 */ /* 0x000fe400078e0052 */
[----:B------:R1:W-:Y:S01]  /*79e0*/  MUFU.EX2 R82, R4 ;  /* 0x0000000400527308 */ /* 0x0003e20000000800 */
[----:B----4-:R-:W-:Y:S01]  /*79f0*/  HMMA.16816.F32 R116, R168, R52, R116 ;  /* 0x00000034a874723c */ /* 0x010fe20000001874 */
[----:B-1----:R-:W-:Y:S01]  /*7a00*/  FFMA.FTZ R4, R208, c[0x0][0x2d0], -R2 ;  /* 0x0000b400d0047a23 */ /* 0x002fe20000010802 */
[----:B------:R-:W-:-:S05]  /*7a10*/  MOV R208, R40 ;  /* 0x0000002800d07202 */ /* 0x000fca0000000f00 */
[----:B------:R1:W2:Y:S02]  /*7a20*/  MUFU.EX2 R71, R4 ;  /* 0x0000000400477308 */ /* 0x0002a40000000800 */
[--C-:B-1----:R-:W-:Y:S01]  /*7a30*/  FFMA.FTZ R4, R185, c[0x0][0x2d0], -R0.reuse ;  /* 0x0000b400b9047a23 */ /* 0x102fe20000010800 */
[----:B--2---:R-:W-:Y:S01]  /*7a40*/  F2FP.PACK_AB R6, R71, R82 ;  /* 0x000000524706723e */ /* 0x004fe200000000ff */
[----:B------:R-:W-:Y:S02]  /*7a50*/  IMAD.MOV.U32 R185, RZ, RZ, R41 ;  /* 0x000000ffffb97224 */ /* 0x000fe400078e0029 */
[----:B------:R-:W1:Y:S02]  /*7a60*/  LDSM.16.MT88.4 R40, [R214+0x2900] ;  /* 0x00290000d628783b */ /* 0x000e640000004200 */
[----:B------:R2:W-:Y:S02]  /*7a70*/  MUFU.EX2 R49, R4 ;  /* 0x0000000400317308 */ /* 0x0005e40000000800 */
[----:B--2---:R-:W-:Y:S01]  /*7a80*/  FFMA.FTZ R4, R187, c[0x0][0x2d0], -R0 ;  /* 0x0000b400bb047a23 */ /* 0x004fe20000010800 */
[----:B------:R-:W-:-:S05]  /*7a90*/  MOV R187, R68 ;  /* 0x0000004400bb7202 */ /* 0x000fca0000000f00 */
[----:B------:R2:W3:Y:S02]  /*7aa0*/  MUFU.EX2 R64, R4 ;  /* 0x0000000400407308 */ /* 0x0004e40000000800 */
[--C-:B--2---:R-:W-:Y:S02]  /*7ab0*/  FFMA.FTZ R4, R186, c[0x0][0x2d0], -R0.reuse ;  /* 0x0000b400ba047a23 */ /* 0x104fe40000010800 */
[----:B------:R-:W-:Y:S01]  /*7ac0*/  IMAD.MOV.U32 R186, RZ, RZ, R69 ;  /* 0x000000ffffba7224 */ /* 0x000fe200078e0045 */
[C---:B-1----:R-:W-:Y:S03]  /*7ad0*/  HMMA.16816.F32 R164, R168.reuse, R40, R164 ;  /* 0x00000028a8a4723c */ /* 0x042fe600000018a4 */
[----:B------:R1:W-:Y:S05]  /*7ae0*/  MUFU.EX2 R51, R4 ;  /* 0x0000000400337308 */ /* 0x0003ea0000000800 */
[C---:B------:R-:W-:Y:S08]  /*7af0*/  HMMA.16816.F32 R112, R168.reuse, R42, R112 ;  /* 0x0000002aa870723c */ /* 0x040ff00000001870 */
[----:B------:R-:W-:Y:S01]  /*7b00*/  HMMA.16816.F32 R168, R168, R54, R8 ;  /* 0x00000036a8a8723c */ /* 0x000fe20000001808 */
[----:B-1----:R-:W-:Y:S01]  /*7b10*/  FFMA.FTZ R4, R188, c[0x0][0x2d0], -R0 ;  /* 0x0000b400bc047a23 */ /* 0x002fe20000010800 */
[----:B------:R-:W-:-:S02]  /*7b20*/  MOV R188, R5 ;  /* 0x0000000500bc7202 */ /* 0x000fc40000000f00 */
[----:B---3--:R-:W-:Y:S01]  /*7b30*/  F2FP.PACK_AB R5, R64, R49 ;  /* 0x000000314005723e */ /* 0x008fe200000000ff */
[----:B------:R1:W2:Y:S02]  /*7b40*/  MUFU.EX2 R50, R4 ;  /* 0x0000000400327308 */ /* 0x0002a40000000800 */
[----:B------:R-:W-:-:S06]  /*7b50*/  FFMA.FTZ R8, R230, c[0x0][0x2d0], -R2 ;  /* 0x0000b400e6087a23 */ /* 0x000fcc0000010802 */
[----:B------:R3:W-:Y:S01]  /*7b60*/  MUFU.EX2 R65, R8 ;  /* 0x0000000800417308 */ /* 0x0007e20000000800 */
[----:B-1----:R-:W-:Y:S02]  /*7b70*/  F2FP.PACK_AB R4, R83, R84 ;  /* 0x000000545304723e */ /* 0x002fe400000000ff */
[----:B--2---:R-:W-:Y:S01]  /*7b80*/  F2FP.PACK_AB R7, R50, R51 ;  /* 0x000000333207723e */ /* 0x004fe200000000ff */
[----:B---3--:R-:W-:-:S06]  /*7b90*/  FFMA.FTZ R8, R232, c[0x0][0x2d0], -R2 ;  /* 0x0000b400e8087a23 */ /* 0x008fcc0000010802 */
[C---:B------:R-:W-:Y:S01]  /*7ba0*/  HMMA.16816.F32 R140, R4.reuse, R156, R140 ;  /* 0x0000009c048c723c */ /* 0x040fe2000000188c */
[----:B------:R1:W-:Y:S07]  /*7bb0*/  MUFU.EX2 R66, R8 ;  /* 0x0000000800427308 */ /* 0x0003ee0000000800 */
[C---:B------:R-:W-:Y:S08]  /*7bc0*/  HMMA.16816.F32 R144, R4.reuse, R158, R144 ;  /* 0x0000009e0490723c */ /* 0x040ff00000001890 */
[----:B------:R-:W-:Y:S01]  /*7bd0*/  HMMA.16816.F32 R156, R4, R132, R44 ;  /* 0x00000084049c723c */ /* 0x000fe2000000182c */
[----:B-1----:R-:W-:-:S04]  /*7be0*/  FFMA.FTZ R8, R210, c[0x0][0x2d0], -R2 ;  /* 0x0000b400d2087a23 */ /* 0x002fc80000010802 */
[----:B------:R1:W-:Y:S02]  /*7bf0*/  MUFU.EX2 R67, R8 ;  /* 0x0000000800437308 */ /* 0x0003e40000000800 */
[----:B------:R-:W-:Y:S01]  /*7c00*/  IMAD.MOV.U32 R133, RZ, RZ, R48 ;  /* 0x000000ffff857224 */ /* 0x000fe200078e0030 */
[----:B------:R-:W-:Y:S01]  /*7c10*/  HMMA.16816.F32 R12, R4, R172, R60 ;  /* 0x000000ac040c723c */ /* 0x000fe2000000183c */
[----:B------:R-:W-:-:S07]  /*7c20*/  MOV R132, R126 ;  /* 0x0000007e00847202 */ /* 0x000fce0000000f00 */
[----:B------:R-:W-:Y:S01]  /*7c30*/  HMMA.16816.F32 R160, R4, R134, R160 ;  /* 0x0000008604a0723c */ /* 0x000fe200000018a0 */
[----:B-1----:R-:W-:-:S07]  /*7c40*/  FFMA.FTZ R8, R209, c[0x0][0x2d0], -R2 ;  /* 0x0000b400d1087a23 */ /* 0x002fce0000010802 */
[C---:B------:R-:W-:Y:S01]  /*7c50*/  HMMA.16816.F32 R104, R4.reuse, R72, R104 ;  /* 0x000000480468723c */ /* 0x040fe20000001868 */
[----:B------:R-:W-:Y:S01]  /*7c60*/  IMAD.MOV.U32 R135, RZ, RZ, R124 ;  /* 0x000000ffff877224 */ /* 0x000fe200078e007c */
[----:B------:R1:W-:Y:S06]  /*7c70*/  MUFU.EX2 R68, R8 ;  /* 0x0000000800447308 */ /* 0x0003ec0000000800 */
[----:B------:R-:W-:Y:S01]  /*7c80*/  HMMA.16816.F32 R108, R4, R74, R108 ;  /* 0x0000004a046c723c */ /* 0x000fe2000000186c */
[----:B-1----:R-:W-:-:S04]  /*7c90*/  FFMA.FTZ R8, R211, c[0x0][0x2d0], -R2 ;  /* 0x0000b400d3087a23 */ /* 0x002fc80000010802 */
[----:B------:R1:W-:Y:S02]  /*7ca0*/  MUFU.EX2 R69, R8 ;  /* 0x0000000800457308 */ /* 0x0003e40000000800 */
[----:B-1----:R-:W-:Y:S02]  /*7cb0*/  FFMA.FTZ R8, R229, c[0x0][0x2d0], -R2 ;  /* 0x0000b400e5087a23 */ /* 0x002fe40000010802 */
[----:B------:R-:W-:-:S04]  /*7cc0*/  IMAD.U32 R229, RZ, RZ, UR13 ;  /* 0x0000000dffe57e24 */ /* 0x000fc8000f8e00ff */
[----:B------:R1:W2:Y:S02]  /*7cd0*/  MUFU.EX2 R70, R8 ;  /* 0x0000000800467308 */ /* 0x0002a40000000800 */
[----:B-1----:R-:W-:Y:S01]  /*7ce0*/  FFMA.FTZ R8, R201, c[0x0][0x2d0], -R0 ;  /* 0x0000b400c9087a23 */ /* 0x002fe20000010800 */
[----:B--2---:R-:W-:-:S05]  /*7cf0*/  F2FP.PACK_AB R124, R70, R69 ;  /* 0x00000045467c723e */ /* 0x004fca00000000ff */
[----:B------:R1:W-:Y:S02]  /*7d00*/  MUFU.EX2 R44, R8 ;  /* 0x00000008002c7308 */ /* 0x0003e40000000800 */
[----:B-1----:R-:W-:-:S06]  /*7d10*/  FFMA.FTZ R8, R200, c[0x0][0x2d0], -R0 ;  /* 0x0000b400c8087a23 */ /* 0x002fcc0000010800 */
[----:B------:R1:W2:Y:S02]  /*7d20*/  MUFU.EX2 R45, R8 ;  /* 0x00000008002d7308 */ /* 0x0002a40000000800 */
[----:B-1----:R-:W-:-:S06]  /*7d30*/  FFMA.FTZ R8, R180, c[0x0][0x2d0], -R0 ;  /* 0x0000b400b4087a23 */ /* 0x002fcc0000010800 */
[----:B------:R1:W-:Y:S02]  /*7d40*/  MUFU.EX2 R47, R8 ;  /* 0x00000008002f7308 */ /* 0x0003e40000000800 */
[----:B-1----:R-:W-:-:S06]  /*7d50*/  FFMA.FTZ R8, R179, c[0x0][0x2d0], -R0 ;  /* 0x0000b400b3087a23 */ /* 0x002fcc0000010800 */
[----:B------:R1:W3:Y:S02]  /*7d60*/  MUFU.EX2 R48, R8 ;  /* 0x0000000800307308 */ /* 0x0002e40000000800 */
[--C-:B-1----:R-:W-:Y:S02]  /*7d70*/  FFMA.FTZ R8, R233, c[0x0][0x2d0], -R2.reuse ;  /* 0x0000b400e9087a23 */ /* 0x102fe40000010802 */
[----:B------:R-:W-:-:S04]  /*7d80*/  FFMA.FTZ R2, R234, c[0x0][0x2d0], -R2 ;  /* 0x0000b400ea027a23 */ /* 0x000fc80000010802 */
[----:B------:R1:W-:Y:S02]  /*7d90*/  MUFU.EX2 R60, R8 ;  /* 0x00000008003c7308 */ /* 0x0003e40000000800 */
[----:B-1----:R-:W-:Y:S06]  /*7da0*/  HMMA.16816.F32 R8, R4, R174, R56 ;  /* 0x000000ae0408723c */ /* 0x002fec0000001838 */
[----:B------:R1:W4:Y:S01]  /*7db0*/  MUFU.EX2 R56, R2 ;  /* 0x0000000200387308 */ /* 0x0003220000000800 */
[----:B------:R-:W-:Y:S02]  /*7dc0*/  F2FP.PACK_AB R4, R66, R65 ;  /* 0x000000414204723e */ /* 0x000fe400000000ff */
[----:B------:R-:W-:-:S02]  /*7dd0*/  F2FP.PACK_AB R6, R68, R67 ;  /* 0x000000434406723e */ /* 0x000fc400000000ff */
[----:B--2---:R-:W-:Y:S02]  /*7de0*/  F2FP.PACK_AB R5, R45, R44 ;  /* 0x0000002c2d05723e */ /* 0x004fe400000000ff */
[----:B---3--:R-:W-:Y:S01]  /*7df0*/  F2FP.PACK_AB R7, R48, R47 ;  /* 0x0000002f3007723e */ /* 0x008fe200000000ff */
[----:B-1----:R-:W-:Y:S01]  /*7e00*/  FFMA.FTZ R2, R181, c[0x0][0x2d0], -R0 ;  /* 0x0000b400b5027a23 */ /* 0x002fe20000010800 */
[----:B----4-:R-:W-:-:S05]  /*7e10*/  F2FP.PACK_AB R126, R56, R60 ;  /* 0x0000003c387e723e */ /* 0x010fca00000000ff */
[C---:B------:R-:W-:Y:S01]  /*7e20*/  HMMA.16816.F32 R140, R4.reuse, R36, R140 ;  /* 0x00000024048c723c */ /* 0x040fe2000000188c */
[----:B------:R1:W-:Y:S07]  /*7e30*/  MUFU.EX2 R46, R2 ;  /* 0x00000002002e7308 */ /* 0x0003ee0000000800 */
[C---:B------:R-:W-:Y:S08]  /*7e40*/  HMMA.16816.F32 R156, R4.reuse, R32, R156 ;  /* 0x00000020049c723c */ /* 0x040ff0000000189c */
[----:B------:R-:W-:Y:S01]  /*7e50*/  HMMA.16816.F32 R144, R4, R38, R144 ;  /* 0x000000260490723c */ /* 0x000fe20000001890 */
[----:B-1----:R-:W-:-:S04]  /*7e60*/  FFMA.FTZ R2, R184, c[0x0][0x2d0], -R0 ;  /* 0x0000b400b8027a23 */ /* 0x002fc80000010800 */
[----:B------:R1:W2:Y:S03]  /*7e70*/  MUFU.EX2 R37, R2 ;  /* 0x0000000200257308 */ /* 0x0002a60000000800 */
[C---:B------:R-:W-:Y:S08]  /*7e80*/  HMMA.16816.F32 R160, R4.reuse, R34, R160 ;  /* 0x0000002204a0723c */ /* 0x040ff000000018a0 */
[----:B------:R-:W-:Y:S01]  /*7e90*/  HMMA.16816.F32 R104, R4, R28, R104 ;  /* 0x0000001c0468723c */ /* 0x000fe20000001868 */
[--C-:B-1----:R-:W-:Y:S01]  /*7ea0*/  FFMA.FTZ R2, R183, c[0x0][0x2d0], -R0.reuse ;  /* 0x0000b400b7027a23 */ /* 0x102fe20000010800 */
[----:B--2---:R-:W-:Y:S01]  /*7eb0*/  F2FP.PACK_AB R125, R37, R46 ;  /* 0x0000002e257d723e */ /* 0x004fe200000000ff */
[----:B------:R-:W-:-:S05]  /*7ec0*/  FFMA.FTZ R0, R182, c[0x0][0x2d0], -R0 ;  /* 0x0000b400b6007a23 */ /* 0x000fca0000010800 */
[C---:B------:R-:W-:Y:S01]  /*7ed0*/  HMMA.16816.F32 R108, R4.reuse, R30, R108 ;  /* 0x0000001e046c723c */ /* 0x040fe2000000186c */
[----:B------:R1:W-:Y:S07]  /*7ee0*/  MUFU.EX2 R36, R2 ;  /* 0x0000000200247308 */ /* 0x0003ee0000000800 */
[C---:B------:R-:W-:Y:S01]  /*7ef0*/  HMMA.16816.F32 R12, R4.reuse, R20, R12 ;  /* 0x00000014040c723c */ /* 0x040fe2000000180c */
[----:B------:R2:W3:Y:S07]  /*7f00*/  MUFU.EX2 R32, R0 ;  /* 0x0000000000207308 */ /* 0x0004ee0000000800 */
[----:B------:R-:W-:Y:S01]  /*7f10*/  HMMA.16816.F32 R8, R4, R22, R8 ;  /* 0x000000160408723c */ /* 0x000fe20000001808 */
[----:B-1----:R-:W-:-:S04]  /*7f20*/  FADD.FTZ R2, R188, R133 ;  /* 0x00000085bc027221 */ /* 0x002fc80000010000 */
[----:B------:R-:W-:Y:S02]  /*7f30*/  FADD.FTZ R2, R187, R2 ;  /* 0x00000002bb027221 */ /* 0x000fe40000010000 */
[----:B------:R-:W-:Y:S02]  /*7f40*/  FADD.FTZ R6, R244, R242 ;  /* 0x000000f2f4067221 */ /* 0x000fe40000010000 */
[----:B--2---:R-:W-:Y:S01]  /*7f50*/  FADD.FTZ R0, R132, R135 ;  /* 0x0000008784007221 */ /* 0x004fe20000010000 */
[----:B---3--:R-:W-:Y:S01]  /*7f60*/  F2FP.PACK_AB R127, R32, R36 ;  /* 0x00000024207f723e */ /* 0x008fe200000000ff */
        /* <DEDUP_REMOVED lines=95> */
[----:B------:R1:W-:Y:S01]  /*8560*/  STL [R1+0x8], R5 ;  /* 0x0000080501007387 */ /* 0x0003e20000100800 */
[----:B------:R-:W-:-:S03]  /*8570*/  FADD.FTZ R0, R32, R0 ;  /* 0x0000000020007221 */ /* 0x000fc60000010000 */
[----:B------:R1:W-:Y:S04]  /*8580*/  STL [R1+0xc], R4 ;  /* 0x00000c0401007387 */ /* 0x0003e80000100800 */
[----:B------:R1:W-:Y:S04]  /*8590*/  STL [R1+0x10], R2 ;  /* 0x0000100201007387 */ /* 0x0003e80000100800 */
[----:B------:R1:W-:Y:S01]  /*85a0*/  STL [R1+0x14], R0 ;  /* 0x0000140001007387 */ /* 0x0003e20000100800 */
[----:B------:R-:W-:Y:S05]  /*85b0*/  @P0 BRA `(.L_x_258) ;  /* 0x0000015000000947 */ /* 0x000fea0003800000 */
[----:B------:R-:W-:Y:S01]  /*85c0*/  ISETP.LT.AND P0, PT, RZ, UR14, PT ;  /* 0x0000000eff007c0c */ /* 0x000fe2000bf01270 */
        /* <DEDUP_REMOVED lines=11> */
.L_x_259:
[----:B------:R-:W-:Y:S02]  /*8680*/  UISETP.NE.AND UP2, UPT, UR5, 0x1, UPT ;  /* 0x000000010500788c */ /* 0x000fe4000bf45270 */
[----:B------:R-:W-:Y:S02]  /*8690*/  ULDC.64 UR14, c[0x0][0x330] ;  /* 0x0000cc00000e7ab9 */ /* 0x000fe40000000a00 */
[----:B------:R-:W-:-:S07]  /*86a0*/  UIMAD.WIDE.U32 UR16, UR11, UR14, URZ ;  /* 0x0000000e0b1072a5 */ /* 0x000fce000f8e003f */
[----:B------:R-:W-:Y:S02]  /*86b0*/  @UP2 UMOV UR13, UR17 ;  /* 0x00000011000d2c82 */ /* 0x000fe40008000000 */
[----:B------:R-:W-:-:S03]  /*86c0*/  @UP2 USHF.R.U32.HI UR11, URZ, UR15, UR13 ;  /* 0x0000000f3f0b2299 */ /* 0x000fc6000801160d */
.L_x_260:
[----:B------:R-:W-:Y:S02]  /*86d0*/  ULDC UR13, c[0x0][0x32c] ;  /* 0x0000cb00000d7ab9 */ /* 0x000fe40000000800 */
[----:B------:R-:W-:-:S04]  /*86e0*/  UIMAD UR13, UR11, UR5, UR13 ;  /* 0x000000050b0d72a4 */ /* 0x000fc8000f8e020d */
[----:B------:R-:W-:-:S04]  /*86f0*/  UISETP.LT.AND UP2, UPT, UR6, UR13, UPT ;  /* 0x0000000d0600728c */ /* 0x000fc8000bf41270 */
[----:B------:R-:W-:-:S04]  /*8700*/  USEL UR6, UR6, UR13, UP2 ;  /* 0x0000000d06067287 */ /* 0x000fc80009000000 */
.L_x_258:
[----:B------:R-:W-:-:S07]  /*8710*/  UIMAD.WIDE UR14, UR6, 0x2aaaaaab, URZ ;  /* 0x2aaaaaab060e78a5 */ /* 0x000fce000f8e023f */
[----:B------:R-:W-:Y:S02]  /*8720*/  UMOV UR11, UR15 ;  /* 0x0000000f000b7c82 */ /* 0x000fe40008000000 */
[----:B------:R-:W-:-:S04]  /*8730*/  USHF.R.U32.HI UR5, URZ, 0x1f, UR11 ;  /* 0x0000001f3f057899 */ /* 0x000fc8000801160b */
[----:B------:R-:W-:-:S04]  /*8740*/  ULEA.HI.SX32 UR5, UR11, UR5, 0x1c ;  /* 0x000000050b057291 */ /* 0x000fc8000f8fe23f */
[----:B------:R-:W-:-:S04]  /*8750*/  UISETP.LT.AND UP2, UPT, UR4, UR5, UPT ;  /* 0x000000050400728c */ /* 0x000fc8000bf41270 */
[----:B------:R-:W-:-:S06]  /*8760*/  USEL UR5, UR4, UR5, !UP2 ;  /* 0x0000000504057287 */ /* 0x000fcc000d000000 */
[----:B------:R-:W-:-:S13]  /*8770*/  ISETP.GE.AND P0, PT, R229, UR5, PT ;  /* 0x00000005e5007c0c */ /* 0x000fda000bf06270 */
[----:B------:R-:W-:Y:S05]  /*8780*/  @!P0 BRA `(.L_x_261) ;  /* 0x00005d1000008947 */ /* 0x000fea0003800000 */
[----:B-1----:R-:W2:Y:S01]  /*8790*/  LDL R0, [R1+0x28] ;  /* 0x0000280001007983 */ /* 0x002ea20000100800 */
        /* <DEDUP_REMOVED lines=9> */
.L_x_278:
[----:B------:R-:W-:Y:S04]  /*8830*/  DEPBAR.LE SB0, 0x0 ;  /* 0x000080000000791a */ /* 0x000fe80000000000 */
[----:B------:R-:W-:Y:S01]  /*8840*/  BAR.SYNC.DEFER_BLOCKING 0x0 ;  /* 0x0000000000007b1d */ /* 0x000fe20000010000 */
[C---:B------:R-:W-:Y:S01]  /*8850*/  ISETP.LT.AND P2, PT, R229.reuse, UR4, PT ;  /* 0x00000004e5007c0c */ /* 0x040fe2000bf41270 */
[----:B------:R-:W-:Y:S01]  /*8860*/  IMAD.MOV.U32 R230, RZ, RZ, c[0x0][0x1e0] ;  /* 0x00007800ffe67624 */ /* 0x000fe200078e00ff */
[C---:B------:R-:W-:Y:S11]  /*8870*/  ISETP.GT.AND P4, PT, R229.reuse, UR4, PT ;  /* 0x00000004e5007c0c */ /* 0x040ff6000bf84270 */
[----:B-1----:R-:W-:Y:S01]  /*8880*/  @!P2 SHF.R.S32.HI R0, RZ, 0x1f, R229 ;  /* 0x0000001fff00a819 */ /* 0x002fe200000114e5 */
[C---:B------:R-:W-:Y:S04]  /*8890*/  @!P2 IMAD.WIDE.U32 R2, R229.reuse, c[0x0][0x208], RZ ;  /* 0x00008200e502aa25 */ /* 0x040fe800078e00ff */
[----:B------:R-:W-:Y:S02]  /*88a0*/  @!P2 IMAD R0, R0, c[0x0][0x208], RZ ;  /* 0x000082000000aa24 */ /* 0x000fe400078e02ff */
[----:B------:R-:W-:Y:S02]  /*88b0*/  @P4 IMAD.SHL.U32 R130, R230, 0x20, RZ ;  /* 0x00000020e6824824 */ /* 0x000fe400078e00ff */
[----:B------:R-:W-:Y:S01]  /*88c0*/  @!P2 IMAD R0, R229, c[0x0][0x20c], R0 ;  /* 0x00008300e500aa24 */ /* 0x000fe200078e0200 */
[----:B------:R-:W-:Y:S03]  /*88d0*/  LDSM.16.M88.4 R96, [R219+0x6100] ;  /* 0x00610000db60783b */ /* 0x000fe60000000200 */
[----:B------:R-:W-:Y:S03]  /*88e0*/  @!P2 IMAD.IADD R0, R3, 0x1, R0 ;  /* 0x000000010300a824 */ /* 0x000fe600078e0200 */
[----:B------:R-:W1:Y:S01]  /*88f0*/  LDSM.16.M88.4 R16, [R212+0x3100] ;  /* 0x00310000d410783b */ /* 0x000e620000000200 */
[----:B------:R-:W-:Y:S05]  /*8900*/  @!P2 IMAD R0, R0, 0x60, RZ ;  /* 0x000000600000a824 */ /* 0x000fea00078e02ff */
[----:B------:R-:W2:Y:S06]  /*8910*/  LDSM.16.M88.4 R92, [R219+0x8100] ;  /* 0x00810000db5c783b */ /* 0x000eac0000000200 */
[----:B------:R-:W3:Y:S06]  /*8920*/  LDL.64 R192, [R1+0x38] ;  /* 0x0000380001c07983 */ /* 0x000eec0000100a00 */
[----:B------:R-:W3:Y:S06]  /*8930*/  LDL.64 R128, [R1+0x40] ;  /* 0x0000400001807983 */ /* 0x000eec0000100a00 */
[----:B------:R-:W4:Y:S06]  /*8940*/  LDSM.16.M88.4 R32, [R212+0x3900] ;  /* 0x00390000d420783b */ /* 0x000f2c0000000200 */
[----:B------:R-:W5:Y:S06]  /*8950*/  LDL.64 R234, [R1+0x20] ;  /* 0x0000200001ea7983 */ /* 0x000f6c0000100a00 */
[----:B------:R-:W4:Y:S01]  /*8960*/  LDSM.16.M88.4 R48, [R212+0x4100] ;  /* 0x00410000d430783b */ /* 0x000f220000000200 */
[-C--:B-1----:R-:W-:Y:S05]  /*8970*/  HMMA.16816.F32 R4, R96, R16.reuse, RZ ;  /* 0x000000106004723c */ /* 0x082fea00000018ff */
[----:B------:R-:W5:Y:S03]  /*8980*/  LDL.64 R232, [R1+0x30] ;  /* 0x0000300001e87983 */ /* 0x000f660000100a00 */
        /* <DEDUP_REMOVED lines=69> */
[----:B------:R-:W-:Y:S02]  /*8de0*/  @P4 IADD3 R0, R229, -0x1, RZ ;  /* 0xffffffffe5004810 */ /* 0x000fe40007ffe0ff */
        /* <DEDUP_REMOVED lines=10> */
[----:B------:R1:W-:Y:S03]  /*8e90*/  @!P2 LDGSTS.E.BYPASS.LTC128B.128 [R231+0x2900], [R172.64], !P3 ;  /* 0x02900000ace7afae */ /* 0x0003e6000d901d6c */
[----:B-----5:R-:W-:Y:S03]  /*8ea0*/  @P4 IMAD.MOV.U32 R129, RZ, RZ, R235 ;  /* 0x000000ffff814224 */ /* 0x020fe600078e00eb */
[----:B----4-:R-:W-:Y:S01]  /*8eb0*/  LDSM.16.M88.4 R196, [R220+0x6100] ;  /* 0x00610000dcc4783b */ /* 0x010fe20000000200 */
[C---:B------:R-:W-:Y:S05]  /*8ec0*/  HMMA.16816.F32 R88, R184.reuse, R192, R88 ;  /* 0x000000c0b858723c */ /* 0x040fea0000001858 */
[----:B------:R-:W3:Y:S03]  /*8ed0*/  LDSM.16.M88.4 R200, [R218+0x3100] ;  /* 0x00310000dac8783b */ /* 0x000ee60000000200 */
[-C--:B------:R-:W-:Y:S03]  /*8ee0*/  HMMA.16816.F32 R92, R184, R194.reuse, R92 ;  /* 0x000000c2b85c723c */ /* 0x080fe6000000185c */
[----:B------:R-:W4:Y:S01]  /*8ef0*/  LDSM.16.M88.4 R204, [R220+0x8100] ;  /* 0x00810000dccc783b */ /* 0x000f220000000200 */
[----:B--2---:R-:W-:Y:S04]  /*8f00*/  @P4 SHF.R.S32.HI R2, RZ, 0x1f, R0 ;  /* 0x0000001fff024819 */ /* 0x004fe80000011400 */
[----:B------:R-:W-:Y:S01]  /*8f10*/  HMMA.16816.F32 R96, R176, R194, R96 ;  /* 0x000000c2b060723c */ /* 0x000fe20000001860 */
[----:B------:R-:W0:Y:S03]  /*8f20*/  LDGDEPBAR ;  /* 0x00000000000079af */ /* 0x000e260000000000 */
[----:B------:R-:W-:Y:S02]  /*8f30*/  @P4 IMAD R128, R2, c[0x0][0x1e0], RZ ;  /* 0x0000780002804a24 */ /* 0x000fe400078e02ff */
[C---:B------:R-:W-:Y:S01]  /*8f40*/  @P4 IMAD.WIDE.U32 R2, R0.reuse, c[0x0][0x1e0], RZ ;  /* 0x0000780000024a25 */ /* 0x040fe200078e00ff */
[----:B-1----:R-:W1:Y:S05]  /*8f50*/  LDSM.16.M88.4 R172, [R218+0x3900] ;  /* 0x00390000daac783b */ /* 0x002e6a0000000200 */
[----:B------:R-:W-:Y:S01]  /*8f60*/  @P4 IMAD R128, R0, c[0x0][0x1e4], R128 ;  /* 0x0000790000804a24 */ /* 0x000fe200078e0280 */
[----:B------:R-:W2:Y:S03]  /*8f70*/  LDSM.16.M88.4 R180, [R218+0x4100] ;  /* 0x00410000dab4783b */ /* 0x000ea60000000200 */
[----:B------:R-:W-:Y:S02]  /*8f80*/  @P4 IMAD.IADD R0, R3, 0x1, R128 ;  /* 0x0000000103004824 */ /* 0x000fe400078e0280 */
[----:B------:R-:W-:Y:S01]  /*8f90*/  @P4 IMAD.MOV.U32 R128, RZ, RZ, R232 ;  /* 0x000000ffff804224 */ /* 0x000fe200078e00e8 */
[----:B------:R-:W5:Y:S01]  /*8fa0*/  LDSM.16.M88.4 R184, [R218+0x4900] ;  /* 0x00490000dab8783b */ /* 0x000f620000000200 */
[----:B------:R-:W-:Y:S02]  /*8fb0*/  @P4 IMAD R0, R0, 0x60, RZ ;  /* 0x0000006000004824 */ /* 0x000fe400078e02ff */
[----:B------:R-:W-:Y:S03]  /*8fc0*/  @P4 IMAD.WIDE.U32 R128, R2, 0x60, R128 ;  /* 0x0000006002804825 */ /* 0x000fe600078e0080 */
[----:B------:R-:W2:Y:S01]  /*8fd0*/  LDSM.16.M88.4 R176, [R218+0x5100] ;  /* 0x00510000dab0783b */ /* 0x000ea20000000200 */
[----:B------:R-:W-:Y:S01]  /*8fe0*/  @P4 IMAD.IADD R0, R129, 0x1, R0 ;  /* 0x0000000181004824 */ /* 0x000fe200078e0200 */
[C---:B------:R-:W-:Y:S01]  /*8ff0*/  @P4 LEA R2, P0, R128.reuse, c[0x0][0x1c8], 0x1 ;  /* 0x0000720080024a11 */ /* 0x040fe200078008ff */
[----:B------:R-:W-:Y:S01]  /*9000*/  IMAD.MOV.U32 R232, RZ, RZ, c[0x0][0x1e4] ;  /* 0x00007900ffe87624 */ /* 0x000fe200078e00ff */
[-C--:B---3--:R-:W-:Y:S02]  /*9010*/  HMMA.16816.F32 R4, R196, R200.reuse, R4 ;  /* 0x000000c8c404723c */ /* 0x088fe40000001804 */
[----:B------:R-:W-:Y:S03]  /*9020*/  LDSM.16.M88.4 R188, [R221+0x6100] ;  /* 0x00610000ddbc783b */ /* 0x000fe60000000200 */
[----:B------:R-:W-:Y:S02]  /*9030*/  @P4 LEA.HI.X R3, R128, c[0x0][0x1cc], R0, 0x1, P0 ;  /* 0x0000730080034a11 */ /* 0x000fe400000f0c00 */
[----:B------:R-:W-:Y:S01]  /*9040*/  @P4 SHF.L.U64.HI R0, R230, 0x5, R232 ;  /* 0x00000005e6004819 */ /* 0x000fe200000102e8 */
[C---:B----4-:R-:W-:Y:S01]  /*9050*/  HMMA.16816.F32 R8, R204.reuse, R200, R8 ;  /* 0x000000c8cc08723c */ /* 0x050fe20000001808 */
[----:B------:R-:W-:Y:S01]  /*9060*/  LDSM.16.M88.4 R192, [R217] ;  /* 0x00000000d9c0783b */ /* 0x000fe20000000200 */
[----:B------:R-:W-:Y:S05]  /*9070*/  PLOP3.LUT P0, PT, PT, PT, UP1, 0x80, 0x0 ;  /* 0x000000000000781c */ /* 0x000fea0003f0f018 */
[----:B------:R-:W-:Y:S01]  /*9080*/  LDSM.16.M88.4 R208, [R217+0x1000] ;  /* 0x00100000d9d0783b */ /* 0x000fe20000000200 */
        /* <DEDUP_REMOVED lines=13> */
[-C--:B-----5:R-:W-:Y:S08]  /*9160*/  HMMA.16816.F32 R52, R196, R184.reuse, R52 ;  /* 0x000000b8c434723c */ /* 0x0a0ff00000001834 */
        /* <DEDUP_REMOVED lines=33> */
[C---:B------:R-:W-:Y:S08]  /*9380*/  HMMA.16816.F32 R40, R200.reuse, R208, R40 ;  /* 0x000000d0c828723c */ /* 0x040ff00000001828 */
[-C--:B------:R-:W-:Y:S08]  /*9390*/  HMMA.16816.F32 R44, R200, R210.reuse, R44 ;  /* 0x000000d2c82c723c */ /* 0x080ff0000000182c */
[C---:B------:R-:W-:Y:S08]  /*93a0*/  HMMA.16816.F32 R48, R188.reuse, R210, R48 ;  /* 0x000000d2bc30723c */ /* 0x040ff00000001830 */
[-C--:B---3--:R-:W-:Y:S08]  /*93b0*/  HMMA.16816.F32 R52, R188, R184.reuse, R52 ;  /* 0x000000b8bc34723c */ /* 0x088ff00000001834 */
[C---:B------:R-:W-:Y:S08]  /*93c0*/  HMMA.16816.F32 R56, R200.reuse, R184, R56 ;  /* 0x000000b8c838723c */ /* 0x040ff00000001838 */
[-C--:B------:R-:W-:Y:S08]  /*93d0*/  HMMA.16816.F32 R60, R200, R186.reuse, R60 ;  /* 0x000000bac83c723c */ /* 0x080ff0000000183c */
[C---:B------:R-:W-:Y:S08]  /*93e0*/  HMMA.16816.F32 R64, R188.reuse, R186, R64 ;  /* 0x000000babc40723c */ /* 0x040ff00000001840 */
[-C--:B-1----:R-:W-:Y:S08]  /*93f0*/  HMMA.16816.F32 R68, R188, R172.reuse, R68 ;  /* 0x000000acbc44723c */ /* 0x082ff00000001844 */
[C---:B------:R-:W-:Y:S01]  /*9400*/  HMMA.16816.F32 R72, R200.reuse, R172, R72 ;  /* 0x000000acc848723c */ /* 0x040fe20000001848 */
[----:B------:R1:W3:Y:S07]  /*9410*/  LDL R173, [R1+0x28] ;  /* 0x0000280001ad7983 */ /* 0x0002ee0000100800 */
[-C--:B------:R-:W-:Y:S08]  /*9420*/  HMMA.16816.F32 R76, R200, R174.reuse, R76 ;  /* 0x000000aec84c723c */ /* 0x080ff0000000184c */
[C---:B------:R-:W-:Y:S07]  /*9430*/  HMMA.16816.F32 R80, R188.reuse, R174, R80 ;  /* 0x000000aebc50723c */ /* 0x040fee0000001850 */
[-C--:B------:R-:W-:Y:S01]  /*9440*/  @P4 IADD3 R174, P1, R180, R130.reuse, RZ ;  /* 0x00000082b4ae4210 */ /* 0x080fe20007f3e0ff */
[-C--:B------:R-:W-:Y:S04]  /*9450*/  HMMA.16816.F32 R84, R188, R176.reuse, R84 ;  /* 0x000000b0bc54723c */ /* 0x080fe80000001854 */
[--C-:B------:R-:W-:Y:S01]  /*9460*/  @P4 IMAD.X R175, R181, 0x1, R0.reuse, P1 ;  /* 0x00000001b5af4824 */ /* 0x100fe200008e0600 */
[-C--:B------:R-:W-:Y:S03]  /*9470*/  @P4 IADD3 R128, P2, R174, R130.reuse, RZ ;  /* 0x00000082ae804210 */ /* 0x080fe60007f5e0ff */
[C---:B------:R-:W-:Y:S01]  /*9480*/  HMMA.16816.F32 R88, R200.reuse, R176, R88 ;  /* 0x000000b0c858723c */ /* 0x040fe20000001858 */
[----:B------:R5:W-:Y:S03]  /*9490*/  @P4 LDGSTS.E.BYPASS.LTC128B.128 [R231+0x4100], [R174.64], !P3 ;  /* 0x04100000aee74fae */ /* 0x000be6000d901d6c */
[--C-:B------:R-:W-:Y:S01]  /*94a0*/  @P4 IMAD.X R129, R175, 0x1, R0.reuse, P2 ;  /* 0x00000001af814824 */ /* 0x100fe200010e0600 */
[-C--:B----4-:R-:W-:Y:S03]  /*94b0*/  @P4 IADD3 R2, P1, R128, R130.reuse, RZ ;  /* 0x0000008280024210 */ /* 0x090fe60007f3e0ff */
[-C--:B------:R-:W-:Y:S01]  /*94c0*/  HMMA.16816.F32 R92, R200, R178.reuse, R92 ;  /* 0x000000b2c85c723c */ /* 0x080fe2000000185c */
[----:B------:R1:W-:Y:S03]  /*94d0*/  @P4 LDGSTS.E.BYPASS.LTC128B.128 [R231+0x4900], [R128.64], !P3 ;  /* 0x0490000080e74fae */ /* 0x0003e6000d901d6c */
[--C-:B------:R-:W-:Y:S04]  /*94e0*/  @P4 IMAD.X R3, R129, 0x1, R0.reuse, P1 ;  /* 0x0000000181034824 */ /* 0x100fe800008e0600 */
[----:B------:R-:W-:Y:S01]  /*94f0*/  HMMA.16816.F32 R96, R188, R178, R96 ;  /* 0x000000b2bc60723c */ /* 0x000fe20000001860 */
[----:B------:R4:W-:Y:S03]  /*9500*/  @P4 LDGSTS.E.BYPASS.LTC128B.128 [R231+0x5100], [R2.64], !P3 ;  /* 0x0510000002e74fae */ /* 0x0009e6000d901d6c */
[----:B---3--:R-:W-:Y:S01]  /*9510*/  @P0 IMAD.MOV.U32 R173, RZ, RZ, R135 ;  /* 0x000000ffffad0224 */ /* 0x008fe200078e0087 */
[----:B------:R-:W-:Y:S04]  /*9520*/  @P4 IADD3 R176, P0, R2, R130, RZ ;  /* 0x0000008202b04210 */ /* 0x000fe80007f1e0ff */
[----:B------:R-:W3:Y:S03]  /*9530*/  SHFL.IDX PT, R130, R173, RZ, 0x1c1f ;  /* 0x001c1fffad827589 */ /* 0x000ee600000e0000 */
[----:B------:R-:W-:Y:S01]  /*9540*/  @P4 IMAD.X R177, R3, 0x1, R0, P0 ;  /* 0x0000000103b14824 */ /* 0x000fe200000e0600 */
[----:B------:R-:W-:Y:S01]  /*9550*/  PLOP3.LUT P0, PT, PT, PT, UP0, 0x40, 0x0 ;  /* 0x000000000000781c */ /* 0x000fe20003f0e808 */
[----:B------:R-:W-:Y:S03]  /*9560*/  IMAD R0, R229, -0x60, RZ ;  /* 0xffffffa0e5007824 */ /* 0x000fe600078e02ff */
[----:B------:R1:W-:Y:S02]  /*9570*/  @P4 LDGSTS.E.BYPASS.LTC128B.128 [R231+0x5900], [R176.64], !P3 ;  /* 0x05900000b0e74fae */ /* 0x0003e4000d901d6c */
[----:B--2---:R-:W-:Y:S04]  /*9580*/  IADD3 R182, -R183, 0x1, R0 ;  /* 0x00000001b7b67810 */ /* 0x004fe80007ffe100 */
[----:B------:R-:W0:Y:S01]  /*9590*/  LDGDEPBAR ;  /* 0x00000000000079af */ /* 0x000e220000000000 */
[----:B-1----:R-:W-:Y:S05]  /*95a0*/  IMAD.U32 R176, RZ, RZ, UR12 ;  /* 0x0000000cffb07e24 */ /* 0x002fea000f8e00ff */
[----:B------:R-:W-:Y:S04]  /*95b0*/  IADD3 R176, -R176, UR7, R182 ;  /* 0x00000007b0b07c10 */ /* 0x000fe8000fffe1b6 */
[C---:B-----5:R-:W-:Y:S02]  /*95c0*/  IADD3 R174, R176.reuse, c[0x0][0x328], RZ ;  /* 0x0000ca00b0ae7a10 */ /* 0x060fe40007ffe0ff */
[----:B------:R-:W-:Y:S03]  /*95d0*/  IADD3 R175, R176, UR10, RZ ;  /* 0x0000000ab0af7c10 */ /* 0x000fe6000fffe0ff */
[----:B---3--:R-:W-:Y:S02]  /*95e0*/  IMAD.IADD R135, R174, 0x1, R130 ;  /* 0x00000001ae877824 */ /* 0x008fe400078e0282 */
[----:B----4-:R-:W-:Y:S01]  /*95f0*/  IMAD.IADD R2, R130, 0x1, R175 ;  /* 0x0000000182027824 */ /* 0x010fe200078e02af */
[----:B------:R-:W-:-:S05]  /*9600*/  @P0 BRA `(.L_x_262) ;  /* 0x0000019000000947 */ /* 0x000fca0003800000 */
[----:B------:R-:W-:Y:S01]  /*9610*/  IMAD.U32 R3, RZ, RZ, UR12 ;  /* 0x0000000cff037e24 */ /* 0x000fe2000f8e00ff */
[----:B------:R-:W-:Y:S04]  /*9620*/  BSSY B0, `(.L_x_263) ;  /* 0x0000012000007945 */ /* 0x000fe80003800000 */
[----:B------:R-:W-:Y:S04]  /*9630*/  IADD3 R3, -R3, UR7, R130 ;  /* 0x0000000703037c10 */ /* 0x000fe8000fffe182 */
        /* <DEDUP_REMOVED lines=11> */
.L_x_264:
[----:B------:R-:W-:Y:S04]  /*96f0*/  MOV R128, c[0x0][0x32c] ;  /* 0x0000cb0000807a02 */ /* 0x000fe80000000f00 */
[----:B------:R-:W-:Y:S11]  /*9700*/  ISETP.NE.AND P0, PT, R128, 0x1, PT ;  /* 0x000000018000780c */ /* 0x000ff60003f05270 */
[----:B------:R-:W-:Y:S02]  /*9710*/  @!UPT UIADD3 URZ, URZ, URZ, URZ ;  /* 0x0000003f3f3ff290 */ /* 0x000fe4000fffe03f */
[----:B------:R-:W-:Y:S05]  /*9720*/  @P0 IMAD.HI.U32 R128, R3, c[0x0][0x330], RZ ;  /* 0x0000cc0003800a27 */ /* 0x000fea00078e00ff */
[----:B------:R-:W-:Y:S02]  /*9730*/  @P0 SHF.R.U32.HI R3, RZ, c[0x0][0x334], R128 ;  /* 0x0000cd00ff030a19 */ /* 0x000fe40000011680 */
.L_x_265:
[----:B------:R-:W-:Y:S05]  /*9740*/  BSYNC B0 ;  /* 0x0000000000007941 */ /* 0x000fea0003800000 */
.L_x_263:
[----:B------:R-:W-:Y:S04]  /*9750*/  IMAD.IADD R128, R0, 0x1, -R183 ;  /* 0x0000000100807824 */ /* 0x000fe800078e0ab7 */
[----:B------:R-:W-:Y:S05]  /*9760*/  IMAD R3, R3, c[0x0][0x32c], R128 ;  /* 0x0000cb0003037a24 */ /* 0x000fea00078e0280 */
[----:B------:R-:W-:Y:S02]  /*9770*/  IADD3 R128, R3, c[0x0][0x32c], RZ ;  /* 0x0000cb0003807a10 */ /* 0x000fe40007ffe0ff */
[----:B------:R-:W-:Y:S02]  /*9780*/  IMNMX R2, R2, R3, !PT ;  /* 0x0000000302027217 */ /* 0x000fe40007800200 */
[----:B------:R-:W-:Y:S02]  /*9790*/  IMNMX R135, R135, R128, PT ;  /* 0x0000008087877217 */ /* 0x000fe40003800200 */
.L_x_262:
[----:B------:R-:W-:Y:S01]  /*97a0*/  PLOP3.LUT P0, PT, PT, PT, UP0, 0x40, 0x0 ;  /* 0x000000000000781c */ /* 0x000fe20003f0e808 */
[----:B------:R-:W1:Y:S02]  /*97b0*/  SHFL.IDX PT, R128, R173, 0x1, 0x1c1f ;  /* 0x003c1f00ad807f89 */ /* 0x000e6400000e0000 */
[----:B-1----:R-:W-:Y:S01]  /*97c0*/  IADD3 R3, R175, R128, RZ ;  /* 0x00000080af037210 */ /* 0x002fe20007ffe0ff */
[----:B------:R-:W-:Y:S09]  /*97d0*/  IMAD.IADD R130, R174, 0x1, R128 ;  /* 0x00000001ae827824 */ /* 0x000ff200078e0280 */
        /* <DEDUP_REMOVED lines=15> */
.L_x_268:
[----:B------:R-:W-:Y:S04]  /*98d0*/  MOV R129, c[0x0][0x32c] ;  /* 0x0000cb0000817a02 */ /* 0x000fe80000000f00 */
[----:B------:R-:W-:Y:S11]  /*98e0*/  ISETP.NE.AND P0, PT, R129, 0x1, PT ;  /* 0x000000018100780c */ /* 0x000ff60003f05270 */
[----:B------:R-:W-:Y:S02]  /*98f0*/  @!UPT UIADD3 URZ, URZ, URZ, URZ ;  /* 0x0000003f3f3ff290 */ /* 0x000fe4000fffe03f */
[----:B------:R-:W-:Y:S05]  /*9900*/  @P0 IMAD.HI.U32 R129, R128, c[0x0][0x330], RZ ;  /* 0x0000cc0080810a27 */ /* 0x000fea00078e00ff */
[----:B------:R-:W-:Y:S02]  /*9910*/  @P0 SHF.R.U32.HI R128, RZ, c[0x0][0x334], R129 ;  /* 0x0000cd00ff800a19 */ /* 0x000fe40000011681 */
.L_x_269:
[----:B------:R-:W-:Y:S05]  /*9920*/  BSYNC B0 ;  /* 0x0000000000007941 */ /* 0x000fea0003800000 */
.L_x_267:
[----:B------:R-:W-:Y:S04]  /*9930*/  IMAD.IADD R129, R0, 0x1, -R183 ;  /* 0x0000000100817824 */ /* 0x000fe800078e0ab7 */
[----:B------:R-:W-:Y:S05]  /*9940*/  IMAD R128, R128, c[0x0][0x32c], R129 ;  /* 0x0000cb0080807a24 */ /* 0x000fea00078e0281 */
[----:B------:R-:W-:Y:S02]  /*9950*/  IADD3 R129, R128, c[0x0][0x32c], RZ ;  /* 0x0000cb0080817a10 */ /* 0x000fe40007ffe0ff */
[----:B------:R-:W-:Y:S02]  /*9960*/  IMNMX R3, R3, R128, !PT ;  /* 0x0000008003037217 */ /* 0x000fe40007800200 */
[----:B------:R-:W-:Y:S02]  /*9970*/  IMNMX R130, R130, R129, PT ;  /* 0x0000008182827217 */ /* 0x000fe40003800200 */
.L_x_266:
        /* <DEDUP_REMOVED lines=19> */
.L_x_272:
[----:B------:R-:W-:Y:S04]  /*9ab0*/  MOV R177, c[0x0][0x32c] ;  /* 0x0000cb0000b17a02 */ /* 0x000fe80000000f00 */
[----:B------:R-:W-:Y:S11]  /*9ac0*/  ISETP.NE.AND P0, PT, R177, 0x1, PT ;  /* 0x00000001b100780c */ /* 0x000ff60003f05270 */
[----:B------:R-:W-:Y:S02]  /*9ad0*/  @!UPT UIADD3 URZ, URZ, URZ, URZ ;  /* 0x0000003f3f3ff290 */ /* 0x000fe4000fffe03f */
[----:B------:R-:W-:Y:S05]  /*9ae0*/  @P0 IMAD.HI.U32 R177, R172, c[0x0][0x330], RZ ;  /* 0x0000cc00acb10a27 */ /* 0x000fea00078e00ff */
[----:B------:R-:W-:Y:S02]  /*9af0*/  @P0 SHF.R.U32.HI R172, RZ, c[0x0][0x334], R177 ;  /* 0x0000cd00ffac0a19 */ /* 0x000fe400000116b1 */
.L_x_273:
[----:B------:R-:W-:Y:S05]  /*9b00*/  BSYNC B0 ;  /* 0x0000000000007941 */ /* 0x000fea0003800000 */
.L_x_271:
[----:B------:R-:W-:Y:S04]  /*9b10*/  IMAD.IADD R177, R0, 0x1, -R183 ;  /* 0x0000000100b17824 */ /* 0x000fe800078e0ab7 */
[----:B------:R-:W-:Y:S05]  /*9b20*/  IMAD R172, R172, c[0x0][0x32c], R177 ;  /* 0x0000cb00acac7a24 */ /* 0x000fea00078e02b1 */
[----:B------:R-:W-:Y:S02]  /*9b30*/  IADD3 R177, R172, c[0x0][0x32c], RZ ;  /* 0x0000cb00acb17a10 */ /* 0x000fe40007ffe0ff */
[----:B------:R-:W-:Y:S02]  /*9b40*/  IMNMX R128, R128, R172, !PT ;  /* 0x000000ac80807217 */ /* 0x000fe40007800200 */
[----:B------:R-:W-:Y:S02]  /*9b50*/  IMNMX R129, R129, R177, PT ;  /* 0x000000b181817217 */ /* 0x000fe40003800200 */
.L_x_270:
[C---:B------:R-:W-:Y:S02]  /*9b60*/  ISETP.GE.AND P1, PT, R0.reuse, 0x9, PT ;  /* 0x000000090000780c */ /* 0x040fe40003f26270 */
[----:B------:R-:W-:Y:S02]  /*9b70*/  ISETP.GE.AND P5, PT, R0, 0xa, PT ;  /* 0x0000000a0000780c */ /* 0x000fe40003fa6270 */
[----:B------:R-:W-:Y:S02]  /*9b80*/  ISETP.GT.AND P0, PT, R2, 0x8, !P1 ;  /* 0x000000080200780c */ /* 0x000fe40004f04270 */
[----:B------:R-:W-:Y:S02]  /*9b90*/  P2R R183, PR, RZ, 0x8 ;  /* 0x00000008ffb77803 */ /* 0x000fe40000000000 */
[----:B------:R-:W-:Y:S02]  /*9ba0*/  ISETP.LT.OR P0, PT, R135, 0x9, P0 ;  /* 0x000000098700780c */ /* 0x000fe40000701670 */
[----:B------:R-:W-:Y:S02]  /*9bb0*/  ISETP.GE.AND P3, PT, R0, 0x12, PT ;  /* 0x000000120000780c */ /* 0x000fe40003f66270 */
[----:B------:R-:W-:Y:S02]  /*9bc0*/  FSEL R184, R16, -INF , !P0 ;  /* 0xff80000010b87808 */ /* 0x000fe40004000000 */
[----:B------:R-:W-:Y:S02]  /*9bd0*/  ISETP.GT.AND P0, PT, R3, 0x9, !P5 ;  /* 0x000000090300780c */ /* 0x000fe40006f04270 */
[----:B------:R-:W-:Y:S02]  /*9be0*/  ISETP.GT.AND P2, PT, R2, 0x9, !P5 ;  /* 0x000000090200780c */ /* 0x000fe40006f44270 */
        /* <DEDUP_REMOVED lines=15> */
[----:B------:R-:W-:Y:S02]  /*9ce0*/  ISETP.LT.OR P0, PT, R135, 0x19, P0 ;  /* 0x000000198700780c */ /* 0x000fe40000701670 */
        /* <DEDUP_REMOVED lines=13> */
[C---:B------:R-:W-:Y:S02]  /*9dc0*/  ISETP.GT.AND P0, PT, R3.reuse, 0x19, !P2 ;  /* 0x000000190300780c */ /* 0x040fe40005704270 */
        /* <DEDUP_REMOVED lines=17> */
[C---:B------:R-:W-:Y:S02]  /*9ee0*/  ISETP.GT.AND P0, PT, R3.reuse, 0x20, !P2 ;  /* 0x000000200300780c */ /* 0x040fe40005704270 */
        /* <DEDUP_REMOVED lines=15> */
[C---:B------:R-:W-:Y:S02]  /*9fe0*/  ISETP.GE.AND P5, PT, R0.reuse, 0x52, PT ;  /* 0x000000520000780c */ /* 0x040fe40003fa6270 */
        /* <DEDUP_REMOVED lines=20> */
[----:B------:R-:W-:Y:S04]  /*a130*/  ISETP.LT.OR P0, PT, R135, 0x32, P0 ;  /* 0x000000328700780c */ /* 0x000fe80000701670 */
        /* <DEDUP_REMOVED lines=49> */
[C---:B------:R-:W-:Y:S04]  /*a450*/  ISETP.GT.AND P0, PT, R3.reuse, 0x48, !P2 ;  /* 0x000000480300780c */ /* 0x040fe80005704270 */
[----:B------:R-:W-:Y:S04]  /*a460*/  ISETP.LT.OR P0, PT, R130, 0x49, P0 ;  /* 0x000000498200780c */ /* 0x000fe80000701670 */
        /* <DEDUP_REMOVED lines=21> */
[----:B------:R-:W-:Y:S02]  /*a5c0*/  ISETP.GT.AND P0, PT, R2, RZ, !P3 ;  /* 0x000000ff0200720c */ /* 0x000fe40005f04270 */
[----:B------:R-:W-:Y:S02]  /*a5d0*/  P2R R5, PR, RZ, 0x8 ;  /* 0x00000008ff057803 */ /* 0x000fe40000000000 */
[----:B------:R-:W-:Y:S04]  /*a5e0*/  ISETP.LT.OR P0, PT, R135, 0x1, P0 ;  /* 0x000000018700780c */ /* 0x000fe80000701670 */
[----:B------:R-:W-:Y:S02]  /*a5f0*/  FSEL R36, R4, -INF , !P0 ;  /* 0xff80000004247808 */ /* 0x000fe40004000000 */
[----:B------:R-:W-:Y:S04]  /*a600*/  ISETP.GT.AND P0, PT, R3, 0x1, !P1 ;  /* 0x000000010300780c */ /* 0x000fe80004f04270 */
[C---:B------:R-:W-:Y:S04]  /*a610*/  ISETP.LT.OR P0, PT, R130.reuse, 0x2, P0 ;  /* 0x000000028200780c */ /* 0x040fe80000701670 */
[----:B------:R-:W-:Y:S02]  /*a620*/  FSEL R48, R7, -INF , !P0 ;  /* 0xff80000007307808 */ /* 0x000fe40004000000 */
[----:B------:R-:W-:Y:S04]  /*a630*/  ISETP.GT.AND P0, PT, R3, RZ, !P3 ;  /* 0x000000ff0300720c */ /* 0x000fe80005f04270 */
[----:B------:R-:W-:Y:S04]  /*a640*/  ISETP.LT.OR P0, PT, R130, 0x1, P0 ;  /* 0x000000018200780c */ /* 0x000fe80000701670 */
[----:B------:R-:W-:Y:S02]  /*a650*/  FSEL R39, R6, -INF , !P0 ;  /* 0xff80000006277808 */ /* 0x000fe40004000000 */
[----:B------:R-:W-:Y:S04]  /*a660*/  ISETP.GT.AND P0, PT, R2, 0x58, !P4 ;  /* 0x000000580200780c */ /* 0x000fe80006704270 */
[C---:B------:R-:W-:Y:S04]  /*a670*/  ISETP.LT.OR P0, PT, R135.reuse, 0x59, P0 ;  /* 0x000000598700780c */ /* 0x040fe80000701670 */
[----:B------:R-:W-:Y:S02]  /*a680*/  FSEL R80, R96, -INF , !P0 ;  /* 0xff80000060507808 */ /* 0x000fe40004000000 */
[----:B------:R-:W-:Y:S04]  /*a690*/  ISETP.GE.AND P0, PT, R0, 0x5a, PT ;  /* 0x0000005a0000780c */ /* 0x000fe80003f06270 */
[----:B------:R-:W-:Y:S04]  /*a6a0*/  ISETP.GT.AND P2, PT, R2, 0x59, !P0 ;  /* 0x000000590200780c */ /* 0x000fe80004744270 */
        /* <DEDUP_REMOVED lines=9> */
[C---:B------:R-:W-:Y:S02]  /*a740*/  ISETP.GT.AND P2, PT, R128.reuse, 0x1, !P1 ;  /* 0x000000018000780c */ /* 0x040fe40004f44270 */
[----:B------:R-:W-:Y:S02]  /*a750*/  ISETP.NE.AND P1, PT, R35, RZ, PT ;  /* 0x000000ff2300720c */ /* 0x000fe40003f25270 */
[----:B------:R-:W-:Y:S04]  /*a760*/  ISETP.LT.OR P2, PT, R129, 0x2, P2 ;  /* 0x000000028100780c */ /* 0x000fe80001741670 */
[----:B------:R-:W-:Y:S02]  /*a770*/  FSEL R9, R9, -INF , !P2 ;  /* 0xff80000009097808 */ /* 0x000fe40005000000 */
[----:B------:R-:W-:Y:S04]  /*a780*/  ISETP.NE.AND P2, PT, R181, RZ, PT ;  /* 0x000000ffb500720c */ /* 0x000fe80003f45270 */
[----:B------:R-:W-:Y:S01]  /*a790*/  ISETP.GT.AND P2, PT, R128, 0x8, !P2 ;  /* 0x000000088000780c */ /* 0x000fe20005744270 */
[--C-:B-1----:R-:W-:Y:S03]  /*a7a0*/  IMAD.IADD R2, R174, 0x1, R3.reuse ;  /* 0x00000001ae027824 */ /* 0x102fe600078e0203 */
[----:B------:R-:W-:Y:S01]  /*a7b0*/  ISETP.LT.OR P2, PT, R129, 0x9, P2 ;  /* 0x000000098100780c */ /* 0x000fe20001741670 */
[----:B------:R-:W-:Y:S03]  /*a7c0*/  IMAD.IADD R0, R175, 0x1, R3 ;  /* 0x00000001af007824 */ /* 0x000fe600078e0203 */
        /* <DEDUP_REMOVED lines=63> */
[C---:B------:R-:W-:Y:S04]  /*abc0*/  ISETP.LT.OR P2, PT, R129.reuse, 0x49, P2 ;  /* 0x000000498100780c */ /* 0x040fe80001741670 */
[----:B------:R-:W-:Y:S02]  /*abd0*/  FSEL R244, R76, -INF , !P2 ;  /* 0xff8000004cf47808 */ /* 0x000fe40005000000 */
[C---:B------:R-:W-:Y:S04]  /*abe0*/  ISETP.GT.AND P2, PT, R128.reuse, 0x49, !P1 ;  /* 0x000000498000780c */ /* 0x040fe80004f44270 */
        /* <DEDUP_REMOVED lines=8> */
[----:B------:R-:W-:Y:S04]  /*ac70*/  ISETP.GT.AND P2, PT, R128, 0x58, !P4 ;  /* 0x000000588000780c */ /* 0x000fe80006744270 */
[----:B------:R-:W-:Y:S04]  /*ac80*/  ISETP.LT.OR P2, PT, R129, 0x59, P2 ;  /* 0x000000598100780c */ /* 0x000fe80001741670 */
[----:B------:R-:W-:Y:S02]  /*ac90*/  FSEL R81, R92, -INF , !P2 ;  /* 0xff8000005c517808 */ /* 0x000fe40005000000 */
[----:B------:R-:W-:Y:S02]  /*aca0*/  ISETP.GT.AND P2, PT, R128, RZ, !P3 ;  /* 0x000000ff8000720c */ /* 0x000fe40005f44270 */
[----:B------:R-:W-:Y:S02]  /*acb0*/  ISETP.NE.AND P3, PT, R183, RZ, PT ;  /* 0x000000ffb700720c */ /* 0x000fe40003f65270 */
[C---:B------:R-:W-:Y:S04]  /*acc0*/  ISETP.LT.OR P2, PT, R129.reuse, 0x1, P2 ;  /* 0x000000018100780c */ /* 0x040fe80001741670 */
[----:B------:R-:W-:Y:S02]  /*acd0*/  FSEL R8, R8, -INF , !P2 ;  /* 0xff80000008087808 */ /* 0x000fe40005000000 */
[----:B------:R-:W-:Y:S04]  /*ace0*/  ISETP.GT.AND P2, PT, R128, 0x59, !P0 ;  /* 0x000000598000780c */ /* 0x000fe80004744270 */
[----:B------:R-:W-:Y:S04]  /*acf0*/  ISETP.LT.OR P2, PT, R129, 0x5a, P2 ;  /* 0x0000005a8100780c */ /* 0x000fe80001741670 */
[----:B------:R-:W-:Y:S02]  /*ad00*/  FSEL R183, R93, -INF , !P2 ;  /* 0xff8000005db77808 */ /* 0x000fe40005000000 */
[----:B------:R-:W-:Y:S11]  /*ad10*/  PLOP3.LUT P2, PT, PT, PT, UP0, 0x40, 0x0 ;  /* 0x000000000000781c */ /* 0x000ff60003f4e808 */
[----:B------:R-:W-:Y:S02]  /*ad20*/  @!UPT UIADD3 URZ, URZ, URZ, URZ ;  /* 0x0000003f3f3ff290 */ /* 0x000fe4000fffe03f */
        /* <DEDUP_REMOVED lines=15> */
.L_x_276:
[----:B------:R-:W-:Y:S04]  /*ae20*/  MOV R2, c[0x0][0x32c] ;  /* 0x0000cb0000027a02 */ /* 0x000fe80000000f00 */
[----:B------:R-:W-:Y:S11]  /*ae30*/  ISETP.NE.AND P2, PT, R2, 0x1, PT ;  /* 0x000000010200780c */ /* 0x000ff60003f45270 */
[----:B------:R-:W-:Y:S02]  /*ae40*/  @!UPT UIADD3 URZ, URZ, URZ, URZ ;  /* 0x0000003f3f3ff290 */ /* 0x000fe4000fffe03f */
[----:B------:R-:W-:Y:S05]  /*ae50*/  @P2 IMAD.HI.U32 R2, R0, c[0x0][0x330], RZ ;  /* 0x0000cc0000022a27 */ /* 0x000fea00078e00ff */
[----:B------:R-:W-:Y:S02]  /*ae60*/  @P2 SHF.R.U32.HI R0, RZ, c[0x0][0x334], R2 ;  /* 0x0000cd00ff002a19 */ /* 0x000fe40000011602 */
.L_x_277:
[----:B------:R-:W-:Y:S05]  /*ae70*/  BSYNC B0 ;  /* 0x0000000000007941 */ /* 0x000fea0003800000 */
.L_x_275:
[----:B------:R-:W-:Y:S02]  /*ae80*/  IADD3 R2, R182, -0x1, RZ ;  /* 0xffffffffb6027810 */ /* 0x000fe40007ffe0ff */
[C-C-:B------:R-:W-:Y:S02]  /*ae90*/  IADD3 R4, R3.reuse, UR10, R176.reuse ;  /* 0x0000000a03047c10 */ /* 0x140fe4000fffe0b0 */
[----:B------:R-:W-:Y:S01]  /*aea0*/  IADD3 R3, R3, c[0x0][0x328], R176 ;  /* 0x0000ca0003037a10 */ /* 0x000fe20007ffe0b0 */
[----:B------:R-:W-:Y:S05]  /*aeb0*/  IMAD R0, R0, c[0x0][0x32c], R2 ;  /* 0x0000cb0000007a24 */ /* 0x000fea00078e0202 */
[----:B------:R-:W-:Y:S02]  /*aec0*/  IADD3 R2, R0, c[0x0][0x32c], RZ ;  /* 0x0000cb0000027a10 */ /* 0x000fe40007ffe0ff */
[----:B------:R-:W-:Y:S02]  /*aed0*/  IMNMX R0, R4, R0, !PT ;  /* 0x0000000004007217 */ /* 0x000fe40007800200 */
[----:B------:R-:W-:Y:S02]  /*aee0*/  IMNMX R2, R3, R2, PT ;  /* 0x0000000203027217 */ /* 0x000fe40003800200 */
.L_x_274:
[----:B------:R-:W-:Y:S01]  /*aef0*/  ISETP.NE.AND P2, PT, R5, RZ, PT ;  /* 0x000000ff0500720c */ /* 0x000fe20003f45270 */
[----:B------:R-:W-:Y:S01]  /*af00*/  IMAD.MOV.U32 R40, RZ, RZ, R52 ;  /* 0x000000ffff287224 */ /* 0x000fe200078e0034 */
[----:B------:R-:W-:Y:S02]  /*af10*/  FMNMX.FTZ R130, R36, R131, !PT ;  /* 0x0000008324827209 */ /* 0x000fe40007810000 */
[----:B------:R-:W-:Y:S02]  /*af20*/  ISETP.GT.AND P2, PT, R0, RZ, !P2 ;  /* 0x000000ff0000720c */ /* 0x000fe40005744270 */
        /* <DEDUP_REMOVED lines=82> */
[----:B------:R-:W-:Y:S02]  /*b450*/  FMNMX.FTZ R3, R237, R3, !PT ;  /* 0x00000003ed037209 */ /* 0x000fe40007810000 */
[----:B------:R-:W-:Y:S02]  /*b460*/  FSEL R99, R47, -INF , !P2 ;  /* 0xff8000002f637808 */ /* 0x000fe40005000000 */
[----:B------:R-:W-:Y:S02]  /*b470*/  ISETP.NE.AND P2, PT, R22, RZ, PT ;  /* 0x000000ff1600720c */ /* 0x000fe40003f45270 */
[----:B------:R-:W-:Y:S02]  /*b480*/  FMNMX.FTZ R4, R49, R4, !PT ;  /* 0x0000000431047209 */ /* 0x000fe40007810000 */
[----:B------:R-:W-:Y:S02]  /*b490*/  FMNMX.FTZ R130, R245, R130, !PT ;  /* 0x00000082f5827209 */ /* 0x000fe40007810000 */
[----:B------:R-:W-:Y:S02]  /*b4a0*/  FMNMX.FTZ R3, R240, R3, !PT ;  /* 0x00000003f0037209 */ /* 0x000fe40007810000 */
[----:B------:R-:W-:Y:S02]  /*b4b0*/  ISETP.GT.AND P2, PT, R0, 0x30, !P2 ;  /* 0x000000300000780c */ /* 0x000fe40005744270 */
        /* <DEDUP_REMOVED lines=18> */
[----:B------:R-:W-:Y:S01]  /*b5e0*/  FMNMX.FTZ R4, R200, R4, !PT ;  /* 0x00000004c8047209 */ /* 0x000fe20007810000 */
[----:B------:R-:W1:Y:S01]  /*b5f0*/  SHFL.BFLY PT, R5, R130, 0x2, 0x1f ;  /* 0x0c401f0082057f89 */ /* 0x000e6200000e0000 */
[----:B------:R-:W-:Y:S02]  /*b600*/  MOV R58, R53 ;  /* 0x00000035003a7202 */ /* 0x000fe40000000f00 */
[----:B------:R-:W-:Y:S02]  /*b610*/  FMNMX.FTZ R3, R87, R3, !PT ;  /* 0x0000000357037209 */ /* 0x000fe40007810000 */
[----:B------:R-:W-:Y:S02]  /*b620*/  FSEL R173, R59, -INF , !P2 ;  /* 0xff8000003bad7808 */ /* 0x000fe40005000000 */
[----:B------:R-:W-:Y:S01]  /*b630*/  ISETP.NE.AND P2, PT, R20, RZ, PT ;  /* 0x000000ff1400720c */ /* 0x000fe20003f45270 */
[----:B------:R-:W-:Y:S01]  /*b640*/  LDSM.16.MT88.4 R52, [R214+0x100] ;  /* 0x00010000d634783b */ /* 0x000fe20000004200 */
[----:B------:R-:W-:Y:S02]  /*b650*/  FMNMX.FTZ R4, R201, R4, !PT ;  /* 0x00000004c9047209 */ /* 0x000fe40007810000 */
[----:B------:R-:W-:Y:S02]  /*b660*/  FMNMX.FTZ R3, R58, R3, !PT ;  /* 0x000000033a037209 */ /* 0x000fe40007810000 */
[----:B------:R-:W-:Y:S02]  /*b670*/  ISETP.GT.AND P2, PT, R0, 0x38, !P2 ;  /* 0x000000380000780c */ /* 0x000fe40005744270 */
[----:B------:R-:W-:Y:S02]  /*b680*/  FMNMX.FTZ R4, R209, R4, !PT ;  /* 0x00000004d1047209 */ /* 0x000fe40007810000 */
[----:B------:R-:W-:Y:S02]  /*b690*/  FMNMX.FTZ R3, R40, R3, !PT ;  /* 0x0000000328037209 */ /* 0x000fe40007810000 */
[----:B------:R-:W-:Y:S02]  /*b6a0*/  ISETP.LT.OR P2, PT, R2, 0x39, P2 ;  /* 0x000000390200780c */ /* 0x000fe40001741670 */
[----:B------:R-:W-:Y:S01]  /*b6b0*/  FMNMX.FTZ R4, R211, R4, !PT ;  /* 0x00000004d3047209 */ /* 0x000fe20007810000 */
[----:B------:R-:W2:Y:S01]  /*b6c0*/  SHFL.BFLY PT, R129, R3, 0x2, 0x1f ;  /* 0x0c401f0003817f89 */ /* 0x000ea200000e0000 */
        /* <DEDUP_REMOVED lines=13> */
[----:B-1----:R-:W-:Y:S02]  /*b7a0*/  FMNMX.FTZ R130, R130, R5, !PT ;  /* 0x0000000582827209 */ /* 0x002fe40007810000 */
[----:B------:R-:W-:Y:S02]  /*b7b0*/  FMNMX.FTZ R4, R246, R4, !PT ;  /* 0x00000004f6047209 */ /* 0x000fe40007810000 */
[----:B------:R-:W-:Y:S01]  /*b7c0*/  FSEL R181, R74, -INF , !P2 ;  /* 0xff8000004ab57808 */ /* 0x000fe20005000000 */
[----:B------:R-:W1:Y:S01]  /*b7d0*/  SHFL.BFLY PT, R6, R130, 0x1, 0x1f ;  /* 0x0c201f0082067f89 */ /* 0x000e6200000e0000 */
[----:B--2---:R-:W-:Y:S02]  /*b7e0*/  FMNMX.FTZ R129, R3, R129, !PT ;  /* 0x0000008103817209 */ /* 0x004fe40007810000 */
        /* <DEDUP_REMOVED lines=8> */
[----:B------:R-:W-:Y:S01]  /*b870*/  ISETP.NE.AND P2, PT, R16, RZ, PT ;  /* 0x000000ff1000720c */ /* 0x000fe20003f45270 */
[----:B------:R-:W2:Y:S01]  /*b880*/  SHFL.BFLY PT, R7, R3, 0x2, 0x1f ;  /* 0x0c401f0003077f89 */ /* 0x000ea200000e0000 */
[----:B------:R-:W-:Y:S02]  /*b890*/  FMNMX.FTZ R5, R10, R134, !PT ;  /* 0x000000860a057209 */ /* 0x000fe40007810000 */
[----:B------:R-:W-:Y:S02]  /*b8a0*/  ISETP.GT.AND P2, PT, R0, 0x48, !P2 ;  /* 0x000000480000780c */ /* 0x000fe40005744270 */
[----:B-1----:R-:W-:Y:S02]  /*b8b0*/  FMNMX.FTZ R130, R130, R6, !PT ;  /* 0x0000000682827209 */ /* 0x002fe40007810000 */
[----:B------:R-:W-:Y:S01]  /*b8c0*/  ISETP.LT.OR P2, PT, R2, 0x49, P2 ;  /* 0x000000490200780c */ /* 0x000fe20001741670 */
[----:B------:R-:W1:Y:S01]  /*b8d0*/  SHFL.BFLY PT, R6, R129, 0x1, 0x1f ;  /* 0x0c201f0081067f89 */ /* 0x000e6200000e0000 */
[----:B------:R-:W-:Y:S01]  /*b8e0*/  FMNMX.FTZ R5, R11, R5, !PT ;  /* 0x000000050b057209 */ /* 0x000fe20007810000 */
[----:B------:R-:W-:Y:S01]  /*b8f0*/  FMUL.FTZ R71, R130, c[0x0][0x2d0] ;  /* 0x0000b40082477a20 */ /* 0x000fe20000410000 */
[----:B------:R-:W-:Y:S02]  /*b900*/  FSEL R177, R78, -INF , !P2 ;  /* 0xff8000004eb17808 */ /* 0x000fe40005000000 */
[----:B------:R-:W-:Y:S02]  /*b910*/  FSETP.NEU.FTZ.AND P2, PT, R130, -INF , PT ;  /* 0xff8000008200780b */ /* 0x000fe40003f5d000 */
[----:B------:R-:W-:Y:S02]  /*b920*/  FMNMX.FTZ R5, R14, R5, !PT ;  /* 0x000000050e057209 */ /* 0x000fe40007810000 */
[----:B------:R-:W-:Y:S02]  /*b930*/  FSEL R71, R71, RZ, P2 ;  /* 0x000000ff47477208 */ /* 0x000fe40001000000 */
[----:B------:R-:W-:Y:S02]  /*b940*/  FMNMX.FTZ R5, R15, R5, !PT ;  /* 0x000000050f057209 */ /* 0x000fe40007810000 */
[----:B------:R-:W-:Y:S01]  /*b950*/  ISETP.GT.AND P1, PT, R0, 0x49, !P1 ;  /* 0x000000490000780c */ /* 0x000fe20004f24270 */
[--C-:B------:R-:W-:Y:S01]  /*b960*/  FFMA.FTZ R4, R36, c[0x0][0x2d0], -R71.reuse ;  /* 0x0000b40024047a23 */ /* 0x100fe20000010847 */
[----:B------:R-:W-:Y:S01]  /*b970*/  FMNMX.FTZ R5, R56, R5, !PT ;  /* 0x0000000538057209 */ /* 0x000fe20007810000 */
[--C-:B------:R-:W-:Y:S01]  /*b980*/  FFMA.FTZ R16, R192, c[0x0][0x2d0], -R71.reuse ;  /* 0x0000b400c0107a23 */ /* 0x100fe20000010847 */
[----:B------:R-:W-:Y:S01]  /*b990*/  ISETP.LT.OR P1, PT, R2, 0x4a, P1 ;  /* 0x0000004a0200780c */ /* 0x000fe20000f21670 */
[----:B------:R3:W-:Y:S01]  /*b9a0*/  MUFU.EX2 R27, R4 ;  /* 0x00000004001b7308 */ /* 0x0007e20000000800 */
[----:B------:R-:W-:Y:S02]  /*b9b0*/  FMNMX.FTZ R5, R57, R5, !PT ;  /* 0x0000000539057209 */ /* 0x000fe40007810000 */
[----:B--2---:R-:W-:Y:S02]  /*b9c0*/  FMNMX.FTZ R3, R3, R7, !PT ;  /* 0x0000000703037209 */ /* 0x004fe40007810000 */
[----:B------:R-:W-:Y:S02]  /*b9d0*/  FMNMX.FTZ R5, R60, R5, !PT ;  /* 0x000000053c057209 */ /* 0x000fe40007810000 */
[----:B-1----:R-:W-:Y:S01]  /*b9e0*/  FMNMX.FTZ R129, R129, R6, !PT ;  /* 0x0000000681817209 */ /* 0x002fe20007810000 */
[----:B------:R-:W1:Y:S01]  /*b9f0*/  SHFL.BFLY PT, R128, R3, 0x1, 0x1f ;  /* 0x0c201f0003807f89 */ /* 0x000e6200000e0000 */
[----:B------:R-:W-:Y:S01]  /*ba00*/  FMNMX.FTZ R5, R84, R5, !PT ;  /* 0x0000000554057209 */ /* 0x000fe20007810000 */
[----:B------:R-:W-:Y:S01]  /*ba10*/  MUFU.EX2 R34, R16 ;  /* 0x0000001000227308 */ /* 0x000fe20000000800 */
[----:B------:R-:W-:Y:S01]  /*ba20*/  FSEL R176, R79, -INF , !P1 ;  /* 0xff8000004fb07808 */ /* 0x000fe20004800000 */
[C---:B------:R-:W-:Y:S01]  /*ba30*/  FMUL.FTZ R92, R129.reuse, c[0x0][0x2d0] ;  /* 0x0000b400815c7a20 */ /* 0x040fe20000410000 */
[----:B------:R-:W-:Y:S02]  /*ba40*/  FMNMX.FTZ R5, R96, R5, !PT ;  /* 0x0000000560057209 */ /* 0x000fe40007810000 */
[----:B------:R-:W-:Y:S01]  /*ba50*/  FSETP.NEU.FTZ.AND P1, PT, R129, -INF , PT ;  /* 0xff8000008100780b */ /* 0x000fe20003f3d000 */
[----:B------:R-:W-:Y:S01]  /*ba60*/  LDSM.16.MT88.4 R76, [R215+0x100] ;  /* 0x00010000d74c783b */ /* 0x000fe20000004200 */
[----:B------:R-:W-:Y:S02]  /*ba70*/  FMNMX.FTZ R5, R97, R5, !PT ;  /* 0x0000000561057209 */ /* 0x000fe40007810000 */
[----:B------:R-:W-:Y:S02]  /*ba80*/  FSEL R92, R92, RZ, P1 ;  /* 0x000000ff5c5c7208 */ /* 0x000fe40000800000 */
[C---:B------:R-:W-:Y:S02]  /*ba90*/  ISETP.GT.AND P0, PT, R0.reuse, 0x59, !P0 ;  /* 0x000000590000780c */ /* 0x040fe40004704270 */
[----:B------:R-:W-:Y:S01]  /*baa0*/  ISETP.GT.AND P6, PT, R0, 0x50, !P6 ;  /* 0x000000500000780c */ /* 0x000fe200077c4270 */
[--C-:B------:R-:W-:Y:S01]  /*bab0*/  FFMA.FTZ R28, R195, c[0x0][0x2d0], -R92.reuse ;  /* 0x0000b400c31c7a23 */ /* 0x100fe2000001085c */
[----:B---3--:R-:W-:Y:S01]  /*bac0*/  FMNMX.FTZ R4, R98, R5, !PT ;  /* 0x0000000562047209 */ /* 0x008fe20007810000 */
[--C-:B------:R-:W-:Y:S01]  /*bad0*/  FFMA.FTZ R5, R38, c[0x0][0x2d0], -R71.reuse ;  /* 0x0000b40026057a23 */ /* 0x100fe20000010847 */
[----:B------:R-:W-:Y:S02]  /*bae0*/  ISETP.LT.OR P0, PT, R2, 0x5a, P0 ;  /* 0x0000005a0200780c */ /* 0x000fe40000701670 */
[----:B------:R-:W-:Y:S01]  /*baf0*/  FMNMX.FTZ R4, R99, R4, !PT ;  /* 0x0000000463047209 */ /* 0x000fe20007810000 */
[----:B------:R2:W-:Y:S01]  /*bb00*/  MUFU.EX2 R22, R5 ;  /* 0x0000000500167308 */ /* 0x0005e20000000800 */
[----:B------:R-:W-:Y:S02]  /*bb10*/  FSEL R70, R95, -INF , !P0 ;  /* 0xff8000005f467808 */ /* 0x000fe40004000000 */
[----:B-1----:R-:W-:Y:S01]  /*bb20*/  FMNMX.FTZ R128, R3, R128, !PT ;  /* 0x0000008003807209 */ /* 0x002fe20007810000 */
[--C-:B------:R-:W-:Y:S01]  /*bb30*/  FFMA.FTZ R3, R187, c[0x0][0x2d0], -R92.reuse ;  /* 0x0000b400bb037a23 */ /* 0x100fe2000001085c */
[----:B------:R-:W-:Y:S02]  /*bb40*/  MOV R187, R81 ;  /* 0x0000005100bb7202 */ /* 0x000fe40000000f00 */
[C---:B------:R-:W-:Y:S01]  /*bb50*/  FSETP.NEU.FTZ.AND P0, PT, R128.reuse, -INF , PT ;  /* 0xff8000008000780b */ /* 0x040fe20003f1d000 */
[----:B------:R-:W-:Y:S01]  /*bb60*/  FMUL.FTZ R93, R128, c[0x0][0x2d0] ;  /* 0x0000b400805d7a20 */ /* 0x000fe20000410000 */
[C---:B------:R-:W-:Y:S01]  /*bb70*/  ISETP.GT.AND P5, PT, R0.reuse, 0x51, !P5 ;  /* 0x000000510000780c */ /* 0x040fe20006fa4270 */
[----:B------:R1:W-:Y:S01]  /*bb80*/  MUFU.EX2 R26, R3 ;  /* 0x00000003001a7308 */ /* 0x0003e20000000800 */
[----:B------:R-:W-:Y:S01]  /*bb90*/  ISETP.GT.AND P4, PT, R0, 0x58, !P4 ;  /* 0x000000580000780c */ /* 0x000fe20006784270 */
[--C-:B------:R-:W-:Y:S01]  /*bba0*/  FFMA.FTZ R0, R48, c[0x0][0x2d0], -R92.reuse ;  /* 0x0000b40030007a23 */ /* 0x100fe2000001085c */
[----:B------:R-:W-:Y:S01]  /*bbb0*/  FSEL R93, R93, RZ, P0 ;  /* 0x000000ff5d5d7208 */ /* 0x000fe20000000000 */
[----:B------:R-:W-:Y:S01]  /*bbc0*/  FFMA.FTZ R48, R196, c[0x0][0x2d0], -R71 ;  /* 0x0000b400c4307a23 */ /* 0x000fe20000010847 */
[C---:B------:R-:W-:Y:S02]  /*bbd0*/  ISETP.LT.OR P6, PT, R2.reuse, 0x51, P6 ;  /* 0x000000510200780c */ /* 0x040fe400037c1670 */
[----:B------:R-:W-:Y:S01]  /*bbe0*/  ISETP.LT.OR P5, PT, R2, 0x52, P5 ;  /* 0x000000520200780c */ /* 0x000fe20002fa1670 */
[----:B------:R-:W-:Y:S01]  /*bbf0*/  FFMA.FTZ R32, R35, c[0x0][0x2d0], -R93 ;  /* 0x0000b40023207a23 */ /* 0x000fe2000001085d */
[----:B------:R-:W-:Y:S01]  /*bc00*/  FSEL R178, R90, -INF , !P6 ;  /* 0xff8000005ab27808 */ /* 0x000fe20007000000 */
[----:B------:R-:W-:Y:S01]  /*bc10*/  MUFU.EX2 R23, R0 ;  /* 0x0000000000177308 */ /* 0x000fe20000000800 */
[----:B------:R-:W-:Y:S01]  /*bc20*/  ISETP.LT.OR P4, PT, R2, 0x59, P4 ;  /* 0x000000590200780c */ /* 0x000fe20002781670 */
[----:B------:R-:W-:Y:S01]  /*bc30*/  FFMA.FTZ R2, R186, c[0x0][0x2d0], -R92 ;  /* 0x0000b400ba027a23 */ /* 0x000fe2000001085c */
[----:B------:R-:W-:Y:S01]  /*bc40*/  FSEL R179, R91, -INF , !P5 ;  /* 0xff8000005bb37808 */ /* 0x000fe20006800000 */
[----:B------:R-:W-:Y:S01]  /*bc50*/  IMAD.MOV.U32 R186, RZ, RZ, R89 ;  /* 0x000000ffffba7224 */ /* 0x000fe200078e0059 */
[----:B--2---:R-:W-:Y:S01]  /*bc60*/  FMNMX.FTZ R5, R172, R4, !PT ;  /* 0x00000004ac057209 */ /* 0x004fe20007810000 */
[----:B------:R-:W-:Y:S01]  /*bc70*/  FFMA.FTZ R4, R184, c[0x0][0x2d0], -R71 ;  /* 0x0000b400b8047a23 */ /* 0x000fe20000010847 */
[----:B------:R-:W-:Y:S01]  /*bc80*/  FSEL R180, R94, -INF , !P4 ;  /* 0xff8000005eb47808 */ /* 0x000fe20006000000 */
[----:B------:R-:W-:Y:S01]  /*bc90*/  IMAD.MOV.U32 R184, RZ, RZ, R40 ;  /* 0x000000ffffb87224 */ /* 0x000fe200078e0028 */
[----:B------:R-:W-:Y:S01]  /*bca0*/  FMNMX.FTZ R5, R173, R5, !PT ;  /* 0x00000005ad057209 */ /* 0x000fe20007810000 */
[----:B------:R2:W-:Y:S01]  /*bcb0*/  MUFU.EX2 R63, R4 ;  /* 0x00000004003f7308 */ /* 0x0005e20000000800 */
[--C-:B------:R-:W-:Y:S02]  /*bcc0*/  FFMA.FTZ R40, R50, c[0x0][0x2d0], -R93.reuse ;  /* 0x0000b40032287a23 */ /* 0x100fe4000001085d */
[--C-:B------:R-:W-:Y:S02]  /*bcd0*/  FFMA.FTZ R44, R51, c[0x0][0x2d0], -R93.reuse ;  /* 0x0000b400332c7a23 */ /* 0x100fe4000001085d */
[----:B-1----:R-:W-:Y:S02]  /*bce0*/  FFMA.FTZ R3, R8, c[0x0][0x2d0], -R93 ;  /* 0x0000b40008037a23 */ /* 0x002fe4000001085d */
[----:B------:R-:W-:Y:S03]  /*bcf0*/  FFMA.FTZ R8, R189, c[0x0][0x2d0], -R92 ;  /* 0x0000b400bd087a23 */ /* 0x000fe6000001085c */
[----:B------:R1:W-:Y:S10]  /*bd00*/  MUFU.EX2 R85, R3 ;  /* 0x0000000300557308 */ /* 0x0003f40000000800 */
[----:B------:R-:W-:Y:S01]  /*bd10*/  MUFU.EX2 R83, R2 ;  /* 0x0000000200537308 */ /* 0x000fe20000000800 */
[----:B--2---:R-:W-:Y:S01]  /*bd20*/  FMNMX.FTZ R4, R174, R5, !PT ;  /* 0x00000005ae047209 */ /* 0x004fe20007810000 */
[----:B------:R-:W-:Y:S02]  /*bd30*/  FFMA.FTZ R5, R185, c[0x0][0x2d0], -R71 ;  /* 0x0000b400b9057a23 */ /* 0x000fe40000010847 */
[----:B------:R-:W-:Y:S01]  /*bd40*/  IMAD.MOV.U32 R185, RZ, RZ, R88 ;  /* 0x000000ffffb97224 */ /* 0x000fe200078e0058 */
[----:B------:R-:W-:Y:S01]  /*bd50*/  FMNMX.FTZ R4, R175, R4, !PT ;  /* 0x00000004af047209 */ /* 0x000fe20007810000 */
[--C-:B------:R-:W-:Y:S04]  /*bd60*/  FFMA.FTZ R88, R202, c[0x0][0x2d0], -R92.reuse ;  /* 0x0000b400ca587a23 */ /* 0x100fe8000001085c */
[----:B------:R2:W-:Y:S01]  /*bd70*/  MUFU.EX2 R25, R5 ;  /* 0x0000000500197308 */ /* 0x0005e20000000800 */
[----:B------:R-:W-:Y:S01]  /*bd80*/  FMNMX.FTZ R4, R181, R4, !PT ;  /* 0x00000004b5047209 */ /* 0x000fe20007810000 */
[--C-:B-1----:R-:W-:Y:S03]  /*bd90*/  FFMA.FTZ R3, R9, c[0x0][0x2d0], -R93.reuse ;  /* 0x0000b40009037a23 */ /* 0x102fe6000001085d */
[----:B------:R-:W-:Y:S05]  /*bda0*/  FMNMX.FTZ R4, R182, R4, !PT ;  /* 0x00000004b6047209 */ /* 0x000fea0007810000 */
[----:B------:R1:W3:Y:S01]  /*bdb0*/  MUFU.EX2 R62, R3 ;  /* 0x00000003003e7308 */ /* 0x0002e20000000800 */
[----:B------:R-:W-:Y:S04]  /*bdc0*/  FMNMX.FTZ R4, R177, R4, !PT ;  /* 0x00000004b1047209 */ /* 0x000fe80007810000 */
[----:B------:R-:W-:Y:S04]  /*bdd0*/  FMNMX.FTZ R4, R176, R4, !PT ;  /* 0x00000004b0047209 */ /* 0x000fe80007810000 */
[----:B------:R-:W-:Y:S01]  /*bde0*/  FMNMX.FTZ R4, R178, R4, !PT ;  /* 0x00000004b2047209 */ /* 0x000fe20007810000 */
[----:B------:R-:W-:Y:S03]  /*bdf0*/  MUFU.EX2 R33, R8 ;  /* 0x0000000800217308 */ /* 0x000fe60000000800 */
[----:B------:R-:W-:Y:S01]  /*be00*/  FMNMX.FTZ R0, R179, R4, !PT ;  /* 0x00000004b3007209 */ /* 0x000fe20007810000 */
[--C-:B------:R-:W-:Y:S02]  /*be10*/  FFMA.FTZ R4, R13, c[0x0][0x2d0], -R93.reuse ;  /* 0x0000b4000d047a23 */ /* 0x100fe4000001085d */
[--C-:B--2---:R-:W-:Y:S01]  /*be20*/  FFMA.FTZ R5, R39, c[0x0][0x2d0], -R92.reuse ;  /* 0x0000b40027057a23 */ /* 0x104fe2000001085c */
[----:B------:R-:W-:Y:S01]  /*be30*/  FMNMX.FTZ R0, R180, R0, !PT ;  /* 0x00000000b4007209 */ /* 0x000fe20007810000 */
[----:B------:R-:W-:Y:S02]  /*be40*/  LDSM.16.MT88.4 R36, [R216+0x100] ;  /* 0x00010000d824783b */ /* 0x000fe40000004200 */
[----:B------:R-:W-:Y:S01]  /*be50*/  MUFU.EX2 R24, R4 ;  /* 0x0000000400187308 */ /* 0x000fe20000000800 */
[----:B------:R-:W-:Y:S01]  /*be60*/  FMNMX.FTZ R0, R70, R0, !PT ;  /* 0x0000000046007209 */ /* 0x000fe20007810000 */
[----:B-1----:R-:W-:Y:S01]  /*be70*/  FFMA.FTZ R3, R12, c[0x0][0x2d0], -R93 ;  /* 0x0000b4000c037a23 */ /* 0x002fe2000001085d */
[-C--:B---3--:R-:W-:Y:S01]  /*be80*/  F2FP.PACK_AB R64, R62, R85.reuse ;  /* 0x000000553e40723e */ /* 0x088fe200000000ff */
[----:B------:R-:W-:Y:S01]  /*be90*/  FFMA.FTZ R12, R191, c[0x0][0x2d0], -R92 ;  /* 0x0000b400bf0c7a23 */ /* 0x000fe2000001085c */
[----:B------:R-:W-:Y:S01]  /*bea0*/  MOV R191, R85 ;  /* 0x0000005500bf7202 */ /* 0x000fe20000000f00 */
[----:B------:R-:W1:Y:S04]  /*beb0*/  SHFL.BFLY PT, R2, R0, 0x2, 0x1f ;  /* 0x0c401f0000027f89 */ /* 0x000e6800000e0000 */
[----:B------:R1:W-:Y:S10]  /*bec0*/  MUFU.EX2 R61, R3 ;  /* 0x00000003003d7308 */ /* 0x0003f40000000800 */
[----:B------:R-:W2:Y:S10]  /*bed0*/  MUFU.EX2 R86, R5 ;  /* 0x0000000500567308 */ /* 0x000eb40000000800 */
[----:B------:R-:W-:Y:S01]  /*bee0*/  MUFU.EX2 R95, R28 ;  /* 0x0000001c005f7308 */ /* 0x000fe20000000800 */
[----:B-1----:R-:W-:Y:S01]  /*bef0*/  FMNMX.FTZ R3, R0, R2, !PT ;  /* 0x0000000200037209 */ /* 0x002fe20007810000 */
[----:B------:R-:W-:Y:S01]  /*bf00*/  FFMA.FTZ R2, R188, c[0x0][0x2d0], -R71 ;  /* 0x0000b400bc027a23 */ /* 0x000fe20000010847 */
[----:B------:R-:W-:Y:S01]  /*bf10*/  FSEL R0, R130, RZ, P2 ;  /* 0x000000ff82007208 */ /* 0x000fe20001000000 */
[----:B------:R-:W-:Y:S02]  /*bf20*/  IMAD.MOV.U32 R188, RZ, RZ, R82 ;  /* 0x000000ffffbc7224 */ /* 0x000fe400078e0052 */
[----:B------:R-:W1:Y:S04]  /*bf30*/  SHFL.BFLY PT, R4, R3, 0x1, 0x1f ;  /* 0x0c201f0003047f89 */ /* 0x000e6800000e0000 */
[----:B------:R3:W-:Y:S01]  /*bf40*/  MUFU.EX2 R31, R2 ;  /* 0x00000002001f7308 */ /* 0x0007e20000000800 */
[----:B------:R-:W-:Y:S01]  /*bf50*/  FADD.FTZ R0, -R0, R131 ;  /* 0x0000008300007221 */ /* 0x000fe20000010100 */
[----:B------:R-:W-:Y:S01]  /*bf60*/  MOV R131, R27 ;  /* 0x0000001b00837202 */ /* 0x000fe20000000f00 */
[----:B--2---:R-:W-:Y:S02]  /*bf70*/  IMAD.MOV.U32 R192, RZ, RZ, R86 ;  /* 0x000000ffffc07224 */ /* 0x004fe400078e0056 */
[----:B------:R-:W-:Y:S05]  /*bf80*/  FMUL.FTZ R0, R0, c[0x0][0x2d0] ;  /* 0x0000b40000007a20 */ /* 0x000fea0000410000 */
[----:B------:R2:W4:Y:S01]  /*bf90*/  MUFU.EX2 R69, R0 ;  /* 0x0000000000457308 */ /* 0x0005220000000800 */
[----:B-1----:R-:W-:Y:S02]  /*bfa0*/  FMNMX.FTZ R3, R3, R4, !PT ;  /* 0x0000000403037209 */ /* 0x002fe40007810000 */
[----:B---3--:R-:W-:Y:S03]  /*bfb0*/  FSEL R2, R129, RZ, P1 ;  /* 0x000000ff81027208 */ /* 0x008fe60000800000 */
[C---:B------:R-:W-:Y:S02]  /*bfc0*/  FMUL.FTZ R94, R3.reuse, c[0x0][0x2d0] ;  /* 0x0000b400035e7a20 */ /* 0x040fe40000410000 */
[----:B------:R-:W-:Y:S02]  /*bfd0*/  FADD.FTZ R2, -R2, R132 ;  /* 0x0000008402027221 */ /* 0x000fe40000010100 */
[----:B------:R-:W-:Y:S01]  /*bfe0*/  IMAD.MOV.U32 R132, RZ, RZ, R23 ;  /* 0x000000ffff847224 */ /* 0x000fe200078e0017 */
[----:B--2---:R-:W-:Y:S01]  /*bff0*/  FSEL R0, R128, RZ, P0 ;  /* 0x000000ff80007208 */ /* 0x004fe20000000000 */
[----:B------:R-:W-:Y:S01]  /*c000*/  FMUL.FTZ R2, R2, c[0x0][0x2d0] ;  /* 0x0000b40002027a20 */ /* 0x000fe20000410000 */
[----:B------:R-:W-:Y:S01]  /*c010*/  FSETP.NEU.FTZ.AND P0, PT, R3, -INF , PT ;  /* 0xff8000000300780b */ /* 0x000fe20003f1d000 */
[C---:B----4-:R-:W-:Y:S01]  /*c020*/  FMUL.FTZ R16, R69.reuse, R148 ;  /* 0x0000009445107220 */ /* 0x050fe20000410000 */
[----:B------:R-:W-:Y:S01]  /*c030*/  F2FP.PACK_AB R73, R132, R86 ;  /* 0x000000568449723e */ /* 0x000fe200000000ff */
[----:B------:R-:W1:Y:S01]  /*c040*/  MUFU.EX2 R68, R2 ;  /* 0x0000000200447308 */ /* 0x000e620000000800 */
[----:B------:R-:W-:Y:S01]  /*c050*/  FADD.FTZ R0, -R0, R133 ;  /* 0x0000008500007221 */ /* 0x000fe20000010100 */
[----:B------:R-:W-:Y:S01]  /*c060*/  FSEL R94, R94, RZ, P0 ;  /* 0x000000ff5e5e7208 */ /* 0x000fe20000000000 */
[----:B------:R-:W-:Y:S01]  /*c070*/  FMUL.FTZ R17, R69, R149 ;  /* 0x0000009545117220 */ /* 0x000fe20000410000 */
[----:B------:R-:W-:Y:S01]  /*c080*/  MOV R133, R22 ;  /* 0x0000001600857202 */ /* 0x000fe20000000f00 */
[----:B------:R-:W-:Y:S01]  /*c090*/  FMUL.FTZ R0, R0, c[0x0][0x2d0] ;  /* 0x0000b40000007a20 */ /* 0x000fe20000410000 */
[----:B------:R-:W2:Y:S01]  /*c0a0*/  LDSM.16.MT88.4 R20, [R213+0x100] ;  /* 0x00010000d514783b */ /* 0x000ea20000004200 */
[--C-:B------:R-:W-:Y:S01]  /*c0b0*/  FFMA.FTZ R4, R14, c[0x0][0x2d0], -R94.reuse ;  /* 0x0000b4000e047a23 */ /* 0x100fe2000001085e */
[----:B------:R-:W-:Y:S02]  /*c0c0*/  MOV R148, R184 ;  /* 0x000000b800947202 */ /* 0x000fe40000000f00 */
[----:B------:R3:W4:Y:S01]  /*c0d0*/  MUFU.EX2 R2, R0 ;  /* 0x0000000000027308 */ /* 0x0007220000000800 */
[----:B------:R-:W-:Y:S02]  /*c0e0*/  MOV R184, R87 ;  /* 0x0000005700b87202 */ /* 0x000fe40000000f00 */
[----:B------:R-:W-:Y:S07]  /*c0f0*/  F2FP.PACK_AB R72, R133, R131 ;  /* 0x000000838548723e */ /* 0x000fee00000000ff */
[----:B------:R5:W-:Y:S01]  /*c100*/  MUFU.EX2 R5, R4 ;  /* 0x0000000400057308 */ /* 0x000be20000000800 */
[C---:B-1----:R-:W-:Y:S02]  /*c110*/  FMUL.FTZ R18, R68.reuse, R150 ;  /* 0x0000009644127220 */ /* 0x042fe40000410000 */
[C---:B------:R-:W-:Y:S01]  /*c120*/  FMUL.FTZ R19, R68.reuse, R151 ;  /* 0x0000009744137220 */ /* 0x040fe20000410000 */
[----:B------:R-:W-:Y:S01]  /*c130*/  MOV R151, R191 ;  /* 0x000000bf00977202 */ /* 0x000fe20000000f00 */
[C---:B------:R-:W-:Y:S05]  /*c140*/  FMUL.FTZ R35, R68.reuse, R103 ;  /* 0x0000006744237220 */ /* 0x040fea0000410000 */
[----:B------:R1:W-:Y:S01]  /*c150*/  MUFU.EX2 R149, R48 ;  /* 0x0000003000957308 */ /* 0x0003e20000000800 */
[C---:B------:R-:W-:Y:S02]  /*c160*/  FMUL.FTZ R51, R68.reuse, R115 ;  /* 0x0000007344337220 */ /* 0x040fe40000410000 */
[----:B------:R-:W-:Y:S02]  /*c170*/  FMUL.FTZ R50, R68, R114 ;  /* 0x0000007244327220 */ /* 0x000fe40000410000 */
[----:B---3--:R-:W-:Y:S02]  /*c180*/  FFMA.FTZ R0, R10, c[0x0][0x2d0], -R94 ;  /* 0x0000b4000a007a23 */ /* 0x008fe4000001085e */
[----:B------:R-:W-:Y:S02]  /*c190*/  IMAD.MOV.U32 R103, RZ, RZ, R148 ;  /* 0x000000ffff677224 */ /* 0x000fe400078e0094 */
[C---:B----4-:R-:W-:Y:S01]  /*c1a0*/  FMUL.FTZ R45, R2.reuse, R109 ;  /* 0x0000006d022d7220 */ /* 0x050fe20000410000 */
[----:B------:R3:W4:Y:S01]  /*c1b0*/  MUFU.EX2 R6, R0 ;  /* 0x0000000000067308 */ /* 0x0007220000000800 */
[C---:B------:R-:W-:Y:S01]  /*c1c0*/  FMUL.FTZ R8, R2.reuse, R140 ;  /* 0x0000008c02087220 */ /* 0x040fe20000410000 */
[----:B------:R-:W-:Y:S01]  /*c1d0*/  MOV R140, R61 ;  /* 0x0000003d008c7202 */ /* 0x000fe20000000f00 */
[C---:B------:R-:W-:Y:S02]  /*c1e0*/  FMUL.FTZ R9, R2.reuse, R141 ;  /* 0x0000008d02097220 */ /* 0x040fe40000410000 */
[----:B-----5:R-:W-:Y:S02]  /*c1f0*/  FFMA.FTZ R4, R15, c[0x0][0x2d0], -R94 ;  /* 0x0000b4000f047a23 */ /* 0x020fe4000001085e */
[----:B------:R-:W-:Y:S02]  /*c200*/  IMAD.MOV.U32 R150, RZ, RZ, R192 ;  /* 0x000000ffff967224 */ /* 0x000fe400078e00c0 */
[C---:B------:R-:W-:Y:S01]  /*c210*/  FMUL.FTZ R13, R2.reuse, R145 ;  /* 0x00000091020d7220 */ /* 0x040fe20000410000 */
[----:B------:R5:W2:Y:S01]  /*c220*/  MUFU.EX2 R59, R4 ;  /* 0x00000004003b7308 */ /* 0x000aa20000000800 */
[C---:B------:R-:W-:Y:S02]  /*c230*/  FMUL.FTZ R28, R2.reuse, R160 ;  /* 0x000000a0021c7220 */ /* 0x040fe40000410000 */
[C---:B------:R-:W-:Y:S02]  /*c240*/  FMUL.FTZ R29, R2.reuse, R161 ;  /* 0x000000a1021d7220 */ /* 0x040fe40000410000 */
[----:B------:R-:W-:Y:S02]  /*c250*/  FMUL.FTZ R41, R2, R105 ;  /* 0x0000006902297220 */ /* 0x000fe40000410000 */
[----:B-1----:R-:W-:Y:S02]  /*c260*/  FMUL.FTZ R48, R69, R112 ;  /* 0x0000007045307220 */ /* 0x002fe40000410000 */
[----:B---3--:R-:W-:Y:S02]  /*c270*/  FFMA.FTZ R0, R11, c[0x0][0x2d0], -R94 ;  /* 0x0000b4000b007a23 */ /* 0x008fe4000001085e */
[----:B----4-:R-:W-:Y:S02]  /*c280*/  IMAD.MOV.U32 R189, RZ, RZ, R6 ;  /* 0x000000ffffbd7224 */ /* 0x010fe400078e0006 */
[----:B------:R1:W3:Y:S01]  /*c290*/  MUFU.EX2 R7, R0 ;  /* 0x0000000000077308 */ /* 0x0002e20000000800 */
[----:B------:R-:W-:Y:S02]  /*c2a0*/  FMUL.FTZ R6, R68, R138 ;  /* 0x0000008a44067220 */ /* 0x000fe40000410000 */
[----:B-----5:R-:W-:Y:S01]  /*c2b0*/  FFMA.FTZ R4, R190, c[0x0][0x2d0], -R71 ;  /* 0x0000b400be047a23 */ /* 0x020fe20000010847 */
[----:B------:R-:W-:Y:S01]  /*c2c0*/  MOV R190, R25 ;  /* 0x0000001900be7202 */ /* 0x000fe20000000f00 */
[----:B------:R-:W-:Y:S05]  /*c2d0*/  FMUL.FTZ R25, R2, R157 ;  /* 0x0000009d02197220 */ /* 0x000fea0000410000 */
[----:B------:R4:W-:Y:S01]  /*c2e0*/  MUFU.EX2 R90, R4 ;  /* 0x00000004005a7308 */ /* 0x0009e20000000800 */
[----:B------:R-:W-:Y:S01]  /*c2f0*/  F2FP.PACK_AB R74, R190, R63 ;  /* 0x0000003fbe4a723e */ /* 0x000fe200000000ff */
[----:B------:R-:W-:Y:S02]  /*c300*/  IMAD.MOV.U32 R157, RZ, RZ, R33 ;  /* 0x000000ffff9d7224 */ /* 0x000fe400078e0021 */
[----:B------:R-:W-:Y:S02]  /*c310*/  FMUL.FTZ R33, R69, R101 ;  /* 0x0000006545217220 */ /* 0x000fe40000410000 */
[----:B--2---:R-:W-:Y:S01]  /*c320*/  IMAD.MOV.U32 R145, RZ, RZ, R59 ;  /* 0x000000ffff917224 */ /* 0x004fe200078e003b */
[----:B-1----:R-:W-:Y:S01]  /*c330*/  FSEL R0, R3, RZ, P0 ;  /* 0x000000ff03007208 */ /* 0x002fe20000000000 */
[----:B---3--:R-:W-:Y:S01]  /*c340*/  IMAD.MOV.U32 R138, RZ, RZ, R7 ;  /* 0x000000ffff8a7224 */ /* 0x008fe200078e0007 */
[----:B------:R-:W-:Y:S01]  /*c350*/  ISETP.GT.AND P0, PT, R229, UR5, PT ;  /* 0x00000005e5007c0c */ /* 0x000fe2000bf04270 */
[----:B------:R-:W-:Y:S01]  /*c360*/  FMUL.FTZ R7, R68, R139 ;  /* 0x0000008b44077220 */ /* 0x000fe20000410000 */
[----:B------:R-:W-:Y:S01]  /*c370*/  MOV R139, R24 ;  /* 0x00000018008b7202 */ /* 0x000fe20000000f00 */
[----:B------:R-:W-:Y:S01]  /*c380*/  FADD.FTZ R0, -R0, R134 ;  /* 0x0000008600007221 */ /* 0x000fe20000010100 */
[----:B------:R-:W-:Y:S01]  /*c390*/  F2FP.PACK_AB R65, R138, R189 ;  /* 0x000000bd8a41723e */ /* 0x000fe200000000ff */
[----:B------:R-:W-:Y:S01]  /*c3a0*/  IMAD.MOV.U32 R134, RZ, RZ, R26 ;  /* 0x000000ffff867224 */ /* 0x000fe200078e001a */
[----:B------:R-:W-:Y:S01]  /*c3b0*/  F2FP.PACK_AB R66, R139, R61 ;  /* 0x0000003d8b42723e */ /* 0x000fe200000000ff */
[----:B------:R-:W-:Y:S01]  /*c3c0*/  FMUL.FTZ R0, R0, c[0x0][0x2d0] ;  /* 0x0000b40000007a20 */ /* 0x000fe20000410000 */
[----:B------:R-:W-:Y:S01]  /*c3d0*/  IADD3 R229, R229, -0x1, RZ ;  /* 0xffffffffe5e57810 */ /* 0x000fe20007ffe0ff */
[C---:B----4-:R-:W-:Y:S01]  /*c3e0*/  FMUL.FTZ R4, R69.reuse, R136 ;  /* 0x0000008845047220 */ /* 0x050fe20000410000 */
[----:B------:R-:W-:Y:S01]  /*c3f0*/  F2FP.PACK_AB R75, R134, R83 ;  /* 0x00000053864b723e */ /* 0x000fe200000000ff */
[----:B------:R-:W-:Y:S01]  /*c400*/  FFMA.FTZ R24, R194, c[0x0][0x2d0], -R92 ;  /* 0x0000b400c2187a23 */ /* 0x000fe2000001085c */
[----:B------:R-:W-:Y:S01]  /*c410*/  MOV R136, R5 ;  /* 0x0000000500887202 */ /* 0x000fe20000000f00 */
[----:B------:R-:W1:Y:S01]  /*c420*/  MUFU.EX2 R0, R0 ;  /* 0x0000000000007308 */ /* 0x000e620000000800 */
[----:B------:R-:W-:Y:S02]  /*c430*/  FMUL.FTZ R5, R69, R137 ;  /* 0x0000008945057220 */ /* 0x000fe40000410000 */
[----:B------:R-:W-:Y:S01]  /*c440*/  FMUL.FTZ R61, R2, R125 ;  /* 0x0000007d023d7220 */ /* 0x000fe20000410000 */
[----:B------:R-:W-:Y:S01]  /*c450*/  F2FP.PACK_AB R67, R59, R136 ;  /* 0x000000883b43723e */ /* 0x000fe200000000ff */
[----:B------:R-:W2:Y:S03]  /*c460*/  LDL.LU R125, [R1+0x8] ;  /* 0x00000800017d7983 */ /* 0x000ea60000300800 */
[-C--:B------:R-:W-:Y:S02]  /*c470*/  HMMA.16816.F32 R4, R72, R20.reuse, R4 ;  /* 0x000000144804723c */ /* 0x080fe40000001804 */
[----:B------:R3:W-:Y:S10]  /*c480*/  MUFU.EX2 R30, R24 ;  /* 0x00000018001e7308 */ /* 0x0007f40000000800 */
[----:B------:R-:W4:Y:S01]  /*c490*/  MUFU.EX2 R137, R44 ;  /* 0x0000002c00897308 */ /* 0x000f220000000800 */
[C---:B-1----:R-:W-:Y:S02]  /*c4a0*/  FMUL.FTZ R11, R0.reuse, R143 ;  /* 0x0000008f000b7220 */ /* 0x042fe40000410000 */
[C---:B------:R-:W-:Y:S02]  /*c4b0*/  FMUL.FTZ R10, R0.reuse, R142 ;  /* 0x0000008e000a7220 */ /* 0x040fe40000410000 */
[----:B------:R-:W-:Y:S05]  /*c4c0*/  IMAD.MOV.U32 R142, RZ, RZ, R83 ;  /* 0x000000ffff8e7224 */ /* 0x000fea00078e0053 */
[----:B------:R1:W-:Y:S01]  /*c4d0*/  MUFU.EX2 R143, R12 ;  /* 0x0000000c008f7308 */ /* 0x0003e20000000800 */
[C---:B------:R-:W-:Y:S01]  /*c4e0*/  FMUL.FTZ R14, R0.reuse, R146 ;  /* 0x00000092000e7220 */ /* 0x040fe20000410000 */
[----:B------:R-:W-:Y:S01]  /*c4f0*/  MOV R146, R62 ;  /* 0x0000003e00927202 */ /* 0x000fe20000000f00 */
[C---:B------:R-:W-:Y:S01]  /*c500*/  HMMA.16816.F32 R8, R64.reuse, R20, R8 ;  /* 0x000000144008723c */ /* 0x040fe20000001808 */
[----:B------:R-:W-:Y:S02]  /*c510*/  FMUL.FTZ R15, R0, R147 ;  /* 0x00000093000f7220 */ /* 0x000fe40000410000 */
[----:B---3--:R-:W-:Y:S01]  /*c520*/  FMUL.FTZ R24, R2, R156 ;  /* 0x0000009c02187220 */ /* 0x008fe20000410000 */
[----:B------:R-:W-:Y:S01]  /*c530*/  MOV R148, R146 ;  /* 0x0000009200947202 */ /* 0x000fe20000000f00 */
[C---:B------:R-:W-:Y:S01]  /*c540*/  FMUL.FTZ R26, R0.reuse, R158 ;  /* 0x0000009e001a7220 */ /* 0x040fe20000410000 */
[----:B------:R-:W-:Y:S01]  /*c550*/  MOV R158, R31 ;  /* 0x0000001f009e7202 */ /* 0x000fe20000000f00 */
[----:B------:R-:W-:Y:S01]  /*c560*/  FFMA.FTZ R20, R193, c[0x0][0x2d0], -R71 ;  /* 0x0000b400c1147a23 */ /* 0x000fe20000010847 */
[----:B------:R3:W-:Y:S01]  /*c570*/  MUFU.EX2 R156, R32 ;  /* 0x00000020009c7308 */ /* 0x0007e20000000800 */
[----:B------:R-:W-:Y:S03]  /*c580*/  FMUL.FTZ R21, R69, R153 ;  /* 0x0000009945157220 */ /* 0x000fe60000410000 */
[C---:B------:R-:W-:Y:S01]  /*c590*/  FMUL.FTZ R27, R0.reuse, R159 ;  /* 0x0000009f001b7220 */ /* 0x040fe20000410000 */
[----:B----4-:R-:W-:Y:S01]  /*c5a0*/  MOV R112, R137 ;  /* 0x0000008900707202 */ /* 0x010fe20000000f00 */
[----:B------:R-:W-:Y:S02]  /*c5b0*/  IMAD.MOV.U32 R161, RZ, RZ, R30 ;  /* 0x000000ffffa17224 */ /* 0x000fe400078e001e */
[C---:B------:R-:W-:Y:S01]  /*c5c0*/  FMUL.FTZ R30, R0.reuse, R162 ;  /* 0x000000a2001e7220 */ /* 0x040fe20000410000 */
[----:B------:R-:W-:Y:S01]  /*c5d0*/  MOV R162, R34 ;  /* 0x0000002200a27202 */ /* 0x000fe20000000f00 */
[----:B------:R4:W5:Y:S01]  /*c5e0*/  MUFU.EX2 R91, R20 ;  /* 0x00000014005b7308 */ /* 0x0009620000000800 */
[----:B------:R-:W-:Y:S01]  /*c5f0*/  FMUL.FTZ R31, R0, R163 ;  /* 0x000000a3001f7220 */ /* 0x000fe20000410000 */
[----:B------:R-:W-:Y:S01]  /*c600*/  MOV R163, R186 ;  /* 0x000000ba00a37202 */ /* 0x000fe20000000f00 */
[----:B-1----:R-:W-:Y:S01]  /*c610*/  FMUL.FTZ R12, R2, R144 ;  /* 0x00000090020c7220 */ /* 0x002fe20000410000 */
[----:B------:R-:W-:Y:S01]  /*c620*/  MOV R144, R58 ;  /* 0x0000003a00907202 */ /* 0x000fe20000000f00 */
[----:B------:R-:W-:Y:S02]  /*c630*/  IMAD.MOV.U32 R137, RZ, RZ, R90 ;  /* 0x000000ffff897224 */ /* 0x000fe400078e005a */
[--C-:B------:R-:W-:Y:S02]  /*c640*/  FFMA.FTZ R58, R57, c[0x0][0x2d0], -R94.reuse ;  /* 0x0000b400393a7a23 */ /* 0x100fe4000001085e */
[----:B------:R-:W-:Y:S01]  /*c650*/  FFMA.FTZ R62, R60, c[0x0][0x2d0], -R94 ;  /* 0x0000b4003c3e7a23 */ /* 0x000fe2000001085e */
[-C--:B------:R-:W-:Y:S01]  /*c660*/  HMMA.16816.F32 R12, R64, R22.reuse, R12 ;  /* 0x00000016400c723c */ /* 0x080fe2000000180c */
[----:B------:R1:W-:Y:S01]  /*c670*/  MUFU.EX2 R159, R40 ;  /* 0x00000028009f7308 */ /* 0x0003e20000000800 */
[----:B------:R-:W-:Y:S01]  /*c680*/  FMUL.FTZ R60, R2, R124 ;  /* 0x0000007c023c7220 */ /* 0x000fe20000410000 */
[----:B------:R-:W-:Y:S01]  /*c690*/  MOV R124, R144 ;  /* 0x00000090007c7202 */ /* 0x000fe20000000f00 */
[C---:B---3--:R-:W-:Y:S02]  /*c6a0*/  FMUL.FTZ R32, R69.reuse, R100 ;  /* 0x0000006445207220 */ /* 0x048fe40000410000 */
[----:B------:R-:W-:Y:S02]  /*c6b0*/  IMAD.MOV.U32 R144, RZ, RZ, R189 ;  /* 0x000000ffff907224 */ /* 0x000fe400078e00bd */
[C---:B------:R-:W-:Y:S01]  /*c6c0*/  HMMA.16816.F32 R16, R72.reuse, R22, R16 ;  /* 0x000000164810723c */ /* 0x040fe20000001810 */
[----:B------:R-:W-:Y:S02]  /*c6d0*/  FMUL.FTZ R34, R68, R102 ;  /* 0x0000006644227220 */ /* 0x000fe40000410000 */
[----:B------:R3:W-:Y:S01]  /*c6e0*/  MUFU.EX2 R100, R58 ;  /* 0x0000003a00647308 */ /* 0x0007e20000000800 */
[----:B------:R-:W-:Y:S02]  /*c6f0*/  FMUL.FTZ R42, R0, R106 ;  /* 0x0000006a002a7220 */ /* 0x000fe40000410000 */
[----:B----4-:R-:W-:Y:S01]  /*c700*/  FMUL.FTZ R20, R69, R152 ;  /* 0x0000009845147220 */ /* 0x010fe20000410000 */
[----:B-----5:R-:W-:Y:S01]  /*c710*/  MOV R114, R91 ;  /* 0x0000005b00727202 */ /* 0x020fe20000000f00 */
[C---:B------:R-:W-:Y:S01]  /*c720*/  FMUL.FTZ R22, R68.reuse, R154 ;  /* 0x0000009a44167220 */ /* 0x040fe20000410000 */
[----:B------:R-:W-:Y:S03]  /*c730*/  MOV R152, R133 ;  /* 0x0000008500987202 */ /* 0x000fe60000000f00 */
[----:B------:R-:W-:Y:S01]  /*c740*/  FMUL.FTZ R23, R68, R155 ;  /* 0x0000009b44177220 */ /* 0x000fe20000410000 */
[----:B------:R-:W-:Y:S01]  /*c750*/  MOV R155, R188 ;  /* 0x000000bc009b7202 */ /* 0x000fe20000000f00 */
[----:B------:R-:W-:Y:S01]  /*c760*/  IMAD.MOV.U32 R133, RZ, RZ, R187 ;  /* 0x000000ffff857224 */ /* 0x000fe200078e00bb */
[----:B------:R4:W-:Y:S01]  /*c770*/  MUFU.EX2 R153, R62 ;  /* 0x0000003e00997308 */ /* 0x0009e20000000800 */
[----:B------:R-:W-:Y:S02]  /*c780*/  IMAD.MOV.U32 R102, RZ, RZ, R184 ;  /* 0x000000ffff667224 */ /* 0x000fe400078e00b8 */
[----:B-1----:R-:W-:Y:S01]  /*c790*/  FMUL.FTZ R40, R2, R104 ;  /* 0x0000006802287220 */ /* 0x002fe20000410000 */
[-C--:B------:R-:W-:Y:S01]  /*c7a0*/  HMMA.16816.F32 R20, R72, R36.reuse, R20 ;  /* 0x000000244814723c */ /* 0x080fe20000001814 */
[----:B------:R-:W-:Y:S02]  /*c7b0*/  FMUL.FTZ R43, R0, R107 ;  /* 0x0000006b002b7220 */ /* 0x000fe40000410000 */
[----:B------:R-:W-:Y:S02]  /*c7c0*/  FMUL.FTZ R44, R2, R108 ;  /* 0x0000006c022c7220 */ /* 0x000fe40000410000 */
[C---:B------:R-:W-:Y:S02]  /*c7d0*/  FMUL.FTZ R46, R0.reuse, R110 ;  /* 0x0000006e002e7220 */ /* 0x040fe40000410000 */
[----:B------:R-:W-:Y:S01]  /*c7e0*/  FMUL.FTZ R47, R0, R111 ;  /* 0x0000006f002f7220 */ /* 0x000fe20000410000 */
[C---:B------:R-:W-:Y:S01]  /*c7f0*/  HMMA.16816.F32 R24, R64.reuse, R36, R24 ;  /* 0x000000244018723c */ /* 0x040fe20000001818 */
[----:B------:R-:W-:Y:S03]  /*c800*/  FMUL.FTZ R57, R2, R121 ;  /* 0x0000007902397220 */ /* 0x000fe60000410000 */
[C---:B---3--:R-:W-:Y:S02]  /*c810*/  FMUL.FTZ R58, R0.reuse, R122 ;  /* 0x0000007a003a7220 */ /* 0x048fe40000410000 */
[C---:B------:R-:W-:Y:S02]  /*c820*/  FMUL.FTZ R59, R0.reuse, R123 ;  /* 0x0000007b003b7220 */ /* 0x040fe40000410000 */
[-C--:B------:R-:W-:Y:S01]  /*c830*/  HMMA.16816.F32 R28, R64, R38.reuse, R28 ;  /* 0x00000026401c723c */ /* 0x080fe2000000181c */
[----:B------:R-:W-:Y:S03]  /*c840*/  FFMA.FTZ R36, R49, c[0x0][0x2d0], -R93 ;  /* 0x0000b40031247a23 */ /* 0x000fe6000001085d */
[C---:B------:R-:W-:Y:S01]  /*c850*/  FMUL.FTZ R37, R69.reuse, R165 ;  /* 0x000000a545257220 */ /* 0x040fe20000410000 */
[----:B------:R1:W-:Y:S01]  /*c860*/  MUFU.EX2 R160, R36 ;  /* 0x0000002400a07308 */ /* 0x0003e20000000800 */
[C---:B------:R-:W-:Y:S02]  /*c870*/  FMUL.FTZ R49, R69.reuse, R113 ;  /* 0x0000007145317220 */ /* 0x040fe40000410000 */
[C---:B------:R-:W-:Y:S01]  /*c880*/  HMMA.16816.F32 R32, R72.reuse, R38, R32 ;  /* 0x000000264820723c */ /* 0x040fe20000001820 */
[----:B------:R-:W-:Y:S03]  /*c890*/  IMAD.MOV.U32 R113, RZ, RZ, R95 ;  /* 0x000000ffff717224 */ /* 0x000fe600078e005f */
[----:B------:R-:W-:Y:S01]  /*c8a0*/  MOV R95, R80 ;  /* 0x00000050005f7202 */ /* 0x000fe20000000f00 */
[----:B----4-:R-:W-:Y:S01]  /*c8b0*/  FMUL.FTZ R62, R0, R126 ;  /* 0x0000007e003e7220 */ /* 0x010fe20000410000 */
[----:B------:R-:W3:Y:S01]  /*c8c0*/  LDSM.16.MT88.4 R80, [R213+0x900] ;  /* 0x00090000d550783b */ /* 0x000ee20000004200 */
[C---:B------:R-:W-:Y:S01]  /*c8d0*/  FMUL.FTZ R38, R68.reuse, R166 ;  /* 0x000000a644267220 */ /* 0x040fe20000410000 */
[----:B------:R4:W-:Y:S01]  /*c8e0*/  MUFU.EX2 R165, R88 ;  /* 0x0000005800a57308 */ /* 0x0009e20000000800 */
[----:B------:R-:W-:Y:S03]  /*c8f0*/  FMUL.FTZ R39, R68, R167 ;  /* 0x000000a744277220 */ /* 0x000fe60000410000 */
[----:B------:R-:W-:Y:S02]  /*c900*/  IMAD.MOV.U32 R147, RZ, RZ, R63 ;  /* 0x000000ffff937224 */ /* 0x000fe400078e003f */
[----:B------:R-:W-:Y:S02]  /*c910*/  FMUL.FTZ R63, R0, R127 ;  /* 0x0000007f003f7220 */ /* 0x000fe40000410000 */
[----:B------:R-:W-:Y:S01]  /*c920*/  IMAD.MOV.U32 R146, RZ, RZ, R142 ;  /* 0x000000ffff927224 */ /* 0x000fe200078e008e */
[----:B------:R-:W-:Y:S01]  /*c930*/  MOV R142, R190 ;  /* 0x000000be008e7202 */ /* 0x000fe20000000f00 */
[----:B------:R-:W-:Y:S01]  /*c940*/  IMAD.MOV.U32 R154, RZ, RZ, R132 ;  /* 0x000000ffff9a7224 */ /* 0x000fe200078e0084 */
[----:B------:R-:W-:Y:S01]  /*c950*/  MOV R132, R185 ;  /* 0x000000b900847202 */ /* 0x000fe20000000f00 */
[C---:B-1----:R-:W-:Y:S07]  /*c960*/  FMUL.FTZ R36, R69.reuse, R164 ;  /* 0x000000a445247220 */ /* 0x042fee0000410000 */
[-C--:B------:R-:W-:Y:S01]  /*c970*/  HMMA.16816.F32 R36, R72, R52.reuse, R36 ;  /* 0x000000344824723c */ /* 0x080fe20000001824 */
[----:B----4-:R-:W-:Y:S07]  /*c980*/  LDSM.16.MT88.4 R88, [R214+0x900] ;  /* 0x00090000d658783b */ /* 0x010fee0000004200 */
[C---:B------:R-:W-:Y:S07]  /*c990*/  HMMA.16816.F32 R40, R64.reuse, R52, R40 ;  /* 0x000000344028723c */ /* 0x040fee0000001828 */
[--C-:B------:R-:W-:Y:S01]  /*c9a0*/  FFMA.FTZ R52, R56, c[0x0][0x2d0], -R94.reuse ;  /* 0x0000b40038347a23 */ /* 0x100fe2000001085e */
[-C--:B------:R-:W-:Y:S01]  /*c9b0*/  HMMA.16816.F32 R44, R64, R54.reuse, R44 ;  /* 0x00000036402c723c */ /* 0x080fe2000000182c */
[----:B------:R-:W-:Y:S02]  /*c9c0*/  FMUL.FTZ R56, R2, R120 ;  /* 0x0000007802387220 */ /* 0x000fe40000410000 */
[----:B------:R1:W4:Y:S01]  /*c9d0*/  MUFU.EX2 R115, R52 ;  /* 0x0000003400737308 */ /* 0x0003220000000800 */
        /* <DEDUP_REMOVED lines=9> */
[----:B----4-:R-:W-:Y:S01]  /*ca70*/  F2FP.PACK_AB R77, R100, R115 ;  /* 0x00000073644d723e */ /* 0x010fe200000000ff */
[----:B------:R-:W1:Y:S01]  /*ca80*/  LDSM.16.MT88.4 R84, [R216+0x900] ;  /* 0x00090000d854783b */ /* 0x000e620000004200 */
[----:B------:R4:W5:Y:S04]  /*ca90*/  MUFU.EX2 R141, R76 ;  /* 0x0000004c008d7308 */ /* 0x0009680000000800 */
[C---:B------:R-:W-:Y:S02]  /*caa0*/  FMUL.FTZ R64, R69.reuse, R168 ;  /* 0x000000a845407220 */ /* 0x040fe40000410000 */
[----:B------:R-:W-:Y:S03]  /*cab0*/  FMUL.FTZ R65, R69, R169 ;  /* 0x000000a945417220 */ /* 0x000fe60000410000 */
[C---:B------:R-:W-:Y:S02]  /*cac0*/  FMUL.FTZ R66, R68.reuse, R170 ;  /* 0x000000aa44427220 */ /* 0x040fe40000410000 */
[----:B------:R-:W-:Y:S07]  /*cad0*/  FMUL.FTZ R67, R68, R171 ;  /* 0x000000ab44437220 */ /* 0x000fee0000410000 */
[----:B------:R-:W-:Y:S01]  /*cae0*/  HMMA.16816.F32 R64, R72, R78, R64 ;  /* 0x0000004e4840723c */ /* 0x000fe20000001840 */
[--C-:B----4-:R-:W-:Y:S06]  /*caf0*/  FFMA.FTZ R76, R197, c[0x0][0x2d0], -R71.reuse ;  /* 0x0000b400c54c7a23 */ /* 0x110fec0000010847 */
[----:B------:R-:W-:Y:S02]  /*cb00*/  F2FP.PACK_AB R74, R114, R162 ;  /* 0x000000a2724a723e */ /* 0x000fe400000000ff */
[----:B------:R-:W-:Y:S01]  /*cb10*/  F2FP.PACK_AB R75, R113, R161 ;  /* 0x000000a1714b723e */ /* 0x000fe200000000ff */
[----:B------:R4:W-:Y:S02]  /*cb20*/  MUFU.EX2 R167, R76 ;  /* 0x0000004c00a77308 */ /* 0x0009e40000000800 */
[----:B------:R-:W-:Y:S02]  /*cb30*/  F2FP.PACK_AB R72, R137, R158 ;  /* 0x0000009e8948723e */ /* 0x000fe400000000ff */
[----:B------:R-:W-:Y:S02]  /*cb40*/  F2FP.PACK_AB R73, R143, R157 ;  /* 0x0000009d8f49723e */ /* 0x000fe400000000ff */
[----:B------:R-:W-:Y:S02]  /*cb50*/  F2FP.PACK_AB R78, R112, R159 ;  /* 0x0000009f704e723e */ /* 0x000fe400000000ff */
[----:B-----5:R-:W-:Y:S03]  /*cb60*/  F2FP.PACK_AB R79, R141, R153 ;  /* 0x000000998d4f723e */ /* 0x020fe600000000ff */
[-C--:B---3--:R-:W-:Y:S01]  /*cb70*/  HMMA.16816.F32 R4, R72, R80.reuse, R4 ;  /* 0x000000504804723c */ /* 0x088fe20000001804 */
[--C-:B----4-:R-:W-:Y:S04]  /*cb80*/  FFMA.FTZ R76, R198, c[0x0][0x2d0], -R92.reuse ;  /* 0x0000b400c64c7a23 */ /* 0x110fe8000001085c */
[----:B------:R3:W-:Y:S02]  /*cb90*/  MUFU.EX2 R166, R76 ;  /* 0x0000004c00a67308 */ /* 0x0007e40000000800 */
[----:B---3--:R-:W-:Y:S07]  /*cba0*/  F2FP.PACK_AB R76, R160, R156 ;  /* 0x0000009ca04c723e */ /* 0x008fee00000000ff */
[C---:B------:R-:W-:Y:S07]  /*cbb0*/  HMMA.16816.F32 R8, R76.reuse, R80, R8 ;  /* 0x000000504c08723c */ /* 0x040fee0000001808 */
[--C-:B------:R-:W-:Y:S01]  /*cbc0*/  FFMA.FTZ R80, R203, c[0x0][0x2d0], -R71.reuse ;  /* 0x0000b400cb507a23 */ /* 0x100fe20000010847 */
[-C--:B------:R-:W-:Y:S03]  /*cbd0*/  HMMA.16816.F32 R12, R76, R82.reuse, R12 ;  /* 0x000000524c0c723c */ /* 0x080fe6000000180c */
[----:B------:R3:W4:Y:S05]  /*cbe0*/  MUFU.EX2 R101, R80 ;  /* 0x0000005000657308 */ /* 0x00072a0000000800 */
[C---:B------:R-:W-:Y:S08]  /*cbf0*/  HMMA.16816.F32 R16, R72.reuse, R82, R16 ;  /* 0x000000524810723c */ /* 0x040ff00000001810 */
[-C--:B-1----:R-:W-:Y:S08]  /*cc00*/  HMMA.16816.F32 R20, R72, R84.reuse, R20 ;  /* 0x000000544814723c */ /* 0x082ff00000001814 */
[C---:B------:R-:W-:Y:S01]  /*cc10*/  HMMA.16816.F32 R24, R76.reuse, R84, R24 ;  /* 0x000000544c18723c */ /* 0x040fe20000001818 */
[----:B---3--:R-:W-:Y:S06]  /*cc20*/  FFMA.FTZ R80, R204, c[0x0][0x2d0], -R71 ;  /* 0x0000b400cc507a23 */ /* 0x008fec0000010847 */
[----:B------:R-:W-:Y:S01]  /*cc30*/  FFMA.FTZ R84, R199, c[0x0][0x2d0], -R93 ;  /* 0x0000b400c7547a23 */ /* 0x000fe2000001085d */
[-C--:B------:R-:W-:Y:S01]  /*cc40*/  HMMA.16816.F32 R28, R76, R86.reuse, R28 ;  /* 0x000000564c1c723c */ /* 0x080fe2000000181c */
[----:B------:R1:W-:Y:S07]  /*cc50*/  MUFU.EX2 R204, R80 ;  /* 0x0000005000cc7308 */ /* 0x0003ee0000000800 */
[C---:B------:R-:W-:Y:S03]  /*cc60*/  HMMA.16816.F32 R32, R72.reuse, R86, R32 ;  /* 0x000000564820723c */ /* 0x040fe60000001820 */
[----:B------:R3:W-:Y:S05]  /*cc70*/  MUFU.EX2 R107, R84 ;  /* 0x00000054006b7308 */ /* 0x0007ea0000000800 */
[-C--:B------:R-:W-:Y:S08]  /*cc80*/  HMMA.16816.F32 R36, R72, R88.reuse, R36 ;  /* 0x000000584824723c */ /* 0x080ff00000001824 */
[C---:B------:R-:W-:Y:S01]  /*cc90*/  HMMA.16816.F32 R40, R76.reuse, R88, R40 ;  /* 0x000000584c28723c */ /* 0x040fe20000001828 */
[----:B-1----:R-:W-:Y:S03]  /*cca0*/  FFMA.FTZ R80, R205, c[0x0][0x2d0], -R92 ;  /* 0x0000b400cd507a23 */ /* 0x002fe6000001085c */
[----:B----4-:R-:W-:Y:S01]  /*ccb0*/  IMAD.MOV.U32 R205, RZ, RZ, R101 ;  /* 0x000000ffffcd7224 */ /* 0x010fe200078e0065 */
[----:B------:R1:W-:Y:S01]  /*ccc0*/  MUFU.EX2 R203, R80 ;  /* 0x0000005000cb7308 */ /* 0x0003e20000000800 */
[----:B------:R-:W-:Y:S02]  /*ccd0*/  IMAD.MOV.U32 R101, RZ, RZ, R95 ;  /* 0x000000ffff657224 */ /* 0x000fe400078e005f */
[-C--:B------:R-:W-:Y:S01]  /*cce0*/  HMMA.16816.F32 R44, R76, R90.reuse, R44 ;  /* 0x0000005a4c2c723c */ /* 0x080fe2000000182c */
[----:B------:R-:W-:Y:S03]  /*ccf0*/  FFMA.FTZ R88, R97, c[0x0][0x2d0], -R94 ;  /* 0x0000b40061587a23 */ /* 0x000fe6000001085e */
[--C-:B---3--:R-:W-:Y:S03]  /*cd00*/  FFMA.FTZ R84, R200, c[0x0][0x2d0], -R93.reuse ;  /* 0x0000b400c8547a23 */ /* 0x108fe6000001085d */
[----:B------:R3:W-:Y:S01]  /*cd10*/  MUFU.EX2 R200, R88 ;  /* 0x0000005800c87308 */ /* 0x0007e20000000800 */
[C---:B------:R-:W-:Y:S09]  /*cd20*/  HMMA.16816.F32 R48, R72.reuse, R90, R48 ;  /* 0x0000005a4830723c */ /* 0x040ff20000001830 */
[----:B------:R4:W-:Y:S03]  /*cd30*/  MUFU.EX2 R106, R84 ;  /* 0x00000054006a7308 */ /* 0x0009e60000000800 */
[----:B-1----:R-:W-:Y:S01]  /*cd40*/  FFMA.FTZ R80, R206, c[0x0][0x2d0], -R92 ;  /* 0x0000b400ce507a23 */ /* 0x002fe2000001085c */
[----:B------:R-:W-:Y:S06]  /*cd50*/  MOV R206, R141 ;  /* 0x0000008d00ce7202 */ /* 0x000fec0000000f00 */
[----:B------:R1:W-:Y:S01]  /*cd60*/  MUFU.EX2 R202, R80 ;  /* 0x0000005000ca7308 */ /* 0x0003e20000000800 */
[----:B---3--:R-:W-:Y:S09]  /*cd70*/  FFMA.FTZ R88, R98, c[0x0][0x2d0], -R94 ;  /* 0x0000b40062587a23 */ /* 0x008ff2000001085e */
[----:B------:R3:W-:Y:S01]  /*cd80*/  MUFU.EX2 R199, R88 ;  /* 0x0000005800c77308 */ /* 0x0007e20000000800 */
[--C-:B----4-:R-:W-:Y:S09]  /*cd90*/  FFMA.FTZ R84, R201, c[0x0][0x2d0], -R93.reuse ;  /* 0x0000b400c9547a23 */ /* 0x110ff2000001085d */
[----:B------:R4:W5:Y:S01]  /*cda0*/  MUFU.EX2 R105, R84 ;  /* 0x0000005400697308 */ /* 0x0009620000000800 */
[----:B-1----:R-:W-:Y:S09]  /*cdb0*/  FFMA.FTZ R80, R135, c[0x0][0x2d0], -R93 ;  /* 0x0000b40087507a23 */ /* 0x002ff2000001085d */
[----:B------:R1:W-:Y:S01]  /*cdc0*/  MUFU.EX2 R164, R80 ;  /* 0x0000005000a47308 */ /* 0x0003e20000000800 */
[----:B---3--:R-:W-:Y:S01]  /*cdd0*/  FFMA.FTZ R88, R232, c[0x0][0x2d0], -R92 ;  /* 0x0000b400e8587a23 */ /* 0x008fe2000001085c */
[----:B------:R-:W-:Y:S08]  /*cde0*/  MOV R232, R159 ;  /* 0x0000009f00e87202 */ /* 0x000ff00000000f00 */
[----:B------:R3:W-:Y:S01]  /*cdf0*/  MUFU.EX2 R109, R88 ;  /* 0x00000058006d7308 */ /* 0x0007e20000000800 */
[--C-:B----4-:R-:W-:Y:S01]  /*ce00*/  FFMA.FTZ R84, R207, c[0x0][0x2d0], -R71.reuse ;  /* 0x0000b400cf547a23 */ /* 0x110fe20000010847 */
[----:B------:R-:W-:Y:S08]  /*ce10*/  MOV R207, R147 ;  /* 0x0000009300cf7202 */ /* 0x000ff00000000f00 */
[----:B------:R4:W-:Y:S01]  /*ce20*/  MUFU.EX2 R201, R84 ;  /* 0x0000005400c97308 */ /* 0x0009e20000000800 */
[----:B-1----:R-:W1:Y:S08]  /*ce30*/  LDSM.16.MT88.4 R80, [R215+0x900] ;  /* 0x00090000d750783b */ /* 0x002e700000004200 */
[----:B---3--:R-:W-:Y:S01]  /*ce40*/  LDSM.16.MT88.4 R88, [R214+0x1100] ;  /* 0x00110000d658783b */ /* 0x008fe20000004200 */
[--C-:B----4-:R-:W-:Y:S04]  /*ce50*/  FFMA.FTZ R84, R96, c[0x0][0x2d0], -R94.reuse ;  /* 0x0000b40060547a23 */ /* 0x110fe8000001085e */
[----:B------:R3:W4:Y:S01]  /*ce60*/  MUFU.EX2 R104, R84 ;  /* 0x0000005400687308 */ /* 0x0007220000000800 */
[-C--:B-1----:R-:W-:Y:S08]  /*ce70*/  HMMA.16816.F32 R52, R72, R80.reuse, R52 ;  /* 0x000000504834723c */ /* 0x082ff00000001834 */
[C---:B------:R-:W-:Y:S01]  /*ce80*/  HMMA.16816.F32 R56, R76.reuse, R80, R56 ;  /* 0x000000504c38723c */ /* 0x040fe20000001838 */
[----:B---3--:R-:W1:Y:S06]  /*ce90*/  LDSM.16.MT88.4 R84, [R213+0x1100] ;  /* 0x00110000d554783b */ /* 0x008e6c0000004200 */
[----:B------:R-:W-:Y:S01]  /*cea0*/  FFMA.FTZ R80, R99, c[0x0][0x2d0], -R94 ;  /* 0x0000b40063507a23 */ /* 0x000fe2000001085e */
[-C--:B------:R-:W-:Y:S03]  /*ceb0*/  HMMA.16816.F32 R60, R76, R82.reuse, R60 ;  /* 0x000000524c3c723c */ /* 0x080fe6000000183c */
[----:B------:R3:W2:Y:S04]  /*cec0*/  MUFU.EX2 R198, R80 ;  /* 0x0000005000c67308 */ /* 0x0006a80000000800 */
[----:B------:R-:W-:Y:S01]  /*ced0*/  FFMA.FTZ R76, R208, c[0x0][0x2d0], -R71 ;  /* 0x0000b400d04c7a23 */ /* 0x000fe20000010847 */
[----:B------:R-:W-:Y:S01]  /*cee0*/  HMMA.16816.F32 R64, R72, R82, R64 ;  /* 0x000000524840723c */ /* 0x000fe20000001840 */
[----:B------:R-:W-:Y:S03]  /*cef0*/  MOV R208, R149 ;  /* 0x0000009500d07202 */ /* 0x000fe60000000f00 */
[----:B-----5:R-:W-:Y:S01]  /*cf00*/  F2FP.PACK_AB R78, R105, R106 ;  /* 0x0000006a694e723e */ /* 0x020fe200000000ff */
[----:B------:R5:W-:Y:S01]  /*cf10*/  MUFU.EX2 R111, R76 ;  /* 0x0000004c006f7308 */ /* 0x000be20000000800 */
[----:B----4-:R-:W-:Y:S01]  /*cf20*/  F2FP.PACK_AB R77, R200, R104 ;  /* 0x00000068c84d723e */ /* 0x010fe200000000ff */
[----:B------:R-:W-:Y:S01]  /*cf30*/  IMAD.MOV.U32 R149, RZ, RZ, R145 ;  /* 0x000000ffff957224 */ /* 0x000fe200078e0091 */
[----:B------:R-:W-:Y:S04]  /*cf40*/  F2FP.PACK_AB R72, R167, R208 ;  /* 0x000000d0a748723e */ /* 0x000fe800000000ff */
[----:B------:R-:W-:Y:S02]  /*cf50*/  F2FP.PACK_AB R73, R165, R166 ;  /* 0x000000a6a549723e */ /* 0x000fe400000000ff */
[----:B------:R-:W-:Y:S02]  /*cf60*/  F2FP.PACK_AB R74, R204, R205 ;  /* 0x000000cdcc4a723e */ /* 0x000fe400000000ff */
[----:B------:R-:W-:Y:S02]  /*cf70*/  F2FP.PACK_AB R75, R202, R203 ;  /* 0x000000cbca4b723e */ /* 0x000fe400000000ff */
[----:B------:R-:W-:Y:S01]  /*cf80*/  MOV R145, R140 ;  /* 0x0000008c00917202 */ /* 0x000fe20000000f00 */
[----:B---3--:R-:W3:Y:S01]  /*cf90*/  LDSM.16.MT88.4 R80, [R216+0x1100] ;  /* 0x00110000d850783b */ /* 0x008ee20000004200 */
[----:B--2---:R-:W-:Y:S01]  /*cfa0*/  F2FP.PACK_AB R79, R198, R199 ;  /* 0x000000c7c64f723e */ /* 0x004fe200000000ff */
[----:B------:R-:W-:Y:S02]  /*cfb0*/  IMAD.MOV.U32 R140, RZ, RZ, R134 ;  /* 0x000000ffff8c7224 */ /* 0x000fe400078e0086 */
[-C--:B-1----:R-:W-:Y:S01]  /*cfc0*/  HMMA.16816.F32 R4, R72, R84.reuse, R4 ;  /* 0x000000544804723c */ /* 0x082fe20000001804 */
[----:B-----5:R-:W-:Y:S02]  /*cfd0*/  FFMA.FTZ R76, R210, c[0x0][0x2d0], -R92 ;  /* 0x0000b400d24c7a23 */ /* 0x020fe4000001085c */
[----:B------:R-:W-:Y:S02]  /*cfe0*/  IMAD.MOV.U32 R210, RZ, RZ, R100 ;  /* 0x000000ffffd27224 */ /* 0x000fe400078e0064 */
[----:B------:R1:W-:Y:S02]  /*cff0*/  MUFU.EX2 R110, R76 ;  /* 0x0000004c006e7308 */ /* 0x0003e40000000800 */
[----:B-1----:R-:W-:Y:S07]  /*d000*/  F2FP.PACK_AB R76, R107, R164 ;  /* 0x000000a46b4c723e */ /* 0x002fee00000000ff */
[C---:B------:R-:W-:Y:S07]  /*d010*/  HMMA.16816.F32 R8, R76.reuse, R84, R8 ;  /* 0x000000544c08723c */ /* 0x040fee0000001808 */
[--C-:B------:R-:W-:Y:S01]  /*d020*/  FFMA.FTZ R84, R234, c[0x0][0x2d0], -R71.reuse ;  /* 0x0000b400ea547a23 */ /* 0x100fe20000010847 */
[-C--:B------:R-:W-:Y:S03]  /*d030*/  HMMA.16816.F32 R12, R76, R86.reuse, R12 ;  /* 0x000000564c0c723c */ /* 0x080fe6000000180c */
[----:B------:R1:W-:Y:S05]  /*d040*/  MUFU.EX2 R197, R84 ;  /* 0x0000005400c57308 */ /* 0x0003ea0000000800 */
[C---:B------:R-:W-:Y:S08]  /*d050*/  HMMA.16816.F32 R16, R72.reuse, R86, R16 ;  /* 0x000000564810723c */ /* 0x040ff00000001810 */
[-C--:B---3--:R-:W-:Y:S08]  /*d060*/  HMMA.16816.F32 R20, R72, R80.reuse, R20 ;  /* 0x000000504814723c */ /* 0x088ff00000001814 */
[C---:B------:R-:W-:Y:S01]  /*d070*/  HMMA.16816.F32 R24, R76.reuse, R80, R24 ;  /* 0x000000504c18723c */ /* 0x040fe20000001818 */
[----:B-1----:R-:W-:Y:S06]  /*d080*/  FFMA.FTZ R84, R235, c[0x0][0x2d0], -R71 ;  /* 0x0000b400eb547a23 */ /* 0x002fec0000010847 */
[----:B------:R-:W-:Y:S01]  /*d090*/  FFMA.FTZ R80, R209, c[0x0][0x2d0], -R93 ;  /* 0x0000b400d1507a23 */ /* 0x000fe2000001085d */
[-C--:B------:R-:W-:Y:S01]  /*d0a0*/  HMMA.16816.F32 R28, R76, R82.reuse, R28 ;  /* 0x000000524c1c723c */ /* 0x080fe2000000181c */
[----:B------:R1:W-:Y:S03]  /*d0b0*/  MUFU.EX2 R196, R84 ;  /* 0x0000005400c47308 */ /* 0x0003e60000000800 */
[----:B------:R-:W-:Y:S04]  /*d0c0*/  IMAD.MOV.U32 R209, RZ, RZ, R143 ;  /* 0x000000ffffd17224 */ /* 0x000fe800078e008f */
[C---:B------:R-:W-:Y:S03]  /*d0d0*/  HMMA.16816.F32 R32, R72.reuse, R82, R32 ;  /* 0x000000524820723c */ /* 0x040fe60000001820 */
[----:B------:R2:W-:Y:S05]  /*d0e0*/  MUFU.EX2 R108, R80 ;  /* 0x00000050006c7308 */ /* 0x0005ea0000000800 */
[-C--:B------:R-:W-:Y:S08]  /*d0f0*/  HMMA.16816.F32 R36, R72, R88.reuse, R36 ;  /* 0x000000584824723c */ /* 0x080ff00000001824 */
[C---:B------:R-:W-:Y:S01]  /*d100*/  HMMA.16816.F32 R40, R76.reuse, R88, R40 ;  /* 0x000000584c28723c */ /* 0x040fe20000001828 */
[----:B-1----:R-:W-:Y:S03]  /*d110*/  FFMA.FTZ R84, R236, c[0x0][0x2d0], -R92 ;  /* 0x0000b400ec547a23 */ /* 0x002fe6000001085c */
[----:B------:R-:W-:Y:S01]  /*d120*/  IMAD.MOV.U32 R236, RZ, RZ, R115 ;  /* 0x000000ffffec7224 */ /* 0x000fe200078e0073 */
[----:B------:R1:W-:Y:S02]  /*d130*/  MUFU.EX2 R194, R84 ;  /* 0x0000005400c27308 */ /* 0x0003e40000000800 */
[----:B------:R-:W-:Y:S01]  /*d140*/  FFMA.FTZ R88, R173, c[0x0][0x2d0], -R94 ;  /* 0x0000b400ad587a23 */ /* 0x000fe2000001085e */
[-C--:B------:R-:W-:Y:S01]  /*d150*/  HMMA.16816.F32 R44, R76, R90.reuse, R44 ;  /* 0x0000005a4c2c723c */ /* 0x080fe2000000182c */
[----:B--2---:R-:W-:Y:S03]  /*d160*/  FFMA.FTZ R80, R211, c[0x0][0x2d0], -R93 ;  /* 0x0000b400d3507a23 */ /* 0x004fe6000001085d */
[----:B------:R-:W-:Y:S03]  /*d170*/  IMAD.MOV.U32 R211, RZ, RZ, R137 ;  /* 0x000000ffffd37224 */ /* 0x000fe600078e0089 */
[----:B------:R2:W-:Y:S01]  /*d180*/  MUFU.EX2 R119, R88 ;  /* 0x0000005800777308 */ /* 0x0005e20000000800 */
[C---:B------:R-:W-:Y:S09]  /*d190*/  HMMA.16816.F32 R48, R72.reuse, R90, R48 ;  /* 0x0000005a4830723c */ /* 0x040ff20000001830 */
[----:B------:R3:W-:Y:S03]  /*d1a0*/  MUFU.EX2 R193, R80 ;  /* 0x0000005000c17308 */ /* 0x0007e60000000800 */
[----:B-1----:R-:W-:Y:S01]  /*d1b0*/  FFMA.FTZ R84, R237, c[0x0][0x2d0], -R92 ;  /* 0x0000b400ed547a23 */ /* 0x002fe2000001085c */
[----:B------:R-:W-:Y:S01]  /*d1c0*/  MOV R237, R232 ;  /* 0x000000e800ed7202 */ /* 0x000fe20000000f00 */
[----:B------:R-:W-:Y:S05]  /*d1d0*/  IMAD.MOV.U32 R232, RZ, RZ, R112 ;  /* 0x000000ffffe87224 */ /* 0x000fea00078e0070 */
        /* <DEDUP_REMOVED lines=9> */
[----:B---3--:R-:W-:Y:S01]  /*d270*/  FFMA.FTZ R80, R233, c[0x0][0x2d0], -R93 ;  /* 0x0000b400e9507a23 */ /* 0x008fe2000001085d */
[----:B------:R-:W-:Y:S08]  /*d280*/  MOV R233, R139 ;  /* 0x0000008b00e97202 */ /* 0x000ff00000000f00 */
[----:B------:R3:W4:Y:S01]  /*d290*/  MUFU.EX2 R192, R80 ;  /* 0x0000005000c07308 */ /* 0x0007220000000800 */
[----:B--2---:R-:W-:Y:S01]  /*d2a0*/  LDSM.16.MT88.4 R88, [R214+0x1900] ;  /* 0x00190000d658783b */ /* 0x004fe20000004200 */
[-C--:B-1----:R-:W-:Y:S08]  /*d2b0*/  HMMA.16816.F32 R52, R72, R84.reuse, R52 ;  /* 0x000000544834723c */ /* 0x082ff00000001834 */
[C---:B------:R-:W-:Y:S01]  /*d2c0*/  HMMA.16816.F32 R56, R76.reuse, R84, R56 ;  /* 0x000000544c38723c */ /* 0x040fe20000001838 */
[--C-:B---3--:R-:W-:Y:S03]  /*d2d0*/  FFMA.FTZ R80, R238, c[0x0][0x2d0], -R71.reuse ;  /* 0x0000b400ee507a23 */ /* 0x108fe60000010847 */
[----:B------:R-:W-:Y:S01]  /*d2e0*/  IMAD.MOV.U32 R238, RZ, RZ, R140 ;  /* 0x000000ffffee7224 */ /* 0x000fe200078e008c */
[----:B------:R1:W-:Y:S02]  /*d2f0*/  MUFU.EX2 R190, R80 ;  /* 0x0000005000be7308 */ /* 0x0003e40000000800 */
[--C-:B------:R-:W-:Y:S01]  /*d300*/  FFMA.FTZ R84, R175, c[0x0][0x2d0], -R94.reuse ;  /* 0x0000b400af547a23 */ /* 0x100fe2000001085e */
[-C--:B------:R-:W-:Y:S07]  /*d310*/  HMMA.16816.F32 R60, R76, R86.reuse, R60 ;  /* 0x000000564c3c723c */ /* 0x080fee000000183c */
[--C-:B------:R-:W-:Y:S01]  /*d320*/  FFMA.FTZ R76, R239, c[0x0][0x2d0], -R71.reuse ;  /* 0x0000b400ef4c7a23 */ /* 0x100fe20000010847 */
[----:B------:R-:W-:Y:S01]  /*d330*/  HMMA.16816.F32 R64, R72, R86, R64 ;  /* 0x000000564840723c */ /* 0x000fe20000001840 */
[----:B------:R-:W2:Y:S03]  /*d340*/  MUFU.EX2 R188, R84 ;  /* 0x0000005400bc7308 */ /* 0x000ea60000000800 */
[----:B----4-:R-:W-:Y:S02]  /*d350*/  F2FP.PACK_AB R78, R192, R191 ;  /* 0x000000bfc04e723e */ /* 0x010fe400000000ff */
[----:B------:R-:W-:Y:S02]  /*d360*/  MOV R239, R142 ;  /* 0x0000008e00ef7202 */ /* 0x000fe40000000f00 */
[----:B------:R-:W-:Y:S03]  /*d370*/  F2FP.PACK_AB R72, R111, R201 ;  /* 0x000000c96f48723e */ /* 0x000fe600000000ff */
[----:B------:R3:W-:Y:S01]  /*d380*/  MUFU.EX2 R187, R76 ;  /* 0x0000004c00bb7308 */ /* 0x0007e20000000800 */
[----:B------:R-:W-:Y:S01]  /*d390*/  F2FP.PACK_AB R73, R109, R110 ;  /* 0x0000006e6d49723e */ /* 0x000fe200000000ff */
[----:B-1----:R-:W-:Y:S01]  /*d3a0*/  FFMA.FTZ R80, R172, c[0x0][0x2d0], -R94 ;  /* 0x0000b400ac507a23 */ /* 0x002fe2000001085e */
[----:B------:R-:W-:Y:S02]  /*d3b0*/  F2FP.PACK_AB R74, R196, R197 ;  /* 0x000000c5c44a723e */ /* 0x000fe400000000ff */
[----:B------:R-:W-:Y:S05]  /*d3c0*/  F2FP.PACK_AB R75, R195, R194 ;  /* 0x000000c2c34b723e */ /* 0x000fea00000000ff */
[----:B------:R1:W4:Y:S01]  /*d3d0*/  MUFU.EX2 R189, R80 ;  /* 0x0000005000bd7308 */ /* 0x0003220000000800 */
[----:B--2---:R-:W-:Y:S01]  /*d3e0*/  F2FP.PACK_AB R79, R188, R118 ;  /* 0x00000076bc4f723e */ /* 0x004fe200000000ff */
[----:B------:R-:W-:Y:S01]  /*d3f0*/  LDSM.16.MT88.4 R84, [R216+0x1900] ;  /* 0x00190000d854783b */ /* 0x000fe20000004200 */
[--C-:B---3--:R-:W-:Y:S07]  /*d400*/  FFMA.FTZ R76, R240, c[0x0][0x2d0], -R92.reuse ;  /* 0x0000b400f04c7a23 */ /* 0x108fee000001085c */
        /* <DEDUP_REMOVED lines=36> */
[----:B--2---:R-:W-:Y:S01]  /*d650*/  FFMA.FTZ R88, R102, c[0x0][0x2d0], -R92 ;  /* 0x0000b40066587a23 */ /* 0x004fe2000001085c */
[----:B------:R-:W-:Y:S08]  /*d660*/  MOV R102, R132 ;  /* 0x0000008400667202 */ /* 0x000ff00000000f00 */
        /* <DEDUP_REMOVED lines=25> */
[----:B---3--:R-:W-:Y:S01]  /*d800*/  FFMA.FTZ R76, R252, c[0x0][0x2d0], -R92 ;  /* 0x0000b400fc4c7a23 */ /* 0x008fe2000001085c */
[----:B----4-:R-:W-:Y:S03]  /*d810*/  F2FP.PACK_AB R168, R135, R173 ;  /* 0x000000ad87a8723e */ /* 0x010fe600000000ff */
[----:B------:R1:W3:Y:S02]  /*d820*/  MUFU.EX2 R134, R76 ;  /* 0x0000004c00867308 */ /* 0x0002e40000000800 */
[----:B-1----:R-:W-:Y:S02]  /*d830*/  F2FP.PACK_AB R76, R121, R116 ;  /* 0x00000074794c723e */ /* 0x002fe400000000ff */
[----:B---3--:R-:W-:Y:S05]  /*d840*/  F2FP.PACK_AB R169, R132, R134 ;  /* 0x0000008684a9723e */ /* 0x008fea00000000ff */
[C---:B------:R-:W-:Y:S07]  /*d850*/  HMMA.16816.F32 R8, R76.reuse, R84, R8 ;  /* 0x000000544c08723c */ /* 0x040fee0000001808 */
[--C-:B------:R-:W-:Y:S01]  /*d860*/  FFMA.FTZ R84, R101, c[0x0][0x2d0], -R71.reuse ;  /* 0x0000b40065547a23 */ /* 0x100fe20000010847 */
[-C--:B------:R-:W-:Y:S01]  /*d870*/  HMMA.16816.F32 R12, R76, R86.reuse, R12 ;  /* 0x000000564c0c723c */ /* 0x080fe2000000180c */
[----:B------:R-:W-:Y:S03]  /*d880*/  FFMA.FTZ R71, R155, c[0x0][0x2d0], -R71 ;  /* 0x0000b4009b477a23 */ /* 0x000fe60000010847 */
[----:B------:R-:W-:Y:S01]  /*d890*/  IMAD.MOV.U32 R155, RZ, RZ, R154 ;  /* 0x000000ffff9b7224 */ /* 0x000fe200078e009a */
[----:B------:R-:W-:Y:S01]  /*d8a0*/  MOV R154, R152 ;  /* 0x00000098009a7202 */ /* 0x000fe20000000f00 */
[----:B------:R-:W-:Y:S01]  /*d8b0*/  IMAD.MOV.U32 R152, RZ, RZ, R151 ;  /* 0x000000ffff987224 */ /* 0x000fe200078e0097 */
[----:B------:R-:W-:Y:S01]  /*d8c0*/  MOV R151, R150 ;  /* 0x0000009600977202 */ /* 0x000fe20000000f00 */
[C---:B------:R-:W-:Y:S01]  /*d8d0*/  HMMA.16816.F32 R16, R72.reuse, R86, R16 ;  /* 0x000000564810723c */ /* 0x040fe20000001810 */
[----:B------:R-:W-:Y:S02]  /*d8e0*/  IMAD.MOV.U32 R150, RZ, RZ, R131 ;  /* 0x000000ffff967224 */ /* 0x000fe400078e0083 */
[----:B------:R1:W-:Y:S01]  /*d8f0*/  MUFU.EX2 R131, R71 ;  /* 0x0000004700837308 */ /* 0x0003e20000000800 */
[----:B------:R-:W-:Y:S01]  /*d900*/  IMAD.MOV.U32 R101, RZ, RZ, R163 ;  /* 0x000000ffff657224 */ /* 0x000fe200078e00a3 */
[----:B------:R-:W-:Y:S01]  /*d910*/  MOV R159, R151 ;  /* 0x00000097009f7202 */ /* 0x000fe20000000f00 */
[----:B------:R-:W-:Y:S01]  /*d920*/  IMAD.MOV.U32 R235, RZ, RZ, R154 ;  /* 0x000000ffffeb7224 */ /* 0x000fe200078e009a */
[----:B------:R-:W-:Y:S01]  /*d930*/  MOV R154, R149 ;  /* 0x00000095009a7202 */ /* 0x000fe20000000f00 */
[-C--:B--2---:R-:W-:Y:S01]  /*d940*/  HMMA.16816.F32 R20, R72, R80.reuse, R20 ;  /* 0x000000504814723c */ /* 0x084fe20000001814 */
[----:B------:R-:W-:Y:S03]  /*d950*/  MOV R163, R133 ;  /* 0x0000008500a37202 */ /* 0x000fe60000000f00 */
[----:B------:R-:W-:Y:S01]  /*d960*/  MOV R234, R155 ;  /* 0x0000009b00ea7202 */ /* 0x000fe20000000f00 */
[----:B------:R-:W2:Y:S01]  /*d970*/  MUFU.EX2 R133, R84 ;  /* 0x0000005400857308 */ /* 0x000ea20000000800 */
[----:B------:R-:W-:Y:S02]  /*d980*/  MOV R155, R152 ;  /* 0x00000098009b7202 */ /* 0x000fe40000000f00 */
[----:B------:R-:W-:Y:S01]  /*d990*/  MOV R152, R148 ;  /* 0x0000009400987202 */ /* 0x000fe20000000f00 */
[C---:B------:R-:W-:Y:S03]  /*d9a0*/  HMMA.16816.F32 R24, R76.reuse, R80, R24 ;  /* 0x000000504c18723c */ /* 0x040fe60000001818 */
[----:B------:R-:W-:Y:S02]  /*d9b0*/  MOV R240, R152 ;  /* 0x0000009800f07202 */ /* 0x000fe40000000f00 */
[----:B------:R-:W-:Y:S03]  /*d9c0*/  MOV R152, R144 ;  /* 0x0000009000987202 */ /* 0x000fe60000000f00 */
[-C--:B------:R-:W-:Y:S01]  /*d9d0*/  HMMA.16816.F32 R28, R76, R82.reuse, R28 ;  /* 0x000000524c1c723c */ /* 0x080fe2000000181c */
[--C-:B-1----:R-:W-:Y:S03]  /*d9e0*/  FFMA.FTZ R71, R124, c[0x0][0x2d0], -R92.reuse ;  /* 0x0000b4007c477a23 */ /* 0x102fe6000001085c */
[----:B------:R-:W-:Y:S01]  /*d9f0*/  FFMA.FTZ R92, R103, c[0x0][0x2d0], -R92 ;  /* 0x0000b400675c7a23 */ /* 0x000fe2000001085c */
[----:B------:R-:W3:Y:S01]  /*da00*/  LDL.LU R124, [R1+0xc] ;  /* 0x00000c00017c7983 */ /* 0x000ee20000300800 */
[----:B------:R1:W-:Y:S02]  /*da10*/  MUFU.EX2 R99, R71 ;  /* 0x0000004700637308 */ /* 0x0003e40000000800 */
[C---:B------:R-:W-:Y:S01]  /*da20*/  HMMA.16816.F32 R32, R72.reuse, R82, R32 ;  /* 0x000000524820723c */ /* 0x040fe20000001820 */
[----:B------:R-:W4:Y:S03]  /*da30*/  LDL.LU R83, [R1+0x10] ;  /* 0x0000100001537983 */ /* 0x000f260000300800 */
[----:B--2---:R-:W-:Y:S01]  /*da40*/  F2FP.PACK_AB R170, R131, R133 ;  /* 0x0000008583aa723e */ /* 0x004fe200000000ff */
[----:B------:R-:W2:Y:S03]  /*da50*/  LDSM.16.MT88.4 R84, [R215+0x2100] ;  /* 0x00210000d754783b */ /* 0x000ea60000004200 */
[-C--:B------:R-:W-:Y:S01]  /*da60*/  HMMA.16816.F32 R36, R72, R88.reuse, R36 ;  /* 0x000000584824723c */ /* 0x080fe20000001824 */
[----:B------:R-:W5:Y:S07]  /*da70*/  MUFU.EX2 R98, R92 ;  /* 0x0000005c00627308 */ /* 0x000f6e0000000800 */
[C---:B------:R-:W-:Y:S01]  /*da80*/  HMMA.16816.F32 R40, R76.reuse, R88, R40 ;  /* 0x000000584c28723c */ /* 0x040fe20000001828 */
[--C-:B-1----:R-:W-:Y:S07]  /*da90*/  FFMA.FTZ R71, R102, c[0x0][0x2d0], -R93.reuse ;  /* 0x0000b40066477a23 */ /* 0x102fee000001085d */
[-C--:B------:R-:W-:Y:S01]  /*daa0*/  HMMA.16816.F32 R44, R76, R90.reuse, R44 ;  /* 0x0000005a4c2c723c */ /* 0x080fe2000000182c */
[----:B------:R1:W-:Y:S07]  /*dab0*/  MUFU.EX2 R97, R71 ;  /* 0x0000004700617308 */ /* 0x0003ee0000000800 */
[C---:B------:R-:W-:Y:S01]  /*dac0*/  HMMA.16816.F32 R48, R72.reuse, R90, R48 ;  /* 0x0000005a4830723c */ /* 0x040fe20000001830 */
[----:B-----5:R-:W-:Y:S07]  /*dad0*/  F2FP.PACK_AB R171, R98, R99 ;  /* 0x0000006362ab723e */ /* 0x020fee00000000ff */
[-C--:B--2---:R-:W-:Y:S01]  /*dae0*/  HMMA.16816.F32 R52, R72, R84.reuse, R52 ;  /* 0x000000544834723c */ /* 0x084fe20000001834 */
[--C-:B-1----:R-:W-:Y:S02]  /*daf0*/  FFMA.FTZ R71, R101, c[0x0][0x2d0], -R93.reuse ;  /* 0x0000b40065477a23 */ /* 0x102fe4000001085d */
[----:B------:R-:W-:Y:S05]  /*db00*/  LDSM.16.MT88.4 R100, [R216+0x2900] ;  /* 0x00290000d864783b */ /* 0x000fea0000004200 */
[C---:B------:R-:W-:Y:S01]  /*db10*/  HMMA.16816.F32 R56, R76.reuse, R84, R56 ;  /* 0x000000544c38723c */ /* 0x040fe20000001838 */
[----:B------:R1:W-:Y:S07]  /*db20*/  MUFU.EX2 R92, R71 ;  /* 0x00000047005c7308 */ /* 0x0003ee0000000800 */
[-C--:B------:R-:W-:Y:S08]  /*db30*/  HMMA.16816.F32 R60, R76, R86.reuse, R60 ;  /* 0x000000564c3c723c */ /* 0x080ff0000000183c */
[----:B------:R-:W-:Y:S01]  /*db40*/  HMMA.16816.F32 R64, R72, R86, R64 ;  /* 0x000000564840723c */ /* 0x000fe20000001840 */
[--C-:B-1----:R-:W-:Y:S03]  /*db50*/  FFMA.FTZ R71, R163, c[0x0][0x2d0], -R93.reuse ;  /* 0x0000b400a3477a23 */ /* 0x102fe6000001085d */
[----:B------:R-:W-:Y:S01]  /*db60*/  IMAD.MOV.U32 R163, RZ, RZ, R150 ;  /* 0x000000ffffa37224 */ /* 0x000fe200078e0096 */
[----:B------:R1:W-:Y:S01]  /*db70*/  MUFU.EX2 R82, R71 ;  /* 0x0000004700527308 */ /* 0x0003e20000000800 */
[----:B------:R-:W-:Y:S01]  /*db80*/  FFMA.FTZ R93, R183, c[0x0][0x2d0], -R93 ;  /* 0x0000b400b75d7a23 */ /* 0x000fe2000001085d */
[----:B------:R-:W2:Y:S01]  /*db90*/  LDSM.16.MT88.4 R148, [R213+0x2900] ;  /* 0x00290000d594783b */ /* 0x000ea20000004200 */
[----:B------:R-:W-:Y:S04]  /*dba0*/  FFMA.FTZ R69, R69, R125, R163 ;  /* 0x0000007d45457223 */ /* 0x000fe800000100a3 */
[----:B------:R-:W-:Y:S01]  /*dbb0*/  IMAD.MOV.U32 R163, RZ, RZ, R154 ;  /* 0x000000ffffa37224 */ /* 0x000fe200078e009a */
[----:B------:R-:W-:Y:S02]  /*dbc0*/  MOV R154, R145 ;  /* 0x00000091009a7202 */ /* 0x000fe40000000f00 */
[----:B------:R-:W5:Y:S01]  /*dbd0*/  MUFU.EX2 R93, R93 ;  /* 0x0000005d005d7308 */ /* 0x000f620000000800 */
[--C-:B-1----:R-:W-:Y:S09]  /*dbe0*/  FFMA.FTZ R71, R178, c[0x0][0x2d0], -R94.reuse ;  /* 0x0000b400b2477a23 */ /* 0x102ff2000001085e */
[----:B------:R1:W-:Y:S01]  /*dbf0*/  MUFU.EX2 R80, R71 ;  /* 0x0000004700507308 */ /* 0x0003e20000000800 */
[----:B-----5:R-:W-:Y:S01]  /*dc00*/  F2FP.PACK_AB R126, R93, R82 ;  /* 0x000000525d7e723e */ /* 0x020fe200000000ff */
[--C-:B-1----:R-:W-:Y:S08]  /*dc10*/  FFMA.FTZ R71, R179, c[0x0][0x2d0], -R94.reuse ;  /* 0x0000b400b3477a23 */ /* 0x102ff0000001085e */
[----:B------:R1:W5:Y:S02]  /*dc20*/  MUFU.EX2 R81, R71 ;  /* 0x0000004700517308 */ /* 0x0003640000000800 */
[--C-:B-1----:R-:W-:Y:S01]  /*dc30*/  FFMA.FTZ R71, R180, c[0x0][0x2d0], -R94.reuse ;  /* 0x0000b400b4477a23 */ /* 0x102fe2000001085e */
[----:B-----5:R-:W-:Y:S01]  /*dc40*/  F2FP.PACK_AB R125, R81, R80 ;  /* 0x00000050517d723e */ /* 0x020fe200000000ff */
[----:B------:R-:W-:Y:S02]  /*dc50*/  FFMA.FTZ R94, R70, c[0x0][0x2d0], -R94 ;  /* 0x0000b400465e7a23 */ /* 0x000fe4000001085e */
[----:B------:R-:W5:Y:S04]  /*dc60*/  LDL.LU R70, [R1+0x14] ;  /* 0x0000140001467983 */ /* 0x000f680000300800 */
[----:B------:R-:W-:Y:S10]  /*dc70*/  MUFU.EX2 R71, R71 ;  /* 0x0000004700477308 */ /* 0x000ff40000000800 */
[----:B------:R-:W1:Y:S02]  /*dc80*/  MUFU.EX2 R94, R94 ;  /* 0x0000005e005e7308 */ /* 0x000e640000000800 */
[----:B-1----:R-:W-:Y:S01]  /*dc90*/  F2FP.PACK_AB R127, R94, R71 ;  /* 0x000000475e7f723e */ /* 0x002fe200000000ff */
[----:B---3--:R-:W-:Y:S01]  /*dca0*/  FFMA.FTZ R68, R68, R124, R159 ;  /* 0x0000007c44447223 */ /* 0x008fe2000001009f */
[----:B------:R-:W-:Y:S02]  /*dcb0*/  F2FP.PACK_AB R124, R92, R97 ;  /* 0x000000615c7c723e */ /* 0x000fe400000000ff */
[----:B------:R-:W-:Y:S01]  /*dcc0*/  MOV R159, R138 ;  /* 0x0000008a009f7202 */ /* 0x000fe20000000f00 */
[----:B----4-:R-:W-:Y:S01]  /*dcd0*/  FFMA.FTZ R2, R2, R83, R155 ;  /* 0x0000005302027223 */ /* 0x010fe2000001009b */
[-C--:B--2---:R-:W-:Y:S01]  /*dce0*/  HMMA.16816.F32 R136, R168, R148.reuse, R4 ;  /* 0x00000094a888723c */ /* 0x084fe20000001804 */
[----:B------:R-:W-:Y:S02]  /*dcf0*/  IMAD.MOV.U32 R155, RZ, RZ, R146 ;  /* 0x000000ffff9b7224 */ /* 0x000fe400078e0092 */
[----:B------:R-:W-:Y:S04]  /*dd00*/  FADD.FTZ R2, R240, R2 ;  /* 0x00000002f0027221 */ /* 0x000fe80000010000 */
[----:B------:R-:W-:Y:S01]  /*dd10*/  FADD.FTZ R4, R235, R69 ;  /* 0x00000045eb047221 */ /* 0x000fe20000010000 */
[----:B------:R-:W-:Y:S01]  /*dd20*/  MOV R235, R114 ;  /* 0x0000007200eb7202 */ /* 0x000fe20000000f00 */
[----:B------:R-:W-:Y:S01]  /*dd30*/  FADD.FTZ R6, R234, R68 ;  /* 0x00000044ea067221 */ /* 0x000fe20000010000 */
[C---:B------:R-:W-:Y:S02]  /*dd40*/  HMMA.16816.F32 R140, R124.reuse, R148, R8 ;  /* 0x000000947c8c723c */ /* 0x040fe40000001808 */
[----:B------:R-:W-:Y:S01]  /*dd50*/  FADD.FTZ R4, R207, R4 ;  /* 0x00000004cf047221 */ /* 0x000fe20000010000 */
[----:B------:R-:W-:Y:S01]  /*dd60*/  MOV R234, R113 ;  /* 0x0000007100ea7202 */ /* 0x000fe20000000f00 */
[----:B------:R-:W-:Y:S01]  /*dd70*/  FADD.FTZ R6, R155, R6 ;  /* 0x000000069b067221 */ /* 0x000fe20000010000 */
[----:B------:R-:W1:Y:S01]  /*dd80*/  LDSM.16.MT88.4 R112, [R214+0x2900] ;  /* 0x00290000d670783b */ /* 0x000e620000004200 */
[----:B------:R-:W-:Y:S01]  /*dd90*/  FADD.FTZ R5, R154, R2 ;  /* 0x000000029a057221 */ /* 0x000fe20000010000 */
[----:B------:R-:W-:Y:S01]  /*dda0*/  MOV R207, R153 ;  /* 0x0000009900cf7202 */ /* 0x000fe20000000f00 */
[----:B------:R-:W-:Y:S01]  /*ddb0*/  FADD.FTZ R4, R239, R4 ;  /* 0x00000004ef047221 */ /* 0x000fe20000010000 */
[-C--:B------:R-:W-:Y:S03]  /*ddc0*/  HMMA.16816.F32 R144, R124, R150.reuse, R12 ;  /* 0x000000967c90723c */ /* 0x080fe6000000180c */
[----:B------:R-:W-:Y:S02]  /*ddd0*/  FADD.FTZ R2, R238, R6 ;  /* 0x00000006ee027221 */ /* 0x000fe40000010000 */
[----:B------:R-:W-:Y:S03]  /*dde0*/  FADD.FTZ R6, R158, R4 ;  /* 0x000000049e067221 */ /* 0x000fe60000010000 */
[C---:B------:R-:W-:Y:S01]  /*ddf0*/  HMMA.16816.F32 R148, R168.reuse, R150, R16 ;  /* 0x00000096a894723c */ /* 0x040fe20000001810 */
[----:B-----5:R-:W-:Y:S03]  /*de00*/  FFMA.FTZ R8, R0, R70, R152 ;  /* 0x0000004600087223 */ /* 0x020fe60000010098 */
[----:B------:R-:W-:Y:S04]  /*de10*/  FADD.FTZ R0, R233, R5 ;  /* 0x00000005e9007221 */ /* 0x000fe80000010000 */
[-C--:B------:R-:W-:Y:S01]  /*de20*/  HMMA.16816.F32 R152, R168, R100.reuse, R20 ;  /* 0x00000064a898723c */ /* 0x080fe20000001814 */
[----:B------:R-:W-:Y:S03]  /*de30*/  FADD.FTZ R8, R159, R8 ;  /* 0x000000089f087221 */ /* 0x000fe60000010000 */
[----:B------:R-:W-:Y:S02]  /*de40*/  FADD.FTZ R5, R157, R2 ;  /* 0x000000029d057221 */ /* 0x000fe40000010000 */
[----:B------:R-:W-:Y:S02]  /*de50*/  FADD.FTZ R7, R156, R0 ;  /* 0x000000009c077221 */ /* 0x000fe40000010000 */
[----:B------:R-:W-:Y:S01]  /*de60*/  FADD.FTZ R4, R230, R8 ;  /* 0x00000008e6047221 */ /* 0x000fe20000010000 */
[C---:B------:R-:W-:Y:S03]  /*de70*/  HMMA.16816.F32 R156, R124.reuse, R100, R24 ;  /* 0x000000647c9c723c */ /* 0x040fe60000001818 */
[----:B------:R-:W-:Y:S02]  /*de80*/  FADD.FTZ R2, R211, R6 ;  /* 0x00000006d3027221 */ /* 0x000fe40000010000 */
[----:B------:R-:W-:Y:S02]  /*de90*/  FADD.FTZ R0, R209, R5 ;  /* 0x00000005d1007221 */ /* 0x000fe40000010000 */
[----:B------:R-:W-:Y:S02]  /*dea0*/  FADD.FTZ R7, R160, R7 ;  /* 0x00000007a0077221 */ /* 0x000fe40000010000 */
[----:B------:R-:W-:Y:S03]  /*deb0*/  FADD.FTZ R4, R163, R4 ;  /* 0x00000004a3047221 */ /* 0x000fe60000010000 */
[----:B------:R-:W-:Y:S02]  /*dec0*/  FADD.FTZ R6, R162, R2 ;  /* 0x00000002a2067221 */ /* 0x000fe40000010000 */
        /* <DEDUP_REMOVED lines=60> */
[----:B------:R-:W-:Y:S06]  /*e290*/  FADD.FTZ R0, R185, R11 ;  /* 0x0000000bb9007221 */ /* 0x000fec0000010000 */
[----:B------:R-:W-:Y:S01]  /*e2a0*/  FADD.FTZ R4, R172, R8 ;  /* 0x00000008ac047221 */ /* 0x000fe20000010000 */
[-C--:B------:R-:W-:Y:S01]  /*e2b0*/  HMMA.16816.F32 R124, R124, R6.reuse, R60 ;  /* 0x000000067c7c723c */ /* 0x080fe2000000183c */
[----:B------:R-:W-:Y:S03]  /*e2c0*/  FADD.FTZ R8, R184, R9 ;  /* 0x00000009b8087221 */ /* 0x000fe60000010000 */
[----:B------:R-:W-:Y:S02]  /*e2d0*/  FADD.FTZ R9, R174, R2 ;  /* 0x00000002ae097221 */ /* 0x000fe40000010000 */
[----:B------:R-:W-:Y:S02]  /*e2e0*/  FADD.FTZ R4, R96, R4 ;  /* 0x0000000460047221 */ /* 0x000fe40000010000 */
[----:B------:R-:W-:Y:S01]  /*e2f0*/  FADD.FTZ R5, R173, R0 ;  /* 0x00000000ad057221 */ /* 0x000fe20000010000 */
[----:B------:R-:W-:Y:S03]  /*e300*/  HMMA.16816.F32 R168, R168, R6, R64 ;  /* 0x00000006a8a8723c */ /* 0x000fe60000001840 */
[----:B------:R-:W-:Y:S01]  /*e310*/  FADD.FTZ R2, R134, R8 ;  /* 0x0000000886027221 */ /* 0x000fe20000010000 */
[----:B------:R-:W-:Y:S01]  /*e320*/  MOV R134, R3 ;  /* 0x0000000300867202 */ /* 0x000fe20000000f00 */
[----:B------:R-:W-:Y:S02]  /*e330*/  FADD.FTZ R4, R95, R4 ;  /* 0x000000045f047221 */ /* 0x000fe40000010000 */
[----:B------:R-:W-:Y:S02]  /*e340*/  FADD.FTZ R0, R97, R9 ;  /* 0x0000000961007221 */ /* 0x000fe40000010000 */
[----:B------:R-:W-:Y:S03]  /*e350*/  FADD.FTZ R5, R135, R5 ;  /* 0x0000000587057221 */ /* 0x000fe60000010000 */
[----:B------:R-:W-:Y:S01]  /*e360*/  FADD.FTZ R8, R132, R2 ;  /* 0x0000000284087221 */ /* 0x000fe20000010000 */
[----:B------:R-:W-:Y:S01]  /*e370*/  MOV R132, R129 ;  /* 0x0000008100847202 */ /* 0x000fe20000000f00 */
[----:B------:R-:W-:Y:S02]  /*e380*/  FADD.FTZ R2, R80, R4 ;  /* 0x0000000450027221 */ /* 0x000fe40000010000 */
[----:B------:R-:W-:Y:S02]  /*e390*/  FADD.FTZ R4, R92, R0 ;  /* 0x000000005c047221 */ /* 0x000fe40000010000 */
[----:B------:R-:W-:Y:S01]  /*e3a0*/  FADD.FTZ R0, R133, R5 ;  /* 0x0000000585007221 */ /* 0x000fe20000010000 */
[----:B------:R-:W-:Y:S01]  /*e3b0*/  MOV R133, R128 ;  /* 0x0000008000857202 */ /* 0x000fe20000000f00 */
        /* <DEDUP_REMOVED lines=9> */
[----:B------:R-:W-:Y:S02]  /*e450*/  FADD.FTZ R0, R94, R0 ;  /* 0x000000005e007221 */ /* 0x000fe40000010000 */
[----:B------:R-:W-:Y:S01]  /*e460*/  IMAD.MOV.U32 R131, RZ, RZ, R130 ;  /* 0x000000ffff837224 */ /* 0x000fe200078e0082 */
[----:B------:R1:W-:Y:S04]  /*e470*/  STL [R1+0x10], R2 ;  /* 0x0000100201007387 */ /* 0x0003e80000100800 */
[----:B------:R1:W-:Y:S01]  /*e480*/  STL [R1+0x14], R0 ;  /* 0x0000140001007387 */ /* 0x0003e20000100800 */
[----:B------:R-:W-:-:S05]  /*e490*/  @P0 BRA `(.L_x_278) ;  /* 0xffffa39000000947 */ /* 0x000fca000383ffff */
.L_x_261:
[----:B------:R-:W2:Y:S01]  /*e4a0*/  S2UR UR5, SR_CTAID.X ;  /* 0x00000000000579c3 */ /* 0x000ea20000002500 */
[----:B------:R-:W-:Y:S01]  /*e4b0*/  ULDC.64 UR14, c[0x0][0x2c8] ;  /* 0x0000b200000e7ab9 */ /* 0x000fe20000000a00 */
[----:B------:R-:W-:Y:S01]  /*e4c0*/  PLOP3.LUT P0, PT, PT, PT, UP0, 0x40, 0x0 ;  /* 0x000000000000781c */ /* 0x000fe20003f0e808 */
[----:B------:R-:W-:-:S02]  /*e4d0*/  UIADD3 UR6, UR7, 0x1, -UR12 ;  /* 0x0000000107067890 */ /* 0x000fc4000fffe80c */
[----:B--2---:R-:W-:-:S04]  /*e4e0*/  ULEA UR5, UR5, 0x7f, 0x7 ;  /* 0x0000007f05057891 */ /* 0x004fc8000f8e383f */
[----:B------:R-:W-:-:S04]  /*e4f0*/  UIMAD.WIDE.U32 UR16, UR5, UR14, URZ ;  /* 0x0000000e051072a5 */ /* 0x000fc8000f8e003f */
[----:B------:R-:W-:-:S04]  /*e500*/  @UP1 USHF.R.U32.HI UR5, URZ, UR15, UR17 ;  /* 0x0000000f3f051299 */ /* 0x000fc80008011611 */
[----:B------:R-:W-:-:S03]  /*e510*/  UIADD3 UR6, UR6, UR5, URZ ;  /* 0x0000000506067290 */ /* 0x000fc6000fffe03f */
        /* <DEDUP_REMOVED lines=15> */
.L_x_280:
[----:B------:R-:W-:Y:S02]  /*e610*/  ULDC UR11, c[0x0][0x32c] ;  /* 0x0000cb00000b7ab9 */ /* 0x000fe40000000800 */
[----:B------:R-:W-:Y:S02]  /*e620*/  UISETP.NE.AND UP2, UPT, UR11, 0x1, UPT ;  /* 0x000000010b00788c */ /* 0x000fe4000bf45270 */
[----:B------:R-:W-:Y:S02]  /*e630*/  ULDC.64 UR14, c[0x0][0x330] ;  /* 0x0000cc00000e7ab9 */ /* 0x000fe40000000a00 */
[----:B------:R-:W-:-:S07]  /*e640*/  UIMAD.WIDE.U32 UR16, UR6, UR14, URZ ;  /* 0x0000000e061072a5 */ /* 0x000fce000f8e003f */
[----:B------:R-:W-:Y:S02]  /*e650*/  @UP2 UMOV UR11, UR17 ;  /* 0x00000011000b2c82 */ /* 0x000fe40008000000 */
[----:B------:R-:W-:-:S03]  /*e660*/  @UP2 USHF.R.U32.HI UR6, URZ, UR15, UR11 ;  /* 0x0000000f3f062299 */ /* 0x000fc6000801160b */
.L_x_281:
[----:B------:R-:W-:Y:S02]  /*e670*/  ULDC UR11, c[0x0][0x32c] ;  /* 0x0000cb00000b7ab9 */ /* 0x000fe40000000800 */
[----:B------:R-:W-:-:S04]  /*e680*/  UIMAD UR11, UR6, UR11, URZ ;  /* 0x0000000b060b72a4 */ /* 0x000fc8000f8e023f */
[----:B------:R-:W-:-:S04]  /*e690*/  UISETP.LT.AND UP2, UPT, UR5, UR11, UPT ;  /* 0x0000000b0500728c */ /* 0x000fc8000bf41270 */
[----:B------:R-:W-:-:S04]  /*e6a0*/  USEL UR5, UR5, UR11, !UP2 ;  /* 0x0000000b05057287 */ /* 0x000fc8000d000000 */
.L_x_279:
[----:B------:R-:W-:-:S04]  /*e6b0*/  UIADD3 UR5, UR5, 0x5f, URZ ;  /* 0x0000005f05057890 */ /* 0x000fc8000fffe03f */
        /* <DEDUP_REMOVED lines=15> */
.L_x_283:
[----:B------:R-:W-:Y:S04]  /*e7b0*/  DEPBAR.LE SB0, 0x0 ;  /* 0x000080000000791a */ /* 0x000fe80000000000 */
[----:B------:R-:W-:Y:S01]  /*e7c0*/  BAR.SYNC.DEFER_BLOCKING 0x0 ;  /* 0x0000000000007b1d */ /* 0x000fe20000010000 */
[C---:B------:R-:W-:Y:S02]  /*e7d0*/  ISETP.LT.AND P2, PT, R230.reuse, UR4, PT ;  /* 0x00000004e6007c0c */ /* 0x040fe4000bf41270 */
[C---:B------:R-:W-:Y:S02]  /*e7e0*/  ISETP.GT.AND P4, PT, R230.reuse, UR4, PT ;  /* 0x00000004e6007c0c */ /* 0x040fe4000bf84270 */
[C---:B------:R-:W-:Y:S09]  /*e7f0*/  IADD3 R229, R230.reuse, -0x1, RZ ;  /* 0xffffffffe6e57810 */ /* 0x040ff20007ffe0ff */
[----:B------:R-:W-:Y:S01]  /*e800*/  @!P2 SHF.R.S32.HI R2, RZ, 0x1f, R230 ;  /* 0x0000001fff02a819 */ /* 0x000fe200000114e6 */
[----:B------:R-:W-:Y:S04]  /*e810*/  @!P2 IMAD.WIDE.U32 R128, R230, c[0x0][0x208], RZ ;  /* 0x00008200e680aa25 */ /* 0x000fe800078e00ff */
[----:B------:R-:W-:Y:S04]  /*e820*/  @!P2 IMAD R2, R2, c[0x0][0x208], RZ ;  /* 0x000082000202aa24 */ /* 0x000fe800078e02ff */
[----:B------:R-:W-:Y:S01]  /*e830*/  @!P2 IMAD R2, R230, c[0x0][0x20c], R2 ;  /* 0x00008300e602aa24 */ /* 0x000fe200078e0202 */
[----:B------:R-:W2:Y:S04]  /*e840*/  LDL.64 R202, [R1+0x38] ;  /* 0x0000380001ca7983 */ /* 0x000ea80000100a00 */
[----:B------:R-:W-:Y:S02]  /*e850*/  @!P2 IADD3 R129, R129, R2, RZ ;  /* 0x000000028181a210 */ /* 0x000fe40007ffe0ff */
[----:B------:R-:W3:Y:S06]  /*e860*/  LDL.64 R200, [R1+0x40] ;  /* 0x0000400001c87983 */ /* 0x000eec0000100a00 */
[----:B------:R-:W-:Y:S08]  /*e870*/  LDSM.16.M88.4 R96, [R219+0x6100] ;  /* 0x00610000db60783b */ /* 0x000ff00000000200 */
[----:B------:R-:W1:Y:S08]  /*e880*/  LDSM.16.M88.4 R16, [R212+0x3100] ;  /* 0x00310000d410783b */ /* 0x000e700000000200 */
[----:B------:R-:W4:Y:S08]  /*e890*/  LDSM.16.M88.4 R92, [R219+0x8100] ;  /* 0x00810000db5c783b */ /* 0x000f300000000200 */
[----:B------:R-:W5:Y:S08]  /*e8a0*/  LDSM.16.M88.4 R32, [R212+0x3900] ;  /* 0x00390000d420783b */ /* 0x000f700000000200 */
[----:B------:R-:W3:Y:S06]  /*e8b0*/  LDL.64 R232, [R1+0x30] ;  /* 0x0000300001e87983 */ /* 0x000eec0000100a00 */
[----:B------:R-:W5:Y:S08]  /*e8c0*/  LDSM.16.M88.4 R48, [R212+0x4100] ;  /* 0x00410000d430783b */ /* 0x000f700000000200 */
[----:B------:R-:W5:Y:S01]  /*e8d0*/  LDSM.16.M88.4 R64, [R212+0x4900] ;  /* 0x00490000d440783b */ /* 0x000f620000000200 */
        /* <DEDUP_REMOVED lines=8> */
[-C--:B-----5:R-:W-:Y:S07]  /*e960*/  HMMA.16816.F32 R20, R96, R32.reuse, RZ ;  /* 0x000000206014723c */ /* 0x0a0fee00000018ff */
[----:B------:R-:W5:Y:S01]  /*e970*/  LDSM.16.M88.4 R184, [R222+0x8100] ;  /* 0x00810000deb8783b */ /* 0x000f620000000200 */
        /* <DEDUP_REMOVED lines=26> */
[C---:B-----5:R-:W-:Y:S08]  /*eb20*/  HMMA.16816.F32 R8, R184.reuse, R180, R8 ;  /* 0x000000b4b808723c */ /* 0x060ff00000001808 */
        /* <DEDUP_REMOVED lines=42> */
[----:B------:R4:W-:Y:S07]  /*edd0*/  @!P2 LDGSTS.E.BYPASS.LTC128B.128 [R231+0x2900], [R192.64], !P3 ;  /* 0x02900000c0e7afae */ /* 0x0009ee000d901d6c */
        /* <DEDUP_REMOVED lines=60> */
[----:B-----5:R-:W-:Y:S04]  /*f1a0*/  FMNMX.FTZ R128, R8, R134, !PT ;  /* 0x0000008608807209 */ /* 0x020fe80007810000 */
        /* <DEDUP_REMOVED lines=181> */
[----:B-----5:R-:W-:Y:S01]  /*fd00*/  @P4 MOV R7, R235 ;  /* 0x000000eb00074202 */ /* 0x020fe20000000f00 */
        /* <DEDUP_REMOVED lines=73> */
[----:B-----5:R-:W-:Y:S01]  /*101a0*/  @P4 SHF.L.U64.HI R12, R249, 0x5, R250 ;  /* 0x00000005f90c4819 */ /* 0x020fe200000102fa */
        /* <DEDUP_REMOVED lines=19> */
[----:B-----5:R-:W-:Y:S01]  /*102e0*/  @P4 IADD3 R8, P1, R10, R13, RZ ;  /* 0x0000000d0a084210 */ /* 0x020fe20007f3e0ff */
[C---:B------:R-:W-:Y:S02]  /*102f0*/  FMUL.FTZ R122, R0.reuse, R122 ;  /* 0x0000007a007a7220 */ /* 0x040fe40000410000 */
[----:B------:R-:W-:Y:S01]  /*10300*/  FMUL.FTZ R123, R0, R123 ;  /* 0x0000007b007b7220 */ /* 0x000fe20000410000 */
[----:B------:R-:W-:Y:S01]  /*10310*/  @P4 IADD3 R6, P0, R8, R13, RZ ;  /* 0x0000000d08064210 */ /* 0x000fe20007f1e0ff */
[C---:B------:R-:W-:Y:S01]  /*10320*/  FMUL.FTZ R126, R0.reuse, R126 ;  /* 0x0000007e007e7220 */ /* 0x040fe20000410000 */
[----:B------:R5:W5:Y:S01]  /*10330*/  MUFU.EX2 R184, R15 ;  /* 0x0000000f00b87308 */ /* 0x000b620000000800 */
[C---:B------:R-:W-:Y:S02]  /*10340*/  FMUL.FTZ R127, R0.reuse, R127 ;  /* 0x0000007f007f7220 */ /* 0x040fe40000410000 */
        /* <DEDUP_REMOVED lines=9> */
[-C--:B------:R-:W-:Y:S01]  /*103e0*/  @P4 IADD3 R4, P1, R6, R13.reuse, RZ ;  /* 0x0000000d06044210 */ /* 0x080fe20007f3e0ff */
[--C-:B------:R-:W-:Y:S01]  /*103f0*/  FFMA.FTZ R80, R80, c[0x0][0x2d0], -R180.reuse ;  /* 0x0000b40050507a23 */ /* 0x100fe200000108b4 */
[-C--:B------:R-:W-:Y:S01]  /*10400*/  @P4 IADD3.X R7, R9, R12.reuse, RZ, P0, !PT ;  /* 0x0000000c09074210 */ /* 0x080fe200007fe4ff */
[----:B------:R4:W-:Y:S01]  /*10410*/  @P4 LDGSTS.E.BYPASS.LTC128B.128 [R231+0x4100], [R8.64], !P3 ;  /* 0x0410000008e74fae */ /* 0x0009e2000d901d6c */
[----:B------:R-:W-:Y:S01]  /*10420*/  @P4 IADD3 R10, P0, R4, R13, RZ ;  /* 0x0000000d040a4210 */ /* 0x000fe20007f1e0ff */
[----:B------:R4:W-:Y:S01]  /*10430*/  MUFU.EX2 R206, R28 ;  /* 0x0000001c00ce7308 */ /* 0x0009e20000000800 */
[-C--:B------:R-:W-:Y:S01]  /*10440*/  @P4 IADD3.X R5, R7, R12.reuse, RZ, P1, !PT ;  /* 0x0000000c07054210 */ /* 0x080fe20000ffe4ff */
[----:B------:R-:W-:Y:S02]  /*10450*/  FMUL.FTZ R13, R131, R145 ;  /* 0x00000091830d7220 */ /* 0x000fe40000410000 */
[----:B-----5:R-:W-:Y:S01]  /*10460*/  FMUL.FTZ R15, R0, R147 ;  /* 0x00000093000f7220 */ /* 0x020fe20000410000 */
[----:B------:R-:W-:Y:S01]  /*10470*/  @P4 IADD3.X R11, R5, R12, RZ, P0, !PT ;  /* 0x0000000c050b4210 */ /* 0x000fe200007fe4ff */
[----:B------:R5:W-:Y:S01]  /*10480*/  @P4 LDGSTS.E.BYPASS.LTC128B.128 [R231+0x4900], [R6.64], !P3 ;  /* 0x0490000006e74fae */ /* 0x000be2000d901d6c */
[----:B------:R-:W-:Y:S01]  /*10490*/  FMUL.FTZ R12, R131, R144 ;  /* 0x00000090830c7220 */ /* 0x000fe20000410000 */
[----:B------:R-:W-:Y:S01]  /*104a0*/  ISETP.GT.AND P0, PT, R230, UR5, PT ;  /* 0x00000005e6007c0c */ /* 0x000fe2000bf04270 */
[----:B------:R-:W-:Y:S01]  /*104b0*/  FFMA.FTZ R81, R81, c[0x0][0x2d0], -R180 ;  /* 0x0000b40051517a23 */ /* 0x000fe200000108b4 */
[----:B------:R5:W-:Y:S01]  /*104c0*/  MUFU.EX2 R211, R34 ;  /* 0x0000002200d37308 */ /* 0x000be20000000800 */
[--C-:B------:R-:W-:Y:S01]  /*104d0*/  FFMA.FTZ R70, R70, c[0x0][0x2d0], -R181.reuse ;  /* 0x0000b40046467a23 */ /* 0x100fe200000108b5 */
[----:B------:R-:W-:Y:S01]  /*104e0*/  MOV R230, R229 ;  /* 0x000000e500e67202 */ /* 0x000fe20000000f00 */
[----:B-1----:R-:W-:Y:S01]  /*104f0*/  FMUL.FTZ R22, R132, R154 ;  /* 0x0000009a84167220 */ /* 0x002fe20000410000 */
[----:B------:R1:W-:Y:S01]  /*10500*/  @P4 LDGSTS.E.BYPASS.LTC128B.128 [R231+0x5100], [R4.64], !P3 ;  /* 0x0510000004e74fae */ /* 0x0003e2000d901d6c */
[--C-:B------:R-:W-:Y:S02]  /*10510*/  FFMA.FTZ R71, R71, c[0x0][0x2d0], -R181.reuse ;  /* 0x0000b40047477a23 */ /* 0x100fe400000108b5 */
[--C-:B------:R-:W-:Y:S02]  /*10520*/  FFMA.FTZ R82, R82, c[0x0][0x2d0], -R181.reuse ;  /* 0x0000b40052527a23 */ /* 0x100fe400000108b5 */
[----:B------:R-:W-:Y:S01]  /*10530*/  FFMA.FTZ R83, R83, c[0x0][0x2d0], -R181 ;  /* 0x0000b40053537a23 */ /* 0x000fe200000108b5 */
[----:B------:R1:W-:Y:S01]  /*10540*/  MUFU.EX2 R233, R33 ;  /* 0x0000002100e97308 */ /* 0x0003e20000000800 */
[--C-:B------:R-:W-:Y:S01]  /*10550*/  FFMA.FTZ R72, R72, c[0x0][0x2d0], -R135.reuse ;  /* 0x0000b40048487a23 */ /* 0x100fe20000010887 */
[----:B------:R1:W-:Y:S01]  /*10560*/  @P4 LDGSTS.E.BYPASS.LTC128B.128 [R231+0x5900], [R10.64], !P3 ;  /* 0x059000000ae74fae */ /* 0x0003e2000d901d6c */
[--C-:B------:R-:W-:Y:S02]  /*10570*/  FFMA.FTZ R73, R73, c[0x0][0x2d0], -R135.reuse ;  /* 0x0000b40049497a23 */ /* 0x100fe40000010887 */
[C---:B----4-:R-:W-:Y:S01]  /*10580*/  FMUL.FTZ R8, R131.reuse, R140 ;  /* 0x0000008c83087220 */ /* 0x050fe20000410000 */
[----:B------:R-:W-:Y:S01]  /*10590*/  F2FP.PACK_AB R140, R238, R237 ;  /* 0x000000edee8c723e */ /* 0x000fe200000000ff */
[----:B------:R-:W-:Y:S01]  /*105a0*/  FMUL.FTZ R9, R131, R141 ;  /* 0x0000008d83097220 */ /* 0x000fe20000410000 */
[----:B------:R-:W-:Y:S01]  /*105b0*/  F2FP.PACK_AB R141, R186, R183 ;  /* 0x000000b7ba8d723e */ /* 0x000fe200000000ff */
[--C-:B------:R-:W-:Y:S01]  /*105c0*/  FFMA.FTZ R28, R27, c[0x0][0x2d0], -R2.reuse ;  /* 0x0000b4001b1c7a23 */ /* 0x100fe20000010802 */
[----:B------:R-:W4:Y:S01]  /*105d0*/  LDSM.16.MT88.4 R172, [R213+0x100] ;  /* 0x00010000d5ac783b */ /* 0x000f220000004200 */
[----:B------:R1:W1:Y:S01]  /*105e0*/  MUFU.EX2 R232, R35 ;  /* 0x0000002300e87308 */ /* 0x0002620000000800 */
[----:B------:R-:W-:Y:S02]  /*105f0*/  FMUL.FTZ R27, R0, R163 ;  /* 0x000000a3001b7220 */ /* 0x000fe40000410000 */
[----:B-----5:R-:W-:Y:S01]  /*10600*/  FMUL.FTZ R6, R132, R138 ;  /* 0x0000008a84067220 */ /* 0x020fe20000410000 */
[----:B------:R-:W-:Y:S01]  /*10610*/  F2FP.PACK_AB R138, R248, R246 ;  /* 0x000000f6f88a723e */ /* 0x000fe200000000ff */
[----:B------:R-:W-:Y:S01]  /*10620*/  FMUL.FTZ R7, R132, R139 ;  /* 0x0000008b84077220 */ /* 0x000fe20000410000 */
[----:B------:R-:W-:Y:S01]  /*10630*/  F2FP.PACK_AB R139, R244, R245 ;  /* 0x000000f5f48b723e */ /* 0x000fe200000000ff */
[----:B------:R-:W5:Y:S01]  /*10640*/  LDSM.16.MT88.4 R176, [R216+0x100] ;  /* 0x00010000d8b0783b */ /* 0x000f620000004200 */
[C---:B------:R-:W-:Y:S02]  /*10650*/  FMUL.FTZ R34, R0.reuse, R158 ;  /* 0x0000009e00227220 */ /* 0x040fe40000410000 */
[----:B-1----:R-:W-:Y:S01]  /*10660*/  FMUL.FTZ R4, R133, R136 ;  /* 0x0000008885047220 */ /* 0x002fe20000410000 */
[----:B------:R-:W-:Y:S01]  /*10670*/  F2FP.PACK_AB R136, R247, R241 ;  /* 0x000000f1f788723e */ /* 0x000fe200000000ff */
[----:B------:R-:W-:Y:S01]  /*10680*/  FMUL.FTZ R5, R133, R137 ;  /* 0x0000008985057220 */ /* 0x000fe20000410000 */
[----:B------:R-:W-:Y:S01]  /*10690*/  F2FP.PACK_AB R137, R243, R240 ;  /* 0x000000f0f389723e */ /* 0x000fe200000000ff */
[----:B------:R-:W-:Y:S01]  /*106a0*/  MUFU.EX2 R196, R44 ;  /* 0x0000002c00c47308 */ /* 0x000fe20000000800 */
[----:B------:R-:W1:Y:S01]  /*106b0*/  LDSM.16.MT88.4 R144, [R214+0x100] ;  /* 0x00010000d690783b */ /* 0x000e620000004200 */
[----:B------:R-:W-:Y:S02]  /*106c0*/  FMUL.FTZ R33, R131, R157 ;  /* 0x0000009d83217220 */ /* 0x000fe40000410000 */
[----:B------:R-:W-:Y:S01]  /*106d0*/  FMUL.FTZ R10, R0, R142 ;  /* 0x0000008e000a7220 */ /* 0x000fe20000410000 */
[----:B------:R-:W-:Y:S01]  /*106e0*/  F2FP.PACK_AB R142, R242, R239 ;  /* 0x000000eff28e723e */ /* 0x000fe200000000ff */
[----:B------:R-:W-:Y:S01]  /*106f0*/  FMUL.FTZ R11, R0, R143 ;  /* 0x0000008f000b7220 */ /* 0x000fe20000410000 */
[----:B------:R-:W-:Y:S01]  /*10700*/  F2FP.PACK_AB R143, R184, R185 ;  /* 0x000000b9b88f723e */ /* 0x000fe200000000ff */
[--C-:B------:R-:W-:Y:S01]  /*10710*/  FFMA.FTZ R76, R76, c[0x0][0x2d0], -R135.reuse ;  /* 0x0000b4004c4c7a23 */ /* 0x100fe20000010887 */
[----:B------:R-:W1:Y:S01]  /*10720*/  LDSM.16.MT88.4 R148, [R215+0x100] ;  /* 0x00010000d794783b */ /* 0x000e620000004200 */
[----:B------:R-:W-:Y:S01]  /*10730*/  MUFU.EX2 R195, R45 ;  /* 0x0000002d00c37308 */ /* 0x000fe20000000800 */
[----:B------:R-:W-:Y:S02]  /*10740*/  FMUL.FTZ R35, R0, R159 ;  /* 0x0000009f00237220 */ /* 0x000fe40000410000 */
[----:B------:R-:W-:Y:S02]  /*10750*/  FFMA.FTZ R77, R77, c[0x0][0x2d0], -R135 ;  /* 0x0000b4004d4d7a23 */ /* 0x000fe40000010887 */
[--C-:B------:R-:W-:Y:S02]  /*10760*/  FFMA.FTZ R74, R74, c[0x0][0x2d0], -R2.reuse ;  /* 0x0000b4004a4a7a23 */ /* 0x100fe40000010802 */
[----:B------:R-:W0:Y:S01]  /*10770*/  LDGDEPBAR ;  /* 0x00000000000079af */ /* 0x000e220000000000 */
[--C-:B------:R-:W-:Y:S02]  /*10780*/  FFMA.FTZ R75, R75, c[0x0][0x2d0], -R2.reuse ;  /* 0x0000b4004b4b7a23 */ /* 0x100fe40000010802 */
[----:B------:R-:W-:Y:S01]  /*10790*/  MUFU.EX2 R193, R53 ;  /* 0x0000003500c17308 */ /* 0x000fe20000000800 */
[--C-:B------:R-:W-:Y:S02]  /*107a0*/  FFMA.FTZ R78, R78, c[0x0][0x2d0], -R2.reuse ;  /* 0x0000b4004e4e7a23 */ /* 0x100fe40000010802 */
[----:B------:R-:W-:Y:S01]  /*107b0*/  FFMA.FTZ R79, R79, c[0x0][0x2d0], -R2 ;  /* 0x0000b4004f4f7a23 */ /* 0x000fe20000010802 */
[-C--:B----4-:R-:W-:Y:S06]  /*107c0*/  HMMA.16816.F32 R4, R136, R172.reuse, R4 ;  /* 0x000000ac8804723c */ /* 0x090fec0000001804 */
[----:B------:R-:W-:Y:S01]  /*107d0*/  MUFU.EX2 R190, R54 ;  /* 0x0000003600be7308 */ /* 0x000fe20000000800 */
[--C-:B------:R-:W-:Y:S01]  /*107e0*/  FFMA.FTZ R84, R84, c[0x0][0x2d0], -R180.reuse ;  /* 0x0000b40054547a23 */ /* 0x100fe200000108b4 */
[C---:B------:R-:W-:Y:S04]  /*107f0*/  HMMA.16816.F32 R8, R140.reuse, R172, R8 ;  /* 0x000000ac8c08723c */ /* 0x040fe80000001808 */
[--C-:B------:R-:W-:Y:S02]  /*10800*/  FFMA.FTZ R85, R85, c[0x0][0x2d0], -R180.reuse ;  /* 0x0000b40055557a23 */ /* 0x100fe400000108b4 */
[----:B------:R-:W-:Y:S02]  /*10810*/  FFMA.FTZ R96, R96, c[0x0][0x2d0], -R180 ;  /* 0x0000b40060607a23 */ /* 0x000fe400000108b4 */
[----:B------:R-:W-:Y:S01]  /*10820*/  MUFU.EX2 R172, R46 ;  /* 0x0000002e00ac7308 */ /* 0x000fe20000000800 */
[-C--:B------:R-:W-:Y:S03]  /*10830*/  HMMA.16816.F32 R12, R140, R174.reuse, R12 ;  /* 0x000000ae8c0c723c */ /* 0x080fe6000000180c */
[--C-:B------:R-:W-:Y:S02]  /*10840*/  FFMA.FTZ R86, R86, c[0x0][0x2d0], -R181.reuse ;  /* 0x0000b40056567a23 */ /* 0x100fe400000108b5 */
[--C-:B------:R-:W-:Y:S03]  /*10850*/  FFMA.FTZ R87, R87, c[0x0][0x2d0], -R181.reuse ;  /* 0x0000b40057577a23 */ /* 0x100fe600000108b5 */
[C---:B------:R-:W-:Y:S01]  /*10860*/  HMMA.16816.F32 R16, R136.reuse, R174, R16 ;  /* 0x000000ae8810723c */ /* 0x040fe20000001810 */
[----:B------:R4:W-:Y:S03]  /*10870*/  MUFU.EX2 R207, R25 ;  /* 0x0000001900cf7308 */ /* 0x0009e60000000800 */
[----:B------:R-:W-:Y:S02]  /*10880*/  FFMA.FTZ R98, R98, c[0x0][0x2d0], -R181 ;  /* 0x0000b40062627a23 */ /* 0x000fe400000108b5 */
[--C-:B------:R-:W-:Y:S02]  /*10890*/  FFMA.FTZ R92, R92, c[0x0][0x2d0], -R135.reuse ;  /* 0x0000b4005c5c7a23 */ /* 0x100fe40000010887 */
[-C--:B-----5:R-:W-:Y:S03]  /*108a0*/  HMMA.16816.F32 R20, R136, R176.reuse, R20 ;  /* 0x000000b08814723c */ /* 0x0a0fe60000001814 */
[----:B------:R5:W1:Y:S01]  /*108b0*/  MUFU.EX2 R208, R24 ;  /* 0x0000001800d07308 */ /* 0x000a620000000800 */
[--C-:B------:R-:W-:Y:S02]  /*108c0*/  FFMA.FTZ R90, R90, c[0x0][0x2d0], -R2.reuse ;  /* 0x0000b4005a5a7a23 */ /* 0x100fe40000010802 */
[--C-:B------:R-:W-:Y:S02]  /*108d0*/  FFMA.FTZ R91, R91, c[0x0][0x2d0], -R2.reuse ;  /* 0x0000b4005b5b7a23 */ /* 0x100fe40000010802 */
[C---:B------:R-:W-:Y:S04]  /*108e0*/  HMMA.16816.F32 R32, R140.reuse, R176, R32 ;  /* 0x000000b08c20723c */ /* 0x040fe80000001820 */
[--C-:B------:R-:W-:Y:S01]  /*108f0*/  FFMA.FTZ R94, R94, c[0x0][0x2d0], -R2.reuse ;  /* 0x0000b4005e5e7a23 */ /* 0x100fe20000010802 */
[----:B------:R1:W-:Y:S01]  /*10900*/  MUFU.EX2 R182, R26 ;  /* 0x0000001a00b67308 */ /* 0x0003e20000000800 */
[----:B------:R-:W-:Y:S02]  /*10910*/  FFMA.FTZ R2, R95, c[0x0][0x2d0], -R2 ;  /* 0x0000b4005f027a23 */ /* 0x000fe40000010802 */
[--C-:B------:R-:W-:Y:S04]  /*10920*/  FFMA.FTZ R88, R88, c[0x0][0x2d0], -R135.reuse ;  /* 0x0000b40058587a23 */ /* 0x100fe80000010887 */
[----:B----4-:R-:W-:Y:S02]  /*10930*/  FMUL.FTZ R25, R131, R161 ;  /* 0x000000a183197220 */ /* 0x010fe40000410000 */
[----:B------:R-:W-:Y:S01]  /*10940*/  FFMA.FTZ R89, R89, c[0x0][0x2d0], -R135 ;  /* 0x0000b40059597a23 */ /* 0x000fe20000010887 */
[----:B------:R4:W-:Y:S01]  /*10950*/  MUFU.EX2 R175, R28 ;  /* 0x0000001c00af7308 */ /* 0x0009e20000000800 */
[----:B------:R-:W-:Y:S01]  /*10960*/  MOV R135, R3 ;  /* 0x0000000300877202 */ /* 0x000fe20000000f00 */
[C---:B-----5:R-:W-:Y:S02]  /*10970*/  FMUL.FTZ R24, R131.reuse, R160 ;  /* 0x000000a083187220 */ /* 0x060fe40000410000 */
[----:B------:R-:W-:Y:S06]  /*10980*/  FFMA.FTZ R131, R131, R252, R237 ;  /* 0x000000fc83837223 */ /* 0x000fec00000100ed */
[----:B------:R5:W-:Y:S01]  /*10990*/  MUFU.EX2 R174, R30 ;  /* 0x0000001e00ae7308 */ /* 0x000be20000000800 */
[C---:B-1----:R-:W-:Y:S02]  /*109a0*/  FMUL.FTZ R26, R0.reuse, R162 ;  /* 0x000000a2001a7220 */ /* 0x042fe40000410000 */
[----:B------:R-:W-:Y:S07]  /*109b0*/  FFMA.FTZ R0, R0, R251, R183 ;  /* 0x000000fb00007223 */ /* 0x000fee00000100b7 */
[----:B------:R1:W1:Y:S01]  /*109c0*/  MUFU.EX2 R205, R29 ;  /* 0x0000001d00cd7308 */ /* 0x0002620000000800 */
[-C--:B------:R-:W-:Y:S03]  /*109d0*/  HMMA.16816.F32 R24, R140, R178.reuse, R24 ;  /* 0x000000b28c18723c */ /* 0x080fe60000001818 */
[----:B----4-:R-:W-:Y:S02]  /*109e0*/  FMUL.FTZ R28, R133, R164 ;  /* 0x000000a4851c7220 */ /* 0x010fe40000410000 */
[----:B------:R-:W-:Y:S03]  /*109f0*/  FADD.FTZ R0, R186, R0 ;  /* 0x00000000ba007221 */ /* 0x000fe60000010000 */
[C---:B------:R-:W-:Y:S01]  /*10a00*/  HMMA.16816.F32 R100, R136.reuse, R178, R100 ;  /* 0x000000b28864723c */ /* 0x040fe20000001864 */
[----:B------:R4:W-:Y:S03]  /*10a10*/  MUFU.EX2 R204, R36 ;  /* 0x0000002400cc7308 */ /* 0x0009e60000000800 */
[----:B------:R-:W-:Y:S02]  /*10a20*/  FADD.FTZ R0, R185, R0 ;  /* 0x00000000b9007221 */ /* 0x000fe40000010000 */
[C---:B-----5:R-:W-:Y:S05]  /*10a30*/  FMUL.FTZ R30, R132.reuse, R166 ;  /* 0x000000a6841e7220 */ /* 0x060fea0000410000 */
[----:B------:R5:W-:Y:S01]  /*10a40*/  MUFU.EX2 R203, R37 ;  /* 0x0000002500cb7308 */ /* 0x000be20000000800 */
[C---:B-1----:R-:W-:Y:S09]  /*10a50*/  FMUL.FTZ R29, R133.reuse, R165 ;  /* 0x000000a5851d7220 */ /* 0x042ff20000410000 */
[----:B------:R1:W-:Y:S01]  /*10a60*/  MUFU.EX2 R189, R55 ;  /* 0x0000003700bd7308 */ /* 0x0003e20000000800 */
[-C--:B------:R-:W-:Y:S03]  /*10a70*/  HMMA.16816.F32 R28, R136, R144.reuse, R28 ;  /* 0x00000090881c723c */ /* 0x080fe6000000181c */
[C---:B----4-:R-:W-:Y:S05]  /*10a80*/  FMUL.FTZ R36, R133.reuse, R168 ;  /* 0x000000a885247220 */ /* 0x050fea0000410000 */
[C---:B------:R-:W-:Y:S01]  /*10a90*/  HMMA.16816.F32 R104, R140.reuse, R144, R104 ;  /* 0x000000908c68723c */ /* 0x040fe20000001868 */
[----:B------:R-:W-:Y:S03]  /*10aa0*/  MUFU.EX2 R191, R64 ;  /* 0x0000004000bf7308 */ /* 0x000fe60000000800 */
[C---:B-----5:R-:W-:Y:S04]  /*10ab0*/  FMUL.FTZ R37, R133.reuse, R169 ;  /* 0x000000a985257220 */ /* 0x060fe80000410000 */
[-C--:B------:R-:W-:Y:S03]  /*10ac0*/  HMMA.16816.F32 R108, R140, R146.reuse, R108 ;  /* 0x000000928c6c723c */ /* 0x080fe6000000186c */
[----:B------:R-:W-:Y:S01]  /*10ad0*/  MUFU.EX2 R192, R65 ;  /* 0x0000004100c07308 */ /* 0x000fe20000000800 */
[----:B---3--:R-:W-:Y:S01]  /*10ae0*/  FFMA.FTZ R133, R133, R153, R241 ;  /* 0x0000009985857223 */ /* 0x008fe200000100f1 */
[----:B-1----:R-:W-:Y:S03]  /*10af0*/  LDSM.16.MT88.4 R52, [R216+0x1100] ;  /* 0x00110000d834783b */ /* 0x002fe60000004200 */
[C---:B------:R-:W-:Y:S05]  /*10b00*/  HMMA.16816.F32 R112, R136.reuse, R146, R112 ;  /* 0x000000928870723c */ /* 0x040fea0000001870 */
[----:B------:R1:W-:Y:S01]  /*10b10*/  MUFU.EX2 R167, R38 ;  /* 0x0000002600a77308 */ /* 0x0003e20000000800 */
[----:B------:R-:W3:Y:S02]  /*10b20*/  LDSM.16.MT88.4 R144, [R213+0x900] ;  /* 0x00090000d590783b */ /* 0x000ee40000004200 */
[-C--:B------:R-:W-:Y:S07]  /*10b30*/  HMMA.16816.F32 R116, R136, R148.reuse, R116 ;  /* 0x000000948874723c */ /* 0x080fee0000001874 */
[----:B------:R4:W-:Y:S01]  /*10b40*/  MUFU.EX2 R200, R39 ;  /* 0x0000002700c87308 */ /* 0x0009e20000000800 */
[C---:B------:R-:W-:Y:S08]  /*10b50*/  HMMA.16816.F32 R120, R140.reuse, R148, R120 ;  /* 0x000000948c78723c */ /* 0x040ff00000001878 */
[-C--:B------:R-:W-:Y:S01]  /*10b60*/  HMMA.16816.F32 R124, R140, R150.reuse, R124 ;  /* 0x000000968c7c723c */ /* 0x080fe2000000187c */
[----:B------:R5:W3:Y:S01]  /*10b70*/  MUFU.EX2 R165, R134 ;  /* 0x0000008600a57308 */ /* 0x000ae20000000800 */
[----:B------:R-:W3:Y:S02]  /*10b80*/  LDSM.16.MT88.4 R140, [R216+0x900] ;  /* 0x00090000d88c783b */ /* 0x000ee40000004200 */
[C---:B-1----:R-:W-:Y:S07]  /*10b90*/  FMUL.FTZ R38, R132.reuse, R170 ;  /* 0x000000aa84267220 */ /* 0x042fee0000410000 */
[----:B------:R1:W-:Y:S01]  /*10ba0*/  MUFU.EX2 R202, R48 ;  /* 0x0000003000ca7308 */ /* 0x0003e20000000800 */
[C---:B----4-:R-:W-:Y:S02]  /*10bb0*/  FMUL.FTZ R39, R132.reuse, R171 ;  /* 0x000000ab84277220 */ /* 0x050fe40000410000 */
[----:B--2---:R-:W-:Y:S07]  /*10bc0*/  FFMA.FTZ R132, R132, R152, R240 ;  /* 0x0000009884847223 */ /* 0x004fee00000100f0 */
[----:B------:R2:W4:Y:S01]  /*10bd0*/  MUFU.EX2 R201, R49 ;  /* 0x0000003100c97308 */ /* 0x0005220000000800 */
[----:B------:R-:W-:Y:S01]  /*10be0*/  HMMA.16816.F32 R36, R136, R150, R36 ;  /* 0x000000968824723c */ /* 0x000fe20000001824 */
[----:B------:R-:W4:Y:S03]  /*10bf0*/  LDSM.16.MT88.4 R148, [R214+0x900] ;  /* 0x00090000d694783b */ /* 0x000f260000004200 */
[----:B-----5:R-:W-:Y:S01]  /*10c00*/  FFMA.FTZ R134, R51, c[0x0][0x2d0], -R181 ;  /* 0x0000b40033867a23 */ /* 0x020fe200000108b5 */
[----:B------:R-:W-:Y:S02]  /*10c10*/  F2FP.PACK_AB R51, R232, R211 ;  /* 0x000000d3e833723e */ /* 0x000fe400000000ff */
[----:B------:R-:W-:Y:S02]  /*10c20*/  F2FP.PACK_AB R136, R207, R208 ;  /* 0x000000d0cf88723e */ /* 0x000fe400000000ff */
[----:B------:R5:W-:Y:S03]  /*10c30*/  MUFU.EX2 R199, R50 ;  /* 0x0000003200c77308 */ /* 0x000be60000000800 */
[----:B------:R-:W-:Y:S02]  /*10c40*/  F2FP.PACK_AB R138, R205, R206 ;  /* 0x000000cecd8a723e */ /* 0x000fe400000000ff */
[----:B-1----:R-:W-:Y:S02]  /*10c50*/  F2FP.PACK_AB R48, R235, R236 ;  /* 0x000000eceb30723e */ /* 0x002fe400000000ff */
[----:B------:R-:W-:Y:S02]  /*10c60*/  F2FP.PACK_AB R137, R175, R182 ;  /* 0x000000b6af89723e */ /* 0x000fe400000000ff */
[----:B---3--:R-:W-:Y:S01]  /*10c70*/  F2FP.PACK_AB R139, R165, R174 ;  /* 0x000000aea58b723e */ /* 0x008fe200000000ff */
[----:B------:R-:W-:Y:S01]  /*10c80*/  MUFU.EX2 R187, R66 ;  /* 0x0000004200bb7308 */ /* 0x000fe20000000800 */
[----:B--2---:R-:W-:Y:S09]  /*10c90*/  F2FP.PACK_AB R49, R210, R209 ;  /* 0x000000d1d231723e */ /* 0x004ff200000000ff */
[----:B------:R1:W-:Y:S01]  /*10ca0*/  MUFU.EX2 R188, R67 ;  /* 0x0000004300bc7308 */ /* 0x0003e20000000800 */
[----:B-----5:R-:W-:Y:S09]  /*10cb0*/  F2FP.PACK_AB R50, R233, R234 ;  /* 0x000000eae932723e */ /* 0x020ff200000000ff */
[----:B------:R-:W-:Y:S01]  /*10cc0*/  MUFU.EX2 R177, R56 ;  /* 0x0000003800b17308 */ /* 0x000fe20000000800 */
[-C--:B------:R-:W-:Y:S08]  /*10cd0*/  HMMA.16816.F32 R4, R48, R144.reuse, R4 ;  /* 0x000000903004723c */ /* 0x080ff00000001804 */
[C---:B------:R-:W-:Y:S01]  /*10ce0*/  HMMA.16816.F32 R8, R136.reuse, R144, R8 ;  /* 0x000000908808723c */ /* 0x040fe20000001808 */
[----:B------:R-:W-:Y:S01]  /*10cf0*/  MUFU.EX2 R179, R57 ;  /* 0x0000003900b37308 */ /* 0x000fe20000000800 */
[----:B-1----:R-:W-:Y:S06]  /*10d00*/  LDSM.16.MT88.4 R64, [R214+0x1100] ;  /* 0x00110000d640783b */ /* 0x002fec0000004200 */
[-C--:B------:R-:W-:Y:S03]  /*10d10*/  HMMA.16816.F32 R12, R136, R146.reuse, R12 ;  /* 0x00000092880c723c */ /* 0x080fe6000000180c */
[----:B------:R-:W1:Y:S05]  /*10d20*/  MUFU.EX2 R198, R134 ;  /* 0x0000008600c67308 */ /* 0x000e6a0000000800 */
[C---:B------:R-:W-:Y:S01]  /*10d30*/  HMMA.16816.F32 R16, R48.reuse, R146, R16 ;  /* 0x000000923010723c */ /* 0x040fe20000001810 */
[----:B------:R-:W2:Y:S04]  /*10d40*/  LDSM.16.MT88.4 R144, [R215+0x900] ;  /* 0x00090000d790783b */ /* 0x000ea80000004200 */
[----:B------:R3:W-:Y:S03]  /*10d50*/  MUFU.EX2 R134, R47 ;  /* 0x0000002f00867308 */ /* 0x0007e60000000800 */
[-C--:B------:R-:W-:Y:S07]  /*10d60*/  HMMA.16816.F32 R20, R48, R140.reuse, R20 ;  /* 0x0000008c3014723c */ /* 0x080fee0000001814 */
[----:B------:R5:W-:Y:S01]  /*10d70*/  MUFU.EX2 R166, R40 ;  /* 0x0000002800a67308 */ /* 0x000be20000000800 */
[C---:B------:R-:W-:Y:S08]  /*10d80*/  HMMA.16816.F32 R32, R136.reuse, R140, R32 ;  /* 0x0000008c8820723c */ /* 0x040ff00000001820 */
[-C--:B------:R-:W-:Y:S01]  /*10d90*/  HMMA.16816.F32 R24, R136, R142.reuse, R24 ;  /* 0x0000008e8818723c */ /* 0x080fe20000001818 */
[----:B------:R1:W1:Y:S01]  /*10da0*/  MUFU.EX2 R197, R41 ;  /* 0x0000002900c57308 */ /* 0x0002620000000800 */
[----:B---3--:R-:W3:Y:S06]  /*10db0*/  LDSM.16.MT88.4 R44, [R213+0x1100] ;  /* 0x00110000d52c783b */ /* 0x008eec0000004200 */
[C---:B------:R-:W-:Y:S03]  /*10dc0*/  HMMA.16816.F32 R100, R48.reuse, R142, R100 ;  /* 0x0000008e3064723c */ /* 0x040fe60000001864 */
[----:B------:R2:W-:Y:S01]  /*10dd0*/  MUFU.EX2 R164, R42 ;  /* 0x0000002a00a47308 */ /* 0x0005e20000000800 */
[----:B-----5:R-:W-:Y:S04]  /*10de0*/  F2FP.PACK_AB R40, R203, R204 ;  /* 0x000000cccb28723e */ /* 0x020fe800000000ff */
[-C--:B----4-:R-:W-:Y:S05]  /*10df0*/  HMMA.16816.F32 R28, R48, R148.reuse, R28 ;  /* 0x00000094301c723c */ /* 0x090fea000000181c */
[----:B------:R4:W5:Y:S03]  /*10e00*/  MUFU.EX2 R173, R43 ;  /* 0x0000002b00ad7308 */ /* 0x0009660000000800 */
[C---:B------:R-:W-:Y:S04]  /*10e10*/  HMMA.16816.F32 R104, R136.reuse, R148, R104 ;  /* 0x000000948868723c */ /* 0x040fe80000001868 */
[----:B-1----:R-:W-:Y:S03]  /*10e20*/  F2FP.PACK_AB R41, R200, R167 ;  /* 0x000000a7c829723e */ /* 0x002fe600000000ff */
[----:B------:R-:W-:Y:S01]  /*10e30*/  MUFU.EX2 R178, R60 ;  /* 0x0000003c00b27308 */ /* 0x000fe20000000800 */
[-C--:B------:R-:W-:Y:S04]  /*10e40*/  HMMA.16816.F32 R108, R136, R150.reuse, R108 ;  /* 0x00000096886c723c */ /* 0x080fe8000000186c */
[----:B--2---:R-:W-:Y:S04]  /*10e50*/  F2FP.PACK_AB R42, R201, R202 ;  /* 0x000000cac92a723e */ /* 0x004fe800000000ff */
[C---:B------:R-:W-:Y:S01]  /*10e60*/  HMMA.16816.F32 R112, R48.reuse, R150, R112 ;  /* 0x000000963070723c */ /* 0x040fe20000001870 */
[----:B------:R-:W-:Y:S01]  /*10e70*/  LDSM.16.MT88.4 R148, [R213+0x2900] ;  /* 0x00290000d594783b */ /* 0x000fe20000004200 */
[----:B------:R-:W-:Y:S02]  /*10e80*/  MUFU.EX2 R60, R59 ;  /* 0x0000003b003c7308 */ /* 0x000fe40000000800 */
[----:B----4-:R-:W-:Y:S04]  /*10e90*/  F2FP.PACK_AB R43, R198, R199 ;  /* 0x000000c7c62b723e */ /* 0x010fe800000000ff */
[-C--:B------:R-:W-:Y:S04]  /*10ea0*/  HMMA.16816.F32 R116, R48, R144.reuse, R116 ;  /* 0x000000903074723c */ /* 0x080fe80000001874 */
[----:B------:R-:W-:Y:S04]  /*10eb0*/  MUFU.EX2 R176, R61 ;  /* 0x0000003d00b07308 */ /* 0x000fe80000000800 */
[C---:B------:R-:W-:Y:S06]  /*10ec0*/  HMMA.16816.F32 R120, R136.reuse, R144, R120 ;  /* 0x000000908878723c */ /* 0x040fec0000001878 */
[----:B------:R1:W2:Y:S02]  /*10ed0*/  MUFU.EX2 R61, R58 ;  /* 0x0000003a003d7308 */ /* 0x0002a40000000800 */
[-C--:B------:R-:W-:Y:S08]  /*10ee0*/  HMMA.16816.F32 R124, R136, R146.reuse, R124 ;  /* 0x00000092887c723c */ /* 0x080ff0000000187c */
[----:B------:R-:W-:Y:S01]  /*10ef0*/  HMMA.16816.F32 R36, R48, R146, R36 ;  /* 0x000000923024723c */ /* 0x000fe20000001824 */
[----:B------:R-:W-:Y:S06]  /*10f00*/  MUFU.EX2 R97, R97 ;  /* 0x0000006100617308 */ /* 0x000fec0000000800 */
[----:B------:R-:W-:Y:S01]  /*10f10*/  F2FP.PACK_AB R48, R197, R166 ;  /* 0x000000a6c530723e */ /* 0x000fe200000000ff */
[-C--:B---3--:R-:W-:Y:S03]  /*10f20*/  HMMA.16816.F32 R4, R40, R44.reuse, R4 ;  /* 0x0000002c2804723c */ /* 0x088fe60000001804 */
[----:B------:R-:W-:Y:S02]  /*10f30*/  MUFU.EX2 R99, R99 ;  /* 0x0000006300637308 */ /* 0x000fe40000000800 */
[----:B------:R-:W-:Y:S01]  /*10f40*/  F2FP.PACK_AB R50, R195, R196 ;  /* 0x000000c4c332723e */ /* 0x000fe200000000ff */
[----:B-1----:R-:W-:Y:S01]  /*10f50*/  LDSM.16.MT88.4 R56, [R214+0x1900] ;  /* 0x00190000d638783b */ /* 0x002fe20000004200 */
[----:B-----5:R-:W-:Y:S02]  /*10f60*/  F2FP.PACK_AB R49, R173, R164 ;  /* 0x000000a4ad31723e */ /* 0x020fe400000000ff */
[----:B------:R-:W-:Y:S04]  /*10f70*/  F2FP.PACK_AB R51, R134, R172 ;  /* 0x000000ac8633723e */ /* 0x000fe800000000ff */
[----:B------:R-:W-:Y:S03]  /*10f80*/  MUFU.EX2 R93, R93 ;  /* 0x0000005d005d7308 */ /* 0x000fe60000000800 */
[C---:B------:R-:W-:Y:S07]  /*10f90*/  HMMA.16816.F32 R8, R48.reuse, R44, R8 ;  /* 0x0000002c3008723c */ /* 0x040fee0000001808 */
[----:B------:R-:W-:Y:S01]  /*10fa0*/  MUFU.EX2 R62, R62 ;  /* 0x0000003e003e7308 */ /* 0x000fe20000000800 */
[-C--:B------:R-:W-:Y:S08]  /*10fb0*/  HMMA.16816.F32 R12, R48, R46.reuse, R12 ;  /* 0x0000002e300c723c */ /* 0x080ff0000000180c */
[C---:B------:R-:W-:Y:S01]  /*10fc0*/  HMMA.16816.F32 R16, R40.reuse, R46, R16 ;  /* 0x0000002e2810723c */ /* 0x040fe20000001810 */
[----:B------:R-:W1:Y:S01]  /*10fd0*/  LDSM.16.MT88.4 R44, [R215+0x1100] ;  /* 0x00110000d72c783b */ /* 0x000e620000004200 */
[----:B------:R-:W3:Y:S06]  /*10fe0*/  MUFU.EX2 R63, R63 ;  /* 0x0000003f003f7308 */ /* 0x000eec0000000800 */
[-C--:B------:R-:W-:Y:S04]  /*10ff0*/  HMMA.16816.F32 R20, R40, R52.reuse, R20 ;  /* 0x000000342814723c */ /* 0x080fe80000001814 */
[----:B------:R-:W-:Y:S04]  /*11000*/  MUFU.EX2 R68, R68 ;  /* 0x0000004400447308 */ /* 0x000fe80000000800 */
        /* <DEDUP_REMOVED lines=48> */
[----:B------:R-:W3:Y:S03]  /*11310*/  MUFU.EX2 R85, R85 ;  /* 0x0000005500557308 */ /* 0x000ee60000000800 */
[C---:B------:R-:W-:Y:S07]  /*11320*/  HMMA.16816.F32 R104, R44.reuse, R56, R104 ;  /* 0x000000382c68723c */ /* 0x040fee0000001868 */
[----:B------:R-:W4:Y:S01]  /*11330*/  MUFU.EX2 R96, R96 ;  /* 0x0000006000607308 */ /* 0x000f220000000800 */
[-C--:B------:R-:W-:Y:S08]  /*11340*/  HMMA.16816.F32 R108, R44, R58.reuse, R108 ;  /* 0x0000003a2c6c723c */ /* 0x080ff0000000186c */
[C---:B------:R-:W-:Y:S01]  /*11350*/  HMMA.16816.F32 R112, R40.reuse, R58, R112 ;  /* 0x0000003a2870723c */ /* 0x040fe20000001870 */
[----:B------:R-:W-:Y:S01]  /*11360*/  LDSM.16.MT88.4 R56, [R214+0x2100] ;  /* 0x00210000d638783b */ /* 0x000fe20000004200 */
[----:B------:R-:W-:Y:S02]  /*11370*/  MUFU.EX2 R86, R86 ;  /* 0x0000005600567308 */ /* 0x000fe40000000800 */
[----:B---3--:R-:W-:Y:S04]  /*11380*/  F2FP.PACK_AB R168, R85, R84 ;  /* 0x0000005455a8723e */ /* 0x008fe800000000ff */
[-C--:B--2---:R-:W-:Y:S04]  /*11390*/  HMMA.16816.F32 R116, R40, R52.reuse, R116 ;  /* 0x000000342874723c */ /* 0x084fe80000001874 */
[----:B------:R-:W2:Y:S01]  /*113a0*/  MUFU.EX2 R87, R87 ;  /* 0x0000005700577308 */ /* 0x000ea20000000800 */
[----:B----4-:R-:W-:Y:S03]  /*113b0*/  F2FP.PACK_AB R170, R97, R96 ;  /* 0x0000006061aa723e */ /* 0x010fe600000000ff */
[C---:B------:R-:W-:Y:S06]  /*113c0*/  HMMA.16816.F32 R120, R44.reuse, R52, R120 ;  /* 0x000000342c78723c */ /* 0x040fec0000001878 */
[----:B------:R-:W3:Y:S02]  /*113d0*/  MUFU.EX2 R98, R98 ;  /* 0x0000006200627308 */ /* 0x000ee40000000800 */
        /* <DEDUP_REMOVED lines=13> */
[----:B--2---:R-:W-:Y:S02]  /*114b0*/  F2FP.PACK_AB R169, R87, R86 ;  /* 0x0000005657a9723e */ /* 0x004fe400000000ff */
[----:B---3--:R-:W-:Y:S01]  /*114c0*/  F2FP.PACK_AB R171, R99, R98 ;  /* 0x0000006263ab723e */ /* 0x008fe200000000ff */
[-C--:B-1----:R-:W-:Y:S01]  /*114d0*/  HMMA.16816.F32 R4, R40, R48.reuse, R4 ;  /* 0x000000302804723c */ /* 0x082fe20000001804 */
[----:B------:R-:W-:Y:S07]  /*114e0*/  MUFU.EX2 R94, R94 ;  /* 0x0000005e005e7308 */ /* 0x000fee0000000800 */
[C---:B------:R-:W-:Y:S03]  /*114f0*/  HMMA.16816.F32 R8, R44.reuse, R48, R8 ;  /* 0x000000302c08723c */ /* 0x040fe60000001808 */
[----:B------:R-:W-:Y:S05]  /*11500*/  MUFU.EX2 R88, R88 ;  /* 0x0000005800587308 */ /* 0x000fea0000000800 */
[-C--:B------:R-:W-:Y:S05]  /*11510*/  HMMA.16816.F32 R12, R44, R50.reuse, R12 ;  /* 0x000000322c0c723c */ /* 0x080fea000000180c */
[----:B------:R-:W1:Y:S03]  /*11520*/  MUFU.EX2 R89, R89 ;  /* 0x0000005900597308 */ /* 0x000e660000000800 */
[C---:B------:R-:W-:Y:S01]  /*11530*/  HMMA.16816.F32 R16, R40.reuse, R50, R16 ;  /* 0x000000322810723c */ /* 0x040fe20000001810 */
[----:B------:R-:W2:Y:S06]  /*11540*/  LDSM.16.MT88.4 R48, [R215+0x2100] ;  /* 0x00210000d730783b */ /* 0x000eac0000004200 */
[----:B------:R-:W3:Y:S01]  /*11550*/  MUFU.EX2 R90, R90 ;  /* 0x0000005a005a7308 */ /* 0x000ee20000000800 */
[-C--:B----4-:R-:W-:Y:S08]  /*11560*/  HMMA.16816.F32 R20, R40, R52.reuse, R20 ;  /* 0x000000342814723c */ /* 0x090ff00000001814 */
[C---:B------:R-:W-:Y:S08]  /*11570*/  HMMA.16816.F32 R32, R44.reuse, R52, R32 ;  /* 0x000000342c20723c */ /* 0x040ff00000001820 */
[-C--:B------:R-:W-:Y:S08]  /*11580*/  HMMA.16816.F32 R24, R44, R54.reuse, R24 ;  /* 0x000000362c18723c */ /* 0x080ff00000001818 */
[C---:B------:R-:W-:Y:S01]  /*11590*/  HMMA.16816.F32 R100, R40.reuse, R54, R100 ;  /* 0x000000362864723c */ /* 0x040fe20000001864 */
[----:B------:R-:W4:Y:S07]  /*115a0*/  LDSM.16.MT88.4 R52, [R216+0x2900] ;  /* 0x00290000d834783b */ /* 0x000f2e0000004200 */
[-C--:B------:R-:W-:Y:S08]  /*115b0*/  HMMA.16816.F32 R28, R40, R56.reuse, R28 ;  /* 0x00000038281c723c */ /* 0x080ff0000000181c */
[C---:B------:R-:W-:Y:S01]  /*115c0*/  HMMA.16816.F32 R104, R44.reuse, R56, R104 ;  /* 0x000000382c68723c */ /* 0x040fe20000001868 */
[----:B------:R5:W1:Y:S07]  /*115d0*/  MUFU.EX2 R56, R2 ;  /* 0x0000000200387308 */ /* 0x000a6e0000000800 */
[-C--:B------:R-:W-:Y:S08]  /*115e0*/  HMMA.16816.F32 R108, R44, R58.reuse, R108 ;  /* 0x0000003a2c6c723c */ /* 0x080ff0000000186c */
[C---:B------:R-:W-:Y:S08]  /*115f0*/  HMMA.16816.F32 R112, R40.reuse, R58, R112 ;  /* 0x0000003a2870723c */ /* 0x040ff00000001870 */
[-C--:B--2---:R-:W-:Y:S04]  /*11600*/  HMMA.16816.F32 R116, R40, R48.reuse, R116 ;  /* 0x000000302874723c */ /* 0x084fe80000001874 */
[----:B-----5:R-:W-:Y:S01]  /*11610*/  FADD.FTZ R2, R238, R131 ;  /* 0x00000083ee027221 */ /* 0x020fe20000010000 */
[----:B------:R-:W-:Y:S03]  /*11620*/  MOV R131, R129 ;  /* 0x0000008100837202 */ /* 0x000fe60000000f00 */
[----:B------:R-:W-:Y:S01]  /*11630*/  FADD.FTZ R2, R239, R2 ;  /* 0x00000002ef027221 */ /* 0x000fe20000010000 */
[C---:B------:R-:W-:Y:S08]  /*11640*/  HMMA.16816.F32 R120, R44.reuse, R48, R120 ;  /* 0x000000302c78723c */ /* 0x040ff00000001878 */
[-C--:B------:R-:W-:Y:S08]  /*11650*/  HMMA.16816.F32 R124, R44, R50.reuse, R124 ;  /* 0x000000322c7c723c */ /* 0x080ff0000000187c */
[----:B------:R-:W-:Y:S07]  /*11660*/  HMMA.16816.F32 R36, R40, R50, R36 ;  /* 0x000000322824723c */ /* 0x000fee0000001824 */
[----:B-1----:R-:W-:Y:S01]  /*11670*/  F2FP.PACK_AB R40, R89, R88 ;  /* 0x000000585928723e */ /* 0x002fe200000000ff */
        /* <DEDUP_REMOVED lines=116> */
.L_x_282:
        /* <DEDUP_REMOVED lines=19> */
.L_x_301:
[----:B------:R-:W-:Y:S04]  /*11ef0*/  DEPBAR.LE SB0, 0x0 ;  /* 0x000080000000791a */ /* 0x000fe80000000000 */
[----:B------:R-:W-:Y:S01]  /*11f00*/  BAR.SYNC.DEFER_BLOCKING 0x0 ;  /* 0x0000000000007b1d */ /* 0x000fe20000010000 */
[C---:B------:R-:W-:Y:S01]  /*11f10*/  ISETP.GT.AND P4, PT, R229.reuse, UR4, PT ;  /* 0x00000004e5007c0c */ /* 0x040fe2000bf84270 */
[C---:B------:R-:W-:Y:S01]  /*11f20*/  IMAD R0, R229.reuse, UR15, RZ ;  /* 0x0000000fe5007c24 */ /* 0x040fe2000f8e02ff */
[----:B------:R-:W-:Y:S05]  /*11f30*/  SHF.R.S32.HI R128, RZ, 0x1f, R229 ;  /* 0x0000001fff807819 */ /* 0x000fea00000114e5 */
[----:B------:R-:W-:Y:S01]  /*11f40*/  IMAD R0, R128, UR18, R0 ;  /* 0x0000001280007c24 */ /* 0x000fe2000f8e0200 */
[----:B------:R-:W-:Y:S06]  /*11f50*/  LDSM.16.M88.4 R96, [R219+0x6100] ;  /* 0x00610000db60783b */ /* 0x000fec0000000200 */
[----:B--2---:R-:W2:Y:S06]  /*11f60*/  LDSM.16.M88.4 R16, [R212+0x3100] ;  /* 0x00310000d410783b */ /* 0x004eac0000000200 */
[----:B------:R-:W3:Y:S06]  /*11f70*/  LDSM.16.M88.4 R92, [R219+0x8100] ;  /* 0x00810000db5c783b */ /* 0x000eec0000000200 */
[----:B-1----:R-:W4:Y:S06]  /*11f80*/  LDL.64 R2, [R1] ;  /* 0x0000000001027983 */ /* 0x002f2c0000100a00 */
[----:B------:R-:W1:Y:S06]  /*11f90*/  LDSM.16.M88.4 R32, [R212+0x3900] ;  /* 0x00390000d420783b */ /* 0x000e6c0000000200 */
[----:B------:R-:W5:Y:S06]  /*11fa0*/  LDL.64 R234, [R1+0x20] ;  /* 0x0000200001ea7983 */ /* 0x000f6c0000100a00 */
[----:B------:R-:W1:Y:S06]  /*11fb0*/  LDSM.16.M88.4 R48, [R212+0x4100] ;  /* 0x00410000d430783b */ /* 0x000e6c0000000200 */
[----:B------:R-:W5:Y:S01]  /*11fc0*/  LDL.64 R232, [R1+0x30] ;  /* 0x0000300001e87983 */ /* 0x000f620000100a00 */
        /* <DEDUP_REMOVED lines=76> */
[----:B--2---:R-:W-:Y:S02]  /*12490*/  IADD3 R128, P0, R188, UR9, RZ ;  /* 0x00000009bc807c10 */ /* 0x004fe4000ff1e0ff */
[----:B------:R-:W-:Y:S02]  /*124a0*/  @P4 IADD3 R0, R229, -0x1, RZ ;  /* 0xffffffffe5004810 */ /* 0x000fe40007ffe0ff */
[-C--:B------:R-:W-:Y:S04]  /*124b0*/  HMMA.16816.F32 R76, R184, R194.reuse, R76 ;  /* 0x000000c2b84c723c */ /* 0x080fe8000000184c */
[----:B------:R-:W-:Y:S02]  /*124c0*/  IADD3.X R129, R189, UR8, RZ, P0, !PT ;  /* 0x00000008bd817c10 */ /* 0x000fe400087fe4ff */
[----:B------:R-:W-:Y:S02]  /*124d0*/  PLOP3.LUT P0, PT, PT, PT, UP1, 0x80, 0x0 ;  /* 0x000000000000781c */ /* 0x000fe40003f0f018 */
[C---:B------:R-:W-:Y:S01]  /*124e0*/  HMMA.16816.F32 R80, R176.reuse, R194, R80 ;  /* 0x000000c2b050723c */ /* 0x040fe20000001850 */
[----:B------:R2:W-:Y:S03]  /*124f0*/  LDGSTS.E.BYPASS.LTC128B.128 [R231+0x2900], [R128.64], !P3 ;  /* 0x0290000080e77fae */ /* 0x0005e6000d901d6c */
[----:B----4-:R-:W-:Y:S03]  /*12500*/  @P4 IMAD.WIDE.U32 R2, R0, c[0x0][0x1e0], RZ ;  /* 0x0000780000024a25 */ /* 0x010fe600078e00ff */
[----:B-1----:R-:W-:Y:S01]  /*12510*/  LDSM.16.M88.4 R200, [R218+0x3100] ;  /* 0x00310000dac8783b */ /* 0x002fe20000000200 */
[-C--:B------:R-:W-:Y:S05]  /*12520*/  HMMA.16816.F32 R84, R176, R196.reuse, R84 ;  /* 0x000000c4b054723c */ /* 0x080fea0000001854 */
[----:B---3--:R-:W1:Y:S03]  /*12530*/  LDSM.16.M88.4 R188, [R220+0x6100] ;  /* 0x00610000dcbc783b */ /* 0x008e660000000200 */
[C---:B------:R-:W-:Y:S03]  /*12540*/  HMMA.16816.F32 R88, R184.reuse, R196, R88 ;  /* 0x000000c4b858723c */ /* 0x040fe60000001858 */
[----:B------:R-:W3:Y:S05]  /*12550*/  LDSM.16.M88.4 R204, [R220+0x8100] ;  /* 0x00810000dccc783b */ /* 0x000eea0000000200 */
[-C--:B------:R-:W-:Y:S01]  /*12560*/  HMMA.16816.F32 R92, R184, R198.reuse, R92 ;  /* 0x000000c6b85c723c */ /* 0x080fe2000000185c */
[----:B------:R-:W0:Y:S03]  /*12570*/  LDGDEPBAR ;  /* 0x00000000000079af */ /* 0x000e260000000000 */
[----:B--2---:R-:W-:Y:S01]  /*12580*/  @P4 SHF.R.S32.HI R128, RZ, 0x1f, R0 ;  /* 0x0000001fff804819 */ /* 0x004fe20000011400 */
[----:B-----5:R-:W-:Y:S02]  /*12590*/  @P4 IMAD.MOV.U32 R129, RZ, RZ, R235 ;  /* 0x000000ffff814224 */ /* 0x020fe400078e00eb */
[----:B------:R-:W2:Y:S01]  /*125a0*/  LDSM.16.M88.4 R208, [R218+0x3900] ;  /* 0x00390000dad0783b */ /* 0x000ea20000000200 */
[----:B------:R-:W-:Y:S04]  /*125b0*/  HMMA.16816.F32 R96, R176, R198, R96 ;  /* 0x000000c6b060723c */ /* 0x000fe80000001860 */
[----:B------:R-:W-:Y:S01]  /*125c0*/  @P4 IMAD R128, R128, c[0x0][0x1e0], RZ ;  /* 0x0000780080804a24 */ /* 0x000fe200078e02ff */
[----:B------:R-:W4:Y:S03]  /*125d0*/  LDSM.16.M88.4 R172, [R218+0x4100] ;  /* 0x00410000daac783b */ /* 0x000f260000000200 */
[----:B------:R-:W-:Y:S03]  /*125e0*/  @P4 IMAD R128, R0, c[0x0][0x1e4], R128 ;  /* 0x0000790000804a24 */ /* 0x000fe600078e0280 */
[----:B------:R-:W5:Y:S01]  /*125f0*/  LDSM.16.M88.4 R180, [R218+0x4900] ;  /* 0x00490000dab4783b */ /* 0x000f620000000200 */
        /* <DEDUP_REMOVED lines=12> */
[----:B------:R-:W-:Y:S03]  /*126c0*/  @P1 IMAD.HI.U32 R0, R135, c[0x0][0x2c8], RZ ;  /* 0x0000b20087001a27 */ /* 0x000fe600078e00ff */
[----:B------:R-:W-:Y:S01]  /*126d0*/  LDSM.16.M88.4 R196, [R221+0x8100] ;  /* 0x00810000ddc4783b */ /* 0x000fe20000000200 */
[-C--:B------:R-:W-:Y:S03]  /*126e0*/  HMMA.16816.F32 R12, R204, R202.reuse, R12 ;  /* 0x000000cacc0c723c */ /* 0x080fe6000000180c */
[----:B------:R-:W-:Y:S05]  /*126f0*/  @P0 SHF.R.U32.HI R135, RZ, c[0x0][0x2cc], R0 ;  /* 0x0000b300ff870a19 */ /* 0x000fea0000011600 */
        /* <DEDUP_REMOVED lines=35> */
[C---:B------:R-:W-:Y:S08]  /*12930*/  HMMA.16816.F32 R40, R196.reuse, R180, R40 ;  /* 0x000000b4c428723c */ /* 0x040ff00000001828 */
[-C--:B------:R-:W-:Y:S08]  /*12940*/  HMMA.16816.F32 R44, R196, R182.reuse, R44 ;  /* 0x000000b6c42c723c */ /* 0x080ff0000000182c */
[C---:B------:R-:W-:Y:S07]  /*12950*/  HMMA.16816.F32 R48, R172.reuse, R182, R48 ;  /* 0x000000b6ac30723c */ /* 0x040fee0000001830 */
[----:B------:R-:W-:Y:S01]  /*12960*/  @P4 IADD3 R182, P2, R2, UR16, RZ ;  /* 0x0000001002b64c10 */ /* 0x000fe2000ff5e0ff */
[-C--:B----4-:R-:W-:Y:S04]  /*12970*/  HMMA.16816.F32 R52, R172, R176.reuse, R52 ;  /* 0x000000b0ac34723c */ /* 0x090fe80000001834 */
[----:B------:R-:W-:Y:S02]  /*12980*/  @P4 IADD3.X R183, R3, UR17, RZ, P2, !PT ;  /* 0x0000001103b74c10 */ /* 0x000fe400097fe4ff */
[----:B------:R-:W-:Y:S02]  /*12990*/  @P4 IADD3 R128, P1, R182, UR16, RZ ;  /* 0x00000010b6804c10 */ /* 0x000fe4000ff3e0ff */
[C---:B------:R-:W-:Y:S04]  /*129a0*/  HMMA.16816.F32 R56, R196.reuse, R176, R56 ;  /* 0x000000b0c438723c */ /* 0x040fe80000001838 */
[----:B------:R-:W-:Y:S02]  /*129b0*/  @P4 IADD3.X R129, R183, UR17, RZ, P1, !PT ;  /* 0x00000011b7814c10 */ /* 0x000fe40008ffe4ff */
[----:B------:R-:W-:Y:S02]  /*129c0*/  @P4 IADD3 R180, P0, R128, UR16, RZ ;  /* 0x0000001080b44c10 */ /* 0x000fe4000ff1e0ff */
[-C--:B------:R-:W-:Y:S04]  /*129d0*/  HMMA.16816.F32 R60, R196, R178.reuse, R60 ;  /* 0x000000b2c43c723c */ /* 0x080fe8000000183c */
[----:B------:R-:W-:Y:S04]  /*129e0*/  @P4 IADD3.X R181, R129, UR17, RZ, P0, !PT ;  /* 0x0000001181b54c10 */ /* 0x000fe800087fe4ff */
        /* <DEDUP_REMOVED lines=14> */
[----:B------:R2:W-:Y:S06]  /*12ad0*/  @P4 LDGSTS.E.BYPASS.LTC128B.128 [R231+0x4100], [R128.64], !P3 ;  /* 0x0410000080e74fae */ /* 0x0005ec000d901d6c */
[----:B------:R3:W-:Y:S01]  /*12ae0*/  @P4 LDGSTS.E.BYPASS.LTC128B.128 [R231+0x4900], [R180.64], !P3 ;  /* 0x04900000b4e74fae */ /* 0x0007e2000d901d6c */
[C---:B------:R-:W-:Y:S04]  /*12af0*/  HMMA.16816.F32 R88, R196.reuse, R176, R88 ;  /* 0x000000b0c458723c */ /* 0x040fe80000001858 */
[----:B-1----:R-:W-:Y:S04]  /*12b00*/  @P4 IADD3 R2, P1, R180, UR16, RZ ;  /* 0x00000010b4024c10 */ /* 0x002fe8000ff3e0ff */
[-C--:B------:R-:W-:Y:S04]  /*12b10*/  HMMA.16816.F32 R92, R196, R178.reuse, R92 ;  /* 0x000000b2c45c723c */ /* 0x080fe8000000185c */
[----:B------:R-:W-:Y:S02]  /*12b20*/  @P4 IADD3.X R3, R181, UR17, RZ, P1, !PT ;  /* 0x00000011b5034c10 */ /* 0x000fe40008ffe4ff */
[----:B------:R-:W-:Y:S03]  /*12b30*/  @P4 IADD3 R176, P0, R2, UR16, RZ ;  /* 0x0000001002b04c10 */ /* 0x000fe6000ff1e0ff */
[----:B------:R1:W-:Y:S03]  /*12b40*/  @P4 LDGSTS.E.BYPASS.LTC128B.128 [R231+0x5100], [R2.64], !P3 ;  /* 0x0510000002e74fae */ /* 0x0003e6000d901d6c */
[----:B------:R-:W-:Y:S01]  /*12b50*/  @P4 IADD3.X R177, R3, UR17, RZ, P0, !PT ;  /* 0x0000001103b14c10 */ /* 0x000fe200087fe4ff */
[----:B------:R-:W-:Y:S01]  /*12b60*/  HMMA.16816.F32 R96, R172, R178, R96 ;  /* 0x000000b2ac60723c */ /* 0x000fe20000001860 */
[----:B------:R-:W-:Y:S03]  /*12b70*/  PLOP3.LUT P0, PT, PT, PT, UP0, 0x40, 0x0 ;  /* 0x000000000000781c */ /* 0x000fe60003f0e808 */
[----:B------:R3:W-:Y:S03]  /*12b80*/  @P4 LDGSTS.E.BYPASS.LTC128B.128 [R231+0x5900], [R176.64], !P3 ;  /* 0x05900000b0e74fae */ /* 0x0007e6000d901d6c */
[----:B------:R-:W-:Y:S03]  /*12b90*/  IMAD.U32 R173, RZ, RZ, UR12 ;  /* 0x0000000cffad7e24 */ /* 0x000fe6000f8e00ff */
[----:B--2---:R-:W2:Y:S06]  /*12ba0*/  SHFL.IDX PT, R129, R135, RZ, 0x1c1f ;  /* 0x001c1fff87817589 */ /* 0x004eac00000e0000 */
[----:B------:R-:W0:Y:S01]  /*12bb0*/  LDGDEPBAR ;  /* 0x00000000000079af */ /* 0x000e220000000000 */
[----:B-1----:R-:W-:Y:S04]  /*12bc0*/  IMAD R2, R229, -0x60, RZ ;  /* 0xffffffa0e5027824 */ /* 0x002fe800078e02ff */
[----:B------:R-:W-:Y:S01]  /*12bd0*/  IMAD.IADD R174, R2, 0x1, -R130 ;  /* 0x0000000102ae7824 */ /* 0x000fe200078e0a82 */
[----:B------:R-:W-:Y:S04]  /*12be0*/  IADD3 R0, -R130, 0x1, R2 ;  /* 0x0000000182007810 */ /* 0x000fe80007ffe102 */
[----:B------:R-:W-:Y:S04]  /*12bf0*/  IADD3 R173, -R173, UR7, R0 ;  /* 0x00000007adad7c10 */ /* 0x000fe8000fffe100 */
[C---:B------:R-:W-:Y:S02]  /*12c00*/  IADD3 R172, R173.reuse, c[0x0][0x328], RZ ;  /* 0x0000ca00adac7a10 */ /* 0x040fe40007ffe0ff */
[----:B------:R-:W-:Y:S03]  /*12c10*/  IADD3 R173, R173, UR10, RZ ;  /* 0x0000000aadad7c10 */ /* 0x000fe6000fffe0ff */
[--C-:B--2---:R-:W-:Y:S02]  /*12c20*/  IMAD.IADD R128, R172, 0x1, R129.reuse ;  /* 0x00000001ac807824 */ /* 0x104fe400078e0281 */
[----:B------:R-:W-:Y:S01]  /*12c30*/  IMAD.IADD R0, R173, 0x1, R129 ;  /* 0x00000001ad007824 */ /* 0x000fe200078e0281 */
[----:B------:R-:W-:-:S05]  /*12c40*/  @P0 BRA `(.L_x_285) ;  /* 0x0000018000000947 */ /* 0x000fca0003800000 */
[----:B---3--:R-:W-:Y:S01]  /*12c50*/  IMAD.U32 R3, RZ, RZ, UR12 ;  /* 0x0000000cff037e24 */ /* 0x008fe2000f8e00ff */
        /* <DEDUP_REMOVED lines=13> */
.L_x_287:
[----:B------:R-:W-:Y:S04]  /*12d30*/  MOV R129, c[0x0][0x32c] ;  /* 0x0000cb0000817a02 */ /* 0x000fe80000000f00 */
[----:B------:R-:W-:Y:S11]  /*12d40*/  ISETP.NE.AND P0, PT, R129, 0x1, PT ;  /* 0x000000018100780c */ /* 0x000ff60003f05270 */
[----:B------:R-:W-:Y:S02]  /*12d50*/  @!UPT UIADD3 URZ, URZ, URZ, URZ ;  /* 0x0000003f3f3ff290 */ /* 0x000fe4000fffe03f */
[----:B------:R-:W-:Y:S05]  /*12d60*/  @P0 IMAD.HI.U32 R129, R3, c[0x0][0x330], RZ ;  /* 0x0000cc0003810a27 */ /* 0x000fea00078e00ff */
[----:B------:R-:W-:Y:S02]  /*12d70*/  @P0 SHF.R.U32.HI R3, RZ, c[0x0][0x334], R129 ;  /* 0x0000cd00ff030a19 */ /* 0x000fe40000011681 */
.L_x_288:
[----:B------:R-:W-:Y:S05]  /*12d80*/  BSYNC B0 ;  /* 0x0000000000007941 */ /* 0x000fea0003800000 */
.L_x_286:
[----:B------:R-:W-:Y:S05]  /*12d90*/  IMAD R3, R3, c[0x0][0x32c], R174 ;  /* 0x0000cb0003037a24 */ /* 0x000fea00078e02ae */
[----:B------:R-:W-:Y:S02]  /*12da0*/  IADD3 R129, R3, c[0x0][0x32c], RZ ;  /* 0x0000cb0003817a10 */ /* 0x000fe40007ffe0ff */
[----:B------:R-:W-:Y:S02]  /*12db0*/  IMNMX R0, R0, R3, !PT ;  /* 0x0000000300007217 */ /* 0x000fe40007800200 */
[----:B------:R-:W-:Y:S02]  /*12dc0*/  IMNMX R128, R128, R129, PT ;  /* 0x0000008180807217 */ /* 0x000fe40003800200 */
.L_x_285:
[----:B---3--:R-:W-:Y:S01]  /*12dd0*/  PLOP3.LUT P0, PT, PT, PT, UP0, 0x40, 0x0 ;  /* 0x000000000000781c */ /* 0x008fe20003f0e808 */
        /* <DEDUP_REMOVED lines=18> */
.L_x_291:
[----:B------:R-:W-:Y:S04]  /*12f00*/  MOV R175, c[0x0][0x32c] ;  /* 0x0000cb0000af7a02 */ /* 0x000fe80000000f00 */
[----:B------:R-:W-:Y:S11]  /*12f10*/  ISETP.NE.AND P0, PT, R175, 0x1, PT ;  /* 0x00000001af00780c */ /* 0x000ff60003f05270 */
[----:B------:R-:W-:Y:S02]  /*12f20*/  @!UPT UIADD3 URZ, URZ, URZ, URZ ;  /* 0x0000003f3f3ff290 */ /* 0x000fe4000fffe03f */
[----:B------:R-:W-:Y:S05]  /*12f30*/  @P0 IMAD.HI.U32 R175, R130, c[0x0][0x330], RZ ;  /* 0x0000cc0082af0a27 */ /* 0x000fea00078e00ff */
[----:B------:R-:W-:Y:S02]  /*12f40*/  @P0 SHF.R.U32.HI R130, RZ, c[0x0][0x334], R175 ;  /* 0x0000cd00ff820a19 */ /* 0x000fe400000116af */
.L_x_292:
[----:B------:R-:W-:Y:S05]  /*12f50*/  BSYNC B0 ;  /* 0x0000000000007941 */ /* 0x000fea0003800000 */
.L_x_290:
[----:B------:R-:W-:Y:S05]  /*12f60*/  IMAD R130, R130, c[0x0][0x32c], R174 ;  /* 0x0000cb0082827a24 */ /* 0x000fea00078e02ae */
[----:B------:R-:W-:Y:S02]  /*12f70*/  IADD3 R175, R130, c[0x0][0x32c], RZ ;  /* 0x0000cb0082af7a10 */ /* 0x000fe40007ffe0ff */
[----:B------:R-:W-:Y:S02]  /*12f80*/  IMNMX R3, R3, R130, !PT ;  /* 0x0000008203037217 */ /* 0x000fe40007800200 */
[----:B------:R-:W-:Y:S02]  /*12f90*/  IMNMX R129, R129, R175, PT ;  /* 0x000000af81817217 */ /* 0x000fe40003800200 */
.L_x_289:
[C---:B------:R-:W-:Y:S02]  /*12fa0*/  ISETP.GE.AND P0, PT, R2.reuse, 0x9, PT ;  /* 0x000000090200780c */ /* 0x040fe40003f06270 */
[----:B------:R-:W-:Y:S02]  /*12fb0*/  ISETP.GE.AND P1, PT, R2, 0x2, PT ;  /* 0x000000020200780c */ /* 0x000fe40003f26270 */
[----:B------:R-:W-:Y:S02]  /*12fc0*/  P2R R181, PR, RZ, 0x1 ;  /* 0x00000001ffb57803 */ /* 0x000fe40000000000 */
[C---:B------:R-:W-:Y:S02]  /*12fd0*/  ISETP.GT.AND P0, PT, R0.reuse, 0x8, !P0 ;  /* 0x000000080000780c */ /* 0x040fe40004704270 */
[----:B------:R-:W-:Y:S02]  /*12fe0*/  P2R R182, PR, RZ, 0x2 ;  /* 0x00000002ffb67803 */ /* 0x000fe40000000000 */
[----:B------:R-:W-:Y:S02]  /*12ff0*/  ISETP.GT.AND P1, PT, R0, 0x1, !P1 ;  /* 0x000000010000780c */ /* 0x000fe40004f24270 */
[----:B------:R-:W-:Y:S02]  /*13000*/  ISETP.GE.AND P2, PT, R2, 0x11, PT ;  /* 0x000000110200780c */ /* 0x000fe40003f46270 */
        /* <DEDUP_REMOVED lines=99> */
[----:B------:R-:W-:Y:S04]  /*13640*/  ISETP.LT.OR P0, PT, R128, 0x59, P0 ;  /* 0x000000598000780c */ /* 0x000fe80000701670 */
[----:B------:R-:W-:Y:S02]  /*13650*/  FSEL R246, R96, -INF , !P0 ;  /* 0xff80000060f67808 */ /* 0x000fe40004000000 */
[----:B------:R-:W-:Y:S04]  /*13660*/  ISETP.GT.AND P0, PT, R0, RZ, !P2 ;  /* 0x000000ff0000720c */ /* 0x000fe80005704270 */
[----:B------:R-:W-:Y:S04]  /*13670*/  ISETP.LT.OR P0, PT, R128, 0x1, P0 ;  /* 0x000000018000780c */ /* 0x000fe80000701670 */
[----:B------:R-:W-:Y:S02]  /*13680*/  FSEL R52, R4, -INF , !P0 ;  /* 0xff80000004347808 */ /* 0x000fe40004000000 */
[----:B------:R-:W-:Y:S01]  /*13690*/  ISETP.GE.AND P0, PT, R2, 0x5a, PT ;  /* 0x0000005a0200780c */ /* 0x000fe20003f06270 */
[----:B------:R-:W1:Y:S03]  /*136a0*/  SHFL.IDX PT, R4, R135, 0x2, 0x1c1f ;  /* 0x005c1f0087047f89 */ /* 0x000e6600000e0000 */
[----:B------:R-:W-:Y:S04]  /*136b0*/  ISETP.GT.AND P2, PT, R0, 0x59, !P0 ;  /* 0x000000590000780c */ /* 0x000fe80004744270 */
[----:B------:R-:W-:Y:S04]  /*136c0*/  ISETP.LT.OR P2, PT, R128, 0x5a, P2 ;  /* 0x0000005a8000780c */ /* 0x000fe80001741670 */
[----:B------:R-:W-:Y:S02]  /*136d0*/  FSEL R247, R97, -INF , !P2 ;  /* 0xff80000061f77808 */ /* 0x000fe40005000000 */
[----:B------:R-:W-:Y:S01]  /*136e0*/  PLOP3.LUT P2, PT, PT, PT, UP0, 0x40, 0x0 ;  /* 0x000000000000781c */ /* 0x000fe20003f4e808 */
[--C-:B-1----:R-:W-:Y:S02]  /*136f0*/  IMAD.IADD R2, R172, 0x1, R4.reuse ;  /* 0x00000001ac027824 */ /* 0x102fe400078e0204 */
[----:B------:R-:W-:Y:S10]  /*13700*/  IMAD.IADD R0, R173, 0x1, R4 ;  /* 0x00000001ad007824 */ /* 0x000ff400078e0204 */
        /* <DEDUP_REMOVED lines=15> */
.L_x_295:
[----:B------:R-:W-:Y:S04]  /*13800*/  MOV R49, c[0x0][0x32c] ;  /* 0x0000cb0000317a02 */ /* 0x000fe80000000f00 */
[----:B------:R-:W-:Y:S11]  /*13810*/  ISETP.NE.AND P2, PT, R49, 0x1, PT ;  /* 0x000000013100780c */ /* 0x000ff60003f45270 */
[----:B------:R-:W-:Y:S02]  /*13820*/  @!UPT UIADD3 URZ, URZ, URZ, URZ ;  /* 0x0000003f3f3ff290 */ /* 0x000fe4000fffe03f */
[----:B------:R-:W-:Y:S05]  /*13830*/  @P2 IMAD.HI.U32 R49, R4, c[0x0][0x330], RZ ;  /* 0x0000cc0004312a27 */ /* 0x000fea00078e00ff */
[----:B------:R-:W-:Y:S02]  /*13840*/  @P2 SHF.R.U32.HI R4, RZ, c[0x0][0x334], R49 ;  /* 0x0000cd00ff042a19 */ /* 0x000fe40000011631 */
.L_x_296:
[----:B------:R-:W-:Y:S05]  /*13850*/  BSYNC B0 ;  /* 0x0000000000007941 */ /* 0x000fea0003800000 */
.L_x_294:
[----:B------:R-:W-:Y:S05]  /*13860*/  IMAD R4, R4, c[0x0][0x32c], R174 ;  /* 0x0000cb0004047a24 */ /* 0x000fea00078e02ae */
[----:B------:R-:W-:Y:S02]  /*13870*/  IADD3 R49, R4, c[0x0][0x32c], RZ ;  /* 0x0000cb0004317a10 */ /* 0x000fe40007ffe0ff */
[----:B------:R-:W-:Y:S02]  /*13880*/  IMNMX R0, R0, R4, !PT ;  /* 0x0000000400007217 */ /* 0x000fe40007800200 */
[----:B------:R-:W-:Y:S02]  /*13890*/  IMNMX R2, R2, R49, PT ;  /* 0x0000003102027217 */ /* 0x000fe40003800200 */
.L_x_293:
[----:B------:R-:W-:Y:S02]  /*138a0*/  ISETP.NE.AND P2, PT, R181, RZ, PT ;  /* 0x000000ffb500720c */ /* 0x000fe40003f45270 */
[----:B------:R-:W-:Y:S02]  /*138b0*/  P2R R49, PR, RZ, 0x8 ;  /* 0x00000008ff317803 */ /* 0x000fe40000000000 */
[----:B------:R-:W-:Y:S02]  /*138c0*/  ISETP.GT.AND P2, PT, R3, 0x8, !P2 ;  /* 0x000000080300780c */ /* 0x000fe40005744270 */
[----:B------:R-:W-:Y:S02]  /*138d0*/  ISETP.NE.AND P3, PT, R48, RZ, PT ;  /* 0x000000ff3000720c */ /* 0x000fe40003f65270 */
[----:B------:R-:W-:Y:S02]  /*138e0*/  ISETP.LT.OR P2, PT, R129, 0x9, P2 ;  /* 0x000000098100780c */ /* 0x000fe40001741670 */
[----:B------:R-:W-:Y:S02]  /*138f0*/  P2R R4, PR, RZ, 0x8 ;  /* 0x00000008ff047803 */ /* 0x000fe40000000000 */
        /* <DEDUP_REMOVED lines=61> */
[----:B------:R-:W-:Y:S02]  /*13cd0*/  ISETP.GT.AND P2, PT, R3, 0x48, !P3 ;  /* 0x000000480300780c */ /* 0x000fe40005f44270 */
[----:B------:R-:W-:Y:S02]  /*13ce0*/  ISETP.NE.AND P3, PT, R37, RZ, PT ;  /* 0x000000ff2500720c */ /* 0x000fe40003f65270 */
        /* <DEDUP_REMOVED lines=21> */
[----:B------:R-:W-:Y:S02]  /*13e40*/  ISETP.GT.AND P2, PT, R3, 0x59, !P0 ;  /* 0x000000590300780c */ /* 0x000fe40004744270 */
[----:B------:R-:W1:Y:S02]  /*13e50*/  SHFL.IDX PT, R3, R135, 0x3, 0x1c1f ;  /* 0x007c1f0087037f89 */ /* 0x000e6400000e0000 */
[----:B------:R-:W-:Y:S04]  /*13e60*/  ISETP.LT.OR P2, PT, R129, 0x5a, P2 ;  /* 0x0000005a8100780c */ /* 0x000fe80001741670 */
[----:B------:R-:W-:Y:S02]  /*13e70*/  FSEL R245, R99, -INF , !P2 ;  /* 0xff80000063f57808 */ /* 0x000fe40005000000 */
[----:B------:R-:W-:Y:S02]  /*13e80*/  ISETP.GT.AND P2, PT, R0, RZ, !P3 ;  /* 0x000000ff0000720c */ /* 0x000fe40005f44270 */
        /* <DEDUP_REMOVED lines=87> */
[----:B------:R-:W-:Y:S01]  /*14400*/  ISETP.GT.AND P2, PT, R0, 0x59, !P0 ;  /* 0x000000590000780c */ /* 0x000fe20004744270 */
[--C-:B-1----:R-:W-:Y:S03]  /*14410*/  IMAD.IADD R0, R173, 0x1, R3.reuse ;  /* 0x00000001ad007824 */ /* 0x102fe600078e0203 */
[----:B------:R-:W-:Y:S01]  /*14420*/  ISETP.LT.OR P2, PT, R2, 0x5a, P2 ;  /* 0x0000005a0200780c */ /* 0x000fe20001741670 */
[----:B------:R-:W-:Y:S03]  /*14430*/  IMAD.IADD R2, R172, 0x1, R3 ;  /* 0x00000001ac027824 */ /* 0x000fe600078e0203 */
        /* <DEDUP_REMOVED lines=18> */
.L_x_299:
[----:B------:R-:W-:Y:S04]  /*14560*/  MOV R4, c[0x0][0x32c] ;  /* 0x0000cb0000047a02 */ /* 0x000fe80000000f00 */
[----:B------:R-:W-:Y:S11]  /*14570*/  ISETP.NE.AND P2, PT, R4, 0x1, PT ;  /* 0x000000010400780c */ /* 0x000ff60003f45270 */
[----:B------:R-:W-:Y:S02]  /*14580*/  @!UPT UIADD3 URZ, URZ, URZ, URZ ;  /* 0x0000003f3f3ff290 */ /* 0x000fe4000fffe03f */
[----:B------:R-:W-:Y:S05]  /*14590*/  @P2 IMAD.HI.U32 R4, R3, c[0x0][0x330], RZ ;  /* 0x0000cc0003042a27 */ /* 0x000fea00078e00ff */
[----:B------:R-:W-:Y:S02]  /*145a0*/  @P2 SHF.R.U32.HI R3, RZ, c[0x0][0x334], R4 ;  /* 0x0000cd00ff032a19 */ /* 0x000fe40000011604 */
.L_x_300:
[----:B------:R-:W-:Y:S05]  /*145b0*/  BSYNC B0 ;  /* 0x0000000000007941 */ /* 0x000fea0003800000 */
.L_x_298:
[----:B------:R-:W-:Y:S05]  /*145c0*/  IMAD R3, R3, c[0x0][0x32c], R174 ;  /* 0x0000cb0003037a24 */ /* 0x000fea00078e02ae */
[----:B------:R-:W-:Y:S02]  /*145d0*/  IADD3 R4, R3, c[0x0][0x32c], RZ ;  /* 0x0000cb0003047a10 */ /* 0x000fe40007ffe0ff */
[----:B------:R-:W-:Y:S02]  /*145e0*/  IMNMX R0, R0, R3, !PT ;  /* 0x0000000300007217 */ /* 0x000fe40007800200 */
[----:B------:R-:W-:Y:S02]  /*145f0*/  IMNMX R2, R2, R4, PT ;  /* 0x0000000402027217 */ /* 0x000fe40003800200 */
.L_x_297:
[----:B------:R-:W-:Y:S02]  /*14600*/  ISETP.NE.AND P2, PT, R37, RZ, PT ;  /* 0x000000ff2500720c */ /* 0x000fe40003f45270 */
        /* <DEDUP_REMOVED lines=125> */
[----:B------:R-:W-:Y:S01]  /*14de0*/  FMNMX.FTZ R3, R238, R3, !PT ;  /* 0x00000003ee037209 */ /* 0x000fe20007810000 */
[----:B------:R-:W1:Y:S01]  /*14df0*/  SHFL.BFLY PT, R5, R130, 0x2, 0x1f ;  /* 0x0c401f0082057f89 */ /* 0x000e6200000e0000 */
[----:B------:R-:W-:Y:S02]  /*14e00*/  FMNMX.FTZ R4, R87, R4, !PT ;  /* 0x0000000457047209 */ /* 0x000fe40007810000 */
[----:B------:R-:W-:Y:S02]  /*14e10*/  FMNMX.FTZ R3, R243, R3, !PT ;  /* 0x00000003f3037209 */ /* 0x000fe40007810000 */
[----:B------:R-:W-:Y:S02]  /*14e20*/  FMNMX.FTZ R4, R98, R4, !PT ;  /* 0x0000000462047209 */ /* 0x000fe40007810000 */
[----:B------:R-:W-:Y:S02]  /*14e30*/  FMNMX.FTZ R3, R245, R3, !PT ;  /* 0x00000003f5037209 */ /* 0x000fe40007810000 */
[----:B------:R-:W-:Y:S02]  /*14e40*/  FMNMX.FTZ R4, R99, R4, !PT ;  /* 0x0000000463047209 */ /* 0x000fe40007810000 */
[----:B------:R-:W-:Y:S01]  /*14e50*/  ISETP.GT.AND P2, PT, R0, 0x41, !P2 ;  /* 0x000000410000780c */ /* 0x000fe20005744270 */
[----:B------:R-:W2:Y:S01]  /*14e60*/  SHFL.BFLY PT, R129, R3, 0x2, 0x1f ;  /* 0x0c401f0003817f89 */ /* 0x000ea200000e0000 */
[----:B------:R-:W-:Y:S02]  /*14e70*/  FMNMX.FTZ R4, R199, R4, !PT ;  /* 0x00000004c7047209 */ /* 0x000fe40007810000 */
[----:B------:R-:W-:Y:S02]  /*14e80*/  ISETP.LT.OR P2, PT, R2, 0x42, P2 ;  /* 0x000000420200780c */ /* 0x000fe40001741670 */
[----:B------:R-:W-:Y:S02]  /*14e90*/  FMNMX.FTZ R4, R200, R4, !PT ;  /* 0x00000004c8047209 */ /* 0x000fe40007810000 */
[----:B------:R-:W-:Y:S02]  /*14ea0*/  FSEL R75, R75, -INF , !P2 ;  /* 0xff8000004b4b7808 */ /* 0x000fe40005000000 */
[----:B------:R-:W-:Y:S02]  /*14eb0*/  FMNMX.FTZ R4, R208, R4, !PT ;  /* 0x00000004d0047209 */ /* 0x000fe40007810000 */
        /* <DEDUP_REMOVED lines=8> */
[C---:B------:R-:W-:Y:S02]  /*14f40*/  ISETP.GT.AND P1, PT, R0.reuse, 0x49, !P1 ;  /* 0x000000490000780c */ /* 0x040fe40004f24270 */
[----:B------:R-:W-:Y:S02]  /*14f50*/  ISETP.GT.AND P0, PT, R0, 0x59, !P0 ;  /* 0x000000590000780c */ /* 0x000fe40004704270 */
[C---:B------:R-:W-:Y:S02]  /*14f60*/  ISETP.LT.OR P1, PT, R2.reuse, 0x4a, P1 ;  /* 0x0000004a0200780c */ /* 0x040fe40000f21670 */
[----:B------:R-:W-:Y:S02]  /*14f70*/  ISETP.LT.OR P0, PT, R2, 0x5a, P0 ;  /* 0x0000005a0200780c */ /* 0x000fe40000701670 */
[----:B------:R-:W-:Y:S02]  /*14f80*/  FSEL R79, R79, -INF , !P1 ;  /* 0xff8000004f4f7808 */ /* 0x000fe40004800000 */
[----:B------:R-:W-:Y:S02]  /*14f90*/  FSEL R42, R95, -INF , !P0 ;  /* 0xff8000005f2a7808 */ /* 0x000fe40004000000 */
[C---:B------:R-:W-:Y:S02]  /*14fa0*/  ISETP.GT.AND P6, PT, R0.reuse, 0x50, !P6 ;  /* 0x000000500000780c */ /* 0x040fe400077c4270 */
[C---:B------:R-:W-:Y:S02]  /*14fb0*/  ISETP.GT.AND P5, PT, R0.reuse, 0x51, !P5 ;  /* 0x000000510000780c */ /* 0x040fe40006fa4270 */
[----:B------:R-:W-:Y:S02]  /*14fc0*/  ISETP.GT.AND P4, PT, R0, 0x58, !P4 ;  /* 0x000000580000780c */ /* 0x000fe40006784270 */
[C---:B------:R-:W-:Y:S02]  /*14fd0*/  ISETP.LT.OR P6, PT, R2.reuse, 0x51, P6 ;  /* 0x000000510200780c */ /* 0x040fe400037c1670 */
[C---:B------:R-:W-:Y:S02]  /*14fe0*/  ISETP.LT.OR P5, PT, R2.reuse, 0x52, P5 ;  /* 0x000000520200780c */ /* 0x040fe40002fa1670 */
[----:B------:R-:W-:Y:S02]  /*14ff0*/  ISETP.LT.OR P4, PT, R2, 0x59, P4 ;  /* 0x000000590200780c */ /* 0x000fe40002781670 */
[----:B------:R-:W-:Y:S02]  /*15000*/  FSEL R90, R90, -INF , !P6 ;  /* 0xff8000005a5a7808 */ /* 0x000fe40007000000 */
[----:B------:R-:W-:Y:S02]  /*15010*/  FSEL R91, R91, -INF , !P5 ;  /* 0xff8000005b5b7808 */ /* 0x000fe40006800000 */
[----:B------:R-:W-:Y:S02]  /*15020*/  FSEL R94, R94, -INF , !P4 ;  /* 0xff8000005e5e7808 */ /* 0x000fe40006000000 */
[----:B-1----:R-:W-:Y:S02]  /*15030*/  FMNMX.FTZ R130, R130, R5, !PT ;  /* 0x0000000582827209 */ /* 0x002fe40007810000 */
[----:B--2---:R-:W-:Y:S02]  /*15040*/  FMNMX.FTZ R129, R3, R129, !PT ;  /* 0x0000008103817209 */ /* 0x004fe40007810000 */
        /* <DEDUP_REMOVED lines=8> */
[----:B------:R-:W-:Y:S03]  /*150d0*/  FMNMX.FTZ R5, R15, R5, !PT ;  /* 0x000000050f057209 */ /* 0x000fe60007810000 */
[----:B------:R-:W2:Y:S01]  /*150e0*/  SHFL.BFLY PT, R7, R3, 0x2, 0x1f ;  /* 0x0c401f0003077f89 */ /* 0x000ea200000e0000 */
[----:B------:R-:W-:Y:S04]  /*150f0*/  FMNMX.FTZ R5, R57, R5, !PT ;  /* 0x0000000539057209 */ /* 0x000fe80007810000 */
[----:B------:R-:W-:Y:S02]  /*15100*/  FMNMX.FTZ R5, R60, R5, !PT ;  /* 0x000000053c057209 */ /* 0x000fe40007810000 */
[----:B-1----:R-:W-:Y:S02]  /*15110*/  FMNMX.FTZ R130, R130, R6, !PT ;  /* 0x0000000682827209 */ /* 0x002fe40007810000 */
[----:B------:R-:W1:Y:S01]  /*15120*/  SHFL.BFLY PT, R6, R129, 0x1, 0x1f ;  /* 0x0c201f0081067f89 */ /* 0x000e6200000e0000 */
[----:B------:R-:W-:Y:S02]  /*15130*/  FMNMX.FTZ R5, R61, R5, !PT ;  /* 0x000000053d057209 */ /* 0x000fe40007810000 */
[C---:B------:R-:W-:Y:S01]  /*15140*/  FMUL.FTZ R43, R130.reuse, c[0x0][0x2d0] ;  /* 0x0000b400822b7a20 */ /* 0x040fe20000410000 */
[----:B------:R-:W-:Y:S02]  /*15150*/  FSETP.NEU.FTZ.AND P2, PT, R130, -INF , PT ;  /* 0xff8000008200780b */ /* 0x000fe40003f5d000 */
[----:B------:R-:W-:Y:S02]  /*15160*/  FMNMX.FTZ R5, R71, R5, !PT ;  /* 0x0000000547057209 */ /* 0x000fe40007810000 */
[----:B------:R-:W-:Y:S02]  /*15170*/  FSEL R43, R43, RZ, P2 ;  /* 0x000000ff2b2b7208 */ /* 0x000fe40001000000 */
[----:B------:R-:W-:Y:S03]  /*15180*/  FMNMX.FTZ R5, R72, R5, !PT ;  /* 0x0000000548057209 */ /* 0x000fe60007810000 */
[--C-:B------:R-:W-:Y:S01]  /*15190*/  FFMA.FTZ R4, R52, c[0x0][0x2d0], -R43.reuse ;  /* 0x0000b40034047a23 */ /* 0x100fe2000001082b */
[----:B------:R-:W-:Y:S01]  /*151a0*/  FMNMX.FTZ R5, R73, R5, !PT ;  /* 0x0000000549057209 */ /* 0x000fe20007810000 */
[--C-:B------:R-:W-:Y:S01]  /*151b0*/  FFMA.FTZ R16, R188, c[0x0][0x2d0], -R43.reuse ;  /* 0x0000b400bc107a23 */ /* 0x100fe2000001082b */
[----:B--2---:R-:W-:Y:S01]  /*151c0*/  FMNMX.FTZ R3, R3, R7, !PT ;  /* 0x0000000703037209 */ /* 0x004fe20007810000 */
[----:B------:R2:W3:Y:S04]  /*151d0*/  MUFU.EX2 R25, R4 ;  /* 0x0000000400197308 */ /* 0x0004e80000000800 */
[----:B------:R-:W4:Y:S01]  /*151e0*/  SHFL.BFLY PT, R128, R3, 0x1, 0x1f ;  /* 0x0c201f0003807f89 */ /* 0x000f2200000e0000 */
[----:B-1----:R-:W-:Y:S05]  /*151f0*/  FMNMX.FTZ R129, R129, R6, !PT ;  /* 0x0000000681817209 */ /* 0x002fea0007810000 */
[----:B------:R-:W-:Y:S01]  /*15200*/  MUFU.EX2 R56, R16 ;  /* 0x0000001000387308 */ /* 0x000fe20000000800 */
[C---:B------:R-:W-:Y:S01]  /*15210*/  FSETP.NEU.FTZ.AND P1, PT, R129.reuse, -INF , PT ;  /* 0xff8000008100780b */ /* 0x040fe20003f3d000 */
[----:B------:R-:W-:Y:S05]  /*15220*/  FMUL.FTZ R64, R129, c[0x0][0x2d0] ;  /* 0x0000b40081407a20 */ /* 0x000fea0000410000 */
[----:B------:R-:W-:Y:S05]  /*15230*/  FSEL R64, R64, RZ, P1 ;  /* 0x000000ff40407208 */ /* 0x000fea0000800000 */
[--C-:B------:R-:W-:Y:S01]  /*15240*/  FFMA.FTZ R0, R19, c[0x0][0x2d0], -R64.reuse ;  /* 0x0000b40013007a23 */ /* 0x100fe20000010840 */
[----:B--2---:R-:W-:Y:S01]  /*15250*/  FMNMX.FTZ R4, R76, R5, !PT ;  /* 0x000000054c047209 */ /* 0x004fe20007810000 */
[--C-:B------:R-:W-:Y:S02]  /*15260*/  FFMA.FTZ R5, R183, c[0x0][0x2d0], -R43.reuse ;  /* 0x0000b400b7057a23 */ /* 0x100fe4000001082b */
[----:B------:R-:W-:Y:S01]  /*15270*/  MUFU.EX2 R22, R0 ;  /* 0x0000000000167308 */ /* 0x000fe20000000800 */
[--C-:B------:R-:W-:Y:S01]  /*15280*/  FFMA.FTZ R2, R53, c[0x0][0x2d0], -R64.reuse ;  /* 0x0000b40035027a23 */ /* 0x100fe20000010840 */
[----:B------:R-:W-:Y:S01]  /*15290*/  FMNMX.FTZ R4, R77, R4, !PT ;  /* 0x000000044d047209 */ /* 0x000fe20007810000 */
[--C-:B------:R-:W-:Y:S01]  /*152a0*/  FFMA.FTZ R28, R84, c[0x0][0x2d0], -R64.reuse ;  /* 0x0000b400541c7a23 */ /* 0x100fe20000010840 */
[----:B----4-:R-:W-:Y:S01]  /*152b0*/  FMNMX.FTZ R128, R3, R128, !PT ;  /* 0x0000008003807209 */ /* 0x010fe20007810000 */
[--C-:B------:R-:W-:Y:S01]  /*152c0*/  FFMA.FTZ R3, R68, c[0x0][0x2d0], -R64.reuse ;  /* 0x0000b40044037a23 */ /* 0x100fe20000010840 */
[----:B---3--:R-:W-:Y:S02]  /*152d0*/  MOV R68, R25 ;  /* 0x0000001900447202 */ /* 0x008fe40000000f00 */
[C---:B------:R-:W-:Y:S01]  /*152e0*/  FSETP.NEU.FTZ.AND P0, PT, R128.reuse, -INF , PT ;  /* 0xff8000008000780b */ /* 0x040fe20003f1d000 */
[----:B------:R-:W-:Y:S01]  /*152f0*/  FMUL.FTZ R65, R128, c[0x0][0x2d0] ;  /* 0x0000b40080417a20 */ /* 0x000fe20000410000 */
[----:B------:R1:W-:Y:S04]  /*15300*/  MUFU.EX2 R23, R5 ;  /* 0x0000000500177308 */ /* 0x0003e80000000800 */
[----:B------:R-:W-:Y:S06]  /*15310*/  FSEL R65, R65, RZ, P0 ;  /* 0x000000ff41417208 */ /* 0x000fec0000000000 */
[----:B------:R2:W-:Y:S10]  /*15320*/  MUFU.EX2 R175, R3 ;  /* 0x0000000300af7308 */ /* 0x0005f40000000800 */
[----:B------:R-:W3:Y:S01]  /*15330*/  MUFU.EX2 R174, R2 ;  /* 0x0000000200ae7308 */ /* 0x000ee20000000800 */
[----:B-1----:R-:W-:Y:S01]  /*15340*/  FMNMX.FTZ R5, R88, R4, !PT ;  /* 0x0000000458057209 */ /* 0x002fe20007810000 */
[----:B------:R-:W-:Y:S03]  /*15350*/  FFMA.FTZ R4, R184, c[0x0][0x2d0], -R43 ;  /* 0x0000b400b8047a23 */ /* 0x000fe6000001082b */
[----:B------:R-:W-:Y:S05]  /*15360*/  FMNMX.FTZ R5, R89, R5, !PT ;  /* 0x0000000559057209 */ /* 0x000fea0007810000 */
[----:B------:R1:W-:Y:S01]  /*15370*/  MUFU.EX2 R172, R4 ;  /* 0x0000000400ac7308 */ /* 0x0003e20000000800 */
[----:B--2---:R-:W-:Y:S02]  /*15380*/  FFMA.FTZ R3, R8, c[0x0][0x2d0], -R65 ;  /* 0x0000b40008037a23 */ /* 0x004fe40000010841 */
[--C-:B------:R-:W-:Y:S07]  /*15390*/  FFMA.FTZ R8, R69, c[0x0][0x2d0], -R64.reuse ;  /* 0x0000b40045087a23 */ /* 0x100fee0000010840 */
[----:B------:R2:W-:Y:S01]  /*153a0*/  MUFU.EX2 R135, R3 ;  /* 0x0000000300877308 */ /* 0x0005e20000000800 */
[----:B---3--:R-:W-:Y:S09]  /*153b0*/  F2FP.PACK_AB R47, R175, R174 ;  /* 0x000000aeaf2f723e */ /* 0x008ff200000000ff */
[----:B------:R-:W-:Y:S01]  /*153c0*/  MUFU.EX2 R53, R8 ;  /* 0x0000000800357308 */ /* 0x000fe20000000800 */
[----:B-1----:R-:W-:Y:S01]  /*153d0*/  FMNMX.FTZ R4, R92, R5, !PT ;  /* 0x000000055c047209 */ /* 0x002fe20007810000 */
[----:B------:R-:W-:Y:S03]  /*153e0*/  FFMA.FTZ R5, R185, c[0x0][0x2d0], -R43 ;  /* 0x0000b400b9057a23 */ /* 0x000fe6000001082b */
[----:B------:R-:W-:Y:S05]  /*153f0*/  FMNMX.FTZ R4, R93, R4, !PT ;  /* 0x000000045d047209 */ /* 0x000fea0007810000 */
[----:B------:R1:W3:Y:S01]  /*15400*/  MUFU.EX2 R182, R5 ;  /* 0x0000000500b67308 */ /* 0x0002e20000000800 */
[----:B------:R-:W-:Y:S01]  /*15410*/  FMNMX.FTZ R4, R74, R4, !PT ;  /* 0x000000044a047209 */ /* 0x000fe20007810000 */
[--C-:B--2---:R-:W-:Y:S03]  /*15420*/  FFMA.FTZ R3, R9, c[0x0][0x2d0], -R65.reuse ;  /* 0x0000b40009037a23 */ /* 0x104fe60000010841 */
[----:B------:R-:W-:Y:S05]  /*15430*/  FMNMX.FTZ R4, R75, R4, !PT ;  /* 0x000000044b047209 */ /* 0x000fea0007810000 */
[----:B------:R2:W4:Y:S01]  /*15440*/  MUFU.EX2 R173, R3 ;  /* 0x0000000300ad7308 */ /* 0x0005220000000800 */
[----:B------:R-:W-:Y:S04]  /*15450*/  FMNMX.FTZ R4, R78, R4, !PT ;  /* 0x000000044e047209 */ /* 0x000fe80007810000 */
[----:B------:R-:W-:Y:S04]  /*15460*/  FMNMX.FTZ R4, R79, R4, !PT ;  /* 0x000000044f047209 */ /* 0x000fe80007810000 */
[----:B------:R-:W-:Y:S04]  /*15470*/  FMNMX.FTZ R4, R90, R4, !PT ;  /* 0x000000045a047209 */ /* 0x000fe80007810000 */
[----:B------:R-:W-:Y:S01]  /*15480*/  FMNMX.FTZ R0, R91, R4, !PT ;  /* 0x000000045b007209 */ /* 0x000fe20007810000 */
[--C-:B-1----:R-:W-:Y:S01]  /*15490*/  FFMA.FTZ R5, R18, c[0x0][0x2d0], -R64.reuse ;  /* 0x0000b40012057a23 */ /* 0x102fe20000010840 */
[----:B---3--:R-:W-:Y:S01]  /*154a0*/  F2FP.PACK_AB R46, R182, R172 ;  /* 0x000000acb62e723e */ /* 0x008fe200000000ff */
[--C-:B------:R-:W-:Y:S01]  /*154b0*/  FFMA.FTZ R4, R13, c[0x0][0x2d0], -R65.reuse ;  /* 0x0000b4000d047a23 */ /* 0x100fe20000010841 */
[----:B------:R-:W-:Y:S01]  /*154c0*/  FMNMX.FTZ R0, R94, R0, !PT ;  /* 0x000000005e007209 */ /* 0x000fe20007810000 */
[----:B------:R-:W1:Y:S03]  /*154d0*/  MUFU.EX2 R24, R5 ;  /* 0x0000000500187308 */ /* 0x000e660000000800 */
[----:B------:R-:W-:Y:S01]  /*154e0*/  FMNMX.FTZ R0, R42, R0, !PT ;  /* 0x000000002a007209 */ /* 0x000fe20007810000 */
[----:B--2---:R-:W-:Y:S01]  /*154f0*/  FFMA.FTZ R3, R12, c[0x0][0x2d0], -R65 ;  /* 0x0000b4000c037a23 */ /* 0x004fe20000010841 */
[----:B----4-:R-:W-:Y:S01]  /*15500*/  F2FP.PACK_AB R36, R173, R135 ;  /* 0x00000087ad24723e */ /* 0x010fe200000000ff */
[----:B------:R-:W-:Y:S02]  /*15510*/  FFMA.FTZ R12, R80, c[0x0][0x2d0], -R64 ;  /* 0x0000b400500c7a23 */ /* 0x000fe40000010840 */
[----:B------:R-:W2:Y:S02]  /*15520*/  SHFL.BFLY PT, R2, R0, 0x2, 0x1f ;  /* 0x0c401f0000027f89 */ /* 0x000ea400000e0000 */
[----:B------:R2:W-:Y:S10]  /*15530*/  MUFU.EX2 R5, R3 ;  /* 0x0000000300057308 */ /* 0x0005f40000000800 */
[----:B------:R3:W-:Y:S01]  /*15540*/  MUFU.EX2 R176, R4 ;  /* 0x0000000400b07308 */ /* 0x0007e20000000800 */
[----:B-1----:R-:W-:Y:S02]  /*15550*/  IMAD.MOV.U32 R69, RZ, RZ, R24 ;  /* 0x000000ffff457224 */ /* 0x002fe400078e0018 */
[----:B------:R-:W-:Y:S07]  /*15560*/  FFMA.FTZ R24, R81, c[0x0][0x2d0], -R64 ;  /* 0x0000b40051187a23 */ /* 0x000fee0000010840 */
[----:B------:R-:W-:Y:S01]  /*15570*/  MUFU.EX2 R30, R24 ;  /* 0x00000018001e7308 */ /* 0x000fe20000000800 */
[----:B--2---:R-:W-:Y:S01]  /*15580*/  FMNMX.FTZ R3, R0, R2, !PT ;  /* 0x0000000200037209 */ /* 0x004fe20007810000 */
[----:B------:R-:W-:Y:S01]  /*15590*/  FFMA.FTZ R2, R186, c[0x0][0x2d0], -R43 ;  /* 0x0000b400ba027a23 */ /* 0x000fe2000001082b */
[----:B------:R-:W-:Y:S07]  /*155a0*/  FSEL R0, R130, RZ, P2 ;  /* 0x000000ff82007208 */ /* 0x000fee0001000000 */
[----:B------:R1:W-:Y:S01]  /*155b0*/  MUFU.EX2 R52, R2 ;  /* 0x0000000200347308 */ /* 0x0003e20000000800 */
[----:B------:R-:W-:Y:S02]  /*155c0*/  FADD.FTZ R0, -R0, R131 ;  /* 0x0000008300007221 */ /* 0x000fe40000010100 */
[----:B------:R-:W-:Y:S01]  /*155d0*/  IMAD.MOV.U32 R131, RZ, RZ, R23 ;  /* 0x000000ffff837224 */ /* 0x000fe200078e0017 */
[----:B---3--:R-:W2:Y:S01]  /*155e0*/  SHFL.BFLY PT, R4, R3, 0x1, 0x1f ;  /* 0x0c201f0003047f89 */ /* 0x008ea200000e0000 */
[----:B------:R-:W-:Y:S03]  /*155f0*/  FMUL.FTZ R0, R0, c[0x0][0x2d0] ;  /* 0x0000b40000007a20 */ /* 0x000fe60000410000 */
[----:B------:R-:W-:Y:S02]  /*15600*/  F2FP.PACK_AB R44, R131, R68 ;  /* 0x00000044832c723e */ /* 0x000fe400000000ff */
[----:B------:R3:W4:Y:S01]  /*15610*/  MUFU.EX2 R41, R0 ;  /* 0x0000000000297308 */ /* 0x0007220000000800 */
[----:B-1----:R-:W-:Y:S02]  /*15620*/  FSEL R2, R129, RZ, P1 ;  /* 0x000000ff81027208 */ /* 0x002fe40000800000 */
[----:B--2---:R-:W-:Y:S03]  /*15630*/  FMNMX.FTZ R3, R3, R4, !PT ;  /* 0x0000000403037209 */ /* 0x004fe60007810000 */
[----:B------:R-:W-:Y:S01]  /*15640*/  FADD.FTZ R2, -R2, R132 ;  /* 0x0000008402027221 */ /* 0x000fe20000010100 */
[----:B------:R-:W-:Y:S02]  /*15650*/  MOV R132, R22 ;  /* 0x0000001600847202 */ /* 0x000fe40000000f00 */
[----:B------:R-:W1:Y:S01]  /*15660*/  LDSM.16.MT88.4 R20, [R213+0x100] ;  /* 0x00010000d514783b */ /* 0x000e620000004200 */
[----:B------:R-:W-:Y:S01]  /*15670*/  FMUL.FTZ R2, R2, c[0x0][0x2d0] ;  /* 0x0000b40002027a20 */ /* 0x000fe20000410000 */
[----:B---3--:R-:W-:Y:S01]  /*15680*/  FSEL R0, R128, RZ, P0 ;  /* 0x000000ff80007208 */ /* 0x008fe20000000000 */
[----:B----4-:R-:W-:Y:S01]  /*15690*/  FMUL.FTZ R16, R41, R148 ;  /* 0x0000009429107220 */ /* 0x010fe20000410000 */
[----:B------:R-:W-:Y:S01]  /*156a0*/  F2FP.PACK_AB R45, R132, R69 ;  /* 0x00000045842d723e */ /* 0x000fe200000000ff */
[----:B------:R-:W2:Y:S01]  /*156b0*/  MUFU.EX2 R40, R2 ;  /* 0x0000000200287308 */ /* 0x000ea20000000800 */
[C---:B------:R-:W-:Y:S01]  /*156c0*/  FMUL.FTZ R66, R3.reuse, c[0x0][0x2d0] ;  /* 0x0000b40003427a20 */ /* 0x040fe20000410000 */
[----:B------:R-:W-:Y:S01]  /*156d0*/  FSETP.NEU.FTZ.AND P0, PT, R3, -INF , PT ;  /* 0xff8000000300780b */ /* 0x000fe20003f1d000 */
[----:B------:R-:W-:Y:S02]  /*156e0*/  FADD.FTZ R0, -R0, R133 ;  /* 0x0000008500007221 */ /* 0x000fe40000010100 */
[----:B------:R-:W-:Y:S01]  /*156f0*/  IMAD.MOV.U32 R133, RZ, RZ, R5 ;  /* 0x000000ffff857224 */ /* 0x000fe200078e0005 */
[----:B------:R-:W-:Y:S01]  /*15700*/  FSEL R66, R66, RZ, P0 ;  /* 0x000000ff42427208 */ /* 0x000fe20000000000 */
[----:B------:R-:W-:Y:S02]  /*15710*/  FMUL.FTZ R0, R0, c[0x0][0x2d0] ;  /* 0x0000b40000007a20 */ /* 0x000fe40000410000 */
[C---:B------:R-:W-:Y:S01]  /*15720*/  FMUL.FTZ R17, R41.reuse, R149 ;  /* 0x0000009529117220 */ /* 0x040fe20000410000 */
[----:B------:R-:W-:Y:S01]  /*15730*/  F2FP.PACK_AB R38, R176, R133 ;  /* 0x00000085b026723e */ /* 0x000fe200000000ff */
[----:B------:R3:W4:Y:S01]  /*15740*/  MUFU.EX2 R2, R0 ;  /* 0x0000000000027308 */ /* 0x0007220000000800 */
[--C-:B------:R-:W-:Y:S02]  /*15750*/  FFMA.FTZ R4, R14, c[0x0][0x2d0], -R66.reuse ;  /* 0x0000b4000e047a23 */ /* 0x100fe40000010842 */
[C---:B------:R-:W-:Y:S02]  /*15760*/  FMUL.FTZ R112, R41.reuse, R112 ;  /* 0x0000007029707220 */ /* 0x040fe40000410000 */
[C---:B------:R-:W-:Y:S02]  /*15770*/  FMUL.FTZ R113, R41.reuse, R113 ;  /* 0x0000007129717220 */ /* 0x040fe40000410000 */
[C---:B------:R-:W-:Y:S02]  /*15780*/  FMUL.FTZ R100, R41.reuse, R100 ;  /* 0x0000006429647220 */ /* 0x040fe40000410000 */
[C---:B------:R-:W-:Y:S01]  /*15790*/  FMUL.FTZ R101, R41.reuse, R101 ;  /* 0x0000006529657220 */ /* 0x040fe20000410000 */
[----:B------:R5:W-:Y:S01]  /*157a0*/  MUFU.EX2 R6, R4 ;  /* 0x0000000400067308 */ /* 0x000be20000000800 */
[----:B------:R-:W-:Y:S02]  /*157b0*/  FMUL.FTZ R116, R41, R116 ;  /* 0x0000007429747220 */ /* 0x000fe40000410000 */
[C---:B--2---:R-:W-:Y:S02]  /*157c0*/  FMUL.FTZ R7, R40.reuse, R139 ;  /* 0x0000008b28077220 */ /* 0x044fe40000410000 */
[C---:B------:R-:W-:Y:S02]  /*157d0*/  FMUL.FTZ R18, R40.reuse, R150 ;  /* 0x0000009628127220 */ /* 0x040fe40000410000 */
[C---:B------:R-:W-:Y:S02]  /*157e0*/  FMUL.FTZ R19, R40.reuse, R151 ;  /* 0x0000009728137220 */ /* 0x040fe40000410000 */
[C---:B------:R-:W-:Y:S01]  /*157f0*/  FMUL.FTZ R102, R40.reuse, R102 ;  /* 0x0000006628667220 */ /* 0x040fe20000410000 */
[----:B------:R-:W-:Y:S01]  /*15800*/  LDSM.16.MT88.4 R148, [R213+0x2900] ;  /* 0x00290000d594783b */ /* 0x000fe20000004200 */
[C---:B------:R-:W-:Y:S02]  /*15810*/  FMUL.FTZ R103, R40.reuse, R103 ;  /* 0x0000006728677220 */ /* 0x040fe40000410000 */
[----:B------:R-:W-:Y:S02]  /*15820*/  FMUL.FTZ R114, R40, R114 ;  /* 0x0000007228727220 */ /* 0x000fe40000410000 */
[--C-:B---3--:R-:W-:Y:S02]  /*15830*/  FFMA.FTZ R0, R10, c[0x0][0x2d0], -R66.reuse ;  /* 0x0000b4000a007a23 */ /* 0x108fe40000010842 */
[C---:B----4-:R-:W-:Y:S01]  /*15840*/  FMUL.FTZ R25, R2.reuse, R157 ;  /* 0x0000009d02197220 */ /* 0x050fe20000410000 */
[----:B------:R-:W-:Y:S01]  /*15850*/  MOV R157, R53 ;  /* 0x00000035009d7202 */ /* 0x000fe20000000f00 */
[----:B------:R2:W-:Y:S01]  /*15860*/  MUFU.EX2 R5, R0 ;  /* 0x0000000000057308 */ /* 0x0005e20000000800 */
[C---:B------:R-:W-:Y:S02]  /*15870*/  FMUL.FTZ R8, R2.reuse, R140 ;  /* 0x0000008c02087220 */ /* 0x040fe40000410000 */
[C---:B------:R-:W-:Y:S02]  /*15880*/  FMUL.FTZ R13, R2.reuse, R145 ;  /* 0x00000091020d7220 */ /* 0x040fe40000410000 */
[--C-:B-----5:R-:W-:Y:S02]  /*15890*/  FFMA.FTZ R4, R15, c[0x0][0x2d0], -R66.reuse ;  /* 0x0000b4000f047a23 */ /* 0x120fe40000010842 */
[C---:B------:R-:W-:Y:S02]  /*158a0*/  FMUL.FTZ R104, R2.reuse, R104 ;  /* 0x0000006802687220 */ /* 0x040fe40000410000 */
[C---:B------:R-:W-:Y:S01]  /*158b0*/  FMUL.FTZ R105, R2.reuse, R105 ;  /* 0x0000006902697220 */ /* 0x040fe20000410000 */
[----:B------:R3:W4:Y:S01]  /*158c0*/  MUFU.EX2 R9, R4 ;  /* 0x0000000400097308 */ /* 0x0007220000000800 */
[C---:B------:R-:W-:Y:S02]  /*158d0*/  FMUL.FTZ R24, R2.reuse, R156 ;  /* 0x0000009c02187220 */ /* 0x040fe40000410000 */
[C---:B------:R-:W-:Y:S01]  /*158e0*/  FMUL.FTZ R29, R2.reuse, R161 ;  /* 0x000000a1021d7220 */ /* 0x040fe20000410000 */
[----:B------:R-:W-:Y:S01]  /*158f0*/  MOV R161, R30 ;  /* 0x0000001e00a17202 */ /* 0x000fe20000000f00 */
[C---:B------:R-:W-:Y:S02]  /*15900*/  FMUL.FTZ R108, R2.reuse, R108 ;  /* 0x0000006c026c7220 */ /* 0x040fe40000410000 */
[----:B------:R-:W-:Y:S02]  /*15910*/  FMUL.FTZ R109, R2, R109 ;  /* 0x0000006d026d7220 */ /* 0x000fe40000410000 */
[C---:B------:R-:W-:Y:S02]  /*15920*/  FMUL.FTZ R115, R40.reuse, R115 ;  /* 0x0000007328737220 */ /* 0x040fe40000410000 */
[----:B------:R-:W-:Y:S02]  /*15930*/  FMUL.FTZ R117, R41, R117 ;  /* 0x0000007529757220 */ /* 0x000fe40000410000 */
[C---:B------:R-:W-:Y:S02]  /*15940*/  FMUL.FTZ R118, R40.reuse, R118 ;  /* 0x0000007628767220 */ /* 0x040fe40000410000 */
[----:B--2---:R-:W-:Y:S02]  /*15950*/  FFMA.FTZ R0, R11, c[0x0][0x2d0], -R66 ;  /* 0x0000b4000b007a23 */ /* 0x004fe40000010842 */
[----:B------:R-:W-:Y:S02]  /*15960*/  FMUL.FTZ R119, R40, R119 ;  /* 0x0000007728777220 */ /* 0x000fe40000410000 */
[----:B------:R2:W5:Y:S01]  /*15970*/  MUFU.EX2 R58, R0 ;  /* 0x00000000003a7308 */ /* 0x0005620000000800 */
[C---:B------:R-:W-:Y:S02]  /*15980*/  FMUL.FTZ R120, R2.reuse, R120 ;  /* 0x0000007802787220 */ /* 0x040fe40000410000 */
[C---:B------:R-:W-:Y:S02]  /*15990*/  FMUL.FTZ R121, R2.reuse, R121 ;  /* 0x0000007902797220 */ /* 0x040fe40000410000 */
[----:B---3--:R-:W-:Y:S02]  /*159a0*/  FFMA.FTZ R4, R187, c[0x0][0x2d0], -R43 ;  /* 0x0000b400bb047a23 */ /* 0x008fe4000001082b */
[----:B----4-:R-:W-:Y:S02]  /*159b0*/  IMAD.MOV.U32 R139, RZ, RZ, R9 ;  /* 0x000000ffff8b7224 */ /* 0x010fe400078e0009 */
[C---:B------:R-:W-:Y:S01]  /*159c0*/  FMUL.FTZ R9, R2.reuse, R141 ;  /* 0x0000008d02097220 */ /* 0x040fe20000410000 */
[----:B------:R3:W4:Y:S01]  /*159d0*/  MUFU.EX2 R31, R4 ;  /* 0x00000004001f7308 */ /* 0x0007220000000800 */
[C---:B------:R-:W-:Y:S02]  /*159e0*/  FMUL.FTZ R124, R2.reuse, R124 ;  /* 0x0000007c027c7220 */ /* 0x040fe40000410000 */
[----:B------:R-:W-:Y:S07]  /*159f0*/  FMUL.FTZ R125, R2, R125 ;  /* 0x0000007d027d7220 */ /* 0x000fee0000410000 */
[----:B------:R1:W-:Y:S01]  /*15a00*/  MUFU.EX2 R141, R28 ;  /* 0x0000001c008d7308 */ /* 0x0003e20000000800 */
[----:B--2---:R-:W-:Y:S02]  /*15a10*/  FSEL R0, R3, RZ, P0 ;  /* 0x000000ff03007208 */ /* 0x004fe40000000000 */
[----:B------:R-:W-:Y:S03]  /*15a20*/  ISETP.GT.AND P0, PT, R229, UR4, PT ;  /* 0x00000004e5007c0c */ /* 0x000fe6000bf04270 */
[----:B------:R-:W-:Y:S01]  /*15a30*/  FADD.FTZ R0, -R0, R134 ;  /* 0x0000008600007221 */ /* 0x000fe20000010100 */
[----:B------:R-:W-:Y:S01]  /*15a40*/  MOV R134, R5 ;  /* 0x0000000500867202 */ /* 0x000fe20000000f00 */
[C---:B------:R-:W-:Y:S01]  /*15a50*/  FMUL.FTZ R5, R41.reuse, R137 ;  /* 0x0000008929057220 */ /* 0x040fe20000410000 */
[----:B------:R-:W-:Y:S01]  /*15a60*/  MOV R137, R6 ;  /* 0x0000000600897202 */ /* 0x000fe20000000f00 */
[----:B------:R-:W-:Y:S01]  /*15a70*/  FMUL.FTZ R0, R0, c[0x0][0x2d0] ;  /* 0x0000b40000007a20 */ /* 0x000fe20000410000 */
[----:B-----5:R-:W-:Y:S01]  /*15a80*/  F2FP.PACK_AB R37, R58, R134 ;  /* 0x000000863a25723e */ /* 0x020fe200000000ff */
[----:B---3--:R-:W-:Y:S01]  /*15a90*/  FMUL.FTZ R4, R41, R136 ;  /* 0x0000008829047220 */ /* 0x008fe20000410000 */
[----:B------:R-:W-:Y:S01]  /*15aa0*/  F2FP.PACK_AB R39, R139, R137 ;  /* 0x000000898b27723e */ /* 0x000fe200000000ff */
[----:B------:R-:W-:Y:S02]  /*15ab0*/  FMUL.FTZ R6, R40, R138 ;  /* 0x0000008a28067220 */ /* 0x000fe40000410000 */
[----:B------:R-:W2:Y:S01]  /*15ac0*/  MUFU.EX2 R0, R0 ;  /* 0x0000000000007308 */ /* 0x000ea20000000800 */
[----:B----4-:R-:W-:Y:S04]  /*15ad0*/  IMAD.MOV.U32 R136, RZ, RZ, R31 ;  /* 0x000000ffff887224 */ /* 0x010fe800078e001f */
[-C--:B-1----:R-:W-:Y:S05]  /*15ae0*/  HMMA.16816.F32 R4, R44, R20.reuse, R4 ;  /* 0x000000142c04723c */ /* 0x082fea0000001804 */
[----:B------:R1:W3:Y:S01]  /*15af0*/  MUFU.EX2 R138, R12 ;  /* 0x0000000c008a7308 */ /* 0x0002e20000000800 */
[----:B------:R-:W-:Y:S02]  /*15b00*/  FMUL.FTZ R28, R2, R160 ;  /* 0x000000a0021c7220 */ /* 0x000fe40000410000 */
[C---:B--2---:R-:W-:Y:S04]  /*15b10*/  FMUL.FTZ R10, R0.reuse, R142 ;  /* 0x0000008e000a7220 */ /* 0x044fe80000410000 */
[C---:B------:R-:W-:Y:S02]  /*15b20*/  FMUL.FTZ R11, R0.reuse, R143 ;  /* 0x0000008f000b7220 */ /* 0x040fe40000410000 */
[C---:B------:R-:W-:Y:S01]  /*15b30*/  FMUL.FTZ R26, R0.reuse, R158 ;  /* 0x0000009e001a7220 */ /* 0x040fe20000410000 */
[----:B------:R-:W-:Y:S01]  /*15b40*/  MOV R158, R52 ;  /* 0x00000034009e7202 */ /* 0x000fe20000000f00 */
[C---:B------:R-:W-:Y:S01]  /*15b50*/  FMUL.FTZ R27, R0.reuse, R159 ;  /* 0x0000009f001b7220 */ /* 0x040fe20000410000 */
[----:B------:R-:W-:Y:S01]  /*15b60*/  MOV R159, R58 ;  /* 0x0000003a009f7202 */ /* 0x000fe20000000f00 */
[----:B------:R-:W-:Y:S01]  /*15b70*/  FMUL.FTZ R106, R0, R106 ;  /* 0x0000006a006a7220 */ /* 0x000fe20000410000 */
[C---:B------:R-:W-:Y:S04]  /*15b80*/  HMMA.16816.F32 R8, R36.reuse, R20, R8 ;  /* 0x000000142408723c */ /* 0x040fe80000001808 */
[----:B-1----:R-:W-:Y:S02]  /*15b90*/  FMUL.FTZ R12, R2, R144 ;  /* 0x00000090020c7220 */ /* 0x002fe40000410000 */
[C---:B------:R-:W-:Y:S02]  /*15ba0*/  FMUL.FTZ R14, R0.reuse, R146 ;  /* 0x00000092000e7220 */ /* 0x040fe40000410000 */
[----:B------:R-:W-:Y:S04]  /*15bb0*/  FFMA.FTZ R20, R189, c[0x0][0x2d0], -R43 ;  /* 0x0000b400bd147a23 */ /* 0x000fe8000001082b */
[----:B------:R1:W2:Y:S01]  /*15bc0*/  MUFU.EX2 R95, R20 ;  /* 0x00000014005f7308 */ /* 0x0002a20000000800 */
[C---:B------:R-:W-:Y:S02]  /*15bd0*/  FMUL.FTZ R15, R0.reuse, R147 ;  /* 0x00000093000f7220 */ /* 0x040fe40000410000 */
[C---:B------:R-:W-:Y:S02]  /*15be0*/  FMUL.FTZ R107, R0.reuse, R107 ;  /* 0x0000006b006b7220 */ /* 0x040fe40000410000 */
[C---:B------:R-:W-:Y:S02]  /*15bf0*/  FMUL.FTZ R110, R0.reuse, R110 ;  /* 0x0000006e006e7220 */ /* 0x040fe40000410000 */
[C---:B------:R-:W-:Y:S01]  /*15c00*/  FMUL.FTZ R111, R0.reuse, R111 ;  /* 0x0000006f006f7220 */ /* 0x040fe20000410000 */
[-C--:B------:R-:W-:Y:S03]  /*15c10*/  HMMA.16816.F32 R12, R36, R22.reuse, R12 ;  /* 0x00000016240c723c */ /* 0x080fe6000000180c */
[----:B------:R-:W-:Y:S02]  /*15c20*/  IMAD.MOV.U32 R142, RZ, RZ, R182 ;  /* 0x000000ffff8e7224 */ /* 0x000fe400078e00b6 */
[C---:B------:R-:W-:Y:S01]  /*15c30*/  FMUL.FTZ R21, R41.reuse, R153 ;  /* 0x0000009929157220 */ /* 0x040fe20000410000 */
[----:B------:R-:W-:Y:S01]  /*15c40*/  MOV R153, R134 ;  /* 0x0000008600997202 */ /* 0x000fe20000000f00 */
[C---:B------:R-:W-:Y:S01]  /*15c50*/  FMUL.FTZ R30, R0.reuse, R162 ;  /* 0x000000a2001e7220 */ /* 0x040fe20000410000 */
[C---:B------:R-:W-:Y:S04]  /*15c60*/  HMMA.16816.F32 R16, R44.reuse, R22, R16 ;  /* 0x000000162c10723c */ /* 0x040fe80000001810 */
[C---:B------:R-:W-:Y:S02]  /*15c70*/  FMUL.FTZ R31, R0.reuse, R163 ;  /* 0x000000a3001f7220 */ /* 0x040fe40000410000 */
[----:B------:R-:W-:Y:S02]  /*15c80*/  FMUL.FTZ R122, R0, R122 ;  /* 0x0000007a007a7220 */ /* 0x000fe40000410000 */
[----:B-1----:R-:W-:Y:S02]  /*15c90*/  FMUL.FTZ R20, R41, R152 ;  /* 0x0000009829147220 */ /* 0x002fe40000410000 */
[----:B------:R-:W4:Y:S02]  /*15ca0*/  LDL.LU R152, [R1+0x14] ;  /* 0x0000140001987983 */ /* 0x000f240000300800 */
[C---:B------:R-:W-:Y:S01]  /*15cb0*/  FMUL.FTZ R22, R40.reuse, R154 ;  /* 0x0000009a28167220 */ /* 0x040fe20000410000 */
[----:B------:R-:W-:Y:S01]  /*15cc0*/  MOV R154, R133 ;  /* 0x00000085009a7202 */ /* 0x000fe20000000f00 */
[----:B------:R-:W-:Y:S02]  /*15cd0*/  FMUL.FTZ R23, R40, R155 ;  /* 0x0000009b28177220 */ /* 0x000fe40000410000 */
[----:B------:R-:W-:Y:S02]  /*15ce0*/  IMAD.MOV.U32 R162, RZ, RZ, R56 ;  /* 0x000000ffffa27224 */ /* 0x000fe400078e0038 */
[----:B------:R-:W-:Y:S02]  /*15cf0*/  FFMA.FTZ R56, R67, c[0x0][0x2d0], -R65 ;  /* 0x0000b40043387a23 */ /* 0x000fe40000010841 */
[----:B------:R-:W-:Y:S01]  /*15d00*/  IMAD.MOV.U32 R163, RZ, RZ, R139 ;  /* 0x000000ffffa37224 */ /* 0x000fe200078e008b */
[-C--:B------:R-:W-:Y:S01]  /*15d10*/  HMMA.16816.F32 R20, R44, R32.reuse, R20 ;  /* 0x000000202c14723c */ /* 0x080fe20000001814 */
[----:B------:R1:W-:Y:S02]  /*15d20*/  MUFU.EX2 R140, R56 ;  /* 0x00000038008c7308 */ /* 0x0003e40000000800 */
[C---:B------:R-:W-:Y:S02]  /*15d30*/  FMUL.FTZ R123, R0.reuse, R123 ;  /* 0x0000007b007b7220 */ /* 0x040fe40000410000 */
[C---:B------:R-:W-:Y:S02]  /*15d40*/  FMUL.FTZ R126, R0.reuse, R126 ;  /* 0x0000007e007e7220 */ /* 0x040fe40000410000 */
[----:B------:R-:W-:Y:S01]  /*15d50*/  FMUL.FTZ R127, R0, R127 ;  /* 0x0000007f007f7220 */ /* 0x000fe20000410000 */
[C---:B------:R-:W-:Y:S04]  /*15d60*/  HMMA.16816.F32 R24, R36.reuse, R32, R24 ;  /* 0x000000202418723c */ /* 0x040fe80000001818 */
[----:B------:R-:W-:Y:S03]  /*15d70*/  IMAD.MOV.U32 R155, RZ, RZ, R174 ;  /* 0x000000ffff9b7224 */ /* 0x000fe600078e00ae */
[--C-:B------:R-:W-:Y:S01]  /*15d80*/  FFMA.FTZ R32, R54, c[0x0][0x2d0], -R65.reuse ;  /* 0x0000b40036207a23 */ /* 0x100fe20000010841 */
[-C--:B------:R-:W-:Y:S03]  /*15d90*/  HMMA.16816.F32 R28, R36, R34.reuse, R28 ;  /* 0x00000022241c723c */ /* 0x080fe6000000181c */
[----:B------:R5:W-:Y:S01]  /*15da0*/  MUFU.EX2 R156, R32 ;  /* 0x00000020009c7308 */ /* 0x000be20000000800 */
[----:B------:R-:W-:Y:S04]  /*15db0*/  FMUL.FTZ R33, R41, R165 ;  /* 0x000000a529217220 */ /* 0x000fe80000410000 */
[C---:B------:R-:W-:Y:S04]  /*15dc0*/  HMMA.16816.F32 R100, R44.reuse, R34, R100 ;  /* 0x000000222c64723c */ /* 0x040fe80000001864 */
[--C-:B-1----:R-:W-:Y:S03]  /*15dd0*/  FFMA.FTZ R56, R70, c[0x0][0x2d0], -R65.reuse ;  /* 0x0000b40046387a23 */ /* 0x102fe60000010841 */
[C---:B------:R-:W-:Y:S01]  /*15de0*/  FMUL.FTZ R34, R40.reuse, R166 ;  /* 0x000000a628227220 */ /* 0x040fe20000410000 */
[----:B------:R1:W1:Y:S01]  /*15df0*/  MUFU.EX2 R59, R56 ;  /* 0x00000038003b7308 */ /* 0x0002620000000800 */
[----:B------:R-:W-:Y:S03]  /*15e00*/  FMUL.FTZ R35, R40, R167 ;  /* 0x000000a728237220 */ /* 0x000fe60000410000 */
[----:B-----5:R-:W-:Y:S02]  /*15e10*/  FFMA.FTZ R32, R55, c[0x0][0x2d0], -R65 ;  /* 0x0000b40037207a23 */ /* 0x020fe40000010841 */
[----:B------:R-:W5:Y:S04]  /*15e20*/  LDSM.16.MT88.4 R52, [R215+0x100] ;  /* 0x00010000d734783b */ /* 0x000f680000004200 */
[----:B------:R2:W-:Y:S01]  /*15e30*/  MUFU.EX2 R160, R32 ;  /* 0x0000002000a07308 */ /* 0x0005e20000000800 */
[--C-:B-1----:R-:W-:Y:S09]  /*15e40*/  FFMA.FTZ R56, R61, c[0x0][0x2d0], -R66.reuse ;  /* 0x0000b4003d387a23 */ /* 0x102ff20000010842 */
[----:B------:R-:W-:Y:S01]  /*15e50*/  MUFU.EX2 R249, R56 ;  /* 0x0000003800f97308 */ /* 0x000fe20000000800 */
[----:B--2---:R-:W-:Y:S07]  /*15e60*/  FMUL.FTZ R32, R41, R164 ;  /* 0x000000a429207220 */ /* 0x004fee0000410000 */
[-C--:B------:R-:W-:Y:S08]  /*15e70*/  HMMA.16816.F32 R32, R44, R48.reuse, R32 ;  /* 0x000000302c20723c */ /* 0x080ff00000001820 */
[C---:B------:R-:W-:Y:S07]  /*15e80*/  HMMA.16816.F32 R104, R36.reuse, R48, R104 ;  /* 0x000000302468723c */ /* 0x040fee0000001868 */
[--C-:B------:R-:W-:Y:S01]  /*15e90*/  FFMA.FTZ R48, R190, c[0x0][0x2d0], -R43.reuse ;  /* 0x0000b400be307a23 */ /* 0x100fe2000001082b */
[-C--:B------:R-:W-:Y:S03]  /*15ea0*/  HMMA.16816.F32 R108, R36, R50.reuse, R108 ;  /* 0x00000032246c723c */ /* 0x080fe6000000186c */
[----:B------:R1:W-:Y:S05]  /*15eb0*/  MUFU.EX2 R252, R48 ;  /* 0x0000003000fc7308 */ /* 0x0003ea0000000800 */
[C---:B------:R-:W-:Y:S08]  /*15ec0*/  HMMA.16816.F32 R112, R44.reuse, R50, R112 ;  /* 0x000000322c70723c */ /* 0x040ff00000001870 */
[-C--:B-----5:R-:W-:Y:S08]  /*15ed0*/  HMMA.16816.F32 R116, R44, R52.reuse, R116 ;  /* 0x000000342c74723c */ /* 0x0a0ff00000001874 */
[C---:B------:R-:W-:Y:S04]  /*15ee0*/  HMMA.16816.F32 R120, R36.reuse, R52, R120 ;  /* 0x000000342478723c */ /* 0x040fe80000001878 */
[--C-:B-1----:R-:W-:Y:S03]  /*15ef0*/  FFMA.FTZ R48, R57, c[0x0][0x2d0], -R66.reuse ;  /* 0x0000b40039307a23 */ /* 0x102fe60000010842 */
[--C-:B------:R-:W-:Y:S01]  /*15f00*/  FFMA.FTZ R52, R71, c[0x0][0x2d0], -R66.reuse ;  /* 0x0000b40047347a23 */ /* 0x100fe20000010842 */
[----:B------:R1:W-:Y:S01]  /*15f10*/  MUFU.EX2 R251, R48 ;  /* 0x0000003000fb7308 */ /* 0x0003e20000000800 */
[-C--:B------:R-:W-:Y:S07]  /*15f20*/  HMMA.16816.F32 R124, R36, R54.reuse, R124 ;  /* 0x00000036247c723c */ /* 0x080fee000000187c */
[C---:B------:R-:W-:Y:S02]  /*15f30*/  FMUL.FTZ R36, R41.reuse, R168 ;  /* 0x000000a829247220 */ /* 0x040fe40000410000 */
[----:B------:R2:W5:Y:S03]  /*15f40*/  MUFU.EX2 R248, R52 ;  /* 0x0000003400f87308 */ /* 0x0005660000000800 */
[----:B------:R-:W-:Y:S02]  /*15f50*/  FMUL.FTZ R37, R41, R169 ;  /* 0x000000a929257220 */ /* 0x000fe40000410000 */
[C---:B------:R-:W-:Y:S02]  /*15f60*/  FMUL.FTZ R38, R40.reuse, R170 ;  /* 0x000000aa28267220 */ /* 0x040fe40000410000 */
[----:B------:R-:W-:Y:S07]  /*15f70*/  FMUL.FTZ R39, R40, R171 ;  /* 0x000000ab28277220 */ /* 0x000fee0000410000 */
[----:B------:R-:W-:Y:S04]  /*15f80*/  HMMA.16816.F32 R36, R44, R54, R36 ;  /* 0x000000362c24723c */ /* 0x000fe80000001824 */
[----:B-1----:R-:W-:Y:S02]  /*15f90*/  FFMA.FTZ R48, R60, c[0x0][0x2d0], -R66 ;  /* 0x0000b4003c307a23 */ /* 0x002fe40000010842 */
[--C-:B------:R-:W-:Y:S01]  /*15fa0*/  FFMA.FTZ R60, R96, c[0x0][0x2d0], -R64.reuse ;  /* 0x0000b400603c7a23 */ /* 0x100fe20000010840 */
[----:B------:R-:W-:Y:S01]  /*15fb0*/  F2FP.PACK_AB R47, R141, R161 ;  /* 0x000000a18d2f723e */ /* 0x000fe200000000ff */
[----:B------:R1:W1:Y:S01]  /*15fc0*/  MUFU.EX2 R250, R48 ;  /* 0x0000003000fa7308 */ /* 0x0002620000000800 */
[----:B------:R-:W-:Y:S03]  /*15fd0*/  F2FP.PACK_AB R44, R136, R158 ;  /* 0x0000009e882c723e */ /* 0x000fe600000000ff */
[--C-:B--2---:R-:W-:Y:S01]  /*15fe0*/  FFMA.FTZ R52, R191, c[0x0][0x2d0], -R43.reuse ;  /* 0x0000b400bf347a23 */ /* 0x104fe2000001082b */
[----:B---3--:R-:W-:Y:S02]  /*15ff0*/  F2FP.PACK_AB R45, R138, R157 ;  /* 0x0000009d8a2d723e */ /* 0x008fe400000000ff */
[----:B------:R-:W-:Y:S02]  /*16000*/  F2FP.PACK_AB R46, R95, R162 ;  /* 0x000000a25f2e723e */ /* 0x000fe400000000ff */
[----:B------:R-:W-:Y:S01]  /*16010*/  MOV R191, R59 ;  /* 0x0000003b00bf7202 */ /* 0x000fe20000000f00 */
[----:B------:R2:W-:Y:S01]  /*16020*/  MUFU.EX2 R190, R52 ;  /* 0x0000003400be7308 */ /* 0x0005e20000000800 */
[----:B-----5:R-:W-:Y:S01]  /*16030*/  F2FP.PACK_AB R55, R248, R249 ;  /* 0x000000f9f837723e */ /* 0x020fe200000000ff */
[----:B------:R-:W-:Y:S01]  /*16040*/  LDSM.16.MT88.4 R56, [R216+0x900] ;  /* 0x00090000d838783b */ /* 0x000fe20000004200 */
[----:B------:R-:W-:Y:S07]  /*16050*/  F2FP.PACK_AB R54, R191, R140 ;  /* 0x0000008cbf36723e */ /* 0x000fee00000000ff */
[----:B------:R3:W-:Y:S01]  /*16060*/  MUFU.EX2 R166, R60 ;  /* 0x0000003c00a67308 */ /* 0x0007e20000000800 */
[----:B-1----:R-:W1:Y:S01]  /*16070*/  LDSM.16.MT88.4 R48, [R213+0x900] ;  /* 0x00090000d530783b */ /* 0x002e620000004200 */
[----:B------:R-:W-:Y:S01]  /*16080*/  F2FP.PACK_AB R53, R250, R251 ;  /* 0x000000fbfa35723e */ /* 0x000fe200000000ff */
[--C-:B--2---:R-:W-:Y:S07]  /*16090*/  FFMA.FTZ R52, R85, c[0x0][0x2d0], -R64.reuse ;  /* 0x0000b40055347a23 */ /* 0x104fee0000010840 */
[----:B------:R2:W-:Y:S01]  /*160a0*/  MUFU.EX2 R167, R52 ;  /* 0x0000003400a77308 */ /* 0x0005e20000000800 */
[----:B---3--:R-:W3:Y:S01]  /*160b0*/  LDSM.16.MT88.4 R60, [R214+0x900] ;  /* 0x00090000d63c783b */ /* 0x008ee20000004200 */
[----:B--2---:R-:W-:Y:S01]  /*160c0*/  F2FP.PACK_AB R52, R160, R156 ;  /* 0x0000009ca034723e */ /* 0x004fe200000000ff */
[-C--:B-1----:R-:W-:Y:S08]  /*160d0*/  HMMA.16816.F32 R4, R44, R48.reuse, R4 ;  /* 0x000000302c04723c */ /* 0x082ff00000001804 */
[C---:B------:R-:W-:Y:S07]  /*160e0*/  HMMA.16816.F32 R8, R52.reuse, R48, R8 ;  /* 0x000000303408723c */ /* 0x040fee0000001808 */
[--C-:B------:R-:W-:Y:S01]  /*160f0*/  FFMA.FTZ R48, R193, c[0x0][0x2d0], -R43.reuse ;  /* 0x0000b400c1307a23 */ /* 0x100fe2000001082b */
[-C--:B------:R-:W-:Y:S03]  /*16100*/  HMMA.16816.F32 R12, R52, R50.reuse, R12 ;  /* 0x00000032340c723c */ /* 0x080fe6000000180c */
[----:B------:R1:W-:Y:S01]  /*16110*/  MUFU.EX2 R189, R48 ;  /* 0x0000003000bd7308 */ /* 0x0003e20000000800 */
[----:B------:R-:W-:Y:S04]  /*16120*/  MOV R193, R141 ;  /* 0x0000008d00c17202 */ /* 0x000fe80000000f00 */
[C---:B------:R-:W-:Y:S08]  /*16130*/  HMMA.16816.F32 R16, R44.reuse, R50, R16 ;  /* 0x000000322c10723c */ /* 0x040ff00000001810 */
[-C--:B------:R-:W-:Y:S08]  /*16140*/  HMMA.16816.F32 R20, R44, R56.reuse, R20 ;  /* 0x000000382c14723c */ /* 0x080ff00000001814 */
[C---:B------:R-:W-:Y:S04]  /*16150*/  HMMA.16816.F32 R24, R52.reuse, R56, R24 ;  /* 0x000000383418723c */ /* 0x040fe80000001818 */
[----:B-1----:R-:W-:Y:S01]  /*16160*/  FFMA.FTZ R48, R194, c[0x0][0x2d0], -R43 ;  /* 0x0000b400c2307a23 */ /* 0x002fe2000001082b */
[----:B------:R-:W-:Y:S02]  /*16170*/  MOV R194, R95 ;  /* 0x0000005f00c27202 */ /* 0x000fe40000000f00 */
[--C-:B------:R-:W-:Y:S01]  /*16180*/  FFMA.FTZ R56, R83, c[0x0][0x2d0], -R65.reuse ;  /* 0x0000b40053387a23 */ /* 0x100fe20000010841 */
[-C--:B------:R-:W-:Y:S01]  /*16190*/  HMMA.16816.F32 R28, R52, R58.reuse, R28 ;  /* 0x0000003a341c723c */ /* 0x080fe2000000181c */
[----:B------:R1:W-:Y:S07]  /*161a0*/  MUFU.EX2 R188, R48 ;  /* 0x0000003000bc7308 */ /* 0x0003ee0000000800 */
        /* <DEDUP_REMOVED lines=13> */
[----:B------:R-:W-:Y:S08]  /*16280*/  MOV R192, R140 ;  /* 0x0000008c00c07202 */ /* 0x000ff00000000f00 */
[----:B------:R1:W-:Y:S01]  /*16290*/  MUFU.EX2 R186, R48 ;  /* 0x0000003000ba7308 */ /* 0x0003e20000000800 */
[--C-:B--2---:R-:W-:Y:S09]  /*162a0*/  FFMA.FTZ R56, R87, c[0x0][0x2d0], -R65.reuse ;  /* 0x0000b40057387a23 */ /* 0x104ff20000010841 */
[----:B------:R2:W-:Y:S01]  /*162b0*/  MUFU.EX2 R184, R56 ;  /* 0x0000003800b87308 */ /* 0x0005e20000000800 */
[----:B---3--:R-:W-:Y:S09]  /*162c0*/  FFMA.FTZ R60, R76, c[0x0][0x2d0], -R66 ;  /* 0x0000b4004c3c7a23 */ /* 0x008ff20000010842 */
[----:B------:R3:W-:Y:S01]  /*162d0*/  MUFU.EX2 R180, R60 ;  /* 0x0000003c00b47308 */ /* 0x0007e20000000800 */
[----:B-1----:R-:W-:Y:S09]  /*162e0*/  FFMA.FTZ R48, R82, c[0x0][0x2d0], -R65 ;  /* 0x0000b40052307a23 */ /* 0x002ff20000010841 */
[----:B------:R1:W-:Y:S01]  /*162f0*/  MUFU.EX2 R165, R48 ;  /* 0x0000003000a57308 */ /* 0x0003e20000000800 */
[--C-:B--2---:R-:W-:Y:S01]  /*16300*/  FFMA.FTZ R56, R195, c[0x0][0x2d0], -R43.reuse ;  /* 0x0000b400c3387a23 */ /* 0x104fe2000001082b */
[----:B------:R-:W-:Y:S08]  /*16310*/  MOV R195, R138 ;  /* 0x0000008a00c37202 */ /* 0x000ff00000000f00 */
[----:B------:R2:W-:Y:S01]  /*16320*/  MUFU.EX2 R183, R56 ;  /* 0x0000003800b77308 */ /* 0x0005e20000000800 */
[----:B---3--:R-:W-:Y:S01]  /*16330*/  FFMA.FTZ R60, R197, c[0x0][0x2d0], -R64 ;  /* 0x0000b400c53c7a23 */ /* 0x008fe20000010840 */
[----:B------:R-:W-:Y:S08]  /*16340*/  MOV R197, R176 ;  /* 0x000000b000c57202 */ /* 0x000ff00000000f00 */
[----:B------:R3:W-:Y:S01]  /*16350*/  MUFU.EX2 R176, R60 ;  /* 0x0000003c00b07308 */ /* 0x0007e20000000800 */
[----:B-1----:R-:W1:Y:S01]  /*16360*/  LDSM.16.MT88.4 R48, [R215+0x900] ;  /* 0x00090000d730783b */ /* 0x002e620000004200 */
[--C-:B--2---:R-:W-:Y:S08]  /*16370*/  FFMA.FTZ R56, R72, c[0x0][0x2d0], -R66.reuse ;  /* 0x0000b40048387a23 */ /* 0x104ff00000010842 */
[----:B------:R2:W5:Y:S01]  /*16380*/  MUFU.EX2 R182, R56 ;  /* 0x0000003800b67308 */ /* 0x0005620000000800 */
[----:B---3--:R-:W-:Y:S08]  /*16390*/  LDSM.16.MT88.4 R60, [R214+0x1100] ;  /* 0x00110000d63c783b */ /* 0x008ff00000004200 */
[----:B--2---:R-:W2:Y:S01]  /*163a0*/  LDSM.16.MT88.4 R56, [R213+0x1100] ;  /* 0x00110000d538783b */ /* 0x004ea20000004200 */
[-C--:B-1----:R-:W-:Y:S08]  /*163b0*/  HMMA.16816.F32 R116, R44, R48.reuse, R116 ;  /* 0x000000302c74723c */ /* 0x082ff00000001874 */
[C---:B------:R-:W-:Y:S07]  /*163c0*/  HMMA.16816.F32 R120, R52.reuse, R48, R120 ;  /* 0x000000303478723c */ /* 0x040fee0000001878 */
[----:B------:R-:W-:Y:S01]  /*163d0*/  FFMA.FTZ R48, R77, c[0x0][0x2d0], -R66 ;  /* 0x0000b4004d307a23 */ /* 0x000fe20000010842 */
[-C--:B------:R-:W-:Y:S01]  /*163e0*/  HMMA.16816.F32 R124, R52, R50.reuse, R124 ;  /* 0x00000032347c723c */ /* 0x080fe2000000187c */
[----:B------:R-:W1:Y:S02]  /*163f0*/  LDSM.16.MT88.4 R52, [R216+0x1100] ;  /* 0x00110000d834783b */ /* 0x000e640000004200 */
[----:B------:R3:W2:Y:S01]  /*16400*/  MUFU.EX2 R179, R48 ;  /* 0x0000003000b37308 */ /* 0x0006a20000000800 */
[----:B-----5:R-:W-:Y:S04]  /*16410*/  F2FP.PACK_AB R49, R181, R182 ;  /* 0x000000b6b531723e */ /* 0x020fe800000000ff */
[----:B------:R-:W-:Y:S07]  /*16420*/  HMMA.16816.F32 R36, R44, R50, R36 ;  /* 0x000000322c24723c */ /* 0x000fee0000001824 */
[----:B------:R-:W-:Y:S02]  /*16430*/  F2FP.PACK_AB R44, R190, R252 ;  /* 0x000000fcbe2c723e */ /* 0x000fe400000000ff */
[----:B------:R-:W-:Y:S03]  /*16440*/  F2FP.PACK_AB R45, R166, R167 ;  /* 0x000000a7a62d723e */ /* 0x000fe600000000ff */
[----:B------:R-:W-:Y:S02]  /*16450*/  F2FP.PACK_AB R46, R188, R189 ;  /* 0x000000bdbc2e723e */ /* 0x000fe400000000ff */
[----:B------:R-:W-:Y:S02]  /*16460*/  F2FP.PACK_AB R47, R186, R187 ;  /* 0x000000bbba2f723e */ /* 0x000fe400000000ff */
[----:B------:R-:W-:Y:S01]  /*16470*/  F2FP.PACK_AB R50, R184, R185 ;  /* 0x000000b9b832723e */ /* 0x000fe200000000ff */
[--C-:B---3--:R-:W-:Y:S01]  /*16480*/  FFMA.FTZ R48, R198, c[0x0][0x2d0], -R43.reuse ;  /* 0x0000b400c6307a23 */ /* 0x108fe2000001082b */
[----:B--2---:R-:W-:Y:S03]  /*16490*/  F2FP.PACK_AB R51, R179, R180 ;  /* 0x000000b4b333723e */ /* 0x004fe600000000ff */
[-C--:B------:R-:W-:Y:S01]  /*164a0*/  HMMA.16816.F32 R4, R44, R56.reuse, R4 ;  /* 0x000000382c04723c */ /* 0x080fe20000001804 */
[----:B------:R2:W-:Y:S02]  /*164b0*/  MUFU.EX2 R178, R48 ;  /* 0x0000003000b27308 */ /* 0x0005e40000000800 */
[----:B------:R-:W-:Y:S02]  /*164c0*/  IMAD.MOV.U32 R198, RZ, RZ, R136 ;  /* 0x000000ffffc67224 */ /* 0x000fe400078e0088 */
[----:B--2---:R-:W-:Y:S01]  /*164d0*/  FFMA.FTZ R48, R196, c[0x0][0x2d0], -R64 ;  /* 0x0000b400c4307a23 */ /* 0x004fe20000010840 */
[----:B------:R-:W-:Y:S05]  /*164e0*/  MOV R196, R137 ;  /* 0x0000008900c47202 */ /* 0x000fea0000000f00 */
[----:B------:R2:W-:Y:S02]  /*164f0*/  MUFU.EX2 R177, R48 ;  /* 0x0000003000b17308 */ /* 0x0005e40000000800 */
[----:B--2---:R-:W-:Y:S07]  /*16500*/  F2FP.PACK_AB R48, R164, R165 ;  /* 0x000000a5a430723e */ /* 0x004fee00000000ff */
[C---:B------:R-:W-:Y:S07]  /*16510*/  HMMA.16816.F32 R8, R48.reuse, R56, R8 ;  /* 0x000000383008723c */ /* 0x040fee0000001808 */
[--C-:B------:R-:W-:Y:S01]  /*16520*/  FFMA.FTZ R56, R203, c[0x0][0x2d0], -R43.reuse ;  /* 0x0000b400cb387a23 */ /* 0x100fe2000001082b */
[-C--:B------:R-:W-:Y:S04]  /*16530*/  HMMA.16816.F32 R12, R48, R58.reuse, R12 ;  /* 0x0000003a300c723c */ /* 0x080fe8000000180c */
[----:B------:R-:W-:Y:S02]  /*16540*/  MOV R203, R175 ;  /* 0x000000af00cb7202 */ /* 0x000fe40000000f00 */
[----:B------:R2:W-:Y:S02]  /*16550*/  MUFU.EX2 R175, R56 ;  /* 0x0000003800af7308 */ /* 0x0005e40000000800 */
[C---:B------:R-:W-:Y:S08]  /*16560*/  HMMA.16816.F32 R16, R44.reuse, R58, R16 ;  /* 0x0000003a2c10723c */ /* 0x040ff00000001810 */
[-C--:B-1----:R-:W-:Y:S08]  /*16570*/  HMMA.16816.F32 R20, R44, R52.reuse, R20 ;  /* 0x000000342c14723c */ /* 0x082ff00000001814 */
[C---:B------:R-:W-:Y:S04]  /*16580*/  HMMA.16816.F32 R24, R48.reuse, R52, R24 ;  /* 0x000000343018723c */ /* 0x040fe80000001818 */
[----:B--2---:R-:W-:Y:S04]  /*16590*/  FFMA.FTZ R56, R204, c[0x0][0x2d0], -R43 ;  /* 0x0000b400cc387a23 */ /* 0x004fe8000001082b */
[-C--:B------:R-:W-:Y:S01]  /*165a0*/  HMMA.16816.F32 R28, R48, R54.reuse, R28 ;  /* 0x00000036301c723c */ /* 0x080fe2000000181c */
[----:B------:R1:W-:Y:S03]  /*165b0*/  MUFU.EX2 R174, R56 ;  /* 0x0000003800ae7308 */ /* 0x0003e60000000800 */
[----:B------:R-:W-:Y:S02]  /*165c0*/  FFMA.FTZ R52, R98, c[0x0][0x2d0], -R65 ;  /* 0x0000b40062347a23 */ /* 0x000fe40000010841 */
[----:B------:R-:W-:Y:S02]  /*165d0*/  IMAD.MOV.U32 R204, RZ, RZ, R142 ;  /* 0x000000ffffcc7224 */ /* 0x000fe400078e008e */
[C---:B------:R-:W-:Y:S03]  /*165e0*/  HMMA.16816.F32 R100, R44.reuse, R54, R100 ;  /* 0x000000362c64723c */ /* 0x040fe60000001864 */
[----:B------:R2:W-:Y:S01]  /*165f0*/  MUFU.EX2 R133, R52 ;  /* 0x0000003400857308 */ /* 0x0005e20000000800 */
[----:B------:R-:W-:Y:S04]  /*16600*/  IMAD.MOV.U32 R142, RZ, RZ, R135 ;  /* 0x000000ffff8e7224 */ /* 0x000fe800078e0087 */
[-C--:B------:R-:W-:Y:S08]  /*16610*/  HMMA.16816.F32 R32, R44, R60.reuse, R32 ;  /* 0x0000003c2c20723c */ /* 0x080ff00000001820 */
[C---:B------:R-:W-:Y:S04]  /*16620*/  HMMA.16816.F32 R104, R48.reuse, R60, R104 ;  /* 0x0000003c3068723c */ /* 0x040fe80000001868 */
[----:B-1----:R-:W-:Y:S01]  /*16630*/  FFMA.FTZ R56, R201, c[0x0][0x2d0], -R64 ;  /* 0x0000b400c9387a23 */ /* 0x002fe20000010840 */
[----:B------:R-:W-:Y:S02]  /*16640*/  MOV R201, R172 ;  /* 0x000000ac00c97202 */ /* 0x000fe40000000f00 */
[----:B------:R-:W-:Y:S01]  /*16650*/  FFMA.FTZ R60, R89, c[0x0][0x2d0], -R66 ;  /* 0x0000b400593c7a23 */ /* 0x000fe20000010842 */
[-C--:B------:R-:W-:Y:S01]  /*16660*/  HMMA.16816.F32 R108, R48, R62.reuse, R108 ;  /* 0x0000003e306c723c */ /* 0x080fe2000000186c */
[----:B------:R1:W-:Y:S03]  /*16670*/  MUFU.EX2 R172, R56 ;  /* 0x0000003800ac7308 */ /* 0x0003e60000000800 */
[--C-:B--2---:R-:W-:Y:S04]  /*16680*/  FFMA.FTZ R52, R99, c[0x0][0x2d0], -R65.reuse ;  /* 0x0000b40063347a23 */ /* 0x104fe80000010841 */
[C---:B------:R-:W-:Y:S03]  /*16690*/  HMMA.16816.F32 R112, R44.reuse, R62, R112 ;  /* 0x0000003e2c70723c */ /* 0x040fe60000001870 */
[----:B------:R2:W-:Y:S10]  /*166a0*/  MUFU.EX2 R135, R52 ;  /* 0x0000003400877308 */ /* 0x0005f40000000800 */
[----:B------:R3:W-:Y:S01]  /*166b0*/  MUFU.EX2 R98, R60 ;  /* 0x0000003c00627308 */ /* 0x0007e20000000800 */
[----:B-1----:R-:W-:Y:S01]  /*166c0*/  FFMA.FTZ R56, R202, c[0x0][0x2d0], -R64 ;  /* 0x0000b400ca387a23 */ /* 0x002fe20000010840 */
[----:B------:R-:W-:Y:S08]  /*166d0*/  MOV R202, R173 ;  /* 0x000000ad00ca7202 */ /* 0x000ff00000000f00 */
[----:B------:R1:W-:Y:S01]  /*166e0*/  MUFU.EX2 R173, R56 ;  /* 0x0000003800ad7308 */ /* 0x0003e20000000800 */
[--C-:B--2---:R-:W-:Y:S01]  /*166f0*/  FFMA.FTZ R52, R199, c[0x0][0x2d0], -R65.reuse ;  /* 0x0000b400c7347a23 */ /* 0x104fe20000010841 */
[----:B------:R-:W-:Y:S08]  /*16700*/  MOV R199, R132 ;  /* 0x0000008400c77202 */ /* 0x000ff00000000f00 */
[----:B------:R2:W-:Y:S01]  /*16710*/  MUFU.EX2 R132, R52 ;  /* 0x0000003400847308 */ /* 0x0005e20000000800 */
[----:B---3--:R-:W-:Y:S09]  /*16720*/  FFMA.FTZ R60, R92, c[0x0][0x2d0], -R66 ;  /* 0x0000b4005c3c7a23 */ /* 0x008ff20000010842 */
[----:B------:R3:W-:Y:S01]  /*16730*/  MUFU.EX2 R97, R60 ;  /* 0x0000003c00617308 */ /* 0x0007e20000000800 */
[----:B-1----:R-:W1:Y:S01]  /*16740*/  LDSM.16.MT88.4 R56, [R215+0x1100] ;  /* 0x00110000d738783b */ /* 0x002e620000004200 */
[----:B--2---:R-:W-:Y:S01]  /*16750*/  FFMA.FTZ R52, R200, c[0x0][0x2d0], -R65 ;  /* 0x0000b400c8347a23 */ /* 0x004fe20000010841 */
[----:B------:R-:W-:Y:S07]  /*16760*/  MOV R200, R131 ;  /* 0x0000008300c87202 */ /* 0x000fee0000000f00 */
[----:B------:R2:W5:Y:S01]  /*16770*/  MUFU.EX2 R134, R52 ;  /* 0x0000003400867308 */ /* 0x0005620000000800 */
[----:B---3--:R-:W-:Y:S02]  /*16780*/  FFMA.FTZ R60, R207, c[0x0][0x2d0], -R64 ;  /* 0x0000b400cf3c7a23 */ /* 0x008fe40000010840 */
[----:B------:R-:W-:Y:S02]  /*16790*/  IMAD.MOV.U32 R207, RZ, RZ, R69 ;  /* 0x000000ffffcf7224 */ /* 0x000fe400078e0045 */
[--C-:B--2---:R-:W-:Y:S01]  /*167a0*/  FFMA.FTZ R52, R205, c[0x0][0x2d0], -R43.reuse ;  /* 0x0000b400cd347a23 */ /* 0x104fe2000001082b */
[-C--:B-1----:R-:W-:Y:S01]  /*167b0*/  HMMA.16816.F32 R116, R44, R56.reuse, R116 ;  /* 0x000000382c74723c */ /* 0x082fe20000001874 */
[----:B------:R-:W2:Y:S03]  /*167c0*/  LDL.LU R205, [R1+0x10] ;  /* 0x0000100001cd7983 */ /* 0x000ea60000300800 */
[----:B------:R1:W-:Y:S04]  /*167d0*/  MUFU.EX2 R131, R52 ;  /* 0x0000003400837308 */ /* 0x0003e80000000800 */
[C---:B------:R-:W-:Y:S07]  /*167e0*/  HMMA.16816.F32 R120, R48.reuse, R56, R120 ;  /* 0x000000383078723c */ /* 0x040fee0000001878 */
[--C-:B------:R-:W-:Y:S01]  /*167f0*/  FFMA.FTZ R56, R93, c[0x0][0x2d0], -R66.reuse ;  /* 0x0000b4005d387a23 */ /* 0x100fe20000010842 */
[-C--:B------:R-:W-:Y:S01]  /*16800*/  HMMA.16816.F32 R124, R48, R58.reuse, R124 ;  /* 0x0000003a307c723c */ /* 0x080fe2000000187c */
[----:B------:R3:W-:Y:S06]  /*16810*/  MUFU.EX2 R93, R60 ;  /* 0x0000003c005d7308 */ /* 0x0007ec0000000800 */
[--C-:B------:R-:W-:Y:S01]  /*16820*/  FFMA.FTZ R48, R211, c[0x0][0x2d0], -R43.reuse ;  /* 0x0000b400d3307a23 */ /* 0x100fe2000001082b */
[----:B------:R-:W-:Y:S03]  /*16830*/  HMMA.16816.F32 R36, R44, R58, R36 ;  /* 0x0000003a2c24723c */ /* 0x000fe60000001824 */
[----:B------:R4:W-:Y:S01]  /*16840*/  MUFU.EX2 R95, R48 ;  /* 0x00000030005f7308 */ /* 0x0009e20000000800 */
[----:B-1----:R-:W-:Y:S01]  /*16850*/  FFMA.FTZ R52, R88, c[0x0][0x2d0], -R66 ;  /* 0x0000b40058347a23 */ /* 0x002fe20000010842 */
[----:B-----5:R-:W-:Y:S01]  /*16860*/  F2FP.PACK_AB R50, R134, R132 ;  /* 0x000000848632723e */ /* 0x020fe200000000ff */
[----:B------:R-:W-:Y:S01]  /*16870*/  IMAD.MOV.U32 R211, RZ, RZ, R142 ;  /* 0x000000ffffd37224 */ /* 0x000fe200078e008e */
[----:B------:R-:W-:Y:S02]  /*16880*/  F2FP.PACK_AB R44, R178, R183 ;  /* 0x000000b7b22c723e */ /* 0x000fe400000000ff */
[----:B------:R-:W-:Y:S03]  /*16890*/  F2FP.PACK_AB R45, R176, R177 ;  /* 0x000000b1b02d723e */ /* 0x000fe600000000ff */
[----:B------:R-:W-:Y:S01]  /*168a0*/  F2FP.PACK_AB R46, R174, R175 ;  /* 0x000000afae2e723e */ /* 0x000fe200000000ff */
[----:B------:R-:W1:Y:S01]  /*168b0*/  MUFU.EX2 R99, R52 ;  /* 0x0000003400637308 */ /* 0x000e620000000800 */
[----:B------:R-:W-:Y:S02]  /*168c0*/  F2FP.PACK_AB R47, R173, R172 ;  /* 0x000000acad2f723e */ /* 0x000fe400000000ff */
[----:B------:R-:W-:Y:S01]  /*168d0*/  MOV R142, R68 ;  /* 0x00000044008e7202 */ /* 0x000fe20000000f00 */
[----:B---3--:R-:W-:Y:S06]  /*168e0*/  LDSM.16.MT88.4 R60, [R214+0x1900] ;  /* 0x00190000d63c783b */ /* 0x008fec0000004200 */
[----:B------:R3:W5:Y:S01]  /*168f0*/  MUFU.EX2 R96, R56 ;  /* 0x0000003800607308 */ /* 0x0007620000000800 */
[--C-:B----4-:R-:W-:Y:S02]  /*16900*/  FFMA.FTZ R48, R206, c[0x0][0x2d0], -R64.reuse ;  /* 0x0000b400ce307a23 */ /* 0x110fe40000010840 */
[----:B------:R-:W4:Y:S07]  /*16910*/  LDL.LU R206, [R1+0xc] ;  /* 0x00000c0001ce7983 */ /* 0x000f2e0000300800 */
[----:B------:R5:W-:Y:S01]  /*16920*/  MUFU.EX2 R89, R48 ;  /* 0x0000003000597308 */ /* 0x000be20000000800 */
[----:B------:R-:W4:Y:S01]  /*16930*/  LDL.LU R141, [R1+0x8] ;  /* 0x00000800018d7983 */ /* 0x000f220000300800 */
[----:B-1----:R-:W-:Y:S03]  /*16940*/  F2FP.PACK_AB R49, R98, R99 ;  /* 0x000000636231723e */ /* 0x002fe600000000ff */
[----:B------:R-:W1:Y:S08]  /*16950*/  LDSM.16.MT88.4 R52, [R213+0x1900] ;  /* 0x00190000d534783b */ /* 0x000e700000004200 */
[----:B---3--:R-:W3:Y:S01]  /*16960*/  LDSM.16.MT88.4 R56, [R216+0x1900] ;  /* 0x00190000d838783b */ /* 0x008ee20000004200 */
[----:B-----5:R-:W-:Y:S02]  /*16970*/  F2FP.PACK_AB R51, R96, R97 ;  /* 0x000000616033723e */ /* 0x020fe400000000ff */
[----:B------:R-:W-:Y:S01]  /*16980*/  F2FP.PACK_AB R48, R135, R133 ;  /* 0x000000858730723e */ /* 0x000fe200000000ff */
[-C--:B-1----:R-:W-:Y:S08]  /*16990*/  HMMA.16816.F32 R4, R44, R52.reuse, R4 ;  /* 0x000000342c04723c */ /* 0x082ff00000001804 */
[C---:B------:R-:W-:Y:S07]  /*169a0*/  HMMA.16816.F32 R8, R48.reuse, R52, R8 ;  /* 0x000000343008723c */ /* 0x040fee0000001808 */
[--C-:B------:R-:W-:Y:S01]  /*169b0*/  FFMA.FTZ R52, R234, c[0x0][0x2d0], -R43.reuse ;  /* 0x0000b400ea347a23 */ /* 0x100fe2000001082b */
[-C--:B------:R-:W-:Y:S03]  /*169c0*/  HMMA.16816.F32 R12, R48, R54.reuse, R12 ;  /* 0x00000036300c723c */ /* 0x080fe6000000180c */
[----:B------:R1:W-:Y:S05]  /*169d0*/  MUFU.EX2 R88, R52 ;  /* 0x0000003400587308 */ /* 0x0003ea0000000800 */
[C---:B------:R-:W-:Y:S08]  /*169e0*/  HMMA.16816.F32 R16, R44.reuse, R54, R16 ;  /* 0x000000362c10723c */ /* 0x040ff00000001810 */
[-C--:B---3--:R-:W-:Y:S08]  /*169f0*/  HMMA.16816.F32 R20, R44, R56.reuse, R20 ;  /* 0x000000382c14723c */ /* 0x088ff00000001814 */
        /* <DEDUP_REMOVED lines=21> */
[----:B-----5:R-:W-:Y:S09]  /*16b50*/  FFMA.FTZ R60, R78, c[0x0][0x2d0], -R66 ;  /* 0x0000b4004e3c7a23 */ /* 0x020ff20000010842 */
[----:B------:R5:W-:Y:S01]  /*16b60*/  MUFU.EX2 R68, R60 ;  /* 0x0000003c00447308 */ /* 0x000be20000000800 */
[----:B-1----:R-:W-:Y:S09]  /*16b70*/  FFMA.FTZ R52, R208, c[0x0][0x2d0], -R65 ;  /* 0x0000b400d0347a23 */ /* 0x002ff20000010841 */
[----:B------:R1:W-:Y:S01]  /*16b80*/  MUFU.EX2 R83, R52 ;  /* 0x0000003400537308 */ /* 0x0003e20000000800 */
[----:B---3--:R-:W-:Y:S09]  /*16b90*/  FFMA.FTZ R56, R236, c[0x0][0x2d0], -R43 ;  /* 0x0000b400ec387a23 */ /* 0x008ff2000001082b */
[----:B------:R3:W-:Y:S01]  /*16ba0*/  MUFU.EX2 R81, R56 ;  /* 0x0000003800517308 */ /* 0x0007e20000000800 */
[----:B-----5:R-:W-:Y:S09]  /*16bb0*/  FFMA.FTZ R60, R238, c[0x0][0x2d0], -R64 ;  /* 0x0000b400ee3c7a23 */ /* 0x020ff20000010840 */
[----:B------:R5:W-:Y:S01]  /*16bc0*/  MUFU.EX2 R73, R60 ;  /* 0x0000003c00497308 */ /* 0x000be20000000800 */
[----:B-1----:R-:W1:Y:S01]  /*16bd0*/  LDSM.16.MT88.4 R52, [R215+0x1900] ;  /* 0x00190000d734783b */ /* 0x002e620000004200 */
[----:B---3--:R-:W-:Y:S08]  /*16be0*/  FFMA.FTZ R56, R74, c[0x0][0x2d0], -R66 ;  /* 0x0000b4004a387a23 */ /* 0x008ff00000010842 */
[----:B------:R3:W1:Y:S01]  /*16bf0*/  MUFU.EX2 R80, R56 ;  /* 0x0000003800507308 */ /* 0x0006620000000800 */
[----:B-----5:R-:W-:Y:S01]  /*16c00*/  LDSM.16.MT88.4 R60, [R214+0x2100] ;  /* 0x00210000d63c783b */ /* 0x020fe20000004200 */
[----:B--2---:R-:W-:Y:S07]  /*16c10*/  FFMA.FTZ R2, R2, R205, R211 ;  /* 0x000000cd02027223 */ /* 0x004fee00000100d3 */
[----:B---3--:R-:W2:Y:S01]  /*16c20*/  LDSM.16.MT88.4 R56, [R213+0x2100] ;  /* 0x00210000d538783b */ /* 0x008ea20000004200 */
[----:B------:R-:W-:Y:S01]  /*16c30*/  FADD.FTZ R2, R202, R2 ;  /* 0x00000002ca027221 */ /* 0x000fe20000010000 */
[-C--:B-1----:R-:W-:Y:S08]  /*16c40*/  HMMA.16816.F32 R116, R44, R52.reuse, R116 ;  /* 0x000000342c74723c */ /* 0x082ff00000001874 */
[C---:B------:R-:W-:Y:S07]  /*16c50*/  HMMA.16816.F32 R120, R48.reuse, R52, R120 ;  /* 0x000000343078723c */ /* 0x040fee0000001878 */
[----:B------:R-:W-:Y:S01]  /*16c60*/  FFMA.FTZ R52, R79, c[0x0][0x2d0], -R66 ;  /* 0x0000b4004f347a23 */ /* 0x000fe20000010842 */
[-C--:B------:R-:W-:Y:S03]  /*16c70*/  HMMA.16816.F32 R124, R48, R54.reuse, R124 ;  /* 0x00000036307c723c */ /* 0x080fe6000000187c */
[----:B------:R1:W3:Y:S04]  /*16c80*/  MUFU.EX2 R67, R52 ;  /* 0x0000003400437308 */ /* 0x0002e80000000800 */
[----:B------:R-:W-:Y:S01]  /*16c90*/  FFMA.FTZ R48, R240, c[0x0][0x2d0], -R43 ;  /* 0x0000b400f0307a23 */ /* 0x000fe2000001082b */
[----:B------:R-:W-:Y:S04]  /*16ca0*/  HMMA.16816.F32 R36, R44, R54, R36 ;  /* 0x000000362c24723c */ /* 0x000fe80000001824 */
[----:B------:R-:W-:Y:S01]  /*16cb0*/  F2FP.PACK_AB R50, R82, R84 ;  /* 0x000000545232723e */ /* 0x000fe200000000ff */
[----:B------:R5:W5:Y:S01]  /*16cc0*/  MUFU.EX2 R76, R48 ;  /* 0x00000030004c7308 */ /* 0x000b620000000800 */
[----:B------:R-:W-:Y:S02]  /*16cd0*/  F2FP.PACK_AB R49, R77, R80 ;  /* 0x000000504d31723e */ /* 0x000fe400000000ff */
[----:B------:R-:W-:Y:S04]  /*16ce0*/  F2FP.PACK_AB R44, R95, R131 ;  /* 0x000000835f2c723e */ /* 0x000fe800000000ff */
[----:B------:R-:W-:Y:S02]  /*16cf0*/  F2FP.PACK_AB R45, R93, R89 ;  /* 0x000000595d2d723e */ /* 0x000fe400000000ff */
[----:B------:R-:W-:Y:S02]  /*16d00*/  F2FP.PACK_AB R46, R92, R88 ;  /* 0x000000585c2e723e */ /* 0x000fe400000000ff */
[----:B------:R-:W-:Y:S01]  /*16d10*/  F2FP.PACK_AB R47, R87, R86 ;  /* 0x00000056572f723e */ /* 0x000fe200000000ff */
[----:B-1----:R-:W1:Y:S01]  /*16d20*/  LDSM.16.MT88.4 R52, [R216+0x2100] ;  /* 0x00210000d834783b */ /* 0x002e620000004200 */
[----:B---3--:R-:W-:Y:S01]  /*16d30*/  F2FP.PACK_AB R51, R67, R68 ;  /* 0x000000444333723e */ /* 0x008fe200000000ff */
[----:B----4-:R-:W-:Y:S04]  /*16d40*/  FFMA.FTZ R40, R40, R206, R207 ;  /* 0x000000ce28287223 */ /* 0x010fe800000100cf */
[-C--:B--2---:R-:W-:Y:S03]  /*16d50*/  HMMA.16816.F32 R4, R44, R56.reuse, R4 ;  /* 0x000000382c04723c */ /* 0x084fe60000001804 */
[----:B------:R-:W-:Y:S02]  /*16d60*/  FFMA.FTZ R41, R41, R141, R142 ;  /* 0x0000008d29297223 */ /* 0x000fe4000001008e */
[--C-:B-----5:R-:W-:Y:S01]  /*16d70*/  FFMA.FTZ R48, R237, c[0x0][0x2d0], -R64.reuse ;  /* 0x0000b400ed307a23 */ /* 0x120fe20000010840 */
[----:B------:R-:W-:Y:S03]  /*16d80*/  F2FP.PACK_AB R168, R76, R81 ;  /* 0x000000514ca8723e */ /* 0x000fe600000000ff */
[----:B------:R2:W3:Y:S03]  /*16d90*/  MUFU.EX2 R75, R48 ;  /* 0x00000030004b7308 */ /* 0x0004e60000000800 */
        /* <DEDUP_REMOVED lines=47> */
[----:B------:R-:W-:Y:S06]  /*17090*/  FFMA.FTZ R66, R42, c[0x0][0x2d0], -R66 ;  /* 0x0000b4002a427a23 */ /* 0x000fec0000010842 */
[----:B------:R-:W-:Y:S10]  /*170a0*/  MUFU.EX2 R43, R43 ;  /* 0x0000002b002b7308 */ /* 0x000ff40000000800 */
[----:B------:R-:W2:Y:S02]  /*170b0*/  MUFU.EX2 R66, R66 ;  /* 0x0000004200427308 */ /* 0x000ea40000000800 */
[----:B--2---:R-:W-:Y:S07]  /*170c0*/  F2FP.PACK_AB R47, R66, R43 ;  /* 0x0000002b422f723e */ /* 0x004fee00000000ff */
        /* <DEDUP_REMOVED lines=8> */
[----:B------:R-:W-:Y:S02]  /*17150*/  FFMA.FTZ R12, R0, R152, R153 ;  /* 0x00000098000c7223 */ /* 0x000fe40000010099 */
[----:B------:R-:W-:Y:S01]  /*17160*/  FADD.FTZ R8, R204, R8 ;  /* 0x00000008cc087221 */ /* 0x000fe20000010000 */
[-C--:B-1----:R-:W-:Y:S03]  /*17170*/  HMMA.16816.F32 R152, R168, R48.reuse, R20 ;  /* 0x00000030a898723c */ /* 0x082fe60000001814 */
        /* <DEDUP_REMOVED lines=108> */
.L_x_284:
[----:B-1----:R-:W3:Y:S04]  /*17840*/  LDL.LU R0, [R1+0x8] ;  /* 0x0000080001007983 */ /* 0x002ee80000300800 */
[----:B--2---:R-:W2:Y:S04]  /*17850*/  LDL.LU R4, [R1+0xc] ;  /* 0x00000c0001047983 */ /* 0x004ea80000300800 */
[----:B------:R-:W4:Y:S04]  /*17860*/  LDL.LU R9, [R1+0x10] ;  /* 0x0000100001097983 */ /* 0x000f280000300800 */
[----:B------:R-:W5:Y:S01]  /*17870*/  LDL.LU R2, [R1+0x14] ;  /* 0x0000140001027983 */ /* 0x000f620000300800 */
[----:B------:R-:W-:-:S02]  /*17880*/  MOV R37, 0xff800000 ;  /* 0xff80000000257802 */ /* 0x000fc40000000f00 */
[----:B------:R-:W-:Y:S02]  /*17890*/  MOV R38, 0xff800000 ;  /* 0xff80000000267802 */ /* 0x000fe40000000f00 */
[----:B------:R-:W-:Y:S02]  /*178a0*/  MOV R39, 0xff800000 ;  /* 0xff80000000277802 */ /* 0x000fe40000000f00 */
[----:B------:R-:W-:Y:S02]  /*178b0*/  MOV R40, 0xff800000 ;  /* 0xff80000000287802 */ /* 0x000fe40000000f00 */
[----:B------:R-:W-:Y:S01]  /*178c0*/  PLOP3.LUT P4, PT, PT, PT, PT, 0x8, 0x0 ;  /* 0x000000000000781c */ /* 0x000fe20003f8e170 */
[----:B---3--:R-:W1:Y:S04]  /*178d0*/  SHFL.BFLY PT, R5, R0, 0x2, 0x1f ;  /* 0x0c401f0000057f89 */ /* 0x008e6800000e0000 */
[----:B--2---:R-:W2:Y:S04]  /*178e0*/  SHFL.BFLY PT, R6, R4, 0x2, 0x1f ;  /* 0x0c401f0004067f89 */ /* 0x004ea800000e0000 */
[----:B----4-:R-:W3:Y:S04]  /*178f0*/  SHFL.BFLY PT, R7, R9, 0x2, 0x1f ;  /* 0x0c401f0009077f89 */ /* 0x010ee800000e0000 */
[----:B-----5:R-:W4:Y:S01]  /*17900*/  SHFL.BFLY PT, R8, R2, 0x2, 0x1f ;  /* 0x0c401f0002087f89 */ /* 0x020f2200000e0000 */
[----:B-1----:R-:W-:-:S02]  /*17910*/  FADD.FTZ R5, R5, R0 ;  /* 0x0000000005057221 */ /* 0x002fc40000010000 */
[----:B--2---:R-:W-:-:S03]  /*17920*/  FADD.FTZ R6, R6, R4 ;  /* 0x0000000406067221 */ /* 0x004fc60000010000 */
[----:B------:R-:W1:Y:S01]  /*17930*/  SHFL.BFLY PT, R0, R5, 0x1, 0x1f ;  /* 0x0c201f0005007f89 */ /* 0x000e6200000e0000 */
[----:B---3--:R-:W-:-:S03]  /*17940*/  FADD.FTZ R7, R7, R9 ;  /* 0x0000000907077221 */ /* 0x008fc60000010000 */
[----:B------:R-:W2:Y:S01]  /*17950*/  SHFL.BFLY PT, R4, R6, 0x1, 0x1f ;  /* 0x0c201f0006047f89 */ /* 0x000ea200000e0000 */
[----:B----4-:R-:W-:-:S03]  /*17960*/  FADD.FTZ R8, R8, R2 ;  /* 0x0000000208087221 */ /* 0x010fc60000010000 */
[----:B------:R-:W3:Y:S04]  /*17970*/  SHFL.BFLY PT, R2, R7, 0x1, 0x1f ;  /* 0x0c201f0007027f89 */ /* 0x000ee800000e0000 */
[----:B------:R-:W4:Y:S01]  /*17980*/  SHFL.BFLY PT, R9, R8, 0x1, 0x1f ;  /* 0x0c201f0008097f89 */ /* 0x000f2200000e0000 */
[----:B-1----:R-:W-:Y:S01]  /*17990*/  FADD.FTZ R5, R5, R0 ;  /* 0x0000000005057221 */ /* 0x002fe20000010000 */
[----:B------:R-:W-:Y:S01]  /*179a0*/  MOV R0, RZ ;  /* 0x000000ff00007202 */ /* 0x000fe20000000f00 */
[----:B--2---:R-:W-:-:S03]  /*179b0*/  FADD.FTZ R6, R6, R4 ;  /* 0x0000000406067221 */ /* 0x004fc60000010000 */
[----:B------:R-:W-:Y:S02]  /*179c0*/  FSETP.NE.FTZ.AND P3, PT, R5, RZ, PT ;  /* 0x000000ff0500720b */ /* 0x000fe40003f75000 */
[----:B------:R-:W-:Y:S01]  /*179d0*/  MOV R4, RZ ;  /* 0x000000ff00047202 */ /* 0x000fe20000000f00 */
[----:B---3--:R-:W-:Y:S01]  /*179e0*/  FADD.FTZ R7, R7, R2 ;  /* 0x0000000207077221 */ /* 0x008fe20000010000 */
[----:B------:R-:W-:Y:S02]  /*179f0*/  FSETP.NE.FTZ.AND P2, PT, R6, RZ, PT ;  /* 0x000000ff0600720b */ /* 0x000fe40003f55000 */
[----:B------:R-:W-:Y:S01]  /*17a00*/  MOV R2, RZ ;  /* 0x000000ff00027202 */ /* 0x000fe20000000f00 */
[----:B----4-:R-:W-:Y:S01]  /*17a10*/  FADD.FTZ R8, R9, R8 ;  /* 0x0000000809087221 */ /* 0x010fe20000010000 */
[----:B------:R-:W-:-:S05]  /*17a20*/  FSETP.NE.FTZ.AND P1, PT, R7, RZ, PT ;  /* 0x000000ff0700720b */ /* 0x000fca0003f35000 */
        /* <DEDUP_REMOVED lines=90> */
.L_x_226:
[----:B------:R-:W-:Y:S05]  /*17fd0*/  @P4 BRA `(.L_x_302) ;  /* 0x0000131000004947 */ /* 0x000fea0003800000 */
        /* <DEDUP_REMOVED lines=121> */
.L_x_303:
[----:B----4-:R-:W-:Y:S01]  /*18770*/  IMAD.MOV.U32 R4, RZ, RZ, c[0x0][0x4e8] ;  /* 0x00013a00ff047624 */ /* 0x010fe200078e00ff */
[----:B------:R-:W-:Y:S01]  /*18780*/  LEA.HI R6, R18, R18, RZ, 0x1 ;  /* 0x0000001212067211 */ /* 0x000fe200078f08ff */
[----:B------:R-:W1:Y:S01]  /*18790*/  S2R R19, SR_CTAID.Y ;  /* 0x0000000000137919 */ /* 0x000e620000002600 */
[----:B------:R-:W-:Y:S01]  /*187a0*/  SHF.R.S32.HI R8, RZ, 0x1f, R35 ;  /* 0x0000001fff087819 */ /* 0x000fe20000011423 */
[----:B------:R-:W-:Y:S01]  /*187b0*/  IMAD R7, R3, c[0x0][0x3a0], RZ ;  /* 0x0000e80003077a24 */ /* 0x000fe200078e02ff */
[----:B------:R-:W-:Y:S01]  /*187c0*/  LOP3.LUT R0, R6, 0x1ffffffe, RZ, 0xc0, !PT ;  /* 0x1ffffffe06007812 */ /* 0x000fe200078ec0ff */
[----:B------:R-:W2:Y:S01]  /*187d0*/  S2R R23, SR_CTAID.X ;  /* 0x0000000000177919 */ /* 0x000ea20000002500 */
[----:B------:R-:W-:Y:S01]  /*187e0*/  ISETP.NE.AND P2, PT, R4, 0x1, PT ;  /* 0x000000010400780c */ /* 0x000fe20003f45270 */
[----:B------:R-:W-:Y:S01]  /*187f0*/  IMAD.SHL.U32 R6, R6, 0x20, RZ ;  /* 0x0000002006067824 */ /* 0x000fe200078e00ff */
[----:B------:R-:W-:Y:S01]  /*18800*/  LOP3.LUT R4, R36, 0xffffffe0, RZ, 0xc0, !PT ;  /* 0xffffffe024047812 */ /* 0x000fe200078ec0ff */
[----:B------:R-:W-:Y:S01]  /*18810*/  IMAD.IADD R11, R18, 0x1, -R0 ;  /* 0x00000001120b7824 */ /* 0x000fe200078e0a00 */
[----:B------:R-:W-:Y:S01]  /*18820*/  LEA.HI R20, R42, R41, RZ, 0x3 ;  /* 0x000000292a147211 */ /* 0x000fe200078f18ff */
[----:B------:R-:W-:Y:S01]  /*18830*/  IMAD R7, R2, c[0x0][0x3a4], R7 ;  /* 0x0000e90002077a24 */ /* 0x000fe200078e0207 */
[----:B------:R-:W-:Y:S01]  /*18840*/  LEA.HI R8, R8, R35, RZ, 0x2 ;  /* 0x0000002308087211 */ /* 0x000fe200078f10ff */
[----:B------:R-:W-:Y:S01]  /*18850*/  IMAD.IADD R0, R41, 0x1, -R4 ;  /* 0x0000000129007824 */ /* 0x000fe200078e0a04 */
[----:B------:R-:W-:-:S02]  /*18860*/  LOP3.LUT R5, R20, 0xfffffff8, RZ, 0xc0, !PT ;  /* 0xfffffff814057812 */ /* 0x000fc400078ec0ff */
[----:B------:R-:W-:Y:S02]  /*18870*/  LOP3.LUT R9, R8, 0xffffffc, RZ, 0xc0, !PT ;  /* 0x0ffffffc08097812 */ /* 0x000fe400078ec0ff */
[----:B------:R-:W-:Y:S01]  /*18880*/  SHF.R.S32.HI R10, RZ, 0x1f, R0 ;  /* 0x0000001fff0a7819 */ /* 0x000fe20000011400 */
[----:B------:R-:W-:Y:S01]  /*18890*/  IMAD.IADD R13, R41, 0x1, -R5 ;  /* 0x00000001290d7824 */ /* 0x000fe200078e0a05 */
[----:B------:R-:W-:Y:S01]  /*188a0*/  LOP3.LUT R8, R6, 0xffffffc0, RZ, 0xc0, !PT ;  /* 0xffffffc006087812 */ /* 0x000fe200078ec0ff */
[----:B------:R-:W-:Y:S01]  /*188b0*/  IMAD.WIDE.U32 R4, R2, c[0x0][0x3a0], RZ ;  /* 0x0000e80002047a25 */ /* 0x000fe200078e00ff */
[----:B------:R-:W-:Y:S02]  /*188c0*/  LEA.HI R10, R10, R0, RZ, 0x2 ;  /* 0x000000000a0a7211 */ /* 0x000fe400078f10ff */
[----:B------:R-:W-:Y:S01]  /*188d0*/  LOP3.LUT P1, RZ, R0, 0x3, RZ, 0xc0, !PT ;  /* 0x0000000300ff7812 */ /* 0x000fe2000782c0ff */
[----:B------:R-:W-:Y:S01]  /*188e0*/  IMAD.IADD R0, R35, 0x1, -R9 ;  /* 0x0000000123007824 */ /* 0x000fe200078e0a09 */
[----:B------:R-:W-:Y:S01]  /*188f0*/  SHF.R.S32.HI R6, RZ, 0x2, R10 ;  /* 0x00000002ff067819 */ /* 0x000fe2000001140a */
[----:B------:R-:W-:Y:S01]  /*18900*/  IMAD.IADD R5, R5, 0x1, R7 ;  /* 0x0000000105057824 */ /* 0x000fe200078e0207 */
[----:B-1----:R-:W-:Y:S01]  /*18910*/  SHF.R.S32.HI R7, RZ, 0x1f, R19 ;  /* 0x0000001fff077819 */ /* 0x002fe20000011413 */
[----:B------:R-:W-:Y:S01]  /*18920*/  IMAD R8, R11, 0x8, R8 ;  /* 0x000000080b087824 */ /* 0x000fe200078e0208 */
[----:B------:R-:W-:Y:S01]  /*18930*/  SHF.R.S32.HI R20, RZ, 0x3, R20 ;  /* 0x00000003ff147819 */ /* 0x000fe20000011414 */
[----:B------:R-:W-:Y:S01]  /*18940*/  IMAD R16, R0, 0x10, R6 ;  /* 0x0000001000107824 */ /* 0x000fe200078e0206 */
[----:B------:R-:W-:Y:S01]  /*18950*/  LEA.HI R22, R42, R41, RZ, 0x6 ;  /* 0x000000292a167211 */ /* 0x000fe200078f30ff */
[----:B------:R-:W-:-:S02]  /*18960*/  IMAD R9, R7, c[0x0][0x490], RZ ;  /* 0x0001240007097a24 */ /* 0x000fc400078e02ff */
[----:B------:R-:W-:Y:S02]  /*18970*/  IMAD.IADD R0, R16, 0x1, R8 ;  /* 0x0000000110007824 */ /* 0x000fe400078e0208 */
[----:B------:R-:W-:Y:S02]  /*18980*/  IMAD R12, R7, c[0x0][0x3e8], RZ ;  /* 0x0000fa00070c7a24 */ /* 0x000fe400078e02ff */
[----:B------:R-:W-:Y:S02]  /*18990*/  IMAD.SHL.U32 R7, R20, 0x40, RZ ;  /* 0x0000004014077824 */ /* 0x000fe400078e00ff */
[----:B--2---:R-:W-:Y:S02]  /*189a0*/  IMAD R6, R23, 0x80, R0 ;  /* 0x0000008017067824 */ /* 0x004fe400078e0200 */
[----:B------:R-:W-:Y:S01]  /*189b0*/  IMAD.WIDE.U32 R14, R19, c[0x0][0x490], R2 ;  /* 0x00012400130e7a25 */ /* 0x000fe200078e0002 */
[----:B------:R-:W-:-:S03]  /*189c0*/  LOP3.LUT R7, R7, 0x1c0, RZ, 0xc0, !PT ;  /* 0x000001c007077812 */ /* 0x000fc600078ec0ff */
[----:B------:R-:W-:Y:S02]  /*189d0*/  IMAD R9, R19, c[0x0][0x494], R9 ;  /* 0x0001250013097a24 */ /* 0x000fe400078e0209 */
        /* <DEDUP_REMOVED lines=34> */
[----:B------:R-:W-:-:S03]  /*18c00*/  IMAD.WIDE.U32 R4, R7, c[0x0][0x488], R4 ;  /* 0x0001220007047a25 */ /* 0x000fc600078e0004 */
[----:B------:R-:W-:Y:S01]  /*18c10*/  SHF.R.S32.HI R13, RZ, 0x1f, R6 ;  /* 0x0000001fff0d7819 */ /* 0x000fe20000011406 */
[----:B------:R-:W-:Y:S01]  /*18c20*/  IMAD R9, R7, c[0x0][0x48c], R0 ;  /* 0x0001230007097a24 */ /* 0x000fe200078e0200 */
[----:B------:R-:W-:Y:S01]  /*18c30*/  LEA R7, P0, R4, c[0x0][0x450], 0x2 ;  /* 0x0001140004077a11 */ /* 0x000fe200078010ff */
[----:B------:R-:W-:-:S04]  /*18c40*/  IMAD.WIDE.U32 R2, R10, c[0x0][0x3f0], R2 ;  /* 0x0000fc000a027a25 */ /* 0x000fc800078e0002 */
[----:B------:R-:W-:Y:S01]  /*18c50*/  IMAD.IADD R5, R5, 0x1, R9 ;  /* 0x0000000105057824 */ /* 0x000fe200078e0209 */
[----:B------:R-:W-:Y:S01]  /*18c60*/  SHFL.IDX PT, R14, R7, 0x1, 0x1c1f ;  /* 0x003c1f00070e7f89 */ /* 0x000fe200000e0000 */
[----:B------:R-:W-:Y:S02]  /*18c70*/  IMAD R0, R13, c[0x0][0x3e0], RZ ;  /* 0x0000f8000d007a24 */ /* 0x000fe400078e02ff */
[----:B------:R-:W-:Y:S01]  /*18c80*/  IMAD.MOV R10, RZ, RZ, -R6 ;  /* 0x000000ffff0a7224 */ /* 0x000fe200078e0a06 */
[----:B------:R-:W-:Y:S01]  /*18c90*/  LEA.HI.X R4, R4, c[0x0][0x454], R5, 0x2, P0 ;  /* 0x0001150004047a11 */ /* 0x000fe200000f1405 */
[----:B------:R-:W-:Y:S02]  /*18ca0*/  IMAD R9, R6, c[0x0][0x3e4], R0 ;  /* 0x0000f90006097a24 */ /* 0x000fe400078e0200 */
        /* <DEDUP_REMOVED lines=12> */
[----:B------:R-:W-:Y:S02]  /*18d70*/  SHFL.IDX PT, R12, R7, 0x2, 0x1c1f ;  /* 0x005c1f00070c7f89 */ /* 0x000fe400000e0000 */
[----:B------:R-:W-:Y:S01]  /*18d80*/  IMAD R6, R6, c[0x0][0x3d8], RZ ;  /* 0x0000f60006067a24 */ /* 0x000fe200078e02ff */
[----:B------:R-:W-:Y:S01]  /*18d90*/  ISETP.GE.OR P3, PT, R9, R0, P1 ;  /* 0x000000000900720c */ /* 0x000fe20000f66670 */
[----:B------:R-:W2:Y:S01]  /*18da0*/  SHFL.IDX PT, R13, R4, 0x2, 0x1c1f ;  /* 0x005c1f00040d7f89 */ /* 0x000ea200000e0000 */
[----:B------:R-:W-:-:S02]  /*18db0*/  IMAD.SHL.U32 R9, R22, 0x8, RZ ;  /* 0x0000000816097824 */ /* 0x000fc400078e00ff */
[----:B------:R-:W-:Y:S01]  /*18dc0*/  IMAD R19, R18, c[0x0][0x3dc], R6 ;  /* 0x0000f70012137a24 */ /* 0x000fe200078e0206 */
[----:B------:R3:W-:Y:S04]  /*18dd0*/  SHFL.IDX PT, R11, R4, 0x3, 0x1c1f ;  /* 0x007c1f00040b7f89 */ /* 0x0007e800000e0000 */
[----:B------:R4:W2:Y:S04]  /*18de0*/  SHFL.IDX PT, R10, R7, 0x3, 0x1c1f ;  /* 0x007c1f00070a7f89 */ /* 0x0008a800000e0000 */
[----:B-1----:R-:W-:Y:S04]  /*18df0*/  @!P4 ST.E [R16.64], R37 ;  /* 0x000000251000c985 */ /* 0x002fe8000c10192c */
[----:B------:R-:W-:Y:S01]  /*18e00*/  @!P3 ST.E [R14.64], R38 ;  /* 0x000000260e00b985 */ /* 0x000fe2000c10192c */
[----:B---3--:R-:W-:-:S04]  /*18e10*/  IADD3 R4, R5, 0x40, RZ ;  /* 0x0000004005047810 */ /* 0x008fc80007ffe0ff */
[-C--:B------:R-:W-:Y:S01]  /*18e20*/  ISETP.GE.OR P2, PT, R4, R0.reuse, P1 ;  /* 0x000000000400720c */ /* 0x080fe20000f46670 */
[----:B----4-:R-:W-:Y:S01]  /*18e30*/  IMAD.WIDE.U32 R6, R18, c[0x0][0x3d8], R2 ;  /* 0x0000f60012067a25 */ /* 0x010fe200078e0002 */
[----:B------:R-:W-:Y:S02]  /*18e40*/  IADD3 R18, R5, 0x48, RZ ;  /* 0x0000004805127810 */ /* 0x000fe40007ffe0ff */
[----:B------:R-:W-:Y:S01]  /*18e50*/  LOP3.LUT R5, R21, 0x7ffffe00, R9, 0xf8, !PT ;  /* 0x7ffffe0015057812 */ /* 0x000fe200078ef809 */
[----:B------:R-:W-:Y:S01]  /*18e60*/  IMAD.IADD R3, R7, 0x1, R19 ;  /* 0x0000000107037824 */ /* 0x000fe200078e0213 */
[----:B------:R-:W-:Y:S01]  /*18e70*/  LEA R4, P0, R6, c[0x0][0x380], 0x1 ;  /* 0x0000e00006047a11 */ /* 0x000fe200078008ff */
[----:B------:R-:W-:Y:S01]  /*18e80*/  IMAD R2, R23, 0x80, R20 ;  /* 0x0000008017027824 */ /* 0x000fe200078e0214 */
[-C--:B------:R-:W-:Y:S01]  /*18e90*/  ISETP.GE.OR P1, PT, R18, R0.reuse, P1 ;  /* 0x000000001200720c */ /* 0x080fe20000f26670 */
[----:B------:R-:W-:Y:S01]  /*18ea0*/  IMAD.SHL.U32 R5, R5, 0x2, RZ ;  /* 0x0000000205057824 */ /* 0x000fe200078e00ff */
[----:B------:R-:W-:Y:S01]  /*18eb0*/  LEA.HI.X R3, R6, c[0x0][0x384], R3, 0x1, P0 ;  /* 0x0000e10006037a11 */ /* 0x000fe200000f0c03 */
[----:B------:R-:W-:Y:S01]  /*18ec0*/  SHFL.IDX PT, R7, R4, 0x1, 0x181f ;  /* 0x00381f0004077f89 */ /* 0x000fe200000e0000 */
[----:B------:R-:W-:-:S02]  /*18ed0*/  ISETP.GE.OR P3, PT, R2, R0, P6 ;  /* 0x000000000200720c */ /* 0x000fc40003766670 */
[C---:B------:R-:W-:Y:S01]  /*18ee0*/  IADD3 R6, R2.reuse, 0x10, RZ ;  /* 0x0000001002067810 */ /* 0x040fe20007ffe0ff */
[----:B--2---:R-:W-:Y:S01]  /*18ef0*/  @!P2 ST.E [R12.64], R39 ;  /* 0x000000270c00a985 */ /* 0x004fe2000c10192c */
[----:B------:R-:W-:Y:S02]  /*18f00*/  IADD3 R32, R2, 0x40, RZ ;  /* 0x0000004002207810 */ /* 0x000fe40007ffe0ff */
[-C--:B------:R-:W-:Y:S01]  /*18f10*/  ISETP.GE.OR P2, PT, R6, R0.reuse, P6 ;  /* 0x000000000600720c */ /* 0x080fe20003746670 */
[----:B------:R-:W1:Y:S01]  /*18f20*/  SHFL.IDX PT, R12, R4, RZ, 0x181f ;  /* 0x00181fff040c7589 */ /* 0x000e6200000e0000 */
[C---:B------:R-:W-:Y:S02]  /*18f30*/  IADD3 R6, R2.reuse, 0x20, RZ ;  /* 0x0000002002067810 */ /* 0x040fe40007ffe0ff */
[----:B------:R-:W-:Y:S01]  /*18f40*/  IADD3 R54, R2, 0x60, RZ ;  /* 0x0000006002367810 */ /* 0x000fe20007ffe0ff */
[----:B------:R-:W2:Y:S04]  /*18f50*/  SHFL.IDX PT, R9, R3, RZ, 0x181f ;  /* 0x00181fff03097589 */ /* 0x000ea800000e0000 */
[----:B------:R3:W-:Y:S01]  /*18f60*/  @!P1 ST.E [R10.64], R40 ;  /* 0x000000280a009985 */ /* 0x0007e2000c10192c */
[----:B------:R-:W-:-:S02]  /*18f70*/  ISETP.GE.OR P1, PT, R6, R0, P6 ;  /* 0x000000000600720c */ /* 0x000fc40003726670 */
[----:B------:R-:W-:Y:S01]  /*18f80*/  IADD3 R6, R2, 0x30, RZ ;  /* 0x0000003002067810 */ /* 0x000fe20007ffe0ff */
[----:B------:R-:W-:Y:S03]  /*18f90*/  LDS.128 R24, [R5+0x80] ;  /* 0x0000800005187984 */ /* 0x000fe60000000c00 */
[----:B------:R-:W-:Y:S01]  /*18fa0*/  ISETP.GE.OR P0, PT, R6, R0, P6 ;  /* 0x000000000600720c */ /* 0x000fe20003706670 */
[----:B------:R-:W4:Y:S04]  /*18fb0*/  SHFL.IDX PT, R11, R3, 0x1, 0x181f ;  /* 0x00381f00030b7f89 */ /* 0x000f2800000e0000 */
[----:B------:R-:W4:Y:S04]  /*18fc0*/  SHFL.IDX PT, R14, R4, 0x2, 0x181f ;  /* 0x00581f00040e7f89 */ /* 0x000f2800000e0000 */
[----:B------:R-:W4:Y:S01]  /*18fd0*/  SHFL.IDX PT, R44, R3, 0x2, 0x181f ;  /* 0x00581f00032c7f89 */ /* 0x000f2200000e0000 */
[----:B-1----:R-:W-:-:S03]  /*18fe0*/  @!P3 LEA R12, P5, R8, R12, 0x1 ;  /* 0x0000000c080cb211 */ /* 0x002fc600078a08ff */
[----:B------:R-:W1:Y:S01]  /*18ff0*/  SHFL.IDX PT, R15, R4, 0x3, 0x181f ;  /* 0x00781f00040f7f89 */ /* 0x000e6200000e0000 */
[----:B--2---:R-:W-:Y:S02]  /*19000*/  @!P3 LEA.HI.X R13, R8, R9, R53, 0x1, P5 ;  /* 0x00000009080db211 */ /* 0x004fe400028f0c35 */
[----:B------:R-:W-:Y:S01]  /*19010*/  ISETP.GE.OR P5, PT, R32, R0, P6 ;  /* 0x000000002000720c */ /* 0x000fe200037a6670 */
[----:B------:R-:W-:Y:S01]  /*19020*/  LDS.128 R20, [R5+0x880] ;  /* 0x0008800005147984 */ /* 0x000fe20000000c00 */
[----:B---3--:R-:W-:-:S03]  /*19030*/  @!P2 LEA R10, P4, R8, R7, 0x1 ;  /* 0x00000007080aa211 */ /* 0x008fc600078808ff */
[----:B------:R-:W-:Y:S04]  /*19040*/  LDS.128 R16, [R5+0x1080] ;  /* 0x0010800005107984 */ /* 0x000fe80000000c00 */
[----:B------:R-:W2:Y:S01]  /*19050*/  SHFL.IDX PT, R45, R3, 0x3, 0x181f ;  /* 0x00781f00032d7f89 */ /* 0x000ea200000e0000 */
[----:B----4-:R-:W-:-:S03]  /*19060*/  @!P2 LEA.HI.X R11, R8, R11, R53, 0x1, P4 ;  /* 0x0000000b080ba211 */ /* 0x010fc600020f0c35 */
[----:B------:R-:W3:Y:S01]  /*19070*/  LDS.128 R28, [R5+0x1880] ;  /* 0x00188000051c7984 */ /* 0x000ee20000000c00 */
[----:B------:R-:W-:-:S03]  /*19080*/  @!P1 LEA R6, P4, R8, R14, 0x1 ;  /* 0x0000000e08069211 */ /* 0x000fc600078808ff */
[----:B------:R-:W-:Y:S01]  /*19090*/  LDS.128 R32, [R5+0x2080] ;  /* 0x0020800005207984 */ /* 0x000fe20000000c00 */
[--C-:B------:R-:W-:Y:S02]  /*190a0*/  @!P1 LEA.HI.X R7, R8, R44, R53.reuse, 0x1, P4 ;  /* 0x0000002c08079211 */ /* 0x100fe400020f0c35 */
[----:B------:R-:W-:Y:S01]  /*190b0*/  IADD3 R44, R2, 0x50, RZ ;  /* 0x00000050022c7810 */ /* 0x000fe20007ffe0ff */
[----:B------:R-:W-:Y:S01]  /*190c0*/  LDS.128 R36, [R5+0x2880] ;  /* 0x0028800005247984 */ /* 0x000fe20000000c00 */
[----:B-1----:R-:W-:Y:S02]  /*190d0*/  @!P0 LEA R14, P4, R8, R15, 0x1 ;  /* 0x0000000f080e8211 */ /* 0x002fe400078808ff */
[----:B------:R-:W-:Y:S01]  /*190e0*/  IADD3 R2, R2, 0x70, RZ ;  /* 0x0000007002027810 */ /* 0x000fe20007ffe0ff */
[----:B------:R-:W-:Y:S04]  /*190f0*/  LDS.128 R40, [R5+0x3080] ;  /* 0x0030800005287984 */ /* 0x000fe80000000c00 */
[----:B------:R-:W1:Y:S04]  /*19100*/  SHFL.IDX PT, R48, R4, 0x4, 0x181f ;  /* 0x00981f0004307f89 */ /* 0x000e6800000e0000 */
[----:B------:R-:W4:Y:S01]  /*19110*/  SHFL.IDX PT, R9, R4, 0x5, 0x181f ;  /* 0x00b81f0004097f89 */ /* 0x000f2200000e0000 */
[----:B--2---:R-:W-:-:S02]  /*19120*/  @!P0 LEA.HI.X R15, R8, R45, R53, 0x1, P4 ;  /* 0x0000002d080f8211 */ /* 0x004fc400020f0c35 */
[-C--:B------:R-:W-:Y:S01]  /*19130*/  ISETP.GE.OR P4, PT, R44, R0.reuse, P6 ;  /* 0x000000002c00720c */ /* 0x080fe20003786670 */
[----:B------:R-:W-:Y:S04]  /*19140*/  SHFL.IDX PT, R49, R4, 0x6, 0x181f ;  /* 0x00d81f0004317f89 */ /* 0x000fe800000e0000 */
[----:B------:R-:W2:Y:S04]  /*19150*/  SHFL.IDX PT, R52, R3, 0x4, 0x181f ;  /* 0x00981f0003347f89 */ /* 0x000ea800000e0000 */
[----:B------:R-:W1:Y:S04]  /*19160*/  SHFL.IDX PT, R51, R3, 0x5, 0x181f ;  /* 0x00b81f0003337f89 */ /* 0x000e6800000e0000 */
[----:B------:R-:W1:Y:S04]  /*19170*/  SHFL.IDX PT, R50, R3, 0x6, 0x181f ;  /* 0x00d81f0003327f89 */ /* 0x000e6800000e0000 */
[----:B------:R-:W2:Y:S04]  /*19180*/  LDS.128 R44, [R5+0x3880] ;  /* 0x00388000052c7984 */ /* 0x000ea80000000c00 */
[----:B------:R1:W-:Y:S01]  /*19190*/  @!P3 ST.E.128 [R12.64], R24 ;  /* 0x000000180c00b985 */ /* 0x0003e2000c101d2c */
[----:B------:R-:W-:-:S02]  /*191a0*/  ISETP.GE.OR P3, PT, R54, R0, P6 ;  /* 0x000000003600720c */ /* 0x000fc40003766670 */
[----:B------:R-:W-:Y:S01]  /*191b0*/  ISETP.GE.OR P6, PT, R2, R0, P6 ;  /* 0x000000000200720c */ /* 0x000fe200037c6670 */
[----:B------:R4:W-:Y:S04]  /*191c0*/  @!P2 ST.E.128 [R10.64], R20 ;  /* 0x000000140a00a985 */ /* 0x0009e8000c101d2c */
[----:B------:R2:W-:Y:S04]  /*191d0*/  @!P1 ST.E.128 [R6.64], R16 ;  /* 0x0000001006009985 */ /* 0x0005e8000c101d2c */
[----:B---3--:R3:W-:Y:S04]  /*191e0*/  @!P0 ST.E.128 [R14.64], R28 ;  /* 0x0000001c0e008985 */ /* 0x0087e8000c101d2c */
[----:B------:R-:W2:Y:S04]  /*191f0*/  SHFL.IDX PT, R4, R4, 0x7, 0x181f ;  /* 0x00f81f0004047f89 */ /* 0x000ea800000e0000 */
[----:B------:R-:W3:Y:S01]  /*19200*/  SHFL.IDX PT, R3, R3, 0x7, 0x181f ;  /* 0x00f81f0003037f89 */ /* 0x000ee200000e0000 */
[----:B-1----:R-:W-:-:S02]  /*19210*/  @!P5 LEA R12, P2, R8, R48, 0x1 ;  /* 0x00000030080cd211 */ /* 0x002fc400078408ff */
[C---:B----4-:R-:W-:Y:S02]  /*19220*/  @!P4 LEA R10, P1, R8.reuse, R9, 0x1 ;  /* 0x00000009080ac211 */ /* 0x050fe400078208ff */
[C-C-:B--2---:R-:W-:Y:S02]  /*19230*/  @!P5 LEA.HI.X R13, R8.reuse, R52, R53.reuse, 0x1, P2 ;  /* 0x00000034080dd211 */ /* 0x144fe400010f0c35 */
[C---:B------:R-:W-:Y:S02]  /*19240*/  @!P3 LEA R6, P0, R8.reuse, R49, 0x1 ;  /* 0x000000310806b211 */ /* 0x040fe400078008ff */
[C-C-:B------:R-:W-:Y:S01]  /*19250*/  @!P4 LEA.HI.X R11, R8.reuse, R51, R53.reuse, 0x1, P1 ;  /* 0x00000033080bc211 */ /* 0x140fe200008f0c35 */
[----:B------:R1:W-:Y:S01]  /*19260*/  @!P5 ST.E.128 [R12.64], R32 ;  /* 0x000000200c00d985 */ /* 0x0003e2000c101d2c */
[----:B------:R-:W-:-:S03]  /*19270*/  @!P3 LEA.HI.X R7, R8, R50, R53, 0x1, P0 ;  /* 0x000000320807b211 */ /* 0x000fc600000f0c35 */
[----:B------:R1:W-:Y:S04]  /*19280*/  @!P4 ST.E.128 [R10.64], R36 ;  /* 0x000000240a00c985 */ /* 0x0003e8000c101d2c */
[----:B------:R1:W-:Y:S01]  /*19290*/  @!P3 ST.E.128 [R6.64], R40 ;  /* 0x000000280600b985 */ /* 0x0003e2000c101d2c */
[----:B------:R-:W-:Y:S05]  /*192a0*/  @P6 EXIT ;  /* 0x000000000000694d */ /* 0x000fea0003800000 */
[----:B---3--:R-:W-:-:S04]  /*192b0*/  LEA R2, P0, R8, R4, 0x1 ;  /* 0x0000000408027211 */ /* 0x008fc800078008ff */
[----:B------:R-:W-:-:S05]  /*192c0*/  LEA.HI.X R3, R8, R3, R53, 0x1, P0 ;  /* 0x0000000308037211 */ /* 0x000fca00000f0c35 */
[----:B------:R-:W-:Y:S01]  /*192d0*/  ST.E.128 [R2.64], R44 ;  /* 0x0000002c02007985 */ /* 0x000fe2000c101d2c */
[----:B------:R-:W-:Y:S05]  /*192e0*/  EXIT ;  /* 0x000000000000794d */ /* 0x000fea0003800000 */
.L_x_302:
        /* <DEDUP_REMOVED lines=19> */
.L_x_304:
[----:B-1----:R-:W1:Y:S01]  /*19420*/  S2R R12, SR_TID.X ;  /* 0x00000000000c7919 */ /* 0x002e620000002100 */
[----:B------:R-:W-:Y:S01]  /*19430*/  SHF.R.S32.HI R0, RZ, 0x1f, R8 ;  /* 0x0000001fff007819 */ /* 0x000fe20000011408 */
[----:B------:R-:W-:Y:S01]  /*19440*/  BSSY B0, `(.L_x_305) ;  /* 0x0000028000007945 */ /* 0x000fe20003800000 */
[----:B------:R-:W-:-:S02]  /*19450*/  SEL R10, R8, RZ, !P1 ;  /* 0x000000ff080a7207 */ /* 0x000fc40004800000 */
[----:B------:R-:W-:Y:S02]  /*19460*/  SEL R11, R0, RZ, !P1 ;  /* 0x000000ff000b7207 */ /* 0x000fe40004800000 */
[----:B-1----:R-:W-:-:S13]  /*19470*/  ISETP.GT.AND P0, PT, R12, 0x7f, PT ;  /* 0x0000007f0c00780c */ /* 0x002fda0003f04270 */
        /* <DEDUP_REMOVED lines=36> */
.L_x_306:
[----:B------:R-:W-:Y:S05]  /*196c0*/  BSYNC B0 ;  /* 0x0000000000007941 */ /* 0x000fea0003800000 */
.L_x_305:
        /* <DEDUP_REMOVED lines=103> */
.L_x_307:
        /* <DEDUP_REMOVED lines=12> */
.L_x_739:


//--------------------- .text._ZN7cutlass13device_kernelIN5flash19enable_sm80_to_sm89INS1_16FlashAttnFwdSm80INS1_25CollectiveMainloopFwdSm80ILi4ELi1ELb0EN4cute5tupleIJNS5_1CILi128EEENS7_ILi96EEENS7_ILi64EEEEEELi64ENS_6half_tEfNS_4arch4Sm80ELb0ELb1ELb0ELb1ELb0ELb1ELb1ELb0EEENS1_21CollectiveEpilogueFwdINS6_IJS8_SA_S9_EEENS6_IJNS7_ILi1EEESI_SI_EEESC_SE_Li128ELb1ELb1ELb0ELb0EEENS1_19SingleTileSchedulerILb1ELb0ELb1ELi128EEEEEEEEEvNT_6ParamsE --------------------------
	.section	.text._ZN7cutlass13device_kernelIN5flash19enable_sm80_to_sm89INS1_16FlashAttnFwdSm80INS1_25CollectiveMainloopFwdSm80ILi4ELi1ELb0EN4cute5tupleIJNS5_1CILi128EEENS7_ILi96EEENS7_ILi64EEEEEELi64ENS_6half_tEfNS_4arch4Sm80ELb0ELb1ELb0ELb1ELb0ELb1ELb1ELb0EEENS1_21CollectiveEpilogueFwdINS6_IJS8_SA_S9_EEENS6_IJNS7_ILi1EEESI_SI_EEESC_SE_Li128ELb1ELb1ELb0ELb0EEENS1_19SingleTileSchedulerILb1ELb0ELb1ELi128EEEEEEEEEvNT_6ParamsE,"ax",@progbits
	.sectioninfo	@"SHI_REGISTERS=255"
	.align	128
.text._ZN7cutlass13device_kernelIN5flash19enable_sm80_to_sm89INS1_16FlashAttnFwdSm80INS1_25CollectiveMainloopFwdSm80ILi4ELi1ELb0EN4cute5tupleIJNS5_1CILi128EEENS7_ILi96EEENS7_ILi64EEEEEELi64ENS_6half_tEfNS_4arch4Sm80ELb0ELb1ELb0ELb1ELb0ELb1ELb1ELb0EEENS1_21CollectiveEpilogueFwdINS6_IJS8_SA_S9_EEENS6_IJNS7_ILi1EEESI_SI_EEESC_SE_Li128ELb1ELb1ELb0ELb0EEENS1_19SingleTileSchedulerILb1ELb0ELb1ELi128EEEEEEEEEvNT_6ParamsE:
        .type           _ZN7cutlass13device_kernelIN5flash19enable_sm80_to_sm89INS1_16FlashAttnFwdSm80INS1_25CollectiveMainloopFwdSm80ILi4ELi1ELb0EN4cute5tupleIJNS5_1CILi128EEENS7_ILi96EEENS7_ILi64EEEEEELi64ENS_6half_tEfNS_4arch4Sm80ELb0ELb1ELb0ELb1ELb0ELb1ELb1ELb0EEENS1_21CollectiveEpilogueFwdINS6_IJS8_SA_S9_EEENS6_IJNS7_ILi1EEESI_SI_EEESC_SE_Li128ELb1ELb1ELb0ELb0EEENS1_19SingleTileSchedulerILb1ELb0ELb1ELi128EEEEEEEEEvNT_6ParamsE,@function
        .size           _ZN7cutlass13device_kernelIN5flash19enable_sm80_to_sm89INS1_16FlashAttnFwdSm80INS1_25CollectiveMainloopFwdSm80ILi4ELi1ELb0EN4cute5tupleIJNS5_1CILi128EEENS7_ILi96EEENS7_ILi64EEEEEELi64ENS_6half_tEfNS_4arch4Sm80ELb0ELb1ELb0ELb1ELb0ELb1ELb1ELb0EEENS1_21CollectiveEpilogueFwdINS6_IJS8_SA_S9_EEENS6_IJNS7_ILi1EEESI_SI_EEESC_SE_Li128ELb1ELb1ELb0ELb0EEENS1_19SingleTileSchedulerILb1ELb0ELb1ELi128EEEEEEEEEvNT_6ParamsE,(.L_x_740 - _ZN7cutlass13device_kernelIN5flash19enable_sm80_to_sm89INS1_16FlashAttnFwdSm80INS1_25CollectiveMainloopFwdSm80ILi4ELi1ELb0EN4cute5tupleIJNS5_1CILi128EEENS7_ILi96EEENS7_ILi64EEEEEELi64ENS_6half_tEfNS_4arch4Sm80ELb0ELb1ELb0ELb1ELb0ELb1ELb1ELb0EEENS1_21CollectiveEpilogueFwdINS6_IJS8_SA_S9_EEENS6_IJNS7_ILi1EEESI_SI_EEESC_SE_Li128ELb1ELb1ELb0ELb0EEENS1_19SingleTileSchedulerILb1ELb0ELb1ELi128EEEEEEEEEvNT_6ParamsE)
        .other          _ZN7cutlass13device_kernelIN5flash19enable_sm80_to_sm89INS1_16FlashAttnFwdSm80INS1_25CollectiveMainloopFwdSm80ILi4ELi1ELb0EN4cute5tupleIJNS5_1CILi128EEENS7_ILi96EEENS7_ILi64EEEEEELi64ENS_6half_tEfNS_4arch4Sm80ELb0ELb1ELb0ELb1ELb0ELb1ELb1ELb0EEENS1_21CollectiveEpilogueFwdINS6_IJS8_SA_S9_EEENS6_IJNS7_ILi1EEESI_SI_EEESC_SE_Li128ELb1ELb1ELb0ELb0EEENS1_19SingleTileSchedulerILb1ELb0ELb1ELi128EEEEEEEEEvNT_6ParamsE,@"STO_CUDA_ENTRY STV_DEFAULT"
_ZN7cutlass13device_kernelIN5flash19enable_sm80_to_sm89INS1_16FlashAttnFwdSm80INS1_25CollectiveMainloopFwdSm80ILi4ELi1ELb0EN4cute5tupleIJNS5_1CILi128EEENS7_ILi96EEENS7_ILi64EEEEEELi64ENS_6half_tEfNS_4arch4Sm80ELb0ELb1ELb0ELb1ELb0ELb1ELb1ELb0EEENS1_21CollectiveEpilogueFwdINS6_IJS8_SA_S9_EEENS6_IJNS7_ILi1EEESI_SI_EEESC_SE_Li128ELb1ELb1ELb0ELb0EEENS1_19SingleTileSchedulerILb1ELb0ELb1ELi128EEEEEEEEEvNT_6ParamsE:
        /* <DEDUP_REMOVED lines=17> */
.L_x_309:
        /* <DEDUP_REMOVED lines=8> */
.L_x_311:
[----:B------:R-:W-:-:S04]  /*0190*/  MOV R0, c[0x0][0x54c] ;  /* 0x0001530000007a02 */ /* 0x000fc80000000f00 */
.L_x_310:
[----:B------:R-:W-:Y:S01]  /*01a0*/  USHF.L.U32 UR4, UR4, 0x7, URZ ;  /* 0x0000000704047899 */ /* 0x000fe2000800063f */
[----:B-----5:R-:W-:-:S05]  /*01b0*/  IMAD R0, R0, c[0x0][0x548], RZ ;  /* 0x0001520000007a24 */ /* 0x020fca00078e02ff */
[----:B------:R-:W-:-:S04]  /*01c0*/  MOV R12, UR4 ;  /* 0x00000004000c7c02 */ /* 0x000fc80008000f00 */
[----:B------:R-:W-:-:S04]  /*01d0*/  ISETP.GE.AND P0, PT, R12, R0, PT ;  /* 0x000000000c00720c */ /* 0x000fc80003f06270 */
[----:B------:R-:W-:-:S05]  /*01e0*/  SEL R0, R5, 0xffffffff, !P0 ;  /* 0xffffffff05007807 */ /* 0x000fca0004000000 */
[----:B------:R2:W-:Y:S01]  /*01f0*/  STL [R1+0x64], R0 ;  /* 0x0000640001007387 */ /* 0x0005e20000100800 */
[----:B------:R-:W-:Y:S05]  /*0200*/  BRA `(.L_x_312) ;  /* 0x0000014000007947 */ /* 0x000fea0003800000 */
.L_x_308:
[----:B------:R-:W-:-:S04]  /*0210*/  ISETP.NE.U32.AND P0, PT, RZ, c[0x0][0x568], PT ;  /* 0x00015a00ff007a0c */ /* 0x000fc80003f05070 */
[----:B------:R-:W-:-:S13]  /*0220*/  ISETP.NE.AND.EX P0, PT, RZ, c[0x0][0x56c], PT, P0 ;  /* 0x00015b00ff007a0c */ /* 0x000fda0003f05300 */
[----:B------:R-:W-:Y:S05]  /*0230*/  @!P0 BRA `(.L_x_313) ;  /* 0x0000002000008947 */ /* 0x000fea0003800000 */
[----:B------:R1:W5:Y:S01]  /*0240*/  LDG.E R0, [R2.64] ;  /* 0x0000000802007981 */ /* 0x000362000c1e1900 */
[----:B------:R-:W-:Y:S05]  /*0250*/  BRA `(.L_x_314) ;  /* 0x0000009000007947 */ /* 0x000fea0003800000 */
.L_x_313:
        /* <DEDUP_REMOVED lines=8> */
.L_x_315:
[----:B------:R-:W-:-:S04]  /*02e0*/  MOV R0, c[0x0][0x54c] ;  /* 0x0001530000007a02 */ /* 0x000fc80000000f00 */
.L_x_314:
[----:B------:R-:W-:Y:S01]  /*02f0*/  USHF.L.U32 UR4, UR4, 0x7, URZ ;  /* 0x0000000704047899 */ /* 0x000fe2000800063f */
[----:B-----5:R-:W-:-:S05]  /*0300*/  IMAD R0, R0, c[0x0][0x548], RZ ;  /* 0x0001520000007a24 */ /* 0x020fca00078e02ff */
[----:B------:R-:W-:-:S04]  /*0310*/  MOV R12, UR4 ;  /* 0x00000004000c7c02 */ /* 0x000fc80008000f00 */
[----:B------:R-:W-:-:S04]  /*0320*/  ISETP.GE.AND P0, PT, R12, R0, PT ;  /* 0x000000000c00720c */ /* 0x000fc80003f06270 */
[----:B------:R-:W-:-:S05]  /*0330*/  SEL R0, R5, 0xffffffff, !P0 ;  /* 0xffffffff05007807 */ /* 0x000fca0004000000 */
[----:B------:R2:W-:Y:S04]  /*0340*/  STL [R1+0x64], R0 ;  /* 0x0000640001007387 */ /* 0x0005e80000100800 */
.L_x_312:
[----:B------:R-:W3:Y:S02]  /*0350*/  LDL R15, [R1+0x64] ;  /* 0x00006400010f7983 */ /* 0x000ee40000100800 */
[----:B---3--:R-:W-:-:S13]  /*0360*/  ISETP.GE.AND P0, PT, R15, RZ, PT ;  /* 0x000000ff0f00720c */ /* 0x008fda0003f06270 */
[----:B------:R-:W-:Y:S05]  /*0370*/  @!P0 EXIT ;  /* 0x000000000000894d */ /* 0x000fea0003800000 */
[----:B------:R-:W-:Y:S01]  /*0380*/  ISETP.NE.U32.AND P0, PT, RZ, c[0x0][0x370], PT ;  /* 0x0000dc00ff007a0c */ /* 0x000fe20003f05070 */
[----:B--2---:R-:W-:Y:S01]  /*0390*/  IMAD.MOV.U32 R0, RZ, RZ, c[0x0][0x168] ;  /* 0x00005a00ff007624 */ /* 0x004fe200078e00ff */
[----:B------:R-:W-:Y:S01]  /*03a0*/  ISETP.NE.U32.AND P1, PT, RZ, c[0x0][0x360], PT ;  /* 0x0000d800ff007a0c */ /* 0x000fe20003f25070 */
[----:B------:R-:W-:Y:S01]  /*03b0*/  CS2R R168, SRZ ;  /* 0x0000000000a87805 */ /* 0x000fe2000001ff00 */
        /* <DEDUP_REMOVED lines=11> */
[----:B-1----:R-:W-:Y:S01]  /*0470*/  IMAD.WIDE R2, R15, R14, c[0x0][0x358] ;  /* 0x0000d6000f027625 */ /* 0x002fe200078e020e */
[----:B------:R-:W-:-:S03]  /*0480*/  ISETP.NE.AND.EX P3, PT, RZ, c[0x0][0x35c], PT, P3 ;  /* 0x0000d700ff007a0c */ /* 0x000fc60003f65330 */
[CC--:B------:R-:W-:Y:S01]  /*0490*/  @P0 IMAD.WIDE R8, R15.reuse, R14.reuse, c[0x0][0x360] ;  /* 0x0000d8000f080625 */ /* 0x0c0fe200078e020e */
[----:B------:R-:W1:Y:S03]  /*04a0*/  S2R R34, SR_CTAID.Y ;  /* 0x0000000000227919 */ /* 0x000e660000002600 */
[----:B------:R-:W-:Y:S01]  /*04b0*/  @P2 IMAD.WIDE R10, R15, R14, c[0x0][0x370] ;  /* 0x0000dc000f0a2625 */ /* 0x000fe200078e020e */
[----:B------:R-:W2:Y:S04]  /*04c0*/  @P0 LDG.E R0, [R8.64] ;  /* 0x0000000808000981 */ /* 0x000ea8000c1e1900 */
[----:B------:R3:W5:Y:S04]  /*04d0*/  @P1 LDG.E R165, [R6.64] ;  /* 0x0000000806a51981 */ /* 0x000768000c1e1900 */
[----:B------:R3:W5:Y:S04]  /*04e0*/  @P4 LDG.E R168, [R4.64] ;  /* 0x0000000804a84981 */ /* 0x000768000c1e1900 */
[----:B------:R3:W5:Y:S04]  /*04f0*/  @P3 LDG.E R13, [R2.64] ;  /* 0x00000008020d3981 */ /* 0x000768000c1e1900 */
[----:B------:R4:W5:Y:S01]  /*0500*/  @P2 LDG.E R169, [R10.64] ;  /* 0x000000080aa92981 */ /* 0x000962000c1e1900 */
[----:B-1----:R-:W-:Y:S01]  /*0510*/  SHF.R.S32.HI R189, RZ, 0x1f, R34 ;  /* 0x0000001fffbd7819 */ /* 0x002fe20000011422 */
[----:B----4-:R-:W-:-:S02]  /*0520*/  IMAD.MOV.U32 R10, RZ, RZ, c[0x0][0x1d0] ;  /* 0x00007400ff0a7624 */ /* 0x010fc400078e00ff */
[----:B--2---:R1:W-:Y:S01]  /*0530*/  STL [R1+0x2c], R0 ;  /* 0x00002c0001007387 */ /* 0x0043e20000100800 */
[----:B------:R-:W-:Y:S02]  /*0540*/  IMAD.MOV.U32 R9, RZ, RZ, R0 ;  /* 0x000000ffff097224 */ /* 0x000fe400078e0000 */
[----:B-1----:R-:W-:Y:S01]  /*0550*/  IMAD.MOV.U32 R0, RZ, RZ, c[0x0][0x228] ;  /* 0x00008a00ff007624 */ /* 0x002fe200078e00ff */
[----:B------:R-:W-:Y:S05]  /*0560*/  @P0 BRA `(.L_x_316) ;  /* 0x0000005000000947 */ /* 0x000fea0003800000 */
[----:B---3--:R-:W-:Y:S05]  /*0570*/  @!P1 BRA `(.L_x_316) ;  /* 0x0000004000009947 */ /* 0x008fea0003800000 */
[----:B------:R1:W2:Y:S04]  /*0580*/  LDG.E R8, [R6.64] ;  /* 0x0000000806087981 */ /* 0x0002a8000c1e1900 */
[----:B-1----:R-:W2:Y:S02]  /*0590*/  LDG.E R6, [R6.64+0x4] ;  /* 0x0000040806067981 */ /* 0x002ea4000c1e1900 */
[----:B--2---:R-:W-:-:S05]  /*05a0*/  IADD3 R9, -R8, R6, RZ ;  /* 0x0000000608097210 */ /* 0x004fca0007ffe1ff */
[----:B------:R1:W-:Y:S02]  /*05b0*/  STL [R1+0x2c], R9 ;  /* 0x00002c0901007387 */ /* 0x0003e40000100800 */
.L_x_316:
[----:B---3--:R-:W-:-:S04]  /*05c0*/  ISETP.NE.U32.AND P0, PT, RZ, c[0x0][0x368], PT ;  /* 0x0000da00ff007a0c */ /* 0x008fc80003f05070 */
[----:B------:R-:W-:-:S13]  /*05d0*/  ISETP.NE.AND.EX P0, PT, RZ, c[0x0][0x36c], PT, P0 ;  /* 0x0000db00ff007a0c */ /* 0x000fda0003f05300 */
[----:B------:R-:W-:Y:S05]  /*05e0*/  @!P0 BRA `(.L_x_317) ;  /* 0x0000003000008947 */ /* 0x000fea0003800000 */
[----:B------:R-:W-:-:S05]  /*05f0*/  IMAD.WIDE R4, R15, R14, c[0x0][0x368] ;  /* 0x0000da000f047625 */ /* 0x000fca00078e020e */
[----:B------:R2:W5:Y:S01]  /*0600*/  LDG.E R10, [R4.64] ;  /* 0x00000008040a7981 */ /* 0x000562000c1e1900 */
[----:B------:R-:W-:Y:S05]  /*0610*/  BRA `(.L_x_318) ;  /* 0x0000004000007947 */ /* 0x000fea0003800000 */
.L_x_317:
[----:B------:R-:W-:Y:S05]  /*0620*/  @!P4 BRA `(.L_x_318) ;  /* 0x000000300000c947 */ /* 0x000fea0003800000 */
[----:B------:R2:W3:Y:S04]  /*0630*/  LDG.E R6, [R4.64] ;  /* 0x0000000804067981 */ /* 0x0004e8000c1e1900 */
[----:B--2---:R-:W3:Y:S02]  /*0640*/  LDG.E R4, [R4.64+0x4] ;  /* 0x0000040804047981 */ /* 0x004ee4000c1e1900 */
[----:B---3--:R-:W-:Y:S02]  /*0650*/  IADD3 R10, -R6, R4, RZ ;  /* 0x00000004060a7210 */ /* 0x008fe40007ffe1ff */
.L_x_318:
[----:B--2---:R2:W3:Y:S04]  /*0660*/  @P3 LDG.E R5, [R2.64] ;  /* 0x0000000802053981 */ /* 0x0044e8000c1e1900 */
[----:B------:R2:W3:Y:S01]  /*0670*/  @P3 LDG.E R4, [R2.64+0x4] ;  /* 0x0000040802043981 */ /* 0x0004e2000c1e1900 */
[----:B------:R-:W-:Y:S01]  /*0680*/  ISETP.NE.U32.AND P0, PT, RZ, c[0x0][0x378], PT ;  /* 0x0000de00ff007a0c */ /* 0x000fe20003f05070 */
[----:B------:R-:W-:-:S02]  /*0690*/  IMAD.MOV.U32 R6, RZ, RZ, c[0x0][0x2c4] ;  /* 0x0000b100ff067624 */ /* 0x000fc400078e00ff */
[----:B-----5:R-:W-:Y:S01]  /*06a0*/  IMAD.MOV.U32 R149, RZ, RZ, R10 ;  /* 0x000000ffff957224 */ /* 0x020fe200078e000a */
[----:B------:R-:W-:Y:S02]  /*06b0*/  ISETP.NE.AND.EX P0, PT, RZ, c[0x0][0x37c], PT, P0 ;  /* 0x0000df00ff007a0c */ /* 0x000fe40003f05300 */
[----:B------:R-:W-:Y:S01]  /*06c0*/  ISETP.NE.AND P2, PT, R6, 0x1, PT ;  /* 0x000000010600780c */ /* 0x000fe20003f45270 */
[----:B------:R-:W-:Y:S02]  /*06d0*/  IMAD.IADD R6, R10, 0x1, -R169 ;  /* 0x000000010a067824 */ /* 0x000fe400078e0aa9 */
[----:B------:R-:W-:Y:S02]  /*06e0*/  IMAD.MOV.U32 R209, RZ, RZ, R12 ;  /* 0x000000ffffd17224 */ /* 0x000fe400078e000c */
[----:B------:R-:W-:-:S06]  /*06f0*/  IMAD.MOV.U32 R7, RZ, RZ, c[0x0][0x32c] ;  /* 0x0000cb00ff077624 */ /* 0x000fcc00078e00ff */
[----:B--2---:R-:W-:-:S05]  /*0700*/  @P0 IMAD.WIDE R2, R15, R14, c[0x0][0x378] ;  /* 0x0000de000f020625 */ /* 0x004fca00078e020e */
[----:B------:R2:W5:Y:S01]  /*0710*/  @P0 LDG.E R149, [R2.64] ;  /* 0x0000000802950981 */ /* 0x000562000c1e1900 */
[----:B------:R-:W-:Y:S02]  /*0720*/  ISETP.GE.AND P1, PT, R7, 0x1, PT ;  /* 0x000000010700780c */ /* 0x000fe40003f26270 */
[----:B------:R-:W-:-:S04]  /*0730*/  LOP3.LUT R229, R229, 0xffefffff, RZ, 0xc0, !PT ;  /* 0xffefffffe5e57812 */ /* 0x000fc800078ec0ff */
[----:B------:R-:W-:-:S04]  /*0740*/  @P2 LOP3.LUT R229, R229, 0x100000, RZ, 0xfc, !PT ;  /* 0x00100000e5e52812 */ /* 0x000fc800078efcff */
[----:B------:R-:W-:-:S04]  /*0750*/  LOP3.LUT R229, R229, 0xfff7ffff, RZ, 0xc0, !PT ;  /* 0xfff7ffffe5e57812 */ /* 0x000fc800078ec0ff */
[----:B------:R-:W-:Y:S02]  /*0760*/  @P1 LOP3.LUT R229, R229, 0x80000, RZ, 0xfc, !PT ;  /* 0x00080000e5e51812 */ /* 0x000fe400078efcff */
[----:B--2---:R-:W-:-:S05]  /*0770*/  @P2 IADD3 R2, R209, 0x7f, RZ ;  /* 0x0000007fd1022810 */ /* 0x004fca0007ffe0ff */
[----:B------:R-:W-:Y:S01]  /*0780*/  @P2 IMAD.HI.U32 R3, R2, c[0x0][0x2c8], RZ ;  /* 0x0000b20002032a27 */ /* 0x000fe200078e00ff */
[----:B------:R-:W-:-:S04]  /*0790*/  IADD3 R2, R12, 0x7f, RZ ;  /* 0x0000007f0c027810 */ /* 0x000fc80007ffe0ff */
[----:B------:R-:W-:Y:S01]  /*07a0*/  @P2 SHF.R.U32.HI R2, RZ, c[0x0][0x2cc], R3 ;  /* 0x0000b300ff022a19 */ /* 0x000fe20000011603 */
[----:B---3--:R-:W-:-:S04]  /*07b0*/  @P3 IMAD.IADD R0, R4, 0x1, -R5 ;  /* 0x0000000104003824 */ /* 0x008fc800078e0a05 */
[----:B------:R-:W-:-:S05]  /*07c0*/  IMAD.IADD R8, R6, 0x1, R0 ;  /* 0x0000000106087824 */ /* 0x000fca00078e0200 */
[----:B------:R2:W-:Y:S01]  /*07d0*/  STL [R1+0x28], R8 ;  /* 0x0000280801007387 */ /* 0x0005e20000100800 */
[----:B------:R-:W-:-:S05]  /*07e0*/  IADD3 R179, R8, 0x1, -R9 ;  /* 0x0000000108b37810 */ /* 0x000fca0007ffe809 */
[----:B------:R-:W-:-:S05]  /*07f0*/  IMAD.IADD R2, R179, 0x1, R2 ;  /* 0x00000001b3027824 */ /* 0x000fca00078e0202 */
[----:B------:R-:W-:Y:S01]  /*0800*/  IADD3 R5, R2, c[0x0][0x328], RZ ;  /* 0x0000ca0002057a10 */ /* 0x000fe20007ffe0ff */
[----:B------:R-:W-:Y:S05]  /*0810*/  @!P1 BRA `(.L_x_319) ;  /* 0x000000e000009947 */ /* 0x000fea0003800000 */
[C---:B------:R-:W-:Y:S02]  /*0820*/  ISETP.GT.AND P0, PT, R2.reuse, RZ, PT ;  /* 0x000000ff0200720c */ /* 0x040fe40003f04270 */
[----:B------:R-:W-:-:S11]  /*0830*/  IADD3 R3, R2, -0x1, RZ ;  /* 0xffffffff02037810 */ /* 0x000fd60007ffe0ff */
[----:B------:R-:W-:Y:S05]  /*0840*/  @P0 BRA `(.L_x_320) ;  /* 0x0000006000000947 */ /* 0x000fea0003800000 */
[----:B------:R-:W-:Y:S01]  /*0850*/  ISETP.NE.AND P0, PT, R7, 0x1, PT ;  /* 0x000000010700780c */ /* 0x000fe20003f05270 */
[----:B------:R-:W-:-:S12]  /*0860*/  IMAD.MOV R2, RZ, RZ, -R2 ;  /* 0x000000ffff027224 */ /* 0x000fd800078e0a02 */
[----:B------:R-:W-:-:S05]  /*0870*/  @P0 IMAD.HI.U32 R3, R2, c[0x0][0x330], RZ ;  /* 0x0000cc0002030a27 */ /* 0x000fca00078e00ff */
[----:B------:R-:W-:-:S04]  /*0880*/  @P0 SHF.R.U32.HI R2, RZ, c[0x0][0x334], R3 ;  /* 0x0000cd00ff020a19 */ /* 0x000fc80000011603 */
[----:B------:R-:W-:Y:S01]  /*0890*/  LOP3.LUT R3, RZ, R2, RZ, 0x33, !PT ;  /* 0x00000002ff037212 */ /* 0x000fe200078e33ff */
[----:B------:R-:W-:Y:S05]  /*08a0*/  BRA `(.L_x_321) ;  /* 0x0000003000007947 */ /* 0x000fea0003800000 */
.L_x_320:
[----:B------:R-:W-:-:S13]  /*08b0*/  ISETP.NE.AND P0, PT, R7, 0x1, PT ;  /* 0x000000010700780c */ /* 0x000fda0003f05270 */
[----:B------:R-:W-:-:S05]  /*08c0*/  @P0 IMAD.HI.U32 R2, R3, c[0x0][0x330], RZ ;  /* 0x0000cc0003020a27 */ /* 0x000fca00078e00ff */
[----:B------:R-:W-:-:S05]  /*08d0*/  @P0 SHF.R.U32.HI R3, RZ, c[0x0][0x334], R2 ;  /* 0x0000cd00ff030a19 */ /* 0x000fca0000011602 */
.L_x_321:
[----:B------:R-:W-:-:S05]  /*08e0*/  IMAD R3, R3, R7, c[0x0][0x32c] ;  /* 0x0000cb0003037624 */ /* 0x000fca00078e0207 */
[----:B------:R-:W-:Y:S02]  /*08f0*/  IMNMX R5, R5, R3, PT ;  /* 0x0000000305057217 */ /* 0x000fe40003800200 */
.L_x_319:
[C---:B------:R-:W-:Y:S01]  /*0900*/  IADD3 R3, R8.reuse, 0x5f, RZ ;  /* 0x0000005f08037810 */ /* 0x040fe20007ffe0ff */
[----:B--2---:R-:W-:Y:S02]  /*0910*/  IMAD.IADD R8, R8, 0x1, -R9 ;  /* 0x0000000108087824 */ /* 0x004fe400078e0a09 */
[----:B------:R-:W-:-:S03]  /*0920*/  @P2 IMAD.HI.U32 R4, R209, c[0x0][0x2c8], RZ ;  /* 0x0000b200d1042a27 */ /* 0x000fc600078e00ff */
[----:B------:R2:W-:Y:S01]  /*0930*/  STL [R1+0x20], R8 ;  /* 0x0000200801007387 */ /* 0x0005e20000100800 */
[----:B------:R-:W-:Y:S01]  /*0940*/  IMAD.MOV.U32 R2, RZ, RZ, R209 ;  /* 0x000000ffff027224 */ /* 0x000fe200078e00d1 */
[----:B------:R-:W-:Y:S01]  /*0950*/  @P2 SHF.R.U32.HI R2, RZ, c[0x0][0x2cc], R4 ;  /* 0x0000b300ff022a19 */ /* 0x000fe20000011604 */
[----:B------:R-:W-:-:S04]  /*0960*/  IMAD.HI R3, R3, 0x2aaaaaab, RZ ;  /* 0x2aaaaaab03037827 */ /* 0x000fc800078e02ff */
[----:B------:R-:W-:Y:S01]  /*0970*/  IMAD.IADD R2, R8, 0x1, R2 ;  /* 0x0000000108027824 */ /* 0x000fe200078e0202 */
[----:B------:R-:W-:-:S04]  /*0980*/  SHF.R.U32.HI R4, RZ, 0x1f, R3 ;  /* 0x0000001fff047819 */ /* 0x000fc80000011603 */
[----:B------:R-:W-:Y:S02]  /*0990*/  LEA.HI.SX32 R180, R3, R4, 0x1c ;  /* 0x0000000403b47211 */ /* 0x000fe400078fe2ff */
[----:B------:R-:W-:Y:S01]  /*09a0*/  IADD3 R4, R2, -c[0x0][0x324], RZ ;  /* 0x8000c90002047a10 */ /* 0x000fe20007ffe0ff */
[----:B------:R-:W-:Y:S05]  /*09b0*/  @!P1 BRA `(.L_x_322) ;  /* 0x000000d000009947 */ /* 0x000fea0003800000 */
[----:B------:R-:W-:-:S13]  /*09c0*/  ISETP.GT.AND P0, PT, R2, -0x1, PT ;  /* 0xffffffff0200780c */ /* 0x000fda0003f04270 */
[----:B------:R-:W-:Y:S05]  /*09d0*/  @P0 BRA `(.L_x_323) ;  /* 0x0000006000000947 */ /* 0x000fea0003800000 */
[----:B------:R-:W-:Y:S02]  /*09e0*/  ISETP.NE.AND P0, PT, R7, 0x1, PT ;  /* 0x000000010700780c */ /* 0x000fe40003f05270 */
[----:B------:R-:W-:-:S11]  /*09f0*/  LOP3.LUT R2, RZ, R2, RZ, 0x33, !PT ;  /* 0x00000002ff027212 */ /* 0x000fd600078e33ff */
[----:B------:R-:W-:-:S05]  /*0a00*/  @P0 IMAD.HI.U32 R3, R2, c[0x0][0x330], RZ ;  /* 0x0000cc0002030a27 */ /* 0x000fca00078e00ff */
[----:B------:R-:W-:-:S04]  /*0a10*/  @P0 SHF.R.U32.HI R2, RZ, c[0x0][0x334], R3 ;  /* 0x0000cd00ff020a19 */ /* 0x000fc80000011603 */
[----:B------:R-:W-:Y:S01]  /*0a20*/  LOP3.LUT R2, RZ, R2, RZ, 0x33, !PT ;  /* 0x00000002ff027212 */ /* 0x000fe200078e33ff */
[----:B------:R-:W-:Y:S05]  /*0a30*/  BRA `(.L_x_324) ;  /* 0x0000003000007947 */ /* 0x000fea0003800000 */
.L_x_323:
[----:B------:R-:W-:-:S13]  /*0a40*/  ISETP.NE.AND P0, PT, R7, 0x1, PT ;  /* 0x000000010700780c */ /* 0x000fda0003f05270 */
[----:B------:R-:W-:-:S05]  /*0a50*/  @P0 IMAD.HI.U32 R3, R2, c[0x0][0x330], RZ ;  /* 0x0000cc0002030a27 */ /* 0x000fca00078e00ff */
[----:B------:R-:W-:-:S05]  /*0a60*/  @P0 SHF.R.U32.HI R2, RZ, c[0x0][0x334], R3 ;  /* 0x0000cd00ff020a19 */ /* 0x000fca0000011603 */
.L_x_324:
[----:B------:R-:W-:-:S05]  /*0a70*/  IMAD R2, R2, c[0x0][0x32c], RZ ;  /* 0x0000cb0002027a24 */ /* 0x000fca00078e02ff */
[----:B------:R-:W-:-:S04]  /*0a80*/  IMNMX R4, R4, R2, !PT ;  /* 0x0000000204047217 */ /* 0x000fc80007800200 */
.L_x_322:
[----:B------:R-:W-:Y:S01]  /*0a90*/  IADD3 R3, R5, 0x5f, RZ ;  /* 0x0000005f05037810 */ /* 0x000fe20007ffe0ff */
[----:B------:R-:W-:-:S04]  /*0aa0*/  IMAD.HI R2, R4, 0x2aaaaaab, RZ ;  /* 0x2aaaaaab04027827 */ /* 0x000fc800078e02ff */
[----:B------:R-:W-:Y:S01]  /*0ab0*/  IMAD.HI R4, R3, 0x2aaaaaab, RZ ;  /* 0x2aaaaaab03047827 */ /* 0x000fe200078e02ff */
[----:B------:R-:W-:-:S04]  /*0ac0*/  SHF.R.U32.HI R3, RZ, 0x1f, R2 ;  /* 0x0000001fff037819 */ /* 0x000fc80000011602 */
[----:B------:R-:W-:Y:S02]  /*0ad0*/  SHF.R.U32.HI R5, RZ, 0x1f, R4 ;  /* 0x0000001fff057819 */ /* 0x000fe40000011604 */
[----:B------:R-:W-:Y:S02]  /*0ae0*/  LEA.HI.SX32 R2, R2, R3, 0x1c ;  /* 0x0000000302027211 */ /* 0x000fe400078fe2ff */
[----:B------:R-:W-:Y:S02]  /*0af0*/  LEA.HI.SX32 R4, R4, R5, 0x1c ;  /* 0x0000000504047211 */ /* 0x000fe400078fe2ff */
[----:B------:R-:W-:Y:S02]  /*0b00*/  IMNMX R3, RZ, R2, !PT ;  /* 0x00000002ff037217 */ /* 0x000fe40007800200 */
[----:B------:R-:W-:-:S03]  /*0b10*/  IMNMX R2, R4, R180, PT ;  /* 0x000000b404027217 */ /* 0x000fc60003800200 */
[--C-:B------:R-:W-:Y:S02]  /*0b20*/  IMAD R3, R3, 0x60, -R6.reuse ;  /* 0x0000006003037824 */ /* 0x100fe400078e0a06 */
[----:B------:R-:W-:-:S03]  /*0b30*/  IMAD R2, R2, 0x60, -R6 ;  /* 0x0000006002027824 */ /* 0x000fc600078e0a06 */
[----:B------:R-:W-:Y:S02]  /*0b40*/  IMNMX R3, RZ, R3, !PT ;  /* 0x00000003ff037217 */ /* 0x000fe40007800200 */
[----:B------:R-:W-:-:S03]  /*0b50*/  IMNMX R2, R2, R0, PT ;  /* 0x0000000002027217 */ /* 0x000fc60003800200 */
[----:B------:R-:W-:Y:S01]  /*0b60*/  IMAD.WIDE.U32 R4, R3, -0x55555555, RZ ;  /* 0xaaaaaaab03047825 */ /* 0x000fe200078e00ff */
[----:B------:R-:W-:-:S04]  /*0b70*/  ISETP.GT.AND P0, PT, R2, R3, PT ;  /* 0x000000030200720c */ /* 0x000fc80003f04270 */
[----:B------:R-:W-:-:S05]  /*0b80*/  SHF.R.U32.HI R145, RZ, 0x6, R5 ;  /* 0x00000006ff917819 */ /* 0x000fca0000011605 */
[----:B------:R-:W-:-:S04]  /*0b90*/  IMAD.MOV.U32 R6, RZ, RZ, R145 ;  /* 0x000000ffff067224 */ /* 0x000fc800078e0091 */
[----:B------:R-:W-:-:S05]  /*0ba0*/  @P0 IADD3 R2, R2, 0x5f, RZ ;  /* 0x0000005f02020810 */ /* 0x000fca0007ffe0ff */
[----:B------:R-:W-:-:S05]  /*0bb0*/  @P0 IMAD.HI R2, R2, 0x2aaaaaab, RZ ;  /* 0x2aaaaaab02020827 */ /* 0x000fca00078e02ff */
[----:B------:R-:W-:-:S04]  /*0bc0*/  @P0 SHF.R.U32.HI R3, RZ, 0x1f, R2 ;  /* 0x0000001fff030819 */ /* 0x000fc80000011602 */
[----:B------:R-:W-:-:S04]  /*0bd0*/  @P0 LEA.HI.SX32 R6, R2, R3, 0x1c ;  /* 0x0000000302060211 */ /* 0x000fc800078fe2ff */
[----:B------:R-:W-:-:S13]  /*0be0*/  ISETP.GT.AND P0, PT, R6, R145, PT ;  /* 0x000000910600720c */ /* 0x000fda0003f04270 */
[----:B------:R-:W-:Y:S05]  /*0bf0*/  @!P0 BRA `(.L_x_325) ;  /* 0x00005e6000008947 */ /* 0x000fea0003800000 */
[----:B------:R-:W-:-:S04]  /*0c00*/  ISETP.NE.U32.AND P0, PT, RZ, c[0x0][0x340], PT ;  /* 0x0000d000ff007a0c */ /* 0x000fc80003f05070 */
[----:B------:R-:W-:-:S13]  /*0c10*/  ISETP.NE.AND.EX P2, PT, RZ, c[0x0][0x344], PT, P0 ;  /* 0x0000d100ff007a0c */ /* 0x000fda0003f45300 */
[----:B------:R-:W-:-:S05]  /*0c20*/  @P2 IMAD.WIDE R2, R15, R14, c[0x0][0x340] ;  /* 0x0000d0000f022625 */ /* 0x000fca00078e020e */
[----:B-1----:R1:W3:Y:S01]  /*0c30*/  @P2 LDG.E R9, [R2.64] ;  /* 0x0000000802092981 */ /* 0x0022e2000c1e1900 */
[----:B------:R-:W-:Y:S01]  /*0c40*/  SHF.R.S32.HI R32, RZ, 0x1f, R215 ;  /* 0x0000001fff207819 */ /* 0x000fe200000114d7 */
[----:B------:R-:W-:Y:S01]  /*0c50*/  IMAD.MOV.U32 R152, RZ, RZ, 0x60 ;  /* 0x00000060ff987424 */ /* 0x000fe200078e00ff */
[----:B--2---:R-:W-:Y:S01]  /*0c60*/  SHF.R.S32.HI R8, RZ, 0x1f, R15 ;  /* 0x0000001fff087819 */ /* 0x004fe2000001140f */
[----:B------:R-:W-:Y:S01]  /*0c70*/  IMAD.MOV.U32 R148, RZ, RZ, c[0x0][0x238] ;  /* 0x00008e00ff947624 */ /* 0x000fe200078e00ff */
[-C--:B------:R-:W-:Y:S01]  /*0c80*/  LEA.HI R5, R32, R215.reuse, RZ, 0x3 ;  /* 0x000000d720057211 */ /* 0x080fe200078f18ff */
[----:B------:R-:W-:Y:S01]  /*0c90*/  IMAD R181, R152, c[0x0][0x23c], RZ ;  /* 0x00008f0098b57a24 */ /* 0x000fe200078e02ff */
[----:B------:R-:W-:Y:S01]  /*0ca0*/  IADD3 R36, R6, -0x1, RZ ;  /* 0xffffffff06247810 */ /* 0x000fe20007ffe0ff */
[----:B------:R-:W-:Y:S01]  /*0cb0*/  IMAD.WIDE.U32 R158, R152, c[0x0][0x238], RZ ;  /* 0x00008e00989e7a25 */ /* 0x000fe200078e00ff */
[----:B------:R-:W-:Y:S01]  /*0cc0*/  SEL R24, R8, RZ, !P3 ;  /* 0x000000ff08187207 */ /* 0x000fe20005800000 */
[----:B------:R-:W-:Y:S01]  /*0cd0*/  ULDC.U8 UR4, c[0x0][0x298] ;  /* 0x0000a60000047ab9 */ /* 0x000fe20000000000 */
[----:B------:R-:W-:Y:S01]  /*0ce0*/  SEL R90, R15, RZ, !P3 ;  /* 0x000000ff0f5a7207 */ /* 0x000fe20005800000 */
[----:B------:R-:W-:Y:S01]  /*0cf0*/  IMAD.IADD R181, R159, 0x1, R181 ;  /* 0x000000019fb57824 */ /* 0x000fe200078e02b5 */
[----:B------:R-:W-:Y:S01]  /*0d00*/  LEA.HI R21, R32, R215, RZ, 0x2 ;  /* 0x000000d720157211 */ /* 0x000fe200078f10ff */
[----:B------:R-:W-:Y:S01]  /*0d10*/  IMAD.MOV.U32 R33, RZ, RZ, c[0x0][0x23c] ;  /* 0x00008f00ff217624 */ /* 0x000fe200078e00ff */
[----:B------:R-:W-:Y:S01]  /*0d20*/  IADD3 R22, R168, R10, RZ ;  /* 0x0000000aa8167210 */ /* 0x000fe20007ffe0ff */
[----:B------:R-:W-:Y:S01]  /*0d30*/  IMAD.MOV.U32 R188, RZ, RZ, c[0x0][0x27c] ;  /* 0x00009f00ffbc7624 */ /* 0x000fe200078e00ff */
[----:B------:R-:W-:Y:S01]  /*0d40*/  LOP3.LUT R30, R21, 0xfffffffc, RZ, 0xc0, !PT ;  /* 0xfffffffc151e7812 */ /* 0x000fe200078ec0ff */
[----:B------:R-:W-:Y:S01]  /*0d50*/  IMAD.SHL.U32 R11, R33, 0x20, RZ ;  /* 0x00000020210b7824 */ /* 0x000fe200078e00ff */
[----:B------:R-:W-:Y:S01]  /*0d60*/  SHF.R.S32.HI R26, RZ, 0x1f, R22 ;  /* 0x0000001fff1a7819 */ /* 0x000fe20000011416 */
[----:B------:R-:W-:Y:S01]  /*0d70*/  IMAD R20, R189, c[0x0][0x260], RZ ;  /* 0x00009800bd147a24 */ /* 0x000fe200078e02ff */
[----:B------:R-:W-:Y:S01]  /*0d80*/  SHF.R.S32.HI R88, RZ, 0x2, R21 ;  /* 0x00000002ff587819 */ /* 0x000fe20000011415 */
[----:B------:R-:W-:Y:S01]  /*0d90*/  IMAD.IADD R30, R215, 0x1, -R30 ;  /* 0x00000001d71e7824 */ /* 0x000fe200078e0a1e */
[----:B------:R-:W-:Y:S01]  /*0da0*/  MOV R161, 0x6 ;  /* 0x0000000600a17802 */ /* 0x000fe20000000f00 */
[----:B------:R-:W-:Y:S01]  /*0db0*/  IMAD R10, R26, c[0x0][0x1e0], RZ ;  /* 0x000078001a0a7a24 */ /* 0x000fe200078e02ff */
[----:B-1----:R-:W-:Y:S01]  /*0dc0*/  LOP3.LUT R2, R5, 0x1ffffff8, RZ, 0xc0, !PT ;  /* 0x1ffffff805027812 */ /* 0x002fe200078ec0ff */
[C---:B------:R-:W-:Y:S01]  /*0dd0*/  IMAD.SHL.U32 R28, R30.reuse, 0x8, RZ ;  /* 0x000000081e1c7824 */ /* 0x040fe200078e00ff */
[----:B------:R-:W-:Y:S01]  /*0de0*/  SHF.R.S32.HI R5, RZ, 0x3, R5 ;  /* 0x00000003ff057819 */ /* 0x000fe20000011405 */
[----:B------:R-:W-:Y:S01]  /*0df0*/  IMAD.SHL.U32 R30, R30, 0x4, RZ ;  /* 0x000000041e1e7824 */ /* 0x000fe200078e00ff */
[----:B------:R-:W-:Y:S01]  /*0e00*/  SHF.R.S32.HI R3, RZ, 0x1f, R13 ;  /* 0x0000001fff037819 */ /* 0x000fe2000001140d */
[----:B------:R-:W-:Y:S01]  /*0e10*/  IMAD.IADD R2, R215, 0x1, -R2 ;  /* 0x00000001d7027824 */ /* 0x000fe200078e0a02 */
[C---:B------:R-:W-:Y:S01]  /*0e20*/  IADD3 R144, P0, R5.reuse, R13, RZ ;  /* 0x0000000d05907210 */ /* 0x040fe20007f1e0ff */
[----:B------:R-:W-:Y:S01]  /*0e30*/  IMAD.IADD R126, R0, 0x1, -R5 ;  /* 0x00000001007e7824 */ /* 0x000fe200078e0a05 */
[----:B------:R-:W-:Y:S01]  /*0e40*/  SHF.R.S32.HI R27, RZ, 0x1f, R88 ;  /* 0x0000001fff1b7819 */ /* 0x000fe20000011458 */
[----:B------:R-:W-:Y:S01]  /*0e50*/  IMAD.SHL.U32 R12, R2, 0x8, RZ ;  /* 0x00000008020c7824 */ /* 0x000fe200078e00ff */
[C---:B------:R-:W-:Y:S01]  /*0e60*/  LEA.HI.X.SX32 R146, R5.reuse, R3, 0x1, P0 ;  /* 0x0000000305927211 */ /* 0x040fe200000f0eff */
[----:B------:R-:W-:Y:S01]  /*0e70*/  IMAD R16, R36, -0x60, R126 ;  /* 0xffffffa024107824 */ /* 0x000fe200078e027e */
[----:B------:R-:W-:Y:S01]  /*0e80*/  SHF.R.S32.HI R31, RZ, 0x1f, R30 ;  /* 0x0000001fff1f7819 */ /* 0x000fe2000001141e */
[----:B------:R-:W-:Y:S01]  /*0e90*/  IMAD.SHL.U32 R5, R5, 0x40, RZ ;  /* 0x0000004005057824 */ /* 0x000fe200078e00ff */
[----:B------:R-:W-:Y:S01]  /*0ea0*/  SHF.R.S32.HI R13, RZ, 0x1f, R12 ;  /* 0x0000001fff0d7819 */ /* 0x000fe2000001140c */
[----:B------:R-:W-:Y:S01]  /*0eb0*/  IMAD R2, R146, c[0x0][0x238], RZ ;  /* 0x00008e0092027a24 */ /* 0x000fe200078e02ff */
[----:B------:R-:W-:Y:S01]  /*0ec0*/  ISETP.GE.AND P0, PT, R16, 0x1, PT ;  /* 0x000000011000780c */ /* 0x000fe20003f06270 */
[----:B------:R-:W-:Y:S01]  /*0ed0*/  IMAD R10, R22, c[0x0][0x1e4], R10 ;  /* 0x00007900160a7a24 */ /* 0x000fe200078e020a */
[----:B------:R-:W-:Y:S01]  /*0ee0*/  ISETP.GE.AND P5, PT, R12, c[0x0][0x1d4], PT ;  /* 0x000075000c007a0c */ /* 0x000fe20003fa6270 */
[C---:B------:R-:W-:Y:S01]  /*0ef0*/  IMAD R4, R144.reuse, c[0x0][0x23c], R2 ;  /* 0x00008f0090047a24 */ /* 0x040fe200078e0202 */
[----:B------:R-:W-:Y:S01]  /*0f00*/  SHF.R.S32.HI R29, RZ, 0x1f, R28 ;  /* 0x0000001fff1d7819 */ /* 0x000fe2000001141c */
[----:B------:R-:W-:Y:S01]  /*0f10*/  IMAD.WIDE.U32 R2, R144, c[0x0][0x238], R12 ;  /* 0x00008e0090027a25 */ /* 0x000fe200078e000c */
[----:B------:R-:W-:-:S02]  /*0f20*/  IADD3 R106, R28, 0x20, RZ ;  /* 0x000000201c6a7810 */ /* 0x000fc40007ffe0ff */
[C---:B------:R-:W-:Y:S01]  /*0f30*/  IADD3 R150, R88.reuse, 0x40, RZ ;  /* 0x0000004058967810 */ /* 0x040fe20007ffe0ff */
[----:B------:R-:W-:Y:S01]  /*0f40*/  IMAD.IADD R3, R3, 0x1, R4 ;  /* 0x0000000103037824 */ /* 0x000fe200078e0204 */
[----:B------:R-:W-:Y:S01]  /*0f50*/  IADD3 R151, R88, 0x20, RZ ;  /* 0x0000002058977810 */ /* 0x000fe20007ffe0ff */
[----:B------:R-:W-:Y:S01]  /*0f60*/  IMAD R4, R189, c[0x0][0x240], RZ ;  /* 0x00009000bd047a24 */ /* 0x000fe200078e02ff */
[----:B------:R-:W-:Y:S01]  /*0f70*/  P2R R147, PR, RZ, 0x20 ;  /* 0x00000020ff937803 */ /* 0x000fe20000000000 */
[----:B------:R-:W-:-:S04]  /*0f80*/  IMAD.WIDE.U32 R2, R34, c[0x0][0x240], R2 ;  /* 0x0000900022027a25 */ /* 0x000fc800078e0002 */
[C---:B------:R-:W-:Y:S02]  /*0f90*/  IMAD R4, R34.reuse, c[0x0][0x244], R4 ;  /* 0x0000910022047a24 */ /* 0x040fe400078e0204 */
[----:B------:R-:W-:Y:S02]  /*0fa0*/  IMAD R17, R27, c[0x0][0x290], RZ ;  /* 0x0000a4001b117a24 */ /* 0x000fe400078e02ff */
[----:B------:R-:W-:Y:S01]  /*0fb0*/  IMAD R20, R34, c[0x0][0x264], R20 ;  /* 0x0000990022147a24 */ /* 0x000fe200078e0214 */
[----:B------:R-:W-:Y:S01]  /*0fc0*/  IADD3 R3, R3, R4, RZ ;  /* 0x0000000403037210 */ /* 0x000fe20007ffe0ff */
[----:B------:R-:W-:Y:S02]  /*0fd0*/  IMAD R4, R24, c[0x0][0x248], RZ ;  /* 0x0000920018047a24 */ /* 0x000fe400078e02ff */
[----:B------:R-:W-:Y:S02]  /*0fe0*/  IMAD R17, R88, c[0x0][0x294], R17 ;  /* 0x0000a50058117a24 */ /* 0x000fe400078e0211 */
[----:B------:R-:W-:Y:S01]  /*0ff0*/  IMAD.WIDE.U32 R124, R90, c[0x0][0x248], R2 ;  /* 0x000092005a7c7a25 */ /* 0x000fe200078e0002 */
[----:B------:R-:W-:-:S02]  /*1000*/  LOP3.LUT R2, R5, 0x1c0, RZ, 0xc0, !PT ;  /* 0x000001c005027812 */ /* 0x000fc400078ec0ff */
[----:B------:R-:W-:Y:S01]  /*1010*/  LEA.HI R5, R32, R215, RZ, 0x6 ;  /* 0x000000d720057211 */ /* 0x000fe200078f30ff */
[----:B------:R-:W-:Y:S01]  /*1020*/  IMAD R6, R90, c[0x0][0x24c], R4 ;  /* 0x000093005a067a24 */ /* 0x000fe200078e0204 */
[----:B------:R-:W-:Y:S01]  /*1030*/  SHF.R.S32.HI R4, RZ, 0x1f, R36 ;  /* 0x0000001fff047819 */ /* 0x000fe20000011424 */
[----:B------:R-:W-:Y:S01]  /*1040*/  IMAD R3, R181, R36, RZ ;  /* 0x00000024b5037224 */ /* 0x000fe200078e02ff */
[----:B------:R-:W-:Y:S01]  /*1050*/  MOV R120, R124 ;  /* 0x0000007c00787202 */ /* 0x000fe20000000f00 */
[----:B------:R-:W-:Y:S02]  /*1060*/  IMAD.IADD R121, R125, 0x1, R6 ;  /* 0x000000017d797824 */ /* 0x000fe400078e0206 */
[-C--:B------:R-:W-:Y:S01]  /*1070*/  IMAD R3, R4, R158.reuse, R3 ;  /* 0x0000009e04037224 */ /* 0x080fe200078e0203 */
[----:B------:R-:W-:Y:S01]  /*1080*/  LOP3.LUT R4, R2, 0x38, R12, 0xf8, !PT ;  /* 0x0000003802047812 */ /* 0x000fe200078ef80c */
[----:B------:R-:W-:Y:S01]  /*1090*/  IMAD.WIDE.U32 R18, R36, R158, R120 ;  /* 0x0000009e24127225 */ /* 0x000fe200078e0078 */
[----:B------:R-:W-:-:S03]  /*10a0*/  SHF.R.U32.HI R2, RZ, 0x3, R2 ;  /* 0x00000003ff027819 */ /* 0x000fc60000011602 */
[----:B------:R-:W-:Y:S01]  /*10b0*/  IMAD.IADD R3, R19, 0x1, R3 ;  /* 0x0000000113037824 */ /* 0x000fe200078e0203 */
[----:B------:R-:W-:Y:S01]  /*10c0*/  LOP3.LUT R2, R4, R2, RZ, 0x3c, !PT ;  /* 0x0000000204027212 */ /* 0x000fe200078e3cff */
[----:B------:R-:W-:Y:S01]  /*10d0*/  IMAD.SHL.U32 R4, R5, 0x8, RZ ;  /* 0x0000000805047824 */ /* 0x000fe200078e00ff */
[C---:B------:R-:W-:Y:S01]  /*10e0*/  @P0 LEA R6, P1, R18.reuse, c[0x0][0x220], 0x1 ;  /* 0x0000880012060a11 */ /* 0x040fe200078208ff */
[----:B------:R-:W-:Y:S02]  /*10f0*/  IMAD R19, R189, c[0x0][0x1e8], RZ ;  /* 0x00007a00bd137a24 */ /* 0x000fe400078e02ff */
[----:B------:R-:W-:Y:S01]  /*1100*/  IMAD.MOV.U32 R178, RZ, RZ, c[0x0][0x1e0] ;  /* 0x00007800ffb27624 */ /* 0x000fe200078e00ff */
[----:B------:R-:W-:Y:S01]  /*1110*/  @P0 LEA.HI.X R7, R18, c[0x0][0x224], R3, 0x1, P1 ;  /* 0x0000890012070a11 */ /* 0x000fe200008f0c03 */
[----:B------:R-:W-:Y:S01]  /*1120*/  IMAD R19, R34, c[0x0][0x1ec], R19 ;  /* 0x00007b0022137a24 */ /* 0x000fe200078e0213 */
[----:B------:R-:W-:Y:S01]  /*1130*/  LOP3.LUT R2, R2, 0xfffffe00, R4, 0xf8, !PT ;  /* 0xfffffe0002027812 */ /* 0x000fe200078ef804 */
[----:B------:R-:W-:Y:S01]  /*1140*/  IMAD.WIDE.U32 R166, R88, c[0x0][0x1e0], RZ ;  /* 0x0000780058a67a25 */ /* 0x000fe200078e00ff */
[----:B------:R-:W-:-:S02]  /*1150*/  ISETP.GE.AND P1, PT, R16, 0x11, PT ;  /* 0x000000111000780c */ /* 0x000fc40003f26270 */
[----:B------:R-:W-:Y:S01]  /*1160*/  SHF.L.U32 R186, R178, 0x5, RZ ;  /* 0x00000005b2ba7819 */ /* 0x000fe200000006ff */
[----:B------:R-:W-:Y:S02]  /*1170*/  IMAD.SHL.U32 R81, R2, 0x2, RZ ;  /* 0x0000000202517824 */ /* 0x000fe400078e00ff */
[----:B------:R-:W-:Y:S02]  /*1180*/  IMAD.MOV.U32 R164, RZ, RZ, 0x5 ;  /* 0x00000005ffa47424 */ /* 0x000fe400078e00ff */
[----:B------:R-:W-:Y:S01]  /*1190*/  IMAD.MOV.U32 R85, RZ, RZ, 0x40 ;  /* 0x00000040ff557424 */ /* 0x000fe200078e00ff */
[----:B------:R-:W-:Y:S01]  /*11a0*/  @!PT LDS RZ, [RZ] ;  /* 0x00000000fffff984 */ /* 0x000fe20000000800 */
[----:B------:R-:W-:Y:S01]  /*11b0*/  @!PT LDS RZ, [RZ] ;  /* 0x00000000fffff984 */ /* 0x000fe20000000800 */
[----:B------:R-:W-:Y:S01]  /*11c0*/  @!PT LDS RZ, [RZ] ;  /* 0x00000000fffff984 */ /* 0x000fe20000000800 */
[----:B------:R1:W-:Y:S01]  /*11d0*/  @P0 LDGSTS.E.BYPASS.LTC128B.128 [R81+0x3100], [R6.64], !P5 ;  /* 0x0310000006510fae */ /* 0x0003e2000e901d48 */
[----:B------:R-:W-:Y:S01]  /*11e0*/  ISETP.GE.AND P0, PT, R16, 0x21, PT ;  /* 0x000000211000780c */ /* 0x000fe20003f06270 */
[----:B------:R-:W-:Y:S01]  /*11f0*/  IMAD.MOV.U32 R184, RZ, RZ, c[0x0][0x290] ;  /* 0x0000a400ffb87624 */ /* 0x000fe200078e00ff */
[----:B------:R-:W-:Y:S01]  /*1200*/  SHF.L.U64.HI R174, R178, R164, c[0x0][0x1e4] ;  /* 0x00007900b2ae7619 */ /* 0x000fe200000102a4 */
[----:B------:R-:W-:-:S02]  /*1210*/  IMAD.MOV.U32 R185, RZ, RZ, c[0x0][0x280] ;  /* 0x0000a000ffb97624 */ /* 0x000fc400078e00ff */
[----:B------:R-:W-:Y:S01]  /*1220*/  IMAD R175, R152, c[0x0][0x1e4], RZ ;  /* 0x0000790098af7a24 */ /* 0x000fe200078e02ff */
[----:B------:R-:W-:Y:S01]  /*1230*/  SHF.L.U64.HI R162, R184, R161, c[0x0][0x294] ;  /* 0x0000a500b8a27619 */ /* 0x000fe200000102a1 */
[----:B------:R-:W-:Y:S01]  /*1240*/  IMAD R176, R152, c[0x0][0x284], RZ ;  /* 0x0000a10098b07a24 */ /* 0x000fe200078e02ff */
[----:B------:R-:W-:Y:S01]  /*1250*/  SHF.L.U64.HI R163, R184, R164, c[0x0][0x294] ;  /* 0x0000a500b8a37619 */ /* 0x000fe200000102a4 */
[C---:B------:R-:W-:Y:S01]  /*1260*/  IMAD R177, R152.reuse, c[0x0][0x294], RZ ;  /* 0x0000a50098b17a24 */ /* 0x040fe200078e02ff */
[----:B------:R-:W-:Y:S01]  /*1270*/  SHF.L.U32 R182, R185, 0x6, RZ ;  /* 0x00000006b9b67819 */ /* 0x000fe200000006ff */
[----:B------:R-:W-:-:S04]  /*1280*/  IMAD.WIDE.U32 R156, R152, c[0x0][0x1e0], RZ ;  /* 0x00007800989c7a25 */ /* 0x000fc800078e00ff */
[----:B------:R-:W-:Y:S01]  /*1290*/  IMAD.WIDE.U32 R154, R152, c[0x0][0x280], RZ ;  /* 0x0000a000989a7a25 */ /* 0x000fe200078e00ff */
[----:B------:R-:W-:-:S03]  /*12a0*/  IADD3 R175, R157, R175, RZ ;  /* 0x000000af9daf7210 */ /* 0x000fc60007ffe0ff */
[----:B------:R-:W-:-:S04]  /*12b0*/  IMAD.WIDE.U32 R152, R152, c[0x0][0x290], RZ ;  /* 0x0000a40098987a25 */ /* 0x000fc800078e00ff */
[----:B------:R-:W-:-:S04]  /*12c0*/  IMAD.WIDE.U32 R172, R151, c[0x0][0x1e0], RZ ;  /* 0x0000780097ac7a25 */ /* 0x000fc800078e00ff */
[----:B------:R-:W-:-:S04]  /*12d0*/  IMAD.WIDE.U32 R170, R150, c[0x0][0x1e0], RZ ;  /* 0x0000780096aa7a25 */ /* 0x000fc800078e00ff */
[----:B------:R-:W-:Y:S02]  /*12e0*/  IMAD.SHL.U32 R160, R148, 0x20, RZ ;  /* 0x0000002094a07824 */ /* 0x000fe400078e00ff */
[C---:B------:R-:W-:Y:S01]  /*12f0*/  IMAD.SHL.U32 R187, R178.reuse, 0x40, RZ ;  /* 0x00000040b2bb7824 */ /* 0x040fe200078e00ff */
[-C--:B------:R-:W-:Y:S01]  /*1300*/  SHF.L.U64.HI R178, R178, R161.reuse, c[0x0][0x1e4] ;  /* 0x00007900b2b27619 */ /* 0x080fe200000102a1 */
[C---:B------:R-:W-:Y:S01]  /*1310*/  IMAD.SHL.U32 R183, R184.reuse, 0x40, RZ ;  /* 0x00000040b8b77824 */ /* 0x040fe200078e00ff */
[----:B------:R-:W-:Y:S01]  /*1320*/  SHF.L.U64.HI R161, R185, R161, c[0x0][0x284] ;  /* 0x0000a100b9a17619 */ /* 0x000fe200000102a1 */
[----:B------:R-:W-:Y:S02]  /*1330*/  IMAD.SHL.U32 R184, R184, 0x20, RZ ;  /* 0x00000020b8b87824 */ /* 0x000fe400078e00ff */
[----:B------:R-:W-:Y:S02]  /*1340*/  IMAD.IADD R176, R155, 0x1, R176 ;  /* 0x000000019bb07824 */ /* 0x000fe400078e02b0 */
[----:B------:R-:W-:Y:S01]  /*1350*/  IMAD.IADD R177, R153, 0x1, R177 ;  /* 0x0000000199b17824 */ /* 0x000fe200078e02b1 */
[----:B---3--:R-:W-:Y:S01]  /*1360*/  @P2 SHF.R.S32.HI R5, RZ, 0x1f, R9 ;  /* 0x0000001fff052819 */ /* 0x008fe20000011409 */
[----:B------:R-:W-:Y:S01]  /*1370*/  @!P2 IMAD.MOV.U32 R5, RZ, RZ, R8 ;  /* 0x000000ffff05a224 */ /* 0x000fe200078e0008 */
[----:B------:R-:W-:Y:S01]  /*1380*/  @P2 MOV R4, R9 ;  /* 0x0000000900042202 */ /* 0x000fe20000000f00 */
[----:B------:R-:W-:Y:S01]  /*1390*/  @!P2 IMAD.MOV.U32 R4, RZ, RZ, R15 ;  /* 0x000000ffff04a224 */ /* 0x000fe200078e000f */
[C---:B------:R-:W-:Y:S01]  /*13a0*/  @P1 LEA R2, P2, R148.reuse, R18, 0x4 ;  /* 0x0000001294021211 */ /* 0x040fe200078420ff */
[----:B------:R-:W-:Y:S01]  /*13b0*/  IMAD.WIDE.U32 R8, R148, 0x20, RZ ;  /* 0x0000002094087825 */ /* 0x000fe200078e00ff */
[----:B------:R-:W-:-:S02]  /*13c0*/  SEL R25, R5, RZ, !P4 ;  /* 0x000000ff05197207 */ /* 0x000fc40006000000 */
[----:B-1----:R-:W-:Y:S02]  /*13d0*/  @P1 LEA.HI.X R7, R148, R3, R33, 0x4, P2 ;  /* 0x0000000394071211 */ /* 0x002fe400010f2421 */
[----:B------:R-:W-:Y:S02]  /*13e0*/  @P1 LEA R6, P2, R2, c[0x0][0x220], 0x1 ;  /* 0x0000880002061a11 */ /* 0x000fe400078408ff */
[----:B------:R-:W-:Y:S02]  /*13f0*/  SEL R96, R4, RZ, !P4 ;  /* 0x000000ff04607207 */ /* 0x000fe40006000000 */
[----:B------:R-:W-:Y:S02]  /*1400*/  @P1 LEA.HI.X R7, R2, c[0x0][0x224], R7, 0x1, P2 ;  /* 0x0000890002071a11 */ /* 0x000fe400010f0c07 */
[----:B------:R-:W-:Y:S02]  /*1410*/  ISETP.GE.AND P2, PT, R16, 0x31, PT ;  /* 0x000000311000780c */ /* 0x000fe40003f46270 */
[----:B------:R-:W-:Y:S01]  /*1420*/  @P0 IADD3 R2, P3, R18, R8, RZ ;  /* 0x0000000812020210 */ /* 0x000fe20007f7e0ff */
[----:B------:R1:W-:Y:S03]  /*1430*/  @P1 LDGSTS.E.BYPASS.LTC128B.128 [R81+0x3900], [R6.64], !P5 ;  /* 0x0390000006511fae */ /* 0x0003e6000e901d48 */
[----:B-1----:R-:W-:-:S07]  /*1440*/  @P0 IADD3.X R7, R3, R9, R11, P3, !PT ;  /* 0x0000000903070210 */ /* 0x002fce0001ffe40b */
[----:B------:R-:W-:Y:S01]  /*1450*/  @P2 IMAD R11, R33, 0x30, RZ ;  /* 0x00000030210b2824 */ /* 0x000fe200078e02ff */
[----:B------:R-:W-:Y:S01]  /*1460*/  @P0 LEA R6, P1, R2, c[0x0][0x220], 0x1 ;  /* 0x0000880002060a11 */ /* 0x000fe200078208ff */
[----:B------:R-:W-:-:S03]  /*1470*/  IMAD.WIDE.U32 R8, R22, c[0x0][0x1e0], RZ ;  /* 0x0000780016087a25 */ /* 0x000fc600078e00ff */
[----:B------:R-:W-:Y:S01]  /*1480*/  @P0 LEA.HI.X R7, R2, c[0x0][0x224], R7, 0x1, P1 ;  /* 0x0000890002070a11 */ /* 0x000fe200008f0c07 */
[----:B------:R-:W-:Y:S01]  /*1490*/  @P2 IMAD.MOV.U32 R2, RZ, RZ, R18 ;  /* 0x000000ffff022224 */ /* 0x000fe200078e0012 */
[----:B------:R-:W-:-:S03]  /*14a0*/  ISETP.GE.AND P1, PT, R28, c[0x0][0x27c], PT ;  /* 0x00009f001c007a0c */ /* 0x000fc60003f26270 */
[----:B------:R-:W-:Y:S01]  /*14b0*/  @P2 IMAD.WIDE.U32 R4, R148, 0x30, R2 ;  /* 0x0000003094042825 */ /* 0x000fe200078e0002 */
[----:B------:R1:W-:Y:S01]  /*14c0*/  @P0 LDGSTS.E.BYPASS.LTC128B.128 [R81+0x4100], [R6.64], !P5 ;  /* 0x0410000006510fae */ /* 0x0003e2000e901d48 */
[C---:B------:R-:W-:Y:S02]  /*14d0*/  ISETP.GE.AND P0, PT, R188.reuse, 0x1, PT ;  /* 0x00000001bc00780c */ /* 0x040fe40003f06270 */
[----:B------:R-:W-:Y:S01]  /*14e0*/  IMAD.SHL.U32 R2, R188, 0x2, RZ ;  /* 0x00000002bc027824 */ /* 0x000fe200078e00ff */
[----:B------:R-:W-:Y:S02]  /*14f0*/  @P2 IADD3 R5, R5, R11, RZ ;  /* 0x0000000b05052210 */ /* 0x000fe40007ffe0ff */
[----:B------:R-:W-:Y:S02]  /*1500*/  @P2 LEA R14, P3, R4, c[0x0][0x220], 0x1 ;  /* 0x00008800040e2a11 */ /* 0x000fe400078608ff */
[----:B------:R-:W-:Y:S02]  /*1510*/  ISETP.GT.AND P0, PT, R16, 0x50, PT ;  /* 0x000000501000780c */ /* 0x000fe40003f04270 */
[----:B------:R-:W-:-:S02]  /*1520*/  @P1 IADD3 R2, -R2, c[0x0][0x1d4], RZ ;  /* 0x0000750002021a10 */ /* 0x000fc40007ffe1ff */
[----:B------:R-:W-:Y:S01]  /*1530*/  @P2 LEA.HI.X R15, R4, c[0x0][0x224], R5, 0x1, P3 ;  /* 0x00008900040f2a11 */ /* 0x000fe200018f0c05 */
[----:B------:R-:W-:Y:S02]  /*1540*/  IMAD.IADD R5, R9, 0x1, R10 ;  /* 0x0000000109057824 */ /* 0x000fe400078e020a */
[----:B------:R-:W-:Y:S02]  /*1550*/  IMAD.MOV.U32 R4, RZ, RZ, R8 ;  /* 0x000000ffff047224 */ /* 0x000fe400078e0008 */
[----:B------:R-:W-:Y:S01]  /*1560*/  IMAD.WIDE.U32 R8, R88, c[0x0][0x280], R30 ;  /* 0x0000a00058087a25 */ /* 0x000fe200078e001e */
[----:B------:R2:W-:Y:S03]  /*1570*/  @P2 LDGSTS.E.BYPASS.LTC128B.128 [R81+0x4900], [R14.64], !P5 ;  /* 0x049000000e512fae */ /* 0x0005e6000e901d48 */
[----:B------:R-:W-:-:S04]  /*1580*/  IMAD.WIDE.U32 R10, R34, c[0x0][0x1e8], R4 ;  /* 0x00007a00220a7a25 */ /* 0x000fc800078e0004 */
[----:B------:R-:W-:Y:S01]  /*1590*/  IMAD.WIDE.U32 R4, R34, c[0x0][0x260], R12 ;  /* 0x0000980022047a25 */ /* 0x000fe200078e000c */
[----:B------:R-:W-:Y:S02]  /*15a0*/  MOV R82, R10 ;  /* 0x0000000a00527202 */ /* 0x000fe40000000f00 */
[----:B-1----:R-:W-:Y:S01]  /*15b0*/  SEL R7, RZ, c[0x0][0x27c], !P1 ;  /* 0x00009f00ff077a07 */ /* 0x002fe20004800000 */
[----:B------:R-:W-:Y:S01]  /*15c0*/  IMAD.IADD R83, R11, 0x1, R19 ;  /* 0x000000010b537824 */ /* 0x000fe200078e0213 */
[----:B------:R-:W-:Y:S01]  /*15d0*/  ISETP.GE.AND P1, PT, R16, 0x41, PT ;  /* 0x000000411000780c */ /* 0x000fe20003f26270 */
[----:B------:R-:W-:Y:S01]  /*15e0*/  IMAD R16, R27, c[0x0][0x280], RZ ;  /* 0x0000a0001b107a24 */ /* 0x000fe200078e02ff */
[----:B------:R-:W-:Y:S01]  /*15f0*/  SHF.R.S32.HI R6, RZ, 0x1f, R2 ;  /* 0x0000001fff067819 */ /* 0x000fe20000011402 */
[----:B------:R-:W-:Y:S02]  /*1600*/  IMAD.IADD R11, R5, 0x1, R20 ;  /* 0x00000001050b7824 */ /* 0x000fe400078e0214 */
[----:B------:R-:W-:Y:S01]  /*1610*/  IMAD R16, R88, c[0x0][0x284], R16 ;  /* 0x0000a10058107a24 */ /* 0x000fe200078e0210 */
[----:B------:R-:W-:Y:S01]  /*1620*/  LEA.HI R23, R6, R2, RZ, 0x4 ;  /* 0x0000000206177211 */ /* 0x000fe200078f20ff */
[----:B------:R-:W-:Y:S01]  /*1630*/  IMAD.MOV.U32 R104, RZ, RZ, R8 ;  /* 0x000000ffff687224 */ /* 0x000fe200078e0008 */
[----:B------:R-:W-:Y:S01]  /*1640*/  IADD3 R2, R28, R7, RZ ;  /* 0x000000071c027210 */ /* 0x000fe20007ffe0ff */
[----:B------:R-:W-:-:S03]  /*1650*/  IMAD.WIDE.U32 R6, R88, c[0x0][0x290], R30 ;  /* 0x0000a40058067a25 */ /* 0x000fc600078e001e */
[----:B------:R-:W-:Y:S01]  /*1660*/  SHF.R.S32.HI R5, RZ, 0x1f, R2 ;  /* 0x0000001fff057819 */ /* 0x000fe20000011402 */
[----:B------:R-:W-:Y:S01]  /*1670*/  IMAD.IADD R105, R9, 0x1, R16 ;  /* 0x0000000109697824 */ /* 0x000fe200078e0210 */
[----:B------:R-:W-:Y:S01]  /*1680*/  @P1 LEA R12, P2, R148, R18, 0x6 ;  /* 0x00000012940c1211 */ /* 0x000fe200078430ff */
[----:B------:R-:W-:Y:S01]  /*1690*/  IMAD.WIDE.U32 R8, R88, c[0x0][0x280], R28 ;  /* 0x0000a00058087a25 */ /* 0x000fe200078e001c */
[----:B------:R-:W-:Y:S02]  /*16a0*/  LEA.HI R19, R5, R2, RZ, 0x3 ;  /* 0x0000000205137211 */ /* 0x000fe400078f18ff */
[----:B--2---:R-:W-:Y:S01]  /*16b0*/  @P1 LEA.HI.X R14, R148, R3, R33, 0x6, P2 ;  /* 0x00000003940e1211 */ /* 0x004fe200010f3421 */
[----:B------:R-:W-:Y:S01]  /*16c0*/  IMAD.IADD R103, R7, 0x1, R17 ;  /* 0x0000000107677824 */ /* 0x000fe200078e0211 */
[----:B------:R-:W-:Y:S01]  /*16d0*/  ISETP.GE.AND P2, PT, R28, c[0x0][0x1d4], PT ;  /* 0x000075001c007a0c */ /* 0x000fe20003f46270 */
[----:B------:R-:W-:Y:S01]  /*16e0*/  IMAD.MOV.U32 R102, RZ, RZ, R6 ;  /* 0x000000ffff667224 */ /* 0x000fe200078e0006 */
[----:B------:R-:W-:Y:S01]  /*16f0*/  SHF.R.S32.HI R2, RZ, 0x1f, R21 ;  /* 0x0000001fff027819 */ /* 0x000fe20000011415 */
[----:B------:R-:W-:Y:S01]  /*1700*/  IMAD.WIDE.U32 R6, R88, c[0x0][0x290], R28 ;  /* 0x0000a40058067a25 */ /* 0x000fe200078e001c */
[----:B------:R-:W-:-:S03]  /*1710*/  LOP3.LUT R109, R19, 0xfffffff8, RZ, 0xc0, !PT ;  /* 0xfffffff8136d7812 */ /* 0x000fc600078ec0ff */
[----:B------:R-:W-:Y:S01]  /*1720*/  IMAD.IADD R101, R16, 0x1, R9 ;  /* 0x0000000110657824 */ /* 0x000fe200078e0209 */
[----:B------:R-:W-:Y:S01]  /*1730*/  SEL R9, RZ, 0x1, P2 ;  /* 0x00000001ff097807 */ /* 0x000fe20001000000 */
[----:B------:R-:W-:Y:S01]  /*1740*/  IMAD.MOV.U32 R100, RZ, RZ, R8 ;  /* 0x000000ffff647224 */ /* 0x000fe200078e0008 */
[----:B------:R-:W-:Y:S01]  /*1750*/  ISETP.GE.AND P2, PT, R106, c[0x0][0x1d4], PT ;  /* 0x000075006a007a0c */ /* 0x000fe20003f46270 */
[----:B------:R-:W-:Y:S01]  /*1760*/  IMAD.MOV.U32 R98, RZ, RZ, R6 ;  /* 0x000000ffff627224 */ /* 0x000fe200078e0006 */
[----:B------:R-:W-:Y:S01]  /*1770*/  IADD3 R99, R17, R7, RZ ;  /* 0x0000000711637210 */ /* 0x000fe20007ffe0ff */
[----:B------:R-:W-:Y:S01]  /*1780*/  IMAD R13, R189, c[0x0][0x210], RZ ;  /* 0x00008400bd0d7a24 */ /* 0x000fe200078e02ff */
[----:B------:R-:W-:Y:S01]  /*1790*/  LEA.HI R7, R2, R88, RZ, 0x3 ;  /* 0x0000005802077211 */ /* 0x000fe200078f18ff */
[----:B------:R-:W-:Y:S01]  /*17a0*/  IMAD.MOV.U32 R10, RZ, RZ, R4 ;  /* 0x000000ffff0a7224 */ /* 0x000fe200078e0004 */
[----:B------:R-:W-:Y:S01]  /*17b0*/  SEL R2, RZ, 0xffffffff, P2 ;  /* 0xffffffffff027807 */ /* 0x000fe20001000000 */
[C---:B------:R-:W-:Y:S01]  /*17c0*/  IMAD R13, R34.reuse, c[0x0][0x214], R13 ;  /* 0x00008500220d7a24 */ /* 0x040fe200078e020d */
[----:B------:R-:W-:Y:S01]  /*17d0*/  LOP3.LUT R8, R7, 0xfffffff8, RZ, 0xc0, !PT ;  /* 0xfffffff807087812 */ /* 0x000fe200078ec0ff */
[----:B------:R-:W-:Y:S01]  /*17e0*/  IMAD.WIDE.U32 R4, R34, c[0x0][0x210], R28 ;  /* 0x0000840022047a25 */ /* 0x000fe200078e001c */
[----:B------:R-:W-:-:S02]  /*17f0*/  @P1 LEA R6, P2, R12, c[0x0][0x220], 0x1 ;  /* 0x000088000c061a11 */ /* 0x000fc400078408ff */
[----:B------:R-:W-:Y:S01]  /*1800*/  SHF.R.S32.HI R115, RZ, 0x1f, R109 ;  /* 0x0000001fff737819 */ /* 0x000fe2000001146d */
[----:B------:R-:W-:Y:S01]  /*1810*/  IMAD.SHL.U32 R7, R2, 0x2, RZ ;  /* 0x0000000202077824 */ /* 0x000fe200078e00ff */
[----:B------:R-:W-:Y:S01]  /*1820*/  IADD3 R2, R88, -R8, RZ ;  /* 0x8000000858027210 */ /* 0x000fe20007ffe0ff */
[----:B------:R-:W-:Y:S02]  /*1830*/  IMAD R8, R24, c[0x0][0x268], RZ ;  /* 0x00009a0018087a24 */ /* 0x000fe400078e02ff */
[----:B------:R-:W-:Y:S01]  /*1840*/  IMAD.IADD R5, R5, 0x1, R13 ;  /* 0x0000000105057824 */ /* 0x000fe200078e020d */
[----:B------:R-:W-:Y:S01]  /*1850*/  LOP3.LUT R89, R7, 0x2, R9, 0xe2, !PT ;  /* 0x0000000207597812 */ /* 0x000fe200078ee209 */
[----:B------:R-:W-:Y:S01]  /*1860*/  IMAD R93, R90, c[0x0][0x26c], R8 ;  /* 0x00009b005a5d7a24 */ /* 0x000fe200078e0208 */
[----:B------:R-:W-:Y:S01]  /*1870*/  SHF.R.S32.HI R9, RZ, 0x4, R23 ;  /* 0x00000004ff097819 */ /* 0x000fe20000011417 */
[----:B------:R-:W-:Y:S01]  /*1880*/  @P0 IMAD R16, R33, 0x50, RZ ;  /* 0x0000005021100824 */ /* 0x000fe200078e02ff */
[----:B------:R-:W-:Y:S01]  /*1890*/  @P1 LEA.HI.X R7, R12, c[0x0][0x224], R14, 0x1, P2 ;  /* 0x000089000c071a11 */ /* 0x000fe200010f0c0e */
[----:B------:R-:W-:Y:S01]  /*18a0*/  IMAD.WIDE.U32 R90, R90, c[0x0][0x268], R10 ;  /* 0x00009a005a5a7a25 */ /* 0x000fe200078e000a */
[----:B------:R-:W-:-:S02]  /*18b0*/  LEA.HI R12, R32, R215, RZ, 0x5 ;  /* 0x000000d7200c7211 */ /* 0x000fc400078f28ff */
[C---:B------:R-:W-:Y:S01]  /*18c0*/  LOP3.LUT P2, RZ, R2.reuse, 0x4, RZ, 0xc0, !PT ;  /* 0x0000000402ff7812 */ /* 0x040fe2000784c0ff */
[----:B------:R-:W-:Y:S01]  /*18d0*/  IMAD.SHL.U32 R2, R2, 0x40, RZ ;  /* 0x0000004002027824 */ /* 0x000fe200078e00ff */
[----:B------:R-:W-:Y:S01]  /*18e0*/  LEA.HI.SX32 R92, R19, R9, 0x1d ;  /* 0x00000009135c7211 */ /* 0x000fe200078feaff */
[----:B------:R-:W-:Y:S01]  /*18f0*/  IMAD.SHL.U32 R12, R12, 0x10, RZ ;  /* 0x000000100c0c7824 */ /* 0x000fe200078e00ff */
[----:B------:R1:W-:Y:S01]  /*1900*/  @P1 LDGSTS.E.BYPASS.LTC128B.128 [R81+0x5100], [R6.64], !P5 ;  /* 0x0510000006511fae */ /* 0x0003e2000e901d48 */
[----:B------:R-:W-:Y:S01]  /*1910*/  IMAD.WIDE.U32 R82, R96, c[0x0][0x1f0], R82 ;  /* 0x00007c0060527a25 */ /* 0x000fe200078e0052 */
[----:B------:R-:W-:Y:S02]  /*1920*/  LOP3.LUT R2, R2, 0x1c0, RZ, 0xc0, !PT ;  /* 0x000001c002027812 */ /* 0x000fe400078ec0ff */
[----:B------:R-:W-:Y:S01]  /*1930*/  LOP3.LUT R9, R12, 0xfffffe00, RZ, 0xc0, !PT ;  /* 0xfffffe000c097812 */ /* 0x000fe200078ec0ff */
[----:B------:R-:W-:Y:S01]  /*1940*/  IMAD.SHL.U32 R92, R92, 0x8, RZ ;  /* 0x000000085c5c7824 */ /* 0x000fe200078e00ff */
[----:B------:R-:W-:Y:S01]  /*1950*/  SHF.R.U32.HI R8, RZ, 0x3, R2 ;  /* 0x00000003ff087819 */ /* 0x000fe20000011602 */
[----:B-----5:R-:W-:Y:S01]  /*1960*/  IMAD.WIDE.U32 R102, R149, c[0x0][0x290], R102 ;  /* 0x0000a40095667a25 */ /* 0x020fe200078e0066 */
[----:B------:R-:W-:-:S02]  /*1970*/  LOP3.LUT R13, R2, 0x18, R28, 0xf8, !PT ;  /* 0x00000018020d7812 */ /* 0x000fc400078ef81c */
[C---:B------:R-:W-:Y:S01]  /*1980*/  LOP3.LUT R12, R2.reuse, 0x38, R19, 0xf8, !PT ;  /* 0x00000038020c7812 */ /* 0x040fe200078ef813 */
[----:B------:R-:W-:Y:S01]  /*1990*/  IMAD.WIDE.U32 R104, R149, c[0x0][0x280], R104 ;  /* 0x0000a00095687a25 */ /* 0x000fe200078e0068 */
[----:B------:R-:W-:Y:S02]  /*19a0*/  LOP3.LUT R2, R2, 0x38, R92, 0xf8, !PT ;  /* 0x0000003802027812 */ /* 0x000fe400078ef85c */
[----:B------:R-:W-:Y:S01]  /*19b0*/  LOP3.LUT R86, R9, R13, R8, 0xf6, !PT ;  /* 0x0000000d09567212 */ /* 0x000fe200078ef608 */
[----:B------:R-:W-:Y:S01]  /*19c0*/  IMAD.WIDE.U32 R100, R149, c[0x0][0x280], R100 ;  /* 0x0000a00095647a25 */ /* 0x000fe200078e0064 */
[C-C-:B------:R-:W-:Y:S02]  /*19d0*/  LOP3.LUT R136, R9.reuse, R12, R8.reuse, 0xf6, !PT ;  /* 0x0000000c09887212 */ /* 0x140fe400078ef608 */
[----:B------:R-:W-:Y:S01]  /*19e0*/  LOP3.LUT R134, R9, R2, R8, 0xf6, !PT ;  /* 0x0000000209867212 */ /* 0x000fe200078ef608 */
[----:B------:R-:W-:Y:S01]  /*19f0*/  @P0 IMAD.MOV.U32 R2, RZ, RZ, R18 ;  /* 0x000000ffff020224 */ /* 0x000fe200078e0012 */
[----:B------:R-:W-:Y:S01]  /*1a00*/  SHF.R.S32.HI R8, RZ, 0x1f, R150 ;  /* 0x0000001fff087819 */ /* 0x000fe20000011496 */
[----:B------:R-:W-:Y:S01]  /*1a10*/  IMAD.WIDE.U32 R98, R149, c[0x0][0x290], R98 ;  /* 0x0000a40095627a25 */ /* 0x000fe200078e0062 */
[----:B------:R-:W-:-:S02]  /*1a20*/  SHF.R.S32.HI R9, RZ, 0x1f, R151 ;  /* 0x0000001fff097819 */ /* 0x000fc40000011497 */
[----:B------:R-:W-:Y:S01]  /*1a30*/  LEA.HI R8, R8, R150, RZ, 0x3 ;  /* 0x0000009608087211 */ /* 0x000fe200078f18ff */
[----:B------:R-:W-:Y:S01]  /*1a40*/  @P0 IMAD.WIDE.U32 R2, R148, 0x50, R2 ;  /* 0x0000005094020825 */ /* 0x000fe200078e0002 */
[----:B------:R-:W-:Y:S02]  /*1a50*/  LEA.HI R9, R9, R151, RZ, 0x3 ;  /* 0x0000009709097211 */ /* 0x000fe400078f18ff */
[----:B-1----:R-:W-:Y:S01]  /*1a60*/  SHF.L.U32 R6, R151, 0x6, RZ ;  /* 0x0000000697067819 */ /* 0x002fe200000006ff */
[----:B------:R-:W-:Y:S01]  /*1a70*/  IMAD.SHL.U32 R8, R8, 0x40, RZ ;  /* 0x0000004008087824 */ /* 0x000fe200078e00ff */
[----:B------:R-:W-:Y:S01]  /*1a80*/  SEL R85, R85, 0xffffffc0, !P2 ;  /* 0xffffffc055557807 */ /* 0x000fe20005000000 */
[----:B------:R-:W-:Y:S01]  /*1a90*/  IMAD.SHL.U32 R7, R150, 0x40, RZ ;  /* 0x0000004096077824 */ /* 0x000fe200078e00ff */
[----:B------:R-:W-:Y:S01]  /*1aa0*/  LOP3.LUT R6, R6, 0x1c0, RZ, 0xc0, !PT ;  /* 0x000001c006067812 */ /* 0x000fe200078ec0ff */
[----:B------:R-:W-:Y:S01]  /*1ab0*/  IMAD.SHL.U32 R12, R9, 0x40, RZ ;  /* 0x00000040090c7824 */ /* 0x000fe200078e00ff */
[----:B------:R-:W-:Y:S01]  /*1ac0*/  LOP3.LUT R10, R8, 0xfffffe00, RZ, 0xc0, !PT ;  /* 0xfffffe00080a7812 */ /* 0x000fe200078ec0ff */
[C---:B------:R-:W-:Y:S01]  /*1ad0*/  IMAD R85, R86.reuse, 0x2, R85 ;  /* 0x0000000256557824 */ /* 0x040fe200078e0255 */
[----:B------:R-:W-:Y:S01]  /*1ae0*/  LOP3.LUT R7, R7, 0x1c0, RZ, 0xc0, !PT ;  /* 0x000001c007077812 */ /* 0x000fe200078ec0ff */
[----:B------:R-:W-:Y:S01]  /*1af0*/  IMAD.SHL.U32 R86, R86, 0x2, RZ ;  /* 0x0000000256567824 */ /* 0x000fe200078e00ff */
[----:B------:R-:W-:Y:S01]  /*1b00*/  SHF.R.U32.HI R11, RZ, 0x3, R6 ;  /* 0x00000003ff0b7819 */ /* 0x000fe20000011606 */
[----:B------:R-:W-:Y:S01]  /*1b10*/  IMAD.IADD R93, R91, 0x1, R93 ;  /* 0x000000015b5d7824 */ /* 0x000fe200078e025d */
[----:B------:R-:W-:-:S02]  /*1b20*/  LOP3.LUT R8, R12, 0xfffffe00, RZ, 0xc0, !PT ;  /* 0xfffffe000c087812 */ /* 0x000fc400078ec0ff */
[C---:B------:R-:W-:Y:S02]  /*1b30*/  LOP3.LUT R14, R6.reuse, 0x38, R19, 0xf8, !PT ;  /* 0x00000038060e7812 */ /* 0x040fe400078ef813 */
[----:B------:R-:W-:Y:S02]  /*1b40*/  LOP3.LUT R13, R6, 0x38, R92, 0xf8, !PT ;  /* 0x00000038060d7812 */ /* 0x000fe400078ef85c */
[----:B------:R-:W-:Y:S02]  /*1b50*/  @P0 IADD3 R12, R3, R16, RZ ;  /* 0x00000010030c0210 */ /* 0x000fe40007ffe0ff */
[----:B------:R-:W-:Y:S02]  /*1b60*/  @P0 LEA R6, P1, R2, c[0x0][0x220], 0x1 ;  /* 0x0000880002060a11 */ /* 0x000fe400078208ff */
[----:B------:R-:W-:Y:S02]  /*1b70*/  SHF.R.U32.HI R9, RZ, 0x3, R7 ;  /* 0x00000003ff097819 */ /* 0x000fe40000011607 */
[----:B------:R-:W-:-:S02]  /*1b80*/  LOP3.LUT R15, R7, 0x38, R19, 0xf8, !PT ;  /* 0x00000038070f7812 */ /* 0x000fc400078ef813 */
[----:B------:R-:W-:Y:S02]  /*1b90*/  LOP3.LUT R3, R7, 0x38, R92, 0xf8, !PT ;  /* 0x0000003807037812 */ /* 0x000fe400078ef85c */
[----:B------:R-:W-:Y:S01]  /*1ba0*/  @P0 LEA.HI.X R7, R2, c[0x0][0x224], R12, 0x1, P1 ;  /* 0x0000890002070a11 */ /* 0x000fe200008f0c0c */
[C---:B------:R-:W-:Y:S01]  /*1bb0*/  IMAD R2, R25.reuse, c[0x0][0x218], RZ ;  /* 0x0000860019027a24 */ /* 0x040fe200078e02ff */
[C-C-:B------:R-:W-:Y:S02]  /*1bc0*/  LOP3.LUT R15, R10.reuse, R15, R9.reuse, 0xf6, !PT ;  /* 0x0000000f0a0f7212 */ /* 0x140fe400078ef609 */
[----:B------:R-:W-:Y:S01]  /*1bd0*/  LOP3.LUT R10, R10, R3, R9, 0xf6, !PT ;  /* 0x000000030a0a7212 */ /* 0x000fe200078ef609 */
[----:B------:R1:W-:Y:S01]  /*1be0*/  @P0 LDGSTS.E.BYPASS.LTC128B.128 [R81+0x5900], [R6.64], !P5 ;  /* 0x0590000006510fae */ /* 0x0003e2000e901d48 */
[----:B------:R-:W-:Y:S01]  /*1bf0*/  ISETP.NE.AND P0, PT, RZ, UR4, PT ;  /* 0x00000004ff007c0c */ /* 0x000fe2000bf05270 */
[----:B------:R-:W-:Y:S01]  /*1c00*/  IMAD R3, R25, c[0x0][0x1f0], RZ ;  /* 0x00007c0019037a24 */ /* 0x000fe200078e02ff */
[----:B------:R-:W-:Y:S01]  /*1c10*/  IADD3 R130, P1, R28, R166, RZ ;  /* 0x000000a61c827210 */ /* 0x000fe20007f3e0ff */
[C---:B------:R-:W-:Y:S01]  /*1c20*/  IMAD R95, R96.reuse, c[0x0][0x21c], R2 ;  /* 0x00008700605f7a24 */ /* 0x040fe200078e0202 */
[----:B------:R-:W-:Y:S01]  /*1c30*/  P2R R143, PR, RZ, 0x1 ;  /* 0x00000001ff8f7803 */ /* 0x000fe20000000000 */
[C---:B------:R-:W-:Y:S01]  /*1c40*/  IMAD R84, R96.reuse, c[0x0][0x1f4], R3 ;  /* 0x00007d0060547a24 */ /* 0x040fe200078e0203 */
[----:B------:R-:W-:Y:S01]  /*1c50*/  SHF.R.S32.HI R2, RZ, 0x1f, R149 ;  /* 0x0000001fff027819 */ /* 0x000fe20000011495 */
[----:B------:R-:W-:Y:S01]  /*1c60*/  IMAD.WIDE.U32 R96, R96, c[0x0][0x218], R4 ;  /* 0x0000860060607a25 */ /* 0x000fe200078e0004 */
[----:B------:R-:W-:Y:S01]  /*1c70*/  IADD3 R142, P0, R22, R88, RZ ;  /* 0x00000058168e7210 */ /* 0x000fe20007f1e0ff */
[----:B------:R-:W0:Y:S01]  /*1c80*/  LDGDEPBAR ;  /* 0x00000000000079af */ /* 0x000e220000000000 */
[--C-:B------:R-:W-:Y:S01]  /*1c90*/  LOP3.LUT R14, R8, R14, R11.reuse, 0xf6, !PT ;  /* 0x0000000e080e7212 */ /* 0x100fe200078ef60b */
[----:B------:R-:W-:Y:S01]  /*1ca0*/  IMAD R4, R2, c[0x0][0x280], RZ ;  /* 0x0000a00002047a24 */ /* 0x000fe200078e02ff */
[----:B------:R-:W-:Y:S01]  /*1cb0*/  LOP3.LUT R13, R8, R13, R11, 0xf6, !PT ;  /* 0x0000000d080d7212 */ /* 0x000fe200078ef60b */
[----:B------:R-:W-:Y:S01]  /*1cc0*/  IMAD R3, R2, c[0x0][0x290], RZ ;  /* 0x0000a40002037a24 */ /* 0x000fe200078e02ff */
[----:B------:R-:W-:Y:S01]  /*1cd0*/  SHF.R.S32.HI R8, RZ, 0x1f, R151 ;  /* 0x0000001fff087819 */ /* 0x000fe20000011497 */
[----:B------:R-:W-:Y:S01]  /*1ce0*/  IMAD.X R141, R26, 0x1, R27, P0 ;  /* 0x000000011a8d7824 */ /* 0x000fe200000e061b */
[----:B------:R-:W-:Y:S01]  /*1cf0*/  IADD3 R2, P0, R88, 0x20, RZ ;  /* 0x0000002058027810 */ /* 0x000fe20007f1e0ff */
[----:B------:R-:W-:Y:S01]  /*1d00*/  IMAD R5, R149, c[0x0][0x294], R3 ;  /* 0x0000a50095057a24 */ /* 0x000fe200078e0203 */
[----:B------:R-:W-:Y:S01]  /*1d10*/  SHF.R.S32.HI R9, RZ, 0x1f, R150 ;  /* 0x0000001fff097819 */ /* 0x000fe20000011496 */
[----:B------:R-:W-:Y:S01]  /*1d20*/  IMAD.IADD R84, R83, 0x1, R84 ;  /* 0x0000000153547824 */ /* 0x000fe200078e0254 */
[-C--:B------:R-:W-:Y:S01]  /*1d30*/  SHF.L.U64.HI R148, R148, R164.reuse, c[0x0][0x23c] ;  /* 0x00008f0094947619 */ /* 0x080fe200000102a4 */
[----:B------:R-:W-:Y:S01]  /*1d40*/  IMAD.X R3, RZ, RZ, R27, P0 ;  /* 0x000000ffff037224 */ /* 0x000fe200000e061b */
[----:B------:R-:W-:Y:S01]  /*1d50*/  SHF.L.U64.HI R164, R185, R164, c[0x0][0x284] ;  /* 0x0000a100b9a47619 */ /* 0x000fe200000102a4 */
[----:B------:R-:W-:Y:S01]  /*1d60*/  IMAD.WIDE.U32 R122, R2, c[0x0][0x1e0], RZ ;  /* 0x00007800027a7a25 */ /* 0x000fe200078e00ff */
[----:B------:R-:W-:-:S02]  /*1d70*/  LOP3.LUT R87, R89, 0x1, RZ, 0xc0, !PT ;  /* 0x0000000159577812 */ /* 0x000fc400078ec0ff */
[----:B------:R-:W-:Y:S01]  /*1d80*/  IADD3 R32, R30, 0x10, RZ ;  /* 0x000000101e207810 */ /* 0x000fe20007ffe0ff */
[----:B-1----:R-:W-:Y:S01]  /*1d90*/  IMAD R6, R149, c[0x0][0x284], R4 ;  /* 0x0000a10095067a24 */ /* 0x002fe200078e0204 */
[----:B------:R-:W-:Y:S01]  /*1da0*/  IADD3 R140, P0, R186, R122, RZ ;  /* 0x0000007aba8c7210 */ /* 0x000fe20007f1e0ff */
[----:B------:R-:W-:Y:S01]  /*1db0*/  IMAD R3, R3, c[0x0][0x1e0], RZ ;  /* 0x0000780003037a24 */ /* 0x000fe200078e02ff */
[----:B------:R-:W-:Y:S01]  /*1dc0*/  LOP3.LUT R89, R89, 0x2, RZ, 0xc0, !PT ;  /* 0x0000000259597812 */ /* 0x000fe200078ec0ff */
[----:B------:R-:W-:Y:S01]  /*1dd0*/  IMAD R4, R27, c[0x0][0x1e0], RZ ;  /* 0x000078001b047a24 */ /* 0x000fe200078e02ff */
[----:B------:R-:W-:Y:S01]  /*1de0*/  IADD3 R117, R103, R5, RZ ;  /* 0x0000000567757210 */ /* 0x000fe20007ffe0ff */
[----:B------:R-:W-:Y:S01]  /*1df0*/  IMAD R7, R2, c[0x0][0x1e4], R3 ;  /* 0x0000790002077a24 */ /* 0x000fe200078e0203 */
[----:B------:R-:W-:Y:S01]  /*1e00*/  SHF.L.U32 R136, R136, 0x1, RZ ;  /* 0x0000000188887819 */ /* 0x000fe200000006ff */
[----:B------:R-:W-:Y:S01]  /*1e10*/  IMAD R4, R88, c[0x0][0x1e4], R4 ;  /* 0x0000790058047a24 */ /* 0x000fe200078e0204 */
[----:B------:R-:W-:Y:S01]  /*1e20*/  SHF.R.S32.HI R114, RZ, 0x1f, R92 ;  /* 0x0000001fff727819 */ /* 0x000fe2000001145c */
[----:B------:R-:W-:Y:S01]  /*1e30*/  IMAD R3, R8, c[0x0][0x1e0], RZ ;  /* 0x0000780008037a24 */ /* 0x000fe200078e02ff */
[----:B------:R-:W-:Y:S01]  /*1e40*/  IADD3 R128, R123, R7, RZ ;  /* 0x000000077b807210 */ /* 0x000fe20007ffe0ff */
[----:B------:R-:W-:Y:S01]  /*1e50*/  IMAD.IADD R129, R167, 0x1, R4 ;  /* 0x00000001a7817824 */ /* 0x000fe200078e0204 */
[----:B------:R-:W-:Y:S01]  /*1e60*/  SHF.L.U32 R134, R134, 0x1, RZ ;  /* 0x0000000186867819 */ /* 0x000fe200000006ff */
[----:B------:R-:W-:Y:S01]  /*1e70*/  IMAD R2, R9, c[0x0][0x1e0], RZ ;  /* 0x0000780009027a24 */ /* 0x000fe200078e02ff */
[----:B------:R-:W-:Y:S01]  /*1e80*/  IADD3.X R138, R174, R128, RZ, P0, !PT ;  /* 0x00000080ae8a7210 */ /* 0x000fe200007fe4ff */
[----:B------:R-:W-:Y:S01]  /*1e90*/  IMAD.X R127, R29, 0x1, R129, P1 ;  /* 0x000000011d7f7824 */ /* 0x000fe200008e0681 */
[----:B------:R-:W-:Y:S01]  /*1ea0*/  IADD3 R108, P0, R130, R82, RZ ;  /* 0x00000052826c7210 */ /* 0x000fe20007f1e0ff */
[----:B------:R-:W-:-:S02]  /*1eb0*/  IMAD R3, R151, c[0x0][0x1e4], R3 ;  /* 0x0000790097037a24 */ /* 0x000fc400078e0203 */
[----:B------:R-:W-:Y:S01]  /*1ec0*/  IMAD R2, R150, c[0x0][0x1e4], R2 ;  /* 0x0000790096027a24 */ /* 0x000fe200078e0202 */
[----:B------:R-:W-:Y:S01]  /*1ed0*/  IADD3.X R107, R127, R84, RZ, P0, !PT ;  /* 0x000000547f6b7210 */ /* 0x000fe200007fe4ff */
[----:B------:R-:W-:Y:S01]  /*1ee0*/  IMAD.SHL.U32 R185, R185, 0x20, RZ ;  /* 0x00000020b9b97824 */ /* 0x000fe200078e00ff */
[----:B------:R-:W-:Y:S01]  /*1ef0*/  IADD3 R118, P0, R82, 0x20, RZ ;  /* 0x0000002052767810 */ /* 0x000fe20007f1e0ff */
[----:B------:R-:W-:Y:S01]  /*1f00*/  IMAD.IADD R139, R173, 0x1, R3 ;  /* 0x00000001ad8b7824 */ /* 0x000fe200078e0203 */
[----:B------:R-:W-:Y:S01]  /*1f10*/  IADD3 R112, P1, R108, 0x20, RZ ;  /* 0x000000206c707810 */ /* 0x000fe20007f3e0ff */
[----:B------:R-:W-:Y:S02]  /*1f20*/  IMAD.IADD R137, R171, 0x1, R2 ;  /* 0x00000001ab897824 */ /* 0x000fe400078e0202 */
[----:B------:R-:W-:Y:S02]  /*1f30*/  IMAD.IADD R119, R105, 0x1, R6 ;  /* 0x0000000169777824 */ /* 0x000fe400078e0206 */
[----:B------:R-:W-:-:S02]  /*1f40*/  IMAD.IADD R116, R6, 0x1, R101 ;  /* 0x0000000106747824 */ /* 0x000fc400078e0265 */
[----:B------:R-:W-:Y:S02]  /*1f50*/  IMAD.IADD R113, R5, 0x1, R99 ;  /* 0x0000000105717824 */ /* 0x000fe400078e0263 */
[----:B------:R-:W-:Y:S02]  /*1f60*/  IMAD.IADD R95, R97, 0x1, R95 ;  /* 0x00000001615f7824 */ /* 0x000fe400078e025f */
[----:B------:R-:W-:Y:S02]  /*1f70*/  IMAD.X R110, RZ, RZ, R84, P0 ;  /* 0x000000ffff6e7224 */ /* 0x000fe400000e0654 */
[----:B------:R-:W-:Y:S02]  /*1f80*/  IMAD.SHL.U32 R135, R14, 0x2, RZ ;  /* 0x000000020e877824 */ /* 0x000fe400078e00ff */
[----:B------:R-:W-:Y:S02]  /*1f90*/  IMAD.SHL.U32 R133, R15, 0x2, RZ ;  /* 0x000000020f857824 */ /* 0x000fe400078e00ff */
[----:B------:R-:W-:-:S02]  /*1fa0*/  IMAD.X R111, RZ, RZ, R107, P1 ;  /* 0x000000ffff6f7224 */ /* 0x000fc400008e066b */
[----:B------:R-:W-:Y:S02]  /*1fb0*/  IMAD.SHL.U32 R132, R13, 0x2, RZ ;  /* 0x000000020d847824 */ /* 0x000fe400078e00ff */
[----:B------:R-:W-:Y:S01]  /*1fc0*/  IMAD.SHL.U32 R131, R10, 0x2, RZ ;  /* 0x000000020a837824 */ /* 0x000fe200078e00ff */
[----:B------:R-:W-:Y:S06]  /*1fd0*/  BAR.SYNC.DEFER_BLOCKING 0x0 ;  /* 0x0000000000007b1d */ /* 0x000fec0000010000 */
.L_x_360:
        /* <DEDUP_REMOVED lines=32> */
[----:B------:R-:W-:Y:S01]  /*21e0*/  CS2R R40, SRZ ;  /* 0x0000000000287805 */ /* 0x000fe2000001ff00 */
[----:B------:R-:W-:Y:S02]  /*21f0*/  CS2R R12, SRZ ;  /* 0x00000000000c7805 */ /* 0x000fe4000001ff00 */
[----:B------:R-:W-:Y:S01]  /*2200*/  IMAD.X R4, R33, 0x1, R119, P0 ;  /* 0x0000000121047824 */ /* 0x000fe200000e0677 */
[----:B------:R-:W-:Y:S05]  /*2210*/  IADD3 R3, P0, R102, R54, RZ ;  /* 0x0000003666037210 */ /* 0x000fea0007f1e0ff */
[----:B------:R-:W-:Y:S01]  /*2220*/  IMAD.X R5, R37, 0x1, R117, P0 ;  /* 0x0000000125057824 */ /* 0x000fe200000e0675 */
        /* <DEDUP_REMOVED lines=13> */
.L_x_330:
[----:B------:R-:W-:Y:S05]  /*2300*/  BSYNC B0 ;  /* 0x0000000000007941 */ /* 0x000fea0003800000 */
.L_x_329:
        /* <DEDUP_REMOVED lines=39> */
.L_x_332:
[----:B------:R-:W-:Y:S05]  /*2580*/  BSYNC B0 ;  /* 0x0000000000007941 */ /* 0x000fea0003800000 */
.L_x_331:
        /* <DEDUP_REMOVED lines=14> */
[----:B------:R-:W-:Y:S01]  /*2670*/  MOV R4, R15 ;  /* 0x0000000f00047202 */ /* 0x000fe20000000f00 */
[----:B------:R-:W-:Y:S01]  /*2680*/  CS2R R20, SRZ ;  /* 0x0000000000147805 */ /* 0x000fe2000001ff00 */
[----:B------:R-:W-:Y:S02]  /*2690*/  PRMT R25, R7, 0x5410, R6 ;  /* 0x0000541007197816 */ /* 0x000fe40000000006 */
[----:B------:R-:W-:Y:S01]  /*26a0*/  PRMT R24, R5, 0x5410, R4 ;  /* 0x0000541005187816 */ /* 0x000fe20000000004 */
[----:B------:R-:W-:-:S05]  /*26b0*/  @P4 BRA `(.L_x_334) ;  /* 0x0000012000004947 */ /* 0x000fca0003800000 */
[----:B------:R-:W-:Y:S01]  /*26c0*/  IADD3 R10, P1, P0, R104, R182, R10 ;  /* 0x000000b6680a7210 */ /* 0x000fe2000783e00a */
[----:B------:R-:W-:Y:S01]  /*26d0*/  CS2R R48, SRZ ;  /* 0x0000000000307805 */ /* 0x000fe2000001ff00 */
[----:B------:R-:W-:Y:S02]  /*26e0*/  CS2R R22, SRZ ;  /* 0x0000000000167805 */ /* 0x000fe4000001ff00 */
[----:B------:R-:W-:Y:S02]  /*26f0*/  IADD3.X R33, R119, R161, R33, P1, P0 ;  /* 0x000000a177217210 */ /* 0x000fe40000fe0421 */
        /* <DEDUP_REMOVED lines=14> */
.L_x_334:
[----:B------:R-:W-:Y:S05]  /*27e0*/  BSYNC B0 ;  /* 0x0000000000007941 */ /* 0x000fea0003800000 */
.L_x_333:
        /* <DEDUP_REMOVED lines=76> */
.L_x_338:
[----:B------:R-:W-:Y:S05]  /*2cb0*/  BSYNC B0 ;  /* 0x0000000000007941 */ /* 0x000fea0003800000 */
.L_x_337:
        /* <DEDUP_REMOVED lines=59> */
.L_x_336:
[----:B------:R-:W-:Y:S05]  /*3070*/  BSYNC B1 ;  /* 0x0000000000017941 */ /* 0x000fea0003800000 */
.L_x_335:
[----:B------:R-:W-:Y:S01]  /*3080*/  BSSY B1, `(.L_x_339) ;  /* 0x000007c000017945 */ /* 0x000fe20003800000 */
[----:B------:R-:W-:-:S05]  /*3090*/  @P3 BRA `(.L_x_340) ;  /* 0x000007a000003947 */ /* 0x000fca0003800000 */
[----:B------:R-:W-:Y:S01]  /*30a0*/  IADD3 R37, P1, P0, R122, R74, R28 ;  /* 0x0000004a7a257210 */ /* 0x000fe2000783e01c */
[----:B------:R-:W-:Y:S03]  /*30b0*/  BSSY B0, `(.L_x_341) ;  /* 0x000003d000007945 */ /* 0x000fe60003800000 */
[----:B-1----:R-:W-:Y:S02]  /*30c0*/  IADD3.X R38, R128, R78, R29, P1, P0 ;  /* 0x0000004e80267210 */ /* 0x002fe40000fe041d */
        /* <DEDUP_REMOVED lines=18> */
[----:B------:R-:W-:Y:S02]  /*31f0*/  @!P0 HADD2.F32 R18, -RZ, R51.H1_H1 ;  /* 0x30000033ff128230 */ /* 0x000fe40000004100 */
        /* <DEDUP_REMOVED lines=12> */
[CC--:B------:R-:W-:Y:S01]  /*32c0*/  @!P0 FMUL.FTZ R15, R13.reuse, R5.reuse ;  /* 0x000000050d0f8220 */ /* 0x0c0fe20000410000 */
[----:B------:R-:W-:Y:S01]  /*32d0*/  @!P0 F2FP.PACK_AB R2, R2, R40 ;  /* 0x000000280202823e */ /* 0x000fe200000000ff */
[C---:B------:R-:W-:Y:S01]  /*32e0*/  @!P0 FMUL.FTZ R3, R4.reuse, R5 ;  /* 0x0000000504038220 */ /* 0x040fe20000410000 */
[----:B------:R-:W-:Y:S01]  /*32f0*/  @!P0 MOV R5, R11 ;  /* 0x0000000b00058202 */ /* 0x000fe20000000f00 */
[-C--:B------:R-:W-:Y:S01]  /*3300*/  @!P0 FFMA.FTZ R39, R4, R14.reuse, -R15 ;  /* 0x0000000e04278223 */ /* 0x080fe2000001080f */
[----:B------:R-:W-:Y:S01]  /*3310*/  @!P0 HADD2.F32 R15, -RZ, R6.H1_H1 ;  /* 0x30000006ff0f8230 */ /* 0x000fe20000004100 */
[----:B------:R-:W-:Y:S01]  /*3320*/  @!P0 FFMA.FTZ R3, R13, R14, R3 ;  /* 0x0000000e0d038223 */ /* 0x000fe20000010003 */
[----:B------:R-:W-:Y:S01]  /*3330*/  @!P0 HADD2.F32 R4, -RZ, R24.H1_H1 ;  /* 0x30000018ff048230 */ /* 0x000fe20000004100 */
[----:B------:R-:W-:Y:S01]  /*3340*/  @!P0 MOV R8, R2 ;  /* 0x0000000200088202 */ /* 0x000fe20000000f00 */
[----:B------:R-:W-:Y:S02]  /*3350*/  @!P0 HADD2.F32 R7, -RZ, R6.H0_H0 ;  /* 0x20000006ff078230 */ /* 0x000fe40000004100 */
[--C-:B------:R-:W-:Y:S01]  /*3360*/  @!P0 HADD2.F32 R19, -RZ, R5.reuse.H1_H1 ;  /* 0x30000005ff138230 */ /* 0x100fe20000004100 */
[----:B------:R-:W-:Y:S01]  /*3370*/  @!P0 F2FP.PACK_AB R3, R3, R39 ;  /* 0x000000270303823e */ /* 0x000fe200000000ff */
[----:B------:R-:W-:Y:S01]  /*3380*/  @!P0 HADD2.F32 R6, -RZ, R5.H0_H0 ;  /* 0x20000005ff068230 */ /* 0x000fe20000004100 */
[-C--:B------:R-:W-:Y:S01]  /*3390*/  @!P0 FMUL.FTZ R5, R15, R4.reuse ;  /* 0x000000040f058220 */ /* 0x080fe20000410000 */
[----:B------:R-:W-:Y:S01]  /*33a0*/  @!P0 HADD2.F32 R24, -RZ, R42.H0_H0 ;  /* 0x2000002aff188230 */ /* 0x000fe20000004100 */
[----:B------:R-:W-:Y:S02]  /*33b0*/  @!P0 FMUL.FTZ R4, R7, R4 ;  /* 0x0000000407048220 */ /* 0x000fe40000410000 */
        /* <DEDUP_REMOVED lines=12> */
.L_x_342:
[----:B------:R-:W-:Y:S05]  /*3480*/  BSYNC B0 ;  /* 0x0000000000007941 */ /* 0x000fea0003800000 */
.L_x_341:
        /* <DEDUP_REMOVED lines=37> */
[--C-:B------:R-:W-:Y:S01]  /*36e0*/  @!P0 HADD2.F32 R15, -RZ, R6.reuse.H1_H1 ;  /* 0x30000006ff0f8230 */ /* 0x100fe20000004100 */
[----:B------:R-:W-:Y:S01]  /*36f0*/  @!P0 FFMA.FTZ R3, R13, R14, R3 ;  /* 0x0000000e0d038223 */ /* 0x000fe20000010003 */
[----:B------:R-:W-:Y:S01]  /*3700*/  @!P0 HADD2.F32 R4, -RZ, R25.H1_H1 ;  /* 0x30000019ff048230 */ /* 0x000fe20000004100 */
[----:B------:R-:W-:Y:S01]  /*3710*/  @!P0 MOV R8, R2 ;  /* 0x0000000200088202 */ /* 0x000fe20000000f00 */
[----:B------:R-:W-:Y:S02]  /*3720*/  @!P0 HADD2.F32 R7, -RZ, R6.H0_H0 ;  /* 0x20000006ff078230 */ /* 0x000fe40000004100 */
[--C-:B------:R-:W-:Y:S01]  /*3730*/  @!P0 HADD2.F32 R17, -RZ, R5.reuse.H1_H1 ;  /* 0x30000005ff118230 */ /* 0x100fe20000004100 */
[----:B------:R-:W-:Y:S01]  /*3740*/  @!P0 F2FP.PACK_AB R3, R3, R24 ;  /* 0x000000180303823e */ /* 0x000fe200000000ff */
[----:B------:R-:W-:Y:S01]  /*3750*/  @!P0 HADD2.F32 R6, -RZ, R5.H0_H0 ;  /* 0x20000005ff068230 */ /* 0x000fe20000004100 */
[-C--:B------:R-:W-:Y:S02]  /*3760*/  @!P0 FMUL.FTZ R5, R15, R4.reuse ;  /* 0x000000040f058220 */ /* 0x080fe40000410000 */
        /* <DEDUP_REMOVED lines=13> */
.L_x_340:
[----:B------:R-:W-:Y:S05]  /*3840*/  BSYNC B1 ;  /* 0x0000000000017941 */ /* 0x000fea0003800000 */
.L_x_339:
[----:B------:R-:W-:-:S05]  /*3850*/  @P4 BRA `(.L_x_343) ;  /* 0x0000265000004947 */ /* 0x000fca0003800000 */
[----:B------:R-:W-:Y:S01]  /*3860*/  IADD3 R33, P1, P0, R140, R74, R28 ;  /* 0x0000004a8c217210 */ /* 0x000fe2000783e01c */
[----:B------:R-:W-:Y:S03]  /*3870*/  BSSY B0, `(.L_x_344) ;  /* 0x000003c000007945 */ /* 0x000fe60003800000 */
[----:B-1----:R-:W-:Y:S02]  /*3880*/  IADD3.X R34, R138, R78, R29, P1, P0 ;  /* 0x0000004e8a227210 */ /* 0x002fe40000fe041d */
[----:B------:R-:W-:Y:S11]  /*3890*/  ISETP.NE.AND P0, PT, R87, RZ, PT ;  /* 0x000000ff5700720c */ /* 0x000ff60003f05270 */
[----:B------:R-:W-:Y:S02]  /*38a0*/  @!UPT UIADD3 URZ, URZ, URZ, URZ ;  /* 0x0000003f3f3ff290 */ /* 0x000fe4000fffe03f */
[----:B------:R-:W-:-:S05]  /*38b0*/  @!P0 BRA `(.L_x_345) ;  /* 0x0000037000008947 */ /* 0x000fca0003800000 */
[----:B------:R-:W-:Y:S01]  /*38c0*/  ISETP.GE.AND P0, PT, R30, c[0x0][0x27c], PT ;  /* 0x00009f001e007a0c */ /* 0x000fe20003f06270 */
[----:B------:R-:W1:Y:S01]  /*38d0*/  LDS.128 R8, [R86+0x5100] ;  /* 0x0051000056087984 */ /* 0x000e620000000c00 */
        /* <DEDUP_REMOVED lines=53> */
.L_x_345:
[----:B------:R-:W-:Y:S05]  /*3c30*/  BSYNC B0 ;  /* 0x0000000000007941 */ /* 0x000fea0003800000 */
.L_x_344:
        /* <DEDUP_REMOVED lines=59> */
.L_x_328:
[----:B------:R-:W-:Y:S01]  /*3ff0*/  ISETP.GE.AND P0, PT, R151, R67, PT ;  /* 0x000000439700720c */ /* 0x000fe20003f06270 */
[----:B------:R-:W-:Y:S01]  /*4000*/  CS2R R22, SRZ ;  /* 0x0000000000167805 */ /* 0x000fe2000001ff00 */
[----:B------:R-:W-:Y:S01]  /*4010*/  ISETP.NE.AND P4, PT, R87, RZ, PT ;  /* 0x000000ff5700720c */ /* 0x000fe20003f85270 */
        /* <DEDUP_REMOVED lines=10> */
[----:B------:R-:W-:Y:S04]  /*40c0*/  BSSY B0, `(.L_x_346) ;  /* 0x00000b7000007945 */ /* 0x000fe80003800000 */
[----:B------:R-:W-:Y:S04]  /*40d0*/  @!P2 IADD3 R2, P1, P0, R100, R10, R185 ;  /* 0x0000000a6402a210 */ /* 0x000fe8000783e0b9 */
[----:B------:R-:W-:Y:S02]  /*40e0*/  @!P2 IADD3.X R5, R116, R33, R164, P1, P0 ;  /* 0x000000217405a210 */ /* 0x000fe40000fe04a4 */
[----:B------:R-:W-:Y:S04]  /*40f0*/  @!P2 IADD3 R3, P1, P0, R98, R54, R184 ;  /* 0x000000366203a210 */ /* 0x000fe8000783e0b8 */
[C---:B------:R-:W-:Y:S02]  /*4100*/  @!P2 IADD3.X R8, R113.reuse, R37, R163, P1, P0 ;  /* 0x000000257108a210 */ /* 0x040fe40000fe04a3 */
[----:B------:R-:W-:Y:S04]  /*4110*/  ISETP.GE.AND P0, PT, R150, R67, PT ;  /* 0x000000439600720c */ /* 0x000fe80003f06270 */
[----:B------:R-:W-:Y:S11]  /*4120*/  ISETP.GE.OR P1, PT, R28, c[0x0][0x27c], P0 ;  /* 0x00009f001c007a0c */ /* 0x000ff60000726670 */
[----:B------:R-:W-:Y:S02]  /*4130*/  @!UPT UIADD3 URZ, URZ, URZ, URZ ;  /* 0x0000003f3f3ff290 */ /* 0x000fe4000fffe03f */
[----:B------:R-:W-:Y:S04]  /*4140*/  @!P1 IADD3 R6, P3, P0, R100, R182, R10 ;  /* 0x000000b664069210 */ /* 0x000fe8000787e00a */
[----:B------:R-:W-:Y:S02]  /*4150*/  @!P1 IADD3.X R9, R116, R161, R33, P3, P0 ;  /* 0x000000a174099210 */ /* 0x000fe40001fe0421 */
[----:B------:R-:W-:Y:S04]  /*4160*/  @!P1 IADD3 R7, P3, P0, R98, R183, R54 ;  /* 0x000000b762079210 */ /* 0x000fe8000787e036 */
[----:B------:R-:W-:Y:S02]  /*4170*/  @!P1 IADD3.X R11, R113, R162, R37, P3, P0 ;  /* 0x000000a2710b9210 */ /* 0x000fe40001fe0425 */
[C---:B------:R-:W-:Y:S04]  /*4180*/  @!P2 LEA R4, P0, R2.reuse, c[0x0][0x270], 0x1 ;  /* 0x00009c000204aa11 */ /* 0x040fe800078008ff */
[----:B------:R-:W-:Y:S02]  /*4190*/  @!P2 LEA.HI.X R5, R2, c[0x0][0x274], R5, 0x1, P0 ;  /* 0x00009d000205aa11 */ /* 0x000fe400000f0c05 */
[C---:B------:R-:W-:Y:S03]  /*41a0*/  @!P2 LEA R2, P0, R3.reuse, c[0x0][0x288], 0x1 ;  /* 0x0000a2000302aa11 */ /* 0x040fe600078008ff */
[----:B------:R1:W2:Y:S01]  /*41b0*/  @!P2 LDG.E.128 R56, [R4.64] ;  /* 0x000000080438a981 */ /* 0x0002a2000c1e1d00 */
[----:B------:R-:W-:Y:S02]  /*41c0*/  @!P2 LEA.HI.X R3, R3, c[0x0][0x28c], R8, 0x1, P0 ;  /* 0x0000a3000303aa11 */ /* 0x000fe400000f0c08 */
[C---:B------:R-:W-:Y:S04]  /*41d0*/  @!P1 LEA R8, P0, R6.reuse, c[0x0][0x270], 0x1 ;  /* 0x00009c0006089a11 */ /* 0x040fe800078008ff */
[----:B------:R-:W-:Y:S01]  /*41e0*/  @!P1 LEA.HI.X R9, R6, c[0x0][0x274], R9, 0x1, P0 ;  /* 0x00009d0006099a11 */ /* 0x000fe200000f0c09 */
[----:B------:R3:W4:Y:S01]  /*41f0*/  @!P2 LDG.E.128 R20, [R2.64] ;  /* 0x000000080214a981 */ /* 0x000722000c1e1d00 */
[C---:B------:R-:W-:Y:S04]  /*4200*/  @!P1 LEA R6, P0, R7.reuse, c[0x0][0x288], 0x1 ;  /* 0x0000a20007069a11 */ /* 0x040fe800078008ff */
[----:B------:R-:W-:Y:S02]  /*4210*/  @!P1 LEA.HI.X R7, R7, c[0x0][0x28c], R11, 0x1, P0 ;  /* 0x0000a30007079a11 */ /* 0x000fe400000f0c0b */
[-C--:B------:R-:W-:Y:S01]  /*4220*/  ISETP.GE.AND P0, PT, R88, R67.reuse, PT ;  /* 0x000000435800720c */ /* 0x080fe20003f06270 */
[----:B------:R1:W4:Y:S03]  /*4230*/  @!P1 LDG.E.128 R60, [R8.64] ;  /* 0x00000008083c9981 */ /* 0x000326000c1e1d00 */
[----:B------:R-:W-:Y:S05]  /*4240*/  ISETP.GE.OR P0, PT, R28, c[0x0][0x27c], P0 ;  /* 0x00009f001c007a0c */ /* 0x000fea0000706670 */
[----:B------:R1:W4:Y:S08]  /*4250*/  @!P1 LDG.E.128 R24, [R6.64] ;  /* 0x0000000806189981 */ /* 0x000330000c1e1d00 */
[----:B---3--:R-:W-:Y:S05]  /*4260*/  @!P0 IADD3 R2, P1, R100, R10, RZ ;  /* 0x0000000a64028210 */ /* 0x008fea0007f3e0ff */
[----:B------:R-:W-:Y:S01]  /*4270*/  @!P0 IMAD.X R3, R33, 0x1, R116, P1 ;  /* 0x0000000121038824 */ /* 0x000fe200008e0674 */
[C---:B-1----:R-:W-:Y:S04]  /*4280*/  @!P0 LEA R8, P1, R2.reuse, c[0x0][0x270], 0x1 ;  /* 0x00009c0002088a11 */ /* 0x042fe800078208ff */
[----:B------:R-:W-:Y:S02]  /*4290*/  @!P0 LEA.HI.X R9, R2, c[0x0][0x274], R3, 0x1, P1 ;  /* 0x00009d0002098a11 */ /* 0x000fe400008f0c03 */
[----:B------:R-:W-:Y:S01]  /*42a0*/  @!P0 IADD3 R3, P1, R98, R54, RZ ;  /* 0x0000003662038210 */ /* 0x000fe20007f3e0ff */
[----:B------:R-:W-:Y:S02]  /*42b0*/  CS2R R6, SRZ ;  /* 0x0000000000067805 */ /* 0x000fe4000001ff00 */
[----:B------:R1:W5:Y:S02]  /*42c0*/  @!P0 LDG.E.128 R40, [R8.64] ;  /* 0x0000000808288981 */ /* 0x000364000c1e1d00 */
[----:B------:R-:W-:Y:S01]  /*42d0*/  @!P0 IMAD.X R4, R37, 0x1, R113, P1 ;  /* 0x0000000125048824 */ /* 0x000fe200008e0671 */
[C---:B------:R-:W-:Y:S04]  /*42e0*/  @!P0 LEA R2, P1, R3.reuse, c[0x0][0x288], 0x1 ;  /* 0x0000a20003028a11 */ /* 0x040fe800078208ff */
[----:B------:R-:W-:Y:S02]  /*42f0*/  @!P0 LEA.HI.X R3, R3, c[0x0][0x28c], R4, 0x1, P1 ;  /* 0x0000a30003038a11 */ /* 0x000fe400008f0c04 */
[----:B------:R-:W-:Y:S01]  /*4300*/  CS2R R4, SRZ ;  /* 0x0000000000047805 */ /* 0x000fe2000001ff00 */
[----:B------:R-:W-:Y:S05]  /*4310*/  ISETP.GE.AND P1, PT, R28, c[0x0][0x27c], PT ;  /* 0x00009f001c007a0c */ /* 0x000fea0003f26270 */
[----:B------:R2:W5:Y:S01]  /*4320*/  @!P0 LDG.E.128 R4, [R2.64] ;  /* 0x0000000802048981 */ /* 0x000562000c1e1d00 */
[----:B------:R-:W-:Y:S01]  /*4330*/  ISETP.GE.OR P0, PT, R88, R67, !P4 ;  /* 0x000000435800720c */ /* 0x000fe20006706670 */
[----:B--2---:R-:W-:Y:S02]  /*4340*/  IMAD.MOV.U32 R2, RZ, RZ, R58 ;  /* 0x000000ffff027224 */ /* 0x004fe400078e003a */
[----:B-1----:R-:W-:Y:S02]  /*4350*/  IMAD.MOV.U32 R9, RZ, RZ, R59 ;  /* 0x000000ffff097224 */ /* 0x002fe400078e003b */
[----:B------:R-:W-:Y:S02]  /*4360*/  IMAD.MOV.U32 R8, RZ, RZ, R56 ;  /* 0x000000ffff087224 */ /* 0x000fe400078e0038 */
[----:B------:R-:W-:Y:S01]  /*4370*/  IMAD.MOV.U32 R3, RZ, RZ, R57 ;  /* 0x000000ffff037224 */ /* 0x000fe200078e0039 */
[----:B------:R-:W-:Y:S01]  /*4380*/  PRMT R64, R9, 0x5410, R2 ;  /* 0x0000541009407816 */ /* 0x000fe20000000002 */
[----:B----4-:R-:W-:Y:S03]  /*4390*/  IMAD.MOV.U32 R2, RZ, RZ, R22 ;  /* 0x000000ffff027224 */ /* 0x010fe600078e0016 */
[----:B------:R-:W-:Y:S01]  /*43a0*/  PRMT R51, R8, 0x5410, R3 ;  /* 0x0000541008337816 */ /* 0x000fe20000000003 */
        /* <DEDUP_REMOVED lines=17> */
[----:B------:R-:W-:-:S05]  /*44c0*/  @P0 BRA `(.L_x_347) ;  /* 0x0000076000000947 */ /* 0x000fca0003800000 */
[--C-:B-----5:R-:W-:Y:S01]  /*44d0*/  IMAD.MOV.U32 R49, RZ, RZ, R43.reuse ;  /* 0x000000ffff317224 */ /* 0x120fe200078e002b */
[----:B------:R-:W-:Y:S01]  /*44e0*/  IADD3 R2, P0, R166, R74, RZ ;  /* 0x0000004aa6027210 */ /* 0x000fe20007f1e0ff */
[----:B------:R-:W-:Y:S01]  /*44f0*/  LDS.128 R52, [R134+0x3100] ;  /* 0x0031000086347984 */ /* 0x000fe20000000c00 */
[----:B------:R-:W-:Y:S01]  /*4500*/  @!P1 SHF.R.U64 R47, R42, 0x10, R43 ;  /* 0x000000102a2f9819 */ /* 0x000fe2000000122b */
[----:B------:R-:W-:Y:S01]  /*4510*/  IMAD.MOV.U32 R37, RZ, RZ, R40 ;  /* 0x000000ffff257224 */ /* 0x000fe200078e0028 */
[----:B------:R-:W-:Y:S01]  /*4520*/  IADD3.X R3, R78, R129, RZ, P0, !PT ;  /* 0x000000814e037210 */ /* 0x000fe200007fe4ff */
[----:B------:R-:W-:Y:S01]  /*4530*/  IMAD.MOV.U32 R13, RZ, RZ, R7 ;  /* 0x000000ffff0d7224 */ /* 0x000fe200078e0007 */
[-C--:B------:R-:W-:Y:S02]  /*4540*/  IADD3 R8, P2, P0, R82, R2.reuse, R109 ;  /* 0x0000000252087210 */ /* 0x080fe4000785e06d */
[----:B------:R-:W-:Y:S01]  /*4550*/  @!P1 SHF.R.U32.HI R50, RZ, 0x10, R43 ;  /* 0x00000010ff329819 */ /* 0x000fe2000001162b */
[----:B------:R-:W1:Y:S01]  /*4560*/  LDS.128 R16, [R136+0x3100] ;  /* 0x0031000088107984 */ /* 0x000e620000000c00 */
[----:B------:R-:W-:Y:S01]  /*4570*/  IADD3.X R9, R84, R3, R115, P2, P0 ;  /* 0x0000000354097210 */ /* 0x000fe200017e0473 */
[----:B------:R-:W-:Y:S01]  /*4580*/  @!P1 HADD2.F32 R37, -RZ, R37.H0_H0 ;  /* 0x20000025ff259230 */ /* 0x000fe20000004100 */
[----:B------:R-:W-:Y:S02]  /*4590*/  ISETP.GE.AND P0, PT, R92, c[0x0][0x1d4], PT ;  /* 0x000075005c007a0c */ /* 0x000fe40003f06270 */
[----:B------:R-:W-:Y:S02]  /*45a0*/  MOV R44, R41 ;  /* 0x00000029002c7202 */ /* 0x000fe40000000f00 */
[--C-:B------:R-:W-:Y:S02]  /*45b0*/  @!P1 SHF.R.U32.HI R14, RZ, 0x10, R7.reuse ;  /* 0x00000010ff0e9819 */ /* 0x100fe40000011607 */
[----:B------:R-:W-:Y:S01]  /*45c0*/  @!P1 SHF.R.U64 R12, R6, 0x10, R7 ;  /* 0x00000010060c9819 */ /* 0x000fe20000001207 */
[----:B------:R-:W-:Y:S01]  /*45d0*/  @!P1 HADD2.F32 R6, -RZ, R6.H0_H0 ;  /* 0x20000006ff069230 */ /* 0x000fe20000004100 */
[--C-:B------:R-:W-:Y:S02]  /*45e0*/  @!P1 SHF.R.U32.HI R11, RZ, 0x10, R5.reuse ;  /* 0x00000010ff0b9819 */ /* 0x100fe40000011605 */
[----:B------:R-:W-:Y:S02]  /*45f0*/  @!P1 SHF.R.U64 R10, R4, 0x10, R5 ;  /* 0x00000010040a9819 */ /* 0x000fe40000001205 */
[--C-:B------:R-:W-:Y:S01]  /*4600*/  @!P1 SHF.R.U64 R46, R40, 0x10, R41.reuse ;  /* 0x00000010282e9819 */ /* 0x100fe20000001229 */
[----:B------:R-:W-:Y:S01]  /*4610*/  @!P1 HADD2.F32 R40, -RZ, R44.H0_H0 ;  /* 0x2000002cff289230 */ /* 0x000fe20000004100 */
[----:B------:R-:W-:Y:S02]  /*4620*/  @!P0 IADD3 R2, P3, P2, R82, R2, R92 ;  /* 0x0000000252028210 */ /* 0x000fe40007a7e05c */
[----:B------:R-:W-:Y:S02]  /*4630*/  @!P1 SHF.R.U32.HI R45, RZ, 0x10, R41 ;  /* 0x00000010ff2d9819 */ /* 0x000fe40000011629 */
[----:B------:R-:W-:Y:S02]  /*4640*/  @!P0 IADD3.X R3, R84, R3, R114, P3, P2 ;  /* 0x0000000354038210 */ /* 0x000fe40001fe4472 */
[C---:B------:R-:W-:Y:S02]  /*4650*/  LEA R70, P2, R8.reuse, c[0x0][0x1c8], 0x1 ;  /* 0x0000720008467a11 */ /* 0x040fe400078408ff */
[----:B------:R-:W-:Y:S02]  /*4660*/  MOV R48, R42 ;  /* 0x0000002a00307202 */ /* 0x000fe40000000f00 */
[----:B------:R-:W-:Y:S02]  /*4670*/  LEA.HI.X R71, R8, c[0x0][0x1cc], R9, 0x1, P2 ;  /* 0x0000730008477a11 */ /* 0x000fe400010f0c09 */
[C---:B------:R-:W-:Y:S01]  /*4680*/  @!P0 LEA R68, P2, R2.reuse, c[0x0][0x1c8], 0x1 ;  /* 0x0000720002448a11 */ /* 0x040fe200078408ff */
[----:B------:R-:W-:Y:S02]  /*4690*/  @!P1 HADD2.F32 R44, -RZ, R48.H0_H0 ;  /* 0x20000030ff2c9230 */ /* 0x000fe40000004100 */
[----:B------:R-:W-:Y:S01]  /*46a0*/  @!P1 HADD2.F32 R48, -RZ, R50.H0_H0 ;  /* 0x20000032ff309230 */ /* 0x000fe20000004100 */
[----:B------:R-:W-:Y:S01]  /*46b0*/  @!P0 LEA.HI.X R69, R2, c[0x0][0x1cc], R3, 0x1, P2 ;  /* 0x0000730002458a11 */ /* 0x000fe200010f0c03 */
[----:B------:R-:W-:Y:S01]  /*46c0*/  IMAD.MOV.U32 R2, RZ, RZ, R4 ;  /* 0x000000ffff027224 */ /* 0x000fe200078e0004 */
[----:B------:R-:W-:Y:S04]  /*46d0*/  MOV R3, R5 ;  /* 0x0000000500037202 */ /* 0x000fe80000000f00 */
[----:B------:R-:W-:Y:S01]  /*46e0*/  @!P1 HADD2.F32 R2, -RZ, R2.H0_H0 ;  /* 0x20000002ff029230 */ /* 0x000fe20000004100 */
[----:B-1----:R-:W-:Y:S01]  /*46f0*/  @!P1 IMAD.MOV.U32 R9, RZ, RZ, R16 ;  /* 0x000000ffff099224 */ /* 0x002fe200078e0010 */
[----:B------:R-:W-:Y:S01]  /*4700*/  @!P1 MOV R43, R52 ;  /* 0x00000034002b9202 */ /* 0x000fe20000000f00 */
[----:B------:R-:W-:Y:S01]  /*4710*/  @!P1 HADD2.F32 R3, -RZ, R3.H0_H0 ;  /* 0x20000003ff039230 */ /* 0x000fe20000004100 */
        /* <DEDUP_REMOVED lines=23> */
[-C--:B------:R-:W-:Y:S01]  /*4890*/  @!P1 FMUL.FTZ R3, R9, R7.reuse ;  /* 0x0000000709039220 */ /* 0x080fe20000410000 */
[----:B------:R-:W-:Y:S01]  /*48a0*/  @!P1 HADD2.F32 R46, -RZ, R47.H0_H0 ;  /* 0x2000002fff2e9230 */ /* 0x000fe20000004100 */
        /* <DEDUP_REMOVED lines=35> */
[----:B------:R-:W-:Y:S02]  /*4ae0*/  @!P1 FMUL.FTZ R49, R47, R10 ;  /* 0x0000000a2f319220 */ /* 0x000fe40000410000 */
[C---:B------:R-:W-:Y:S01]  /*4af0*/  @!P1 FMUL.FTZ R8, R12.reuse, R8 ;  /* 0x000000080c089220 */ /* 0x040fe20000410000 */
[----:B------:R-:W-:Y:S01]  /*4b00*/  @!P1 MOV R54, R6 ;  /* 0x0000000600369202 */ /* 0x000fe20000000f00 */
[----:B------:R-:W-:Y:S01]  /*4b10*/  @!P1 FFMA.FTZ R50, R12, R14, -R9 ;  /* 0x0000000e0c329223 */ /* 0x000fe20000010809 */
[----:B------:R-:W-:Y:S01]  /*4b20*/  @!P1 F2FP.PACK_AB R12, R73, R72 ;  /* 0x00000048490c923e */ /* 0x000fe200000000ff */
[C---:B------:R-:W-:Y:S02]  /*4b30*/  @!P1 FFMA.FTZ R49, R11.reuse, R48, -R49 ;  /* 0x000000300b319223 */ /* 0x040fe40000010831 */
        /* <DEDUP_REMOVED lines=15> */
.L_x_347:
[----:B------:R-:W-:Y:S05]  /*4c30*/  BSYNC B0 ;  /* 0x0000000000007941 */ /* 0x000fea0003800000 */
.L_x_346:
[----:B------:R-:W-:Y:S01]  /*4c40*/  ISETP.GE.OR P0, PT, R151, R67, !P4 ;  /* 0x000000439700720c */ /* 0x000fe20006706670 */
[----:B------:R-:W-:Y:S01]  /*4c50*/  @!UPT UIADD3 URZ, URZ, URZ, URZ ;  /* 0x0000003f3f3ff290 */ /* 0x000fe2000fffe03f */
[----:B------:R-:W-:Y:S11]  /*4c60*/  BSSY B0, `(.L_x_348) ;  /* 0x0000071000007945 */ /* 0x000ff60003800000 */
[----:B------:R-:W-:-:S05]  /*4c70*/  @P0 BRA `(.L_x_349) ;  /* 0x000006f000000947 */ /* 0x000fca0003800000 */
[----:B------:R-:W-:Y:S01]  /*4c80*/  IADD3 R2, P0, R172, R74, RZ ;  /* 0x0000004aac027210 */ /* 0x000fe20007f1e0ff */
[----:B------:R-:W-:Y:S01]  /*4c90*/  LDS.128 R44, [R132+0x3100] ;  /* 0x00310000842c7984 */ /* 0x000fe20000000c00 */
[----:B------:R-:W-:Y:S01]  /*4ca0*/  @!P1 SHF.R.U32.HI R10, RZ, 0x10, R23 ;  /* 0x00000010ff0a9819 */ /* 0x000fe20000011617 */
[--C-:B------:R-:W-:Y:S01]  /*4cb0*/  @!P1 HADD2.F32 R13, -RZ, R51.reuse.H0_H0 ;  /* 0x20000033ff0d9230 */ /* 0x100fe20000004100 */
        /* <DEDUP_REMOVED lines=9> */
[----:B------:R-:W-:Y:S02]  /*4d50*/  @!P1 SHF.R.U64 R38, R58, 0x10, R59 ;  /* 0x000000103a269819 */ /* 0x000fe4000000123b */
[--C-:B------:R-:W-:Y:S02]  /*4d60*/  @!P1 SHF.R.U32.HI R9, RZ, 0x10, R21.reuse ;  /* 0x00000010ff099819 */ /* 0x100fe40000011615 */
[----:B------:R-:W-:Y:S01]  /*4d70*/  @!P1 SHF.R.U64 R6, R20, 0x10, R21 ;  /* 0x0000001014069819 */ /* 0x000fe20000001215 */
[----:B------:R-:W-:Y:S01]  /*4d80*/  @!P1 HADD2.F32 R20, -RZ, R51.H1_H1 ;  /* 0x30000033ff149230 */ /* 0x000fe20000004100 */
[----:B------:R-:W-:Y:S01]  /*4d90*/  @!P1 SHF.R.U32.HI R42, RZ, 0x10, R59 ;  /* 0x00000010ff2a9819 */ /* 0x000fe2000001163b */
[----:B------:R-:W-:Y:S01]  /*4da0*/  @!P1 HADD2.F32 R38, -RZ, R38.H0_H0 ;  /* 0x20000026ff269230 */ /* 0x000fe20000004100 */
        /* <DEDUP_REMOVED lines=33> */
[-C--:B------:R-:W-:Y:S02]  /*4fc0*/  @!P1 FMUL.FTZ R9, R21, R3.reuse ;  /* 0x0000000315099220 */ /* 0x080fe40000410000 */
        /* <DEDUP_REMOVED lines=58> */
.L_x_349:
[----:B------:R-:W-:Y:S05]  /*5370*/  BSYNC B0 ;  /* 0x0000000000007941 */ /* 0x000fea0003800000 */
.L_x_348:
[----:B------:R-:W-:Y:S05]  /*5380*/  IADD3 R56, P0, R170, R74, RZ ;  /* 0x0000004aaa387210 */ /* 0x000fea0007f1e0ff */
[----:B------:R-:W-:Y:S01]  /*5390*/  IMAD.X R57, R78, 0x1, R137, P0 ;  /* 0x000000014e397824 */ /* 0x000fe200000e0689 */
[----:B------:R-:W-:Y:S11]  /*53a0*/  ISETP.GE.OR P0, PT, R150, R67, !P4 ;  /* 0x000000439600720c */ /* 0x000ff60006706670 */
[----:B------:R-:W-:Y:S02]  /*53b0*/  @!UPT UIADD3 URZ, URZ, URZ, URZ ;  /* 0x0000003f3f3ff290 */ /* 0x000fe4000fffe03f */
[----:B------:R-:W-:-:S05]  /*53c0*/  @P0 BRA `(.L_x_343) ;  /* 0x00000ae000000947 */ /* 0x000fca0003800000 */
[--C-:B-----5:R-:W-:Y:S01]  /*53d0*/  @!P1 SHF.R.U64 R5, R24, 0x10, R25.reuse ;  /* 0x0000001018059819 */ /* 0x120fe20000001219 */
[----:B-1----:R-:W-:Y:S01]  /*53e0*/  LDS.128 R44, [R131+0x3100] ;  /* 0x00310000832c7984 */ /* 0x002fe20000000c00 */
[----:B------:R-:W-:Y:S01]  /*53f0*/  @!P1 SHF.R.U32.HI R10, RZ, 0x10, R25 ;  /* 0x00000010ff0a9819 */ /* 0x000fe20000011619 */
[----:B------:R-:W-:Y:S01]  /*5400*/  @!P1 HADD2.F32 R2, -RZ, R34.H0_H0 ;  /* 0x20000022ff029230 */ /* 0x000fe20000004100 */
[----:B------:R-:W-:Y:S01]  /*5410*/  IADD3 R4, P2, P0, R82, R56, R109 ;  /* 0x0000003852047210 */ /* 0x000fe2000785e06d */
[----:B------:R-:W-:Y:S01]  /*5420*/  @!P1 HADD2.F32 R24, -RZ, R65.H0_H0 ;  /* 0x20000041ff189230 */ /* 0x000fe20000004100 */
[----:B------:R-:W-:Y:S01]  /*5430*/  @!P1 SHF.R.U64 R9, R60, 0x10, R61 ;  /* 0x000000103c099819 */ /* 0x000fe2000000123d */
[----:B------:R-:W-:Y:S01]  /*5440*/  @!P1 HADD2.F32 R5, -RZ, R5.H0_H0 ;  /* 0x20000005ff059230 */ /* 0x000fe20000004100 */
[----:B------:R-:W-:Y:S01]  /*5450*/  IADD3.X R6, R84, R57, R115, P2, P0 ;  /* 0x0000003954067210 */ /* 0x000fe200017e0473 */
[----:B------:R-:W1:Y:S01]  /*5460*/  LDS.128 R12, [R133+0x3100] ;  /* 0x00310000850c7984 */ /* 0x000e620000000c00 */
[----:B------:R-:W-:Y:S01]  /*5470*/  LEA R52, P0, R4, c[0x0][0x1c8], 0x1 ;  /* 0x0000720004347a11 */ /* 0x000fe200078008ff */
[----:B------:R-:W-:Y:S01]  /*5480*/  @!P1 HADD2.F32 R20, -RZ, R65.H1_H1 ;  /* 0x30000041ff149230 */ /* 0x000fe20000004100 */
[----:B------:R-:W-:Y:S01]  /*5490*/  @!P1 SHF.R.U64 R16, R26, 0x10, R27 ;  /* 0x000000101a109819 */ /* 0x000fe2000000121b */
[----:B------:R-:W-:Y:S01]  /*54a0*/  @!P1 HADD2.F32 R22, -RZ, R9.H0_H0 ;  /* 0x20000009ff169230 */ /* 0x000fe20000004100 */
[----:B------:R-:W-:Y:S01]  /*54b0*/  LEA.HI.X R53, R4, c[0x0][0x1cc], R6, 0x1, P0 ;  /* 0x0000730004357a11 */ /* 0x000fe200000f0c06 */
[--C-:B------:R-:W-:Y:S01]  /*54c0*/  @!P1 HADD2.F32 R38, -RZ, R66.reuse.H0_H0 ;  /* 0x20000042ff269230 */ /* 0x100fe20000004100 */
[--C-:B------:R-:W-:Y:S01]  /*54d0*/  @!P1 SHF.R.U32.HI R40, RZ, 0x10, R63.reuse ;  /* 0x00000010ff289819 */ /* 0x100fe2000001163f */
[----:B------:R-:W-:Y:S01]  /*54e0*/  @!P1 HADD2.F32 R33, -RZ, R66.H1_H1 ;  /* 0x30000042ff219230 */ /* 0x000fe20000004100 */
[----:B------:R-:W-:Y:S01]  /*54f0*/  @!P1 SHF.R.U64 R17, R62, 0x10, R63 ;  /* 0x000000103e119819 */ /* 0x000fe2000000123f */
[----:B------:R-:W-:Y:S01]  /*5500*/  @!P1 HADD2.F32 R11, -RZ, R35.H0_H0 ;  /* 0x20000023ff0b9230 */ /* 0x000fe20000004100 */
[----:B------:R-:W-:Y:S01]  /*5510*/  @!P1 SHF.R.U32.HI R26, RZ, 0x10, R61 ;  /* 0x00000010ff1a9819 */ /* 0x000fe2000001163d */
[----:B------:R-:W-:Y:S01]  /*5520*/  @!P1 HADD2.F32 R40, -RZ, R40.H0_H0 ;  /* 0x20000028ff289230 */ /* 0x000fe20000004100 */
[----:B------:R-:W-:Y:S02]  /*5530*/  @!P1 SHF.R.U32.HI R18, RZ, 0x10, R27 ;  /* 0x00000010ff129819 */ /* 0x000fe4000001161b */
[----:B------:R-:W-:Y:S01]  /*5540*/  ISETP.GE.AND P0, PT, R92, c[0x0][0x1d4], PT ;  /* 0x000075005c007a0c */ /* 0x000fe20003f06270 */
[----:B------:R-:W-:Y:S02]  /*5550*/  @!P1 HADD2.F32 R26, -RZ, R26.H0_H0 ;  /* 0x2000001aff1a9230 */ /* 0x000fe40000004100 */
[----:B------:R-:W-:Y:S01]  /*5560*/  @!P1 HADD2.F32 R18, -RZ, R18.H0_H0 ;  /* 0x20000012ff129230 */ /* 0x000fe20000004100 */
[----:B-1----:R-:W-:Y:S02]  /*5570*/  @!P1 MOV R8, R13 ;  /* 0x0000000d00089202 */ /* 0x002fe40000000f00 */
[----:B------:R-:W-:Y:S02]  /*5580*/  @!P1 MOV R25, R45 ;  /* 0x0000002d00199202 */ /* 0x000fe40000000f00 */
[----:B------:R-:W-:Y:S01]  /*5590*/  @!P1 MOV R6, R44 ;  /* 0x0000002c00069202 */ /* 0x000fe20000000f00 */
[--C-:B------:R-:W-:Y:S01]  /*55a0*/  @!P1 HADD2.F32 R3, -RZ, R8.reuse.H0_H0 ;  /* 0x20000008ff039230 */ /* 0x100fe20000004100 */
[----:B------:R-:W-:Y:S01]  /*55b0*/  @!P1 MOV R27, R47 ;  /* 0x0000002f001b9202 */ /* 0x000fe20000000f00 */
[----:B------:R-:W-:Y:S02]  /*55c0*/  @!P1 HADD2.F32 R8, -RZ, R8.H1_H1 ;  /* 0x30000008ff089230 */ /* 0x000fe40000004100 */
[--C-:B------:R-:W-:Y:S01]  /*55d0*/  @!P1 HADD2.F32 R19, -RZ, R6.reuse.H0_H0 ;  /* 0x20000006ff139230 */ /* 0x100fe20000004100 */
[-C--:B------:R-:W-:Y:S01]  /*55e0*/  @!P1 FMUL.FTZ R4, R3, R2.reuse ;  /* 0x0000000203049220 */ /* 0x080fe20000410000 */
[----:B------:R-:W-:Y:S02]  /*55f0*/  @!P1 HADD2.F32 R23, -RZ, R25.H0_H0 ;  /* 0x20000019ff179230 */ /* 0x000fe40000004100 */
[----:B------:R-:W-:Y:S02]  /*5600*/  @!P1 HADD2.F32 R21, -RZ, R6.H1_H1 ;  /* 0x30000006ff159230 */ /* 0x000fe40000004100 */
[--C-:B------:R-:W-:Y:S01]  /*5610*/  @!P1 HADD2.F32 R37, -RZ, R27.reuse.H0_H0 ;  /* 0x2000001bff259230 */ /* 0x100fe20000004100 */
[----:B------:R-:W-:Y:S01]  /*5620*/  @!P1 FMUL.FTZ R7, R23, R2 ;  /* 0x0000000217079220 */ /* 0x000fe20000410000 */
[----:B------:R-:W-:Y:S01]  /*5630*/  @!P1 HADD2.F32 R2, -RZ, R34.H1_H1 ;  /* 0x30000022ff029230 */ /* 0x000fe20000004100 */
[----:B------:R-:W-:Y:S01]  /*5640*/  @!P1 FMUL.FTZ R9, R21, R5 ;  /* 0x0000000515099220 */ /* 0x000fe20000410000 */
[----:B------:R-:W-:Y:S01]  /*5650*/  @!P1 HADD2.F32 R39, -RZ, R27.H1_H1 ;  /* 0x3000001bff279230 */ /* 0x000fe20000004100 */
[----:B------:R-:W-:Y:S01]  /*5660*/  @!P1 FFMA.FTZ R58, R3, R24, -R7 ;  /* 0x00000018033a9223 */ /* 0x000fe20000010807 */
[----:B------:R-:W-:Y:S01]  /*5670*/  @!P1 MOV R3, R12 ;  /* 0x0000000c00039202 */ /* 0x000fe20000000f00 */
[----:B------:R-:W-:Y:S01]  /*5680*/  @!P1 IMAD.MOV.U32 R34, RZ, RZ, R46 ;  /* 0x000000ffff229224 */ /* 0x000fe200078e002e */
[----:B------:R-:W-:Y:S01]  /*5690*/  @!P1 HADD2.F32 R25, -RZ, R25.H1_H1 ;  /* 0x30000019ff199230 */ /* 0x000fe20000004100 */
[----:B------:R-:W-:Y:S02]  /*56a0*/  @!P1 FMUL.FTZ R42, R37, R11 ;  /* 0x0000000b252a9220 */ /* 0x000fe40000410000 */
[----:B------:R-:W-:Y:S01]  /*56b0*/  @!P1 FMUL.FTZ R41, R39, R18 ;  /* 0x0000001227299220 */ /* 0x000fe20000410000 */
        /* <DEDUP_REMOVED lines=14> */
[-C--:B------:R-:W-:Y:S01]  /*57a0*/  @!P1 FMUL.FTZ R49, R25, R5.reuse ;  /* 0x0000000519319220 */ /* 0x080fe20000410000 */
[----:B------:R-:W-:Y:S01]  /*57b0*/  @!P1 HADD2.F32 R10, -RZ, R16.H0_H0 ;  /* 0x20000010ff0a9230 */ /* 0x000fe20000004100 */
[----:B------:R-:W-:Y:S01]  /*57c0*/  @!P1 FMUL.FTZ R5, R8, R5 ;  /* 0x0000000508059220 */ /* 0x000fe20000410000 */
[----:B------:R-:W-:Y:S01]  /*57d0*/  @!P1 HADD2.F32 R35, -RZ, R17.H0_H0 ;  /* 0x20000011ff239230 */ /* 0x000fe20000004100 */
[----:B------:R-:W-:Y:S01]  /*57e0*/  @!P1 FMUL.FTZ R48, R27, R9 ;  /* 0x000000091b309220 */ /* 0x000fe20000410000 */
[--C-:B------:R-:W-:Y:S01]  /*57f0*/  @!P1 HADD2.F32 R17, -RZ, R6.reuse.H0_H0 ;  /* 0x20000006ff119230 */ /* 0x100fe20000004100 */
[----:B------:R-:W-:Y:S01]  /*5800*/  @!P1 FMUL.FTZ R43, R34, R10 ;  /* 0x0000000a222b9220 */ /* 0x000fe20000410000 */
[----:B------:R-:W-:Y:S01]  /*5810*/  @!P1 HADD2.F32 R16, -RZ, R6.H1_H1 ;  /* 0x30000006ff109230 */ /* 0x000fe20000004100 */
[----:B------:R-:W-:Y:S01]  /*5820*/  @!P1 FFMA.FTZ R51, R8, R26, -R49 ;  /* 0x0000001a08339223 */ /* 0x000fe20000010831 */
[--C-:B------:R-:W-:Y:S01]  /*5830*/  @!P1 HADD2.F32 R6, -RZ, R7.reuse.H0_H0 ;  /* 0x20000007ff069230 */ /* 0x100fe20000004100 */
[----:B------:R-:W-:Y:S01]  /*5840*/  @!P1 FFMA.FTZ R42, R17, R38, -R42 ;  /* 0x00000026112a9223 */ /* 0x000fe2000001082a */
[----:B------:R-:W-:Y:S01]  /*5850*/  @!P1 HADD2.F32 R7, -RZ, R7.H1_H1 ;  /* 0x30000007ff079230 */ /* 0x000fe20000004100 */
[----:B------:R-:W-:Y:S02]  /*5860*/  @!P1 FFMA.FTZ R41, R16, R40, -R41 ;  /* 0x0000002810299223 */ /* 0x000fe40000010829 */
[----:B------:R-:W-:Y:S01]  /*5870*/  @!P1 FFMA.FTZ R50, R6, R33, -R48 ;  /* 0x0000002106329223 */ /* 0x000fe20000010830 */
[----:B------:R-:W-:Y:S01]  /*5880*/  @!P1 F2FP.PACK_AB R48, R51, R58 ;  /* 0x0000003a3330923e */ /* 0x000fe200000000ff */
[----:B------:R-:W-:Y:S01]  /*5890*/  @!P1 FFMA.FTZ R49, R7, R35, -R43 ;  /* 0x0000002307319223 */ /* 0x000fe2000001082b */
[----:B------:R-:W-:Y:S01]  /*58a0*/  @!P1 F2FP.PACK_AB R42, R41, R42 ;  /* 0x0000002a292a923e */ /* 0x000fe200000000ff */
[----:B------:R-:W-:Y:S01]  /*58b0*/  @!P1 FFMA.FTZ R3, R21, R22, R3 ;  /* 0x0000001615039223 */ /* 0x000fe20000010003 */
[----:B------:R-:W-:Y:S01]  /*58c0*/  @!P1 F2FP.PACK_AB R43, R54, R55 ;  /* 0x00000037362b923e */ /* 0x000fe200000000ff */
[----:B------:R-:W-:Y:S01]  /*58d0*/  @!P1 FMUL.FTZ R6, R6, R9 ;  /* 0x0000000906069220 */ /* 0x000fe20000410000 */
[----:B------:R-:W-:Y:S01]  /*58e0*/  @!P1 F2FP.PACK_AB R41, R49, R50 ;  /* 0x000000323129923e */ /* 0x000fe200000000ff */
[----:B------:R-:W-:Y:S01]  /*58f0*/  @!P1 IMAD.MOV.U32 R15, RZ, RZ, R42 ;  /* 0x000000ffff0f9224 */ /* 0x000fe200078e002a */
[----:B------:R-:W-:Y:S01]  /*5900*/  @!P1 MOV R12, R43 ;  /* 0x0000002b000c9202 */ /* 0x000fe20000000f00 */
[----:B------:R-:W-:Y:S01]  /*5910*/  @!P1 FFMA.FTZ R4, R23, R24, R4 ;  /* 0x0000001817049223 */ /* 0x000fe20000010004 */
[----:B------:R-:W-:Y:S01]  /*5920*/  @!P1 MOV R13, R48 ;  /* 0x00000030000d9202 */ /* 0x000fe20000000f00 */
[----:B------:R-:W-:Y:S01]  /*5930*/  @!P1 FMUL.FTZ R7, R7, R10 ;  /* 0x0000000a07079220 */ /* 0x000fe20000410000 */
[----:B------:R-:W-:Y:S01]  /*5940*/  @!P1 MOV R14, R41 ;  /* 0x00000029000e9202 */ /* 0x000fe20000000f00 */
[----:B------:R-:W-:Y:S01]  /*5950*/  @!P1 FFMA.FTZ R5, R25, R26, R5 ;  /* 0x0000001a19059223 */ /* 0x000fe20000010005 */
[----:B------:R-:W-:Y:S01]  /*5960*/  @!P1 F2FP.PACK_AB R2, R3, R2 ;  /* 0x000000020302923e */ /* 0x000fe200000000ff */
[----:B------:R-:W-:Y:S02]  /*5970*/  @!P1 FMUL.FTZ R8, R17, R11 ;  /* 0x0000000b11089220 */ /* 0x000fe40000410000 */
[----:B------:R1:W-:Y:S01]  /*5980*/  STG.E.128 [R52.64], R12 ;  /* 0x0000000c34007986 */ /* 0x0003e2000c101d08 */
[----:B------:R-:W-:Y:S01]  /*5990*/  @!P1 F2FP.PACK_AB R4, R5, R4 ;  /* 0x000000040504923e */ /* 0x000fe200000000ff */
[----:B------:R-:W-:Y:S01]  /*59a0*/  @!P1 FFMA.FTZ R6, R27, R33, R6 ;  /* 0x000000211b069223 */ /* 0x000fe20000010006 */
[----:B------:R-:W-:Y:S01]  /*59b0*/  @!P1 MOV R44, R2 ;  /* 0x00000002002c9202 */ /* 0x000fe20000000f00 */
        /* <DEDUP_REMOVED lines=16> */
.L_x_327:
[----:B------:R-:W-:Y:S01]  /*5ac0*/  IMAD R2, R36, -0x60, R0 ;  /* 0xffffffa024027824 */ /* 0x000fe200078e0200 */
[----:B------:R-:W-:Y:S04]  /*5ad0*/  BSSY B0, `(.L_x_350) ;  /* 0x0000015000007945 */ /* 0x000fe80003800000 */
[----:B------:R-:W-:Y:S04]  /*5ae0*/  IMNMX R16, R2, 0x60, PT ;  /* 0x0000006002107817 */ /* 0x000fe80003800200 */
[----:B------:R-:W-:Y:S11]  /*5af0*/  ISETP.GE.AND P0, PT, R88, R16, PT ;  /* 0x000000105800720c */ /* 0x000ff60003f06270 */
[----:B------:R-:W-:Y:S02]  /*5b00*/  @!UPT UIADD3 URZ, URZ, URZ, URZ ;  /* 0x0000003f3f3ff290 */ /* 0x000fe4000fffe03f */
[----:B------:R-:W-:-:S05]  /*5b10*/  @P0 BRA `(.L_x_351) ;  /* 0x0000010000000947 */ /* 0x000fca0003800000 */
[----:B------:R-:W-:Y:S11]  /*5b20*/  ISETP.NE.AND P1, PT, R87, RZ, PT ;  /* 0x000000ff5700720c */ /* 0x000ff60003f25270 */
[----:B------:R-:W-:Y:S02]  /*5b30*/  @!UPT UIADD3 URZ, URZ, URZ, URZ ;  /* 0x0000003f3f3ff290 */ /* 0x000fe4000fffe03f */
[----:B------:R-:W1:Y:S01]  /*5b40*/  @P1 LDS.128 R12, [R86+0x3100] ;  /* 0x00310000560c1984 */ /* 0x000e620000000c00 */
[-C--:B------:R-:W-:Y:S05]  /*5b50*/  @P1 IADD3 R2, P0, R108, R74.reuse, RZ ;  /* 0x0000004a6c021210 */ /* 0x080fea0007f1e0ff */
[----:B------:R-:W-:Y:S01]  /*5b60*/  @P1 IMAD.X R5, R107, 0x1, R78, P0 ;  /* 0x000000016b051824 */ /* 0x000fe200000e064e */
[----:B------:R-:W-:Y:S11]  /*5b70*/  ISETP.NE.AND P0, PT, R89, RZ, PT ;  /* 0x000000ff5900720c */ /* 0x000ff60003f05270 */
[----:B------:R-:W-:Y:S02]  /*5b80*/  @!UPT UIADD3 URZ, URZ, URZ, URZ ;  /* 0x0000003f3f3ff290 */ /* 0x000fe4000fffe03f */
[----:B------:R-:W2:Y:S01]  /*5b90*/  @P0 LDS.128 R8, [R85+0x3100] ;  /* 0x0031000055080984 */ /* 0x000ea20000000c00 */
[----:B------:R-:W-:Y:S05]  /*5ba0*/  @P0 IADD3 R3, P2, R112, R74, RZ ;  /* 0x0000004a70030210 */ /* 0x000fea0007f5e0ff */
[----:B------:R-:W-:Y:S01]  /*5bb0*/  @P0 IMAD.X R6, R78, 0x1, R111, P2 ;  /* 0x000000014e060824 */ /* 0x000fe200010e066f */
[C---:B------:R-:W-:Y:S04]  /*5bc0*/  @P1 LEA R4, P2, R2.reuse, c[0x0][0x1c8], 0x1 ;  /* 0x0000720002041a11 */ /* 0x040fe800078408ff */
[----:B------:R-:W-:Y:S02]  /*5bd0*/  @P1 LEA.HI.X R5, R2, c[0x0][0x1cc], R5, 0x1, P2 ;  /* 0x0000730002051a11 */ /* 0x000fe400010f0c05 */
[C---:B------:R-:W-:Y:S04]  /*5be0*/  @P0 LEA R2, P2, R3.reuse, c[0x0][0x1c8], 0x1 ;  /* 0x0000720003020a11 */ /* 0x040fe800078408ff */
[----:B------:R-:W-:Y:S01]  /*5bf0*/  @P0 LEA.HI.X R3, R3, c[0x0][0x1cc], R6, 0x1, P2 ;  /* 0x0000730003030a11 */ /* 0x000fe200010f0c06 */
[----:B-1----:R1:W-:Y:S04]  /*5c00*/  @P1 STG.E.128 [R4.64], R12 ;  /* 0x0000000c04001986 */ /* 0x0023e8000c101d08 */
[----:B--2---:R1:W-:Y:S04]  /*5c10*/  @P0 STG.E.128 [R2.64], R8 ;  /* 0x0000000802000986 */ /* 0x0043e8000c101d08 */
.L_x_351:
[----:B------:R-:W-:Y:S05]  /*5c20*/  BSYNC B0 ;  /* 0x0000000000007941 */ /* 0x000fea0003800000 */
.L_x_350:
        /* <DEDUP_REMOVED lines=9> */
[----:B------:R-:W-:Y:S03]  /*5cc0*/  @P2 IADD3 R5, P0, R108, R3, RZ ;  /* 0x000000036c052210 */ /* 0x000fe60007f1e0ff */
[----:B------:R-:W2:Y:S02]  /*5cd0*/  @P1 LDS.128 R8, [R85+0x4100] ;  /* 0x0041000055081984 */ /* 0x000ea40000000c00 */
[----:B------:R-:W-:Y:S01]  /*5ce0*/  @P2 IMAD.X R6, R107, 0x1, R2, P0 ;  /* 0x000000016b062824 */ /* 0x000fe200000e0602 */
        /* <DEDUP_REMOVED lines=8> */
.L_x_353:
[----:B------:R-:W-:Y:S05]  /*5d70*/  BSYNC B0 ;  /* 0x0000000000007941 */ /* 0x000fea0003800000 */
.L_x_352:
        /* <DEDUP_REMOVED lines=19> */
.L_x_343:
[----:B------:R-:W-:Y:S05]  /*5eb0*/  BSYNC B2 ;  /* 0x0000000000027941 */ /* 0x000fea0003800000 */
.L_x_326:
[----:B------:R-:W-:Y:S01]  /*5ec0*/  IMAD R20, R36, -0x60, RZ ;  /* 0xffffffa024147824 */ /* 0x000fe200078e02ff */
[----:B------:R-:W-:Y:S01]  /*5ed0*/  BSSY B0, `(.L_x_354) ;  /* 0x000006b000007945 */ /* 0x000fe20003800000 */
[----:B-12---:R-:W-:Y:S02]  /*5ee0*/  IMAD R2, R94, 0x60, RZ ;  /* 0x000000605e027824 */ /* 0x006fe400078e02ff */
[----:B-----5:R-:W-:Y:S02]  /*5ef0*/  IMAD.IADD R6, R126, 0x1, R20 ;  /* 0x000000017e067824 */ /* 0x020fe400078e0214 */
[----:B------:R-:W-:Y:S03]  /*5f00*/  IMAD.WIDE.U32 R18, R36, 0x60, RZ ;  /* 0x0000006024127825 */ /* 0x000fe600078e00ff */
[C---:B------:R-:W-:Y:S01]  /*5f10*/  ISETP.GE.AND P5, PT, R6.reuse, 0x11, PT ;  /* 0x000000110600780c */ /* 0x040fe20003fa6270 */
[----:B------:R-:W-:Y:S01]  /*5f20*/  IMAD.IADD R19, R19, 0x1, R2 ;  /* 0x0000000113137824 */ /* 0x000fe200078e0202 */
[----:B------:R-:W-:Y:S02]  /*5f30*/  ISETP.GE.AND P4, PT, R6, 0x1, PT ;  /* 0x000000010600780c */ /* 0x000fe40003f86270 */
[----:B------:R-:W-:Y:S02]  /*5f40*/  IADD3 R4, P0, R144, R18, RZ ;  /* 0x0000001290047210 */ /* 0x000fe40007f1e0ff */
[C---:B------:R-:W-:Y:S02]  /*5f50*/  ISETP.GE.AND P3, PT, R6.reuse, 0x21, PT ;  /* 0x000000210600780c */ /* 0x040fe40003f66270 */
[----:B------:R-:W-:Y:S02]  /*5f60*/  IADD3.X R5, R19, R146, RZ, P0, !PT ;  /* 0x0000009213057210 */ /* 0x000fe400007fe4ff */
[C---:B------:R-:W-:Y:S02]  /*5f70*/  ISETP.GE.AND P2, PT, R6.reuse, 0x31, PT ;  /* 0x000000310600780c */ /* 0x040fe40003f46270 */
[----:B------:R-:W-:Y:S02]  /*5f80*/  ISETP.GE.AND P1, PT, R6, 0x41, PT ;  /* 0x000000410600780c */ /* 0x000fe40003f26270 */
[C---:B------:R-:W-:Y:S01]  /*5f90*/  @P5 IADD3 R8, P0, R4.reuse, 0x10, RZ ;  /* 0x0000001004085810 */ /* 0x040fe20007f1e0ff */
[----:B------:R-:W-:Y:S01]  /*5fa0*/  @P4 IMAD R7, R5, c[0x0][0x258], RZ ;  /* 0x0000960005074a24 */ /* 0x000fe200078e02ff */
[-C--:B------:R-:W-:Y:S01]  /*5fb0*/  @P4 MOV R2, R90.reuse ;  /* 0x0000005a00024202 */ /* 0x080fe20000000f00 */
[----:B------:R-:W-:Y:S02]  /*5fc0*/  @P4 IMAD.MOV.U32 R3, RZ, RZ, R93 ;  /* 0x000000ffff034224 */ /* 0x000fe400078e005d */
[----:B------:R-:W-:Y:S01]  /*5fd0*/  @P5 IMAD.X R9, RZ, RZ, R5, P0 ;  /* 0x000000ffff095224 */ /* 0x000fe200000e0605 */
[C---:B------:R-:W-:Y:S01]  /*5fe0*/  @P3 IADD3 R10, P0, R4.reuse, 0x20, RZ ;  /* 0x00000020040a3810 */ /* 0x040fe20007f1e0ff */
[C---:B------:R-:W-:Y:S04]  /*5ff0*/  @P4 IMAD.WIDE.U32 R2, R4.reuse, c[0x0][0x258], R2 ;  /* 0x0000960004024a25 */ /* 0x040fe800078e0002 */
[----:B------:R-:W-:Y:S02]  /*6000*/  @P4 IMAD R7, R4, c[0x0][0x25c], R7 ;  /* 0x0000970004074a24 */ /* 0x000fe400078e0207 */
[----:B------:R-:W-:Y:S01]  /*6010*/  @P3 IMAD.X R11, RZ, RZ, R5, P0 ;  /* 0x000000ffff0b3224 */ /* 0x000fe200000e0605 */
[C---:B------:R-:W-:Y:S01]  /*6020*/  @P4 LEA R16, P0, R2.reuse, c[0x0][0x250], 0x1 ;  /* 0x0000940002104a11 */ /* 0x040fe200078008ff */
[----:B------:R-:W-:Y:S02]  /*6030*/  @P4 IMAD.IADD R7, R3, 0x1, R7 ;  /* 0x0000000103074824 */ /* 0x000fe400078e0207 */
[----:B------:R-:W-:Y:S03]  /*6040*/  @P5 IMAD.MOV.U32 R3, RZ, RZ, R93 ;  /* 0x000000ffff035224 */ /* 0x000fe600078e005d */
[----:B------:R-:W-:Y:S01]  /*6050*/  @P4 LEA.HI.X R17, R2, c[0x0][0x254], R7, 0x1, P0 ;  /* 0x0000950002114a11 */ /* 0x000fe200000f0c07 */
[----:B------:R-:W-:Y:S01]  /*6060*/  @P5 IMAD R7, R9, c[0x0][0x258], RZ ;  /* 0x0000960009075a24 */ /* 0x000fe200078e02ff */
[-C--:B------:R-:W-:Y:S03]  /*6070*/  @P5 MOV R2, R90.reuse ;  /* 0x0000005a00025202 */ /* 0x080fe60000000f00 */
[C---:B------:R-:W-:Y:S02]  /*6080*/  @P5 IMAD R7, R8.reuse, c[0x0][0x25c], R7 ;  /* 0x0000970008075a24 */ /* 0x040fe400078e0207 */
[----:B------:R-:W-:Y:S04]  /*6090*/  @P5 IMAD.WIDE.U32 R2, R8, c[0x0][0x258], R2 ;  /* 0x0000960008025a25 */ /* 0x000fe800078e0002 */
[----:B------:R-:W-:Y:S01]  /*60a0*/  @P5 IMAD.IADD R7, R3, 0x1, R7 ;  /* 0x0000000103075824 */ /* 0x000fe200078e0207 */
[C---:B------:R-:W-:Y:S02]  /*60b0*/  @P5 LEA R14, P0, R2.reuse, c[0x0][0x250], 0x1 ;  /* 0x00009400020e5a11 */ /* 0x040fe400078008ff */
[----:B------:R-:W-:Y:S02]  /*60c0*/  @P3 MOV R3, R93 ;  /* 0x0000005d00033202 */ /* 0x000fe40000000f00 */
[----:B------:R-:W-:Y:S01]  /*60d0*/  @P5 LEA.HI.X R15, R2, c[0x0][0x254], R7, 0x1, P0 ;  /* 0x00009500020f5a11 */ /* 0x000fe200000f0c07 */
[----:B------:R-:W-:Y:S01]  /*60e0*/  @P3 IMAD.MOV.U32 R2, RZ, RZ, R90 ;  /* 0x000000ffff023224 */ /* 0x000fe200078e005a */
[----:B------:R-:W-:Y:S01]  /*60f0*/  @P2 IADD3 R8, P0, R4, 0x30, RZ ;  /* 0x0000003004082810 */ /* 0x000fe20007f1e0ff */
[----:B------:R-:W-:Y:S02]  /*6100*/  @P3 IMAD R7, R11, c[0x0][0x258], RZ ;  /* 0x000096000b073a24 */ /* 0x000fe400078e02ff */
[C---:B------:R-:W-:Y:S01]  /*6110*/  @P3 IMAD.WIDE.U32 R2, R10.reuse, c[0x0][0x258], R2 ;  /* 0x000096000a023a25 */ /* 0x040fe200078e0002 */
[----:B------:R-:W-:Y:S03]  /*6120*/  @P2 IADD3.X R9, RZ, R5, RZ, P0, !PT ;  /* 0x00000005ff092210 */ /* 0x000fe600007fe4ff */
[----:B------:R-:W-:Y:S01]  /*6130*/  @P3 IMAD R7, R10, c[0x0][0x25c], R7 ;  /* 0x000097000a073a24 */ /* 0x000fe200078e0207 */
[C---:B------:R-:W-:Y:S03]  /*6140*/  @P3 LEA R12, P0, R2.reuse, c[0x0][0x250], 0x1 ;  /* 0x00009400020c3a11 */ /* 0x040fe600078008ff */
[----:B------:R-:W-:Y:S02]  /*6150*/  @P3 IMAD.IADD R7, R3, 0x1, R7 ;  /* 0x0000000103073824 */ /* 0x000fe400078e0207 */
[----:B------:R-:W-:Y:S03]  /*6160*/  @P2 IMAD.MOV.U32 R3, RZ, RZ, R93 ;  /* 0x000000ffff032224 */ /* 0x000fe600078e005d */
[----:B------:R-:W-:Y:S01]  /*6170*/  @P3 LEA.HI.X R13, R2, c[0x0][0x254], R7, 0x1, P0 ;  /* 0x00009500020d3a11 */ /* 0x000fe200000f0c07 */
[----:B------:R-:W-:Y:S01]  /*6180*/  @P2 IMAD R7, R9, c[0x0][0x258], RZ ;  /* 0x0000960009072a24 */ /* 0x000fe200078e02ff */
[-C--:B------:R-:W-:Y:S03]  /*6190*/  @P2 MOV R2, R90.reuse ;  /* 0x0000005a00022202 */ /* 0x080fe60000000f00 */
[C---:B------:R-:W-:Y:S02]  /*61a0*/  @P2 IMAD R7, R8.reuse, c[0x0][0x25c], R7 ;  /* 0x0000970008072a24 */ /* 0x040fe400078e0207 */
[----:B------:R-:W-:Y:S05]  /*61b0*/  @P2 IMAD.WIDE.U32 R2, R8, c[0x0][0x258], R2 ;  /* 0x0000960008022a25 */ /* 0x000fea00078e0002 */
[C---:B------:R-:W-:Y:S02]  /*61c0*/  @P2 LEA R8, P0, R2.reuse, c[0x0][0x250], 0x1 ;  /* 0x0000940002082a11 */ /* 0x040fe400078008ff */
[----:B------:R-:W-:Y:S02]  /*61d0*/  @P2 IADD3 R7, R3, R7, RZ ;  /* 0x0000000703072210 */ /* 0x000fe40007ffe0ff */
[----:B------:R-:W-:Y:S02]  /*61e0*/  @P1 MOV R3, R93 ;  /* 0x0000005d00031202 */ /* 0x000fe40000000f00 */
[----:B------:R-:W-:Y:S02]  /*61f0*/  @P2 LEA.HI.X R9, R2, c[0x0][0x254], R7, 0x1, P0 ;  /* 0x0000950002092a11 */ /* 0x000fe400000f0c07 */
[----:B------:R-:W-:Y:S05]  /*6200*/  @P1 IADD3 R7, P0, R4, 0x40, RZ ;  /* 0x0000004004071810 */ /* 0x000fea0007f1e0ff */
        /* <DEDUP_REMOVED lines=8> */
[----:B------:R-:W-:Y:S04]  /*6290*/  @P1 IMAD.WIDE.U32 R2, R7, c[0x0][0x258], R2 ;  /* 0x0000960007021a25 */ /* 0x000fe800078e0002 */
[----:B------:R-:W-:Y:S01]  /*62a0*/  @P1 IMAD.IADD R4, R3, 0x1, R4 ;  /* 0x0000000103041824 */ /* 0x000fe200078e0204 */
[C---:B------:R-:W-:Y:S01]  /*62b0*/  @P1 LEA R6, P6, R2.reuse, c[0x0][0x250], 0x1 ;  /* 0x0000940002061a11 */ /* 0x040fe200078c08ff */
[----:B------:R-:W-:Y:S03]  /*62c0*/  @P0 IMAD.MOV.U32 R3, RZ, RZ, R93 ;  /* 0x000000ffff030224 */ /* 0x000fe600078e005d */
[----:B------:R-:W-:Y:S01]  /*62d0*/  @P1 LEA.HI.X R7, R2, c[0x0][0x254], R4, 0x1, P6 ;  /* 0x0000950002071a11 */ /* 0x000fe200030f0c04 */
[----:B------:R-:W-:Y:S01]  /*62e0*/  @P0 IMAD R4, R5, c[0x0][0x258], RZ ;  /* 0x0000960005040a24 */ /* 0x000fe200078e02ff */
[----:B------:R-:W-:Y:S03]  /*62f0*/  @P0 MOV R2, R90 ;  /* 0x0000005a00020202 */ /* 0x000fe60000000f00 */
        /* <DEDUP_REMOVED lines=11> */
[----:B------:R1:W-:Y:S08]  /*63b0*/  @P4 LDGSTS.E.BYPASS.LTC128B.128 [R81+0x100], [R16.64], !P6 ;  /* 0x0010000010514fae */ /* 0x0003f0000f101d48 */
[----:B------:R2:W-:Y:S08]  /*63c0*/  @P5 LDGSTS.E.BYPASS.LTC128B.128 [R81+0x900], [R14.64], !P6 ;  /* 0x009000000e515fae */ /* 0x0005f0000f101d48 */
[----:B------:R3:W-:Y:S08]  /*63d0*/  @P3 LDGSTS.E.BYPASS.LTC128B.128 [R81+0x1100], [R12.64], !P6 ;  /* 0x011000000c513fae */ /* 0x0007f0000f101d48 */
[----:B------:R1:W-:Y:S08]  /*63e0*/  @P2 LDGSTS.E.BYPASS.LTC128B.128 [R81+0x1900], [R8.64], !P6 ;  /* 0x0190000008512fae */ /* 0x0003f0000f101d48 */
[----:B------:R1:W-:Y:S08]  /*63f0*/  @P1 LDGSTS.E.BYPASS.LTC128B.128 [R81+0x2100], [R6.64], !P6 ;  /* 0x0210000006511fae */ /* 0x0003f0000f101d48 */
[----:B------:R1:W-:Y:S01]  /*6400*/  @P0 LDGSTS.E.BYPASS.LTC128B.128 [R81+0x2900], [R4.64], !P6 ;  /* 0x0290000004510fae */ /* 0x0003e2000f101d48 */
[----:B---3--:R-:W-:Y:S02]  /*6410*/  IMNMX R13, R2, 0x60, PT ;  /* 0x00000060020d7817 */ /* 0x008fe40003800200 */
[----:B------:R-:W-:Y:S02]  /*6420*/  IADD3 R12, P0, R142, R18, RZ ;  /* 0x000000128e0c7210 */ /* 0x000fe40007f1e0ff */
[----:B------:R-:W-:Y:S03]  /*6430*/  ISETP.GE.AND P1, PT, R88, R13, PT ;  /* 0x0000000d5800720c */ /* 0x000fe60003f26270 */
[----:B------:R-:W0:Y:S01]  /*6440*/  LDGDEPBAR ;  /* 0x00000000000079af */ /* 0x000e220000000000 */
[----:B--2---:R-:W-:Y:S01]  /*6450*/  IADD3.X R14, R19, R141, RZ, P0, !PT ;  /* 0x0000008d130e7210 */ /* 0x004fe200007fe4ff */
[----:B------:R-:W-:Y:S06]  /*6460*/  DEPBAR.LE SB0, 0x0 ;  /* 0x000080000000791a */ /* 0x000fec0000000000 */
[----:B------:R-:W-:Y:S06]  /*6470*/  BAR.SYNC.DEFER_BLOCKING 0x0 ;  /* 0x0000000000007b1d */ /* 0x000fec0000010000 */
[----:B------:R-:W-:-:S05]  /*6480*/  @P1 BRA `(.L_x_355) ;  /* 0x000000f000001947 */ /* 0x000fca0003800000 */
[----:B-1----:R-:W-:Y:S01]  /*6490*/  MOV R5, R95 ;  /* 0x0000005f00057202 */ /* 0x002fe20000000f00 */
[----:B------:R-:W-:Y:S01]  /*64a0*/  IMAD.MOV.U32 R4, RZ, RZ, R96 ;  /* 0x000000ffff047224 */ /* 0x000fe200078e0060 */
[----:B------:R-:W-:Y:S01]  /*64b0*/  ISETP.GE.AND P1, PT, R28, c[0x0][0x1d4], PT ;  /* 0x000075001c007a0c */ /* 0x000fe20003f26270 */
[----:B------:R-:W-:Y:S02]  /*64c0*/  IMAD R2, R14, c[0x0][0x208], RZ ;  /* 0x000082000e027a24 */ /* 0x000fe400078e02ff */
[C---:B------:R-:W-:Y:S04]  /*64d0*/  IMAD.WIDE.U32 R4, R12.reuse, c[0x0][0x208], R4 ;  /* 0x000082000c047a25 */ /* 0x040fe800078e0004 */
[----:B------:R-:W-:Y:S04]  /*64e0*/  IMAD R2, R12, c[0x0][0x20c], R2 ;  /* 0x000083000c027a24 */ /* 0x000fe800078e0202 */
[----:B------:R-:W-:Y:S01]  /*64f0*/  IMAD.IADD R3, R5, 0x1, R2 ;  /* 0x0000000105037824 */ /* 0x000fe200078e0202 */
[C---:B------:R-:W-:Y:S01]  /*6500*/  LEA R2, P0, R4.reuse, c[0x0][0x1f8], 0x1 ;  /* 0x00007e0004027a11 */ /* 0x040fe200078008ff */
[----:B------:R-:W1:Y:S03]  /*6510*/  @!P1 LDS.128 R8, [R86+0x100] ;  /* 0x0001000056089984 */ /* 0x000e660000000c00 */
[----:B------:R-:W-:Y:S02]  /*6520*/  LEA.HI.X R3, R4, c[0x0][0x1fc], R3, 0x1, P0 ;  /* 0x00007f0004037a11 */ /* 0x000fe400000f0c03 */
[----:B------:R-:W-:Y:S11]  /*6530*/  ISETP.GE.AND P0, PT, R106, c[0x0][0x1d4], PT ;  /* 0x000075006a007a0c */ /* 0x000ff60003f06270 */
[----:B------:R-:W-:Y:S02]  /*6540*/  @!UPT UIADD3 URZ, URZ, URZ, URZ ;  /* 0x0000003f3f3ff290 */ /* 0x000fe4000fffe03f */
[----:B------:R-:W2:Y:S04]  /*6550*/  @!P0 LDS.128 R4, [R85+0x100] ;  /* 0x0001000055048984 */ /* 0x000ea80000000c00 */
[----:B-1----:R1:W-:Y:S04]  /*6560*/  @!P1 STG.E.128 [R2.64], R8 ;  /* 0x0000000802009986 */ /* 0x0023e8000c101d08 */
[----:B--2---:R1:W-:Y:S02]  /*6570*/  @!P0 STG.E.128 [R2.64+0x40], R4 ;  /* 0x0000400402008986 */ /* 0x0043e4000c101d08 */
.L_x_355:
[----:B-1----:R-:W-:Y:S05]  /*6580*/  BSYNC B0 ;  /* 0x0000000000007941 */ /* 0x002fea0003800000 */
.L_x_354:
[----:B------:R-:W-:Y:S01]  /*6590*/  ISETP.GE.AND P0, PT, R151, R13, PT ;  /* 0x0000000d9700720c */ /* 0x000fe20003f06270 */
[----:B------:R-:W-:Y:S01]  /*65a0*/  @!UPT UIADD3 URZ, URZ, URZ, URZ ;  /* 0x0000003f3f3ff290 */ /* 0x000fe2000fffe03f */
[----:B------:R-:W-:Y:S11]  /*65b0*/  BSSY B0, `(.L_x_356) ;  /* 0x0000013000007945 */ /* 0x000ff60003800000 */
[----:B------:R-:W-:-:S05]  /*65c0*/  @P0 BRA `(.L_x_357) ;  /* 0x0000011000000947 */ /* 0x000fca0003800000 */
[----:B------:R-:W-:Y:S01]  /*65d0*/  IADD3 R2, P0, R12, 0x20, RZ ;  /* 0x000000200c027810 */ /* 0x000fe20007f1e0ff */
[----:B------:R-:W-:Y:S01]  /*65e0*/  IMAD.MOV.U32 R4, RZ, RZ, R96 ;  /* 0x000000ffff047224 */ /* 0x000fe200078e0060 */
[----:B------:R-:W-:Y:S02]  /*65f0*/  MOV R5, R95 ;  /* 0x0000005f00057202 */ /* 0x000fe40000000f00 */
[----:B------:R-:W-:Y:S01]  /*6600*/  ISETP.GE.AND P1, PT, R28, c[0x0][0x1d4], PT ;  /* 0x000075001c007a0c */ /* 0x000fe20003f26270 */
[----:B------:R-:W-:Y:S02]  /*6610*/  IMAD.X R3, RZ, RZ, R14, P0 ;  /* 0x000000ffff037224 */ /* 0x000fe400000e060e */
[C---:B------:R-:W-:Y:S04]  /*6620*/  IMAD.WIDE.U32 R4, R2.reuse, c[0x0][0x208], R4 ;  /* 0x0000820002047a25 */ /* 0x040fe800078e0004 */
[----:B------:R-:W-:Y:S04]  /*6630*/  IMAD R3, R3, c[0x0][0x208], RZ ;  /* 0x0000820003037a24 */ /* 0x000fe800078e02ff */
[----:B------:R-:W-:Y:S01]  /*6640*/  IMAD R3, R2, c[0x0][0x20c], R3 ;  /* 0x0000830002037a24 */ /* 0x000fe200078e0203 */
[C---:B------:R-:W-:Y:S01]  /*6650*/  LEA R2, P0, R4.reuse, c[0x0][0x1f8], 0x1 ;  /* 0x00007e0004027a11 */ /* 0x040fe200078008ff */
[----:B------:R-:W1:Y:S02]  /*6660*/  @!P1 LDS.128 R8, [R86+0x1100] ;  /* 0x0011000056089984 */ /* 0x000e640000000c00 */
[----:B------:R-:W-:Y:S05]  /*6670*/  IMAD.IADD R3, R5, 0x1, R3 ;  /* 0x0000000105037824 */ /* 0x000fea00078e0203 */
[----:B------:R-:W-:Y:S02]  /*6680*/  LEA.HI.X R3, R4, c[0x0][0x1fc], R3, 0x1, P0 ;  /* 0x00007f0004037a11 */ /* 0x000fe400000f0c03 */
[----:B------:R-:W-:Y:S11]  /*6690*/  ISETP.GE.AND P0, PT, R106, c[0x0][0x1d4], PT ;  /* 0x000075006a007a0c */ /* 0x000ff60003f06270 */
[----:B------:R-:W-:Y:S02]  /*66a0*/  @!UPT UIADD3 URZ, URZ, URZ, URZ ;  /* 0x0000003f3f3ff290 */ /* 0x000fe4000fffe03f */
[----:B------:R-:W2:Y:S04]  /*66b0*/  @!P0 LDS.128 R4, [R85+0x1100] ;  /* 0x0011000055048984 */ /* 0x000ea80000000c00 */
[----:B-1----:R1:W-:Y:S04]  /*66c0*/  @!P1 STG.E.128 [R2.64], R8 ;  /* 0x0000000802009986 */ /* 0x0023e8000c101d08 */
[----:B--2---:R1:W-:Y:S02]  /*66d0*/  @!P0 STG.E.128 [R2.64+0x40], R4 ;  /* 0x0000400402008986 */ /* 0x0043e4000c101d08 */
.L_x_357:
[----:B------:R-:W-:Y:S05]  /*66e0*/  BSYNC B0 ;  /* 0x0000000000007941 */ /* 0x000fea0003800000 */
.L_x_356:
[----:B------:R-:W-:Y:S01]  /*66f0*/  ISETP.GE.AND P0, PT, R150, R13, PT ;  /* 0x0000000d9600720c */ /* 0x000fe20003f06270 */
[----:B------:R-:W-:Y:S01]  /*6700*/  @!UPT UIADD3 URZ, URZ, URZ, URZ ;  /* 0x0000003f3f3ff290 */ /* 0x000fe2000fffe03f */
[----:B------:R-:W-:Y:S11]  /*6710*/  BSSY B0, `(.L_x_358) ;  /* 0x0000013000007945 */ /* 0x000ff60003800000 */
[----:B------:R-:W-:-:S05]  /*6720*/  @P0 BRA `(.L_x_359) ;  /* 0x0000011000000947 */ /* 0x000fca0003800000 */
[----:B-1----:R-:W-:Y:S01]  /*6730*/  IADD3 R2, P0, R12, 0x40, RZ ;  /* 0x000000400c027810 */ /* 0x002fe20007f1e0ff */
        /* <DEDUP_REMOVED lines=16> */
.L_x_359:
[----:B------:R-:W-:Y:S05]  /*6840*/  BSYNC B0 ;  /* 0x0000000000007941 */ /* 0x000fea0003800000 */
.L_x_358:
[C---:B------:R-:W-:Y:S02]  /*6850*/  ISETP.GT.AND P0, PT, R36.reuse, R145, PT ;  /* 0x000000912400720c */ /* 0x040fe40003f04270 */
[----:B------:R-:W-:Y:S11]  /*6860*/  IADD3 R36, R36, -0x1, RZ ;  /* 0xffffffff24247810 */ /* 0x000ff60007ffe0ff */
[----:B-1----:R-:W-:Y:S01]  /*6870*/  @P0 SHF.R.S32.HI R5, RZ, 0x1f, R36 ;  /* 0x0000001fff050819 */ /* 0x002fe20000011424 */
[----:B------:R-:W-:Y:S02]  /*6880*/  @P0 IMAD R4, R181, R36, RZ ;  /* 0x00000024b5040224 */ /* 0x000fe400078e02ff */
[----:B------:R-:W-:Y:S02]  /*6890*/  @P0 IMAD.MOV.U32 R2, RZ, RZ, R124 ;  /* 0x000000ffff020224 */ /* 0x000fe400078e007c */
        /* <DEDUP_REMOVED lines=10> */
[----:B------:R1:W-:Y:S02]  /*6940*/  @P0 LDGSTS.E.BYPASS.LTC128B.128 [R81+0x3100], [R10.64], !P6 ;  /* 0x031000000a510fae */ /* 0x0003e4000f101d48 */
[--C-:B------:R-:W-:Y:S01]  /*6950*/  @P0 IMAD.X R9, R11, 0x1, R148.reuse, P1 ;  /* 0x000000010b090824 */ /* 0x100fe200008e0694 */
[----:B------:R-:W-:Y:S04]  /*6960*/  @P0 IADD3 R6, P1, R8, R160, RZ ;  /* 0x000000a008060210 */ /* 0x000fe80007f3e0ff */
[----:B------:R2:W-:Y:S01]  /*6970*/  @P0 LDGSTS.E.BYPASS.LTC128B.128 [R81+0x3900], [R8.64], !P6 ;  /* 0x0390000008510fae */ /* 0x0005e2000f101d48 */
[----:B------:R-:W-:Y:S02]  /*6980*/  @P0 IADD3.X R7, R9, R148, RZ, P1, !PT ;  /* 0x0000009409070210 */ /* 0x000fe40000ffe4ff */
[-C--:B------:R-:W-:Y:S03]  /*6990*/  @P0 IADD3 R4, P1, R6, R160.reuse, RZ ;  /* 0x000000a006040210 */ /* 0x080fe60007f3e0ff */
[----:B------:R2:W-:Y:S02]  /*69a0*/  @P0 LDGSTS.E.BYPASS.LTC128B.128 [R81+0x4100], [R6.64], !P6 ;  /* 0x0410000006510fae */ /* 0x0005e4000f101d48 */
[--C-:B------:R-:W-:Y:S01]  /*69b0*/  @P0 IMAD.X R5, R7, 0x1, R148.reuse, P1 ;  /* 0x0000000107050824 */ /* 0x100fe200008e0694 */
[-C--:B------:R-:W-:Y:S04]  /*69c0*/  @P0 IADD3 R2, P1, R4, R160.reuse, RZ ;  /* 0x000000a004020210 */ /* 0x080fe80007f3e0ff */
[----:B------:R2:W-:Y:S01]  /*69d0*/  @P0 LDGSTS.E.BYPASS.LTC128B.128 [R81+0x4900], [R4.64], !P6 ;  /* 0x0490000004510fae */ /* 0x0005e2000f101d48 */
[----:B------:R-:W-:Y:S05]  /*69e0*/  @P0 IMAD.X R3, R5, 0x1, R148, P1 ;  /* 0x0000000105030824 */ /* 0x000fea00008e0694 */
[----:B------:R2:W-:Y:S01]  /*69f0*/  @P0 LDGSTS.E.BYPASS.LTC128B.128 [R81+0x5100], [R2.64], !P6 ;  /* 0x0510000002510fae */ /* 0x0005e2000f101d48 */
[----:B-1----:R-:W-:Y:S04]  /*6a00*/  @P0 IADD3 R10, P1, R2, R160, RZ ;  /* 0x000000a0020a0210 */ /* 0x002fe80007f3e0ff */
[----:B------:R-:W-:Y:S05]  /*6a10*/  @P0 IADD3.X R11, R3, R148, RZ, P1, !PT ;  /* 0x00000094030b0210 */ /* 0x000fea0000ffe4ff */
[----:B------:R2:W-:Y:S04]  /*6a20*/  @P0 LDGSTS.E.BYPASS.LTC128B.128 [R81+0x5900], [R10.64], !P6 ;  /* 0x059000000a510fae */ /* 0x0005e8000f101d48 */
[----:B------:R-:W0:Y:S01]  /*6a30*/  LDGDEPBAR ;  /* 0x00000000000079af */ /* 0x000e220000000000 */
[----:B------:R-:W-:-:S05]  /*6a40*/  @P0 BRA `(.L_x_360) ;  /* 0xffffb59000000947 */ /* 0x000fca000383ffff */
[----:B------:R-:W-:Y:S06]  /*6a50*/  BAR.SYNC.DEFER_BLOCKING 0x0 ;  /* 0x0000000000007b1d */ /* 0x000fec0000010000 */
.L_x_325:
[----:B------:R-:W-:Y:S01]  /*6a60*/  IMAD.MOV.U32 R237, RZ, RZ, c[0x0][0x2c4] ;  /* 0x0000b100ffed7624 */ /* 0x000fe200078e00ff */
[----:B------:R-:W-:Y:S01]  /*6a70*/  IADD3 R0, R209, 0x7f, RZ ;  /* 0x0000007fd1007810 */ /* 0x000fe20007ffe0ff */
[----:B------:R-:W-:-:S02]  /*6a80*/  IMAD.MOV.U32 R236, RZ, RZ, c[0x0][0x32c] ;  /* 0x0000cb00ffec7624 */ /* 0x000fc400078e00ff */
[----:B--2---:R-:W-:Y:S01]  /*6a90*/  IMAD.IADD R8, R168, 0x1, R169 ;  /* 0x00000001a8087824 */ /* 0x004fe200078e02a9 */
[----:B------:R-:W-:Y:S02]  /*6aa0*/  ISETP.NE.AND P1, PT, R237, 0x1, PT ;  /* 0x00000001ed00780c */ /* 0x000fe40003f25270 */
[----:B------:R-:W-:-:S11]  /*6ab0*/  ISETP.GE.AND P6, PT, R236, 0x1, PT ;  /* 0x00000001ec00780c */ /* 0x000fd60003fc6270 */
[----:B------:R-:W-:-:S05]  /*6ac0*/  @P1 IMAD.HI.U32 R2, R0, c[0x0][0x2c8], RZ ;  /* 0x0000b20000021a27 */ /* 0x000fca00078e00ff */
[----:B------:R-:W-:-:S05]  /*6ad0*/  @P1 SHF.R.U32.HI R0, RZ, c[0x0][0x2cc], R2 ;  /* 0x0000b300ff001a19 */ /* 0x000fca0000011602 */
[----:B------:R-:W-:-:S05]  /*6ae0*/  IMAD.IADD R0, R179, 0x1, R0 ;  /* 0x00000001b3007824 */ /* 0x000fca00078e0200 */
[----:B------:R-:W-:Y:S01]  /*6af0*/  IADD3 R3, R0, c[0x0][0x328], RZ ;  /* 0x0000ca0000037a10 */ /* 0x000fe20007ffe0ff */
[----:B------:R-:W-:Y:S05]  /*6b00*/  @!P6 BRA `(.L_x_361) ;  /* 0x000000f00000e947 */ /* 0x000fea0003800000 */
[C---:B------:R-:W-:Y:S01]  /*6b10*/  ISETP.GT.AND P0, PT, R0.reuse, RZ, PT ;  /* 0x000000ff0000720c */ /* 0x040fe20003f04270 */
[----:B------:R-:W-:Y:S01]  /*6b20*/  IMAD.MOV.U32 R4, RZ, RZ, c[0x0][0x32c] ;  /* 0x0000cb00ff047624 */ /* 0x000fe200078e00ff */
        /* <DEDUP_REMOVED lines=8> */
.L_x_362:
[----:B------:R-:W-:-:S13]  /*6bb0*/  ISETP.NE.AND P0, PT, R4, 0x1, PT ;  /* 0x000000010400780c */ /* 0x000fda0003f05270 */
[----:B------:R-:W-:-:S05]  /*6bc0*/  @P0 IMAD.HI.U32 R0, R2, c[0x0][0x330], RZ ;  /* 0x0000cc0002000a27 */ /* 0x000fca00078e00ff */
[----:B------:R-:W-:-:S05]  /*6bd0*/  @P0 SHF.R.U32.HI R2, RZ, c[0x0][0x334], R0 ;  /* 0x0000cd00ff020a19 */ /* 0x000fca0000011600 */
.L_x_363:
[----:B------:R-:W-:-:S05]  /*6be0*/  IMAD R2, R2, R4, c[0x0][0x32c] ;  /* 0x0000cb0002027624 */ /* 0x000fca00078e0204 */
[----:B------:R-:W-:-:S03]  /*6bf0*/  IMNMX R3, R3, R2, PT ;  /* 0x0000000203037217 */ /* 0x000fc60003800200 */
.L_x_361:
[----:B------:R-:W2:Y:S01]  /*6c00*/  LDL R4, [R1+0x20] ;  /* 0x0000200001047983 */ /* 0x000ea20000100800 */
[----:B------:R-:W-:Y:S01]  /*6c10*/  IADD3 R3, R3, 0x5f, RZ ;  /* 0x0000005f03037810 */ /* 0x000fe20007ffe0ff */
[----:B------:R-:W-:-:S04]  /*6c20*/  @P1 IMAD.HI.U32 R2, R209, c[0x0][0x2c8], RZ ;  /* 0x0000b200d1021a27 */ /* 0x000fc800078e00ff */
[----:B------:R-:W-:-:S04]  /*6c30*/  IMAD.HI R3, R3, 0x2aaaaaab, RZ ;  /* 0x2aaaaaab03037827 */ /* 0x000fc800078e02ff */
[----:B------:R-:W-:Y:S01]  /*6c40*/  IMAD.MOV.U32 R0, RZ, RZ, R209 ;  /* 0x000000ffff007224 */ /* 0x000fe200078e00d1 */
[----:B------:R-:W-:Y:S02]  /*6c50*/  @P1 SHF.R.U32.HI R0, RZ, c[0x0][0x2cc], R2 ;  /* 0x0000b300ff001a19 */ /* 0x000fe40000011602 */
[----:B------:R-:W-:-:S04]  /*6c60*/  SHF.R.U32.HI R2, RZ, 0x1f, R3 ;  /* 0x0000001fff027819 */ /* 0x000fc80000011603 */
[----:B------:R-:W-:-:S04]  /*6c70*/  LEA.HI.SX32 R2, R3, R2, 0x1c ;  /* 0x0000000203027211 */ /* 0x000fc800078fe2ff */
[----:B------:R-:W-:Y:S01]  /*6c80*/  IMNMX R245, R2, R180, PT ;  /* 0x000000b402f57217 */ /* 0x000fe20003800200 */
[----:B--2---:R-:W-:-:S05]  /*6c90*/  IMAD.IADD R0, R4, 0x1, R0 ;  /* 0x0000000104007824 */ /* 0x004fca00078e0200 */
[----:B------:R-:W-:Y:S01]  /*6ca0*/  IADD3 R3, R0, -c[0x0][0x324], RZ ;  /* 0x8000c90000037a10 */ /* 0x000fe20007ffe0ff */
[----:B------:R-:W-:Y:S05]  /*6cb0*/  @!P6 BRA `(.L_x_364) ;  /* 0x000000f00000e947 */ /* 0x000fea0003800000 */
        /* <DEDUP_REMOVED lines=9> */
.L_x_365:
[----:B------:R-:W-:-:S04]  /*6d50*/  MOV R2, c[0x0][0x32c] ;  /* 0x0000cb0000027a02 */ /* 0x000fc80000000f00 */
[----:B------:R-:W-:-:S13]  /*6d60*/  ISETP.NE.AND P0, PT, R2, 0x1, PT ;  /* 0x000000010200780c */ /* 0x000fda0003f05270 */
[----:B------:R-:W-:-:S05]  /*6d70*/  @P0 IMAD.HI.U32 R2, R0, c[0x0][0x330], RZ ;  /* 0x0000cc0000020a27 */ /* 0x000fca00078e00ff */
[----:B------:R-:W-:-:S05]  /*6d80*/  @P0 SHF.R.U32.HI R0, RZ, c[0x0][0x334], R2 ;  /* 0x0000cd00ff000a19 */ /* 0x000fca0000011602 */
.L_x_366:
[----:B------:R-:W-:-:S05]  /*6d90*/  IMAD R0, R0, c[0x0][0x32c], RZ ;  /* 0x0000cb0000007a24 */ /* 0x000fca00078e02ff */
[----:B------:R-:W-:-:S05]  /*6da0*/  IMNMX R3, R3, R0, !PT ;  /* 0x0000000003037217 */ /* 0x000fca0007800200 */
.L_x_364:
[----:B------:R-:W-:Y:S01]  /*6db0*/  IMAD.HI R0, R3, 0x2aaaaaab, RZ ;  /* 0x2aaaaaab03007827 */ /* 0x000fe200078e02ff */
[----:B------:R-:W-:Y:S01]  /*6dc0*/  PLOP3.LUT P4, PT, PT, PT, PT, 0x80, 0x0 ;  /* 0x000000000000781c */ /* 0x000fe20003f8f070 */
[----:B------:R-:W-:Y:S01]  /*6dd0*/  CS2R R170, SRZ ;  /* 0x0000000000aa7805 */ /* 0x000fe2000001ff00 */
[----:B------:R-:W-:Y:S01]  /*6de0*/  CS2R R168, SRZ ;  /* 0x0000000000a87805 */ /* 0x000fe2000001ff00 */
[----:B------:R-:W-:Y:S01]  /*6df0*/  CS2R R122, SRZ ;  /* 0x00000000007a7805 */ /* 0x000fe2000001ff00 */
[----:B------:R-:W-:Y:S01]  /*6e00*/  SHF.R.U32.HI R2, RZ, 0x1f, R0 ;  /* 0x0000001fff027819 */ /* 0x000fe20000011600 */
[----:B------:R-:W-:Y:S01]  /*6e10*/  CS2R R12, SRZ ;  /* 0x00000000000c7805 */ /* 0x000fe2000001ff00 */
[----:B------:R-:W-:Y:S01]  /*6e20*/  IMAD.MOV.U32 R120, RZ, RZ, RZ ;  /* 0x000000ffff787224 */ /* 0x000fe200078e00ff */
[----:B------:R-:W-:Y:S01]  /*6e30*/  CS2R R14, SRZ ;  /* 0x00000000000e7805 */ /* 0x000fe2000001ff00 */
[----:B------:R-:W-:Y:S01]  /*6e40*/  LEA.HI.SX32 R0, R0, R2, 0x1c ;  /* 0x0000000200007211 */ /* 0x000fe200078fe2ff */
[----:B------:R-:W-:Y:S01]  /*6e50*/  IMAD.MOV.U32 R118, RZ, RZ, RZ ;  /* 0x000000ffff767224 */ /* 0x000fe200078e00ff */
[----:B------:R-:W-:Y:S01]  /*6e60*/  MOV R116, RZ ;  /* 0x000000ff00747202 */ /* 0x000fe20000000f00 */
[----:B------:R-:W-:Y:S01]  /*6e70*/  CS2R R16, SRZ ;  /* 0x0000000000107805 */ /* 0x000fe2000001ff00 */
[----:B------:R-:W-:Y:S01]  /*6e80*/  IMNMX R224, RZ, R0, !PT ;  /* 0x00000000ffe07217 */ /* 0x000fe20007800200 */
[----:B------:R-:W-:Y:S01]  /*6e90*/  IMAD.MOV.U32 R166, RZ, RZ, RZ ;  /* 0x000000ffffa67224 */ /* 0x000fe200078e00ff */
[----:B------:R-:W-:Y:S01]  /*6ea0*/  CS2R R18, SRZ ;  /* 0x0000000000127805 */ /* 0x000fe2000001ff00 */
[----:B------:R-:W-:Y:S01]  /*6eb0*/  IMAD.MOV.U32 R164, RZ, RZ, RZ ;  /* 0x000000ffffa47224 */ /* 0x000fe200078e00ff */
[----:B------:R-:W-:Y:S01]  /*6ec0*/  ISETP.GT.AND P0, PT, R245, R224, PT ;  /* 0x000000e0f500720c */ /* 0x000fe20003f04270 */
[----:B------:R2:W-:Y:S01]  /*6ed0*/  STL [R1+0x4], R224 ;  /* 0x000004e001007387 */ /* 0x0005e20000100800 */
[----:B------:R-:W-:Y:S01]  /*6ee0*/  MOV R26, RZ ;  /* 0x000000ff001a7202 */ /* 0x000fe20000000f00 */
[----:B------:R-:W-:Y:S01]  /*6ef0*/  IMAD.MOV.U32 R110, RZ, RZ, RZ ;  /* 0x000000ffff6e7224 */ /* 0x000fe200078e00ff */
[----:B------:R-:W-:Y:S01]  /*6f00*/  MOV R108, RZ ;  /* 0x000000ff006c7202 */ /* 0x000fe20000000f00 */
        /* <DEDUP_REMOVED lines=33> */
[----:B--2---:R-:W2:Y:S01]  /*7120*/  LDL R27, [R1+0x64] ;  /* 0x00006400011b7983 */ /* 0x004ea20000100800 */
[----:B------:R-:W-:-:S03]  /*7130*/  ISETP.NE.U32.AND P0, PT, RZ, c[0x0][0x340], PT ;  /* 0x0000d000ff007a0c */ /* 0x000fc60003f05070 */
[----:B------:R-:W2:Y:S01]  /*7140*/  LDL R234, [R1+0x2c] ;  /* 0x00002c0001ea7983 */ /* 0x000ea20000100800 */
[----:B------:R-:W-:-:S13]  /*7150*/  ISETP.NE.AND.EX P2, PT, RZ, c[0x0][0x344], PT, P0 ;  /* 0x0000d100ff007a0c */ /* 0x000fda0003f45300 */
[----:B------:R-:W-:Y:S01]  /*7160*/  @P2 IMAD.MOV.U32 R2, RZ, RZ, 0x4 ;  /* 0x00000004ff022424 */ /* 0x000fe200078e00ff */
[----:B------:R-:W4:Y:S01]  /*7170*/  S2R R35, SR_CTAID.Y ;  /* 0x0000000000237919 */ /* 0x000f220000002600 */
[----:B------:R-:W-:Y:S02]  /*7180*/  SHF.R.S32.HI R0, RZ, 0x1f, R165 ;  /* 0x0000001fff007819 */ /* 0x000fe400000114a5 */
[----:B------:R-:W-:-:S03]  /*7190*/  SHF.R.S32.HI R214, RZ, 0x1f, R215 ;  /* 0x0000001fffd67819 */ /* 0x000fc600000114d7 */
[----:B------:R-:W-:Y:S01]  /*71a0*/  IMAD R0, R0, c[0x0][0x178], RZ ;  /* 0x00005e0000007a24 */ /* 0x000fe200078e02ff */
[----:B------:R-:W-:-:S03]  /*71b0*/  LEA.HI R5, R214, R215, RZ, 0x3 ;  /* 0x000000d7d6057211 */ /* 0x000fc600078f18ff */
[----:B------:R-:W-:Y:S01]  /*71c0*/  IMAD R0, R165, c[0x0][0x17c], R0 ;  /* 0x00005f00a5007a24 */ /* 0x000fe200078e0200 */
[----:B------:R-:W-:Y:S02]  /*71d0*/  LOP3.LUT R4, R5, 0xfffffff8, RZ, 0xc0, !PT ;  /* 0xfffffff805047812 */ /* 0x000fe400078ec0ff */
[----:B------:R-:W-:-:S03]  /*71e0*/  SHF.R.S32.HI R74, RZ, 0x3, R5 ;  /* 0x00000003ff4a7819 */ /* 0x000fc60000011405 */
[----:B------:R-:W-:Y:S02]  /*71f0*/  IMAD.IADD R83, R215, 0x1, -R4 ;  /* 0x00000001d7537824 */ /* 0x000fe400078e0a04 */
[----:B------:R-:W-:Y:S02]  /*7200*/  IMAD R5, R189, c[0x0][0x1b8], RZ ;  /* 0x00006e00bd057a24 */ /* 0x000fe400078e02ff */
[----:B------:R-:W-:Y:S02]  /*7210*/  IMAD.SHL.U32 R52, R83, 0x8, RZ ;  /* 0x0000000853347824 */ /* 0x000fe400078e00ff */
[----:B--2---:R-:W-:-:S05]  /*7220*/  @P2 IMAD.WIDE R2, R27, R2, c[0x0][0x340] ;  /* 0x0000d0001b022625 */ /* 0x004fca00078e0202 */
[----:B------:R2:W3:Y:S01]  /*7230*/  @P2 LDG.E R16, [R2.64] ;  /* 0x0000000802102981 */ /* 0x0004e2000c1e1900 */
[----:B----4-:R-:W-:Y:S01]  /*7240*/  IMAD R4, R35, c[0x0][0x1bc], R5 ;  /* 0x00006f0023047a24 */ /* 0x010fe200078e0205 */
[----:B------:R-:W-:Y:S02]  /*7250*/  ISETP.NE.U32.AND P0, PT, RZ, c[0x0][0x348], PT ;  /* 0x0000d200ff007a0c */ /* 0x000fe40003f05070 */
[----:B------:R-:W-:Y:S02]  /*7260*/  SHF.R.S32.HI R15, RZ, 0x1f, R27 ;  /* 0x0000001fff0f7819 */ /* 0x000fe4000001141b */
[----:B------:R-:W-:Y:S02]  /*7270*/  ISETP.NE.AND.EX P0, PT, RZ, c[0x0][0x34c], PT, P0 ;  /* 0x0000d300ff007a0c */ /* 0x000fe40003f05300 */
[----:B------:R-:W-:Y:S02]  /*7280*/  LEA.HI R88, R214, R215, RZ, 0x4 ;  /* 0x000000d7d6587211 */ /* 0x000fe400078f20ff */
[----:B------:R-:W-:-:S02]  /*7290*/  SEL R6, R15, RZ, !P0 ;  /* 0x000000ff0f067207 */ /* 0x000fc40004000000 */
[----:B-1----:R-:W-:Y:S02]  /*72a0*/  SHF.R.S32.HI R9, RZ, 0x1f, R8 ;  /* 0x0000001fff097819 */ /* 0x002fe40000011408 */
[----:B------:R-:W-:Y:S01]  /*72b0*/  LOP3.LUT R7, R88, 0xfffffff0, RZ, 0xc0, !PT ;  /* 0xfffffff058077812 */ /* 0x000fe200078ec0ff */
[----:B------:R-:W-:Y:S01]  /*72c0*/  IMAD R6, R6, c[0x0][0x1c0], RZ ;  /* 0x0000700006067a24 */ /* 0x000fe200078e02ff */
[----:B------:R-:W-:-:S03]  /*72d0*/  SHF.R.S32.HI R53, RZ, 0x1f, R52 ;  /* 0x0000001fff357819 */ /* 0x000fc60000011434 */
[----:B------:R-:W-:Y:S02]  /*72e0*/  IMAD.IADD R10, R215, 0x1, -R7 ;  /* 0x00000001d70a7824 */ /* 0x000fe400078e0a07 */
[----:B--2---:R-:W-:-:S04]  /*72f0*/  IMAD.WIDE.U32 R2, R165, c[0x0][0x178], RZ ;  /* 0x00005e00a5027a25 */ /* 0x004fc800078e00ff */
[----:B------:R-:W-:Y:S01]  /*7300*/  IMAD.IADD R3, R3, 0x1, R0 ;  /* 0x0000000103037824 */ /* 0x000fe200078e0200 */
[----:B------:R-:W-:-:S03]  /*7310*/  SHF.L.U32 R0, R74, 0x6, RZ ;  /* 0x000000064a007819 */ /* 0x000fc600000006ff */
[----:B------:R-:W-:Y:S01]  /*7320*/  IMAD.WIDE.U32 R2, R35, c[0x0][0x1b8], R2 ;  /* 0x00006e0023027a25 */ /* 0x000fe200078e0002 */
[----:B------:R-:W-:-:S04]  /*7330*/  LOP3.LUT R0, R0, 0x1c0, RZ, 0xc0, !PT ;  /* 0x000001c000007812 */ /* 0x000fc800078ec0ff */
[----:B------:R-:W-:Y:S02]  /*7340*/  LOP3.LUT R5, R0, 0x38, R52, 0xf8, !PT ;  /* 0x0000003800057812 */ /* 0x000fe400078ef834 */
[----:B------:R-:W-:Y:S02]  /*7350*/  SHF.R.U32.HI R0, RZ, 0x3, R0 ;  /* 0x00000003ff007819 */ /* 0x000fe40000011600 */
[----:B------:R-:W-:Y:S02]  /*7360*/  IADD3 R3, R3, R4, RZ ;  /* 0x0000000403037210 */ /* 0x000fe40007ffe0ff */
[----:B------:R-:W-:Y:S01]  /*7370*/  LOP3.LUT R17, R5, R0, RZ, 0x3c, !PT ;  /* 0x0000000005117212 */ /* 0x000fe200078e3cff */
[----:B------:R-:W-:-:S04]  /*7380*/  IMAD R0, R83, 0x10, R74 ;  /* 0x0000001053007824 */ /* 0x000fc800078e024a */
[----:B------:R-:W-:Y:S01]  /*7390*/  IMAD.IADD R11, R209, 0x1, R0 ;  /* 0x00000001d10b7824 */ /* 0x000fe200078e0200 */
[----:B------:R-:W-:Y:S02]  /*73a0*/  SEL R0, R27, RZ, !P0 ;  /* 0x000000ff1b007207 */ /* 0x000fe40004000000 */
[C---:B------:R-:W-:Y:S01]  /*73b0*/  IADD3 R5, P0, R74.reuse, R8, RZ ;  /* 0x000000084a057210 */ /* 0x040fe20007f1e0ff */
[----:B------:R-:W-:Y:S01]  /*73c0*/  @P1 IMAD.HI.U32 R8, R11, c[0x0][0x2c8], RZ ;  /* 0x0000b2000b081a27 */ /* 0x000fe200078e00ff */
[----:B------:R-:W-:Y:S02]  /*73d0*/  MOV R4, R11 ;  /* 0x0000000b00047202 */ /* 0x000fe40000000f00 */
[----:B------:R-:W-:Y:S01]  /*73e0*/  LEA.HI.X.SX32 R9, R74, R9, 0x1, P0 ;  /* 0x000000094a097211 */ /* 0x000fe200000f0eff */
[C---:B------:R-:W-:Y:S01]  /*73f0*/  IMAD R7, R0.reuse, c[0x0][0x1c4], R6 ;  /* 0x0000710000077a24 */ /* 0x040fe200078e0206 */
[----:B------:R-:W-:Y:S01]  /*7400*/  @P1 SHF.R.U32.HI R4, RZ, c[0x0][0x2cc], R8 ;  /* 0x0000b300ff041a19 */ /* 0x000fe20000011608 */
[----:B------:R-:W-:Y:S01]  /*7410*/  IMAD.WIDE.U32 R2, R0, c[0x0][0x1c0], R2 ;  /* 0x0000700000027a25 */ /* 0x000fe200078e0002 */
[----:B------:R-:W-:-:S03]  /*7420*/  SHF.R.S32.HI R8, RZ, 0x1f, R10 ;  /* 0x0000001fff087819 */ /* 0x000fc6000001140a */
[----:B------:R-:W-:Y:S01]  /*7430*/  IMAD R0, R9, c[0x0][0x208], RZ ;  /* 0x0000820009007a24 */ /* 0x000fe200078e02ff */
[----:B------:R-:W-:Y:S01]  /*7440*/  IADD3 R3, R3, R7, RZ ;  /* 0x0000000703037210 */ /* 0x000fe20007ffe0ff */
[----:B------:R-:W-:Y:S01]  /*7450*/  IMAD R6, R9, c[0x0][0x1e0], RZ ;  /* 0x0000780009067a24 */ /* 0x000fe200078e02ff */
[----:B------:R-:W-:Y:S01]  /*7460*/  LEA.HI R86, R8, R10, RZ, 0x3 ;  /* 0x0000000a08567211 */ /* 0x000fe200078f18ff */
[C---:B------:R-:W-:Y:S01]  /*7470*/  IMAD R14, R5.reuse, c[0x0][0x20c], R0 ;  /* 0x00008300050e7a24 */ /* 0x040fe200078e0200 */
[----:B------:R-:W-:Y:S01]  /*7480*/  SHF.R.S32.HI R0, RZ, 0x1f, R4 ;  /* 0x0000001fff007819 */ /* 0x000fe20000011404 */
[C---:B------:R-:W-:Y:S01]  /*7490*/  IMAD R13, R5.reuse, c[0x0][0x1e4], R6 ;  /* 0x00007900050d7a24 */ /* 0x040fe200078e0206 */
[----:B------:R-:W-:Y:S01]  /*74a0*/  LOP3.LUT R12, R86, 0xfffffff8, RZ, 0xc0, !PT ;  /* 0xfffffff8560c7812 */ /* 0x000fe200078ec0ff */
[----:B------:R-:W-:-:S04]  /*74b0*/  IMAD.WIDE.U32 R6, R5, c[0x0][0x1e0], R52 ;  /* 0x0000780005067a25 */ /* 0x000fc800078e0034 */
[----:B------:R-:W-:Y:S01]  /*74c0*/  IMAD.WIDE.U32 R8, R5, c[0x0][0x208], R52 ;  /* 0x0000820005087a25 */ /* 0x000fe200078e0034 */
[----:B------:R-:W-:-:S03]  /*74d0*/  IADD3 R7, R7, R13, RZ ;  /* 0x0000000d07077210 */ /* 0x000fc60007ffe0ff */
[----:B------:R-:W-:Y:S02]  /*74e0*/  IMAD R0, R0, c[0x0][0x1b0], RZ ;  /* 0x00006c0000007a24 */ /* 0x000fe400078e02ff */
[----:B------:R-:W-:Y:S02]  /*74f0*/  IMAD.MOV R5, RZ, RZ, -R4 ;  /* 0x000000ffff057224 */ /* 0x000fe400078e0a04 */
[C---:B------:R-:W-:Y:S02]  /*7500*/  IMAD R13, R4.reuse, c[0x0][0x1b4], R0 ;  /* 0x00006d00040d7a24 */ /* 0x040fe400078e0200 */
[----:B------:R-:W-:Y:S01]  /*7510*/  IMAD.WIDE.U32 R2, R4, c[0x0][0x1b0], R2 ;  /* 0x00006c0004027a25 */ /* 0x000fe200078e0002 */
[----:B------:R-:W-:-:S03]  /*7520*/  MOV R4, R8 ;  /* 0x0000000800047202 */ /* 0x000fc60000000f00 */
[----:B------:R-:W-:Y:S01]  /*7530*/  IMAD R0, R5, c[0x0][0x2c4], R11 ;  /* 0x0000b10005007a24 */ /* 0x000fe200078e020b */
[----:B------:R-:W-:Y:S01]  /*7540*/  IADD3 R5, R9, R14, RZ ;  /* 0x0000000e09057210 */ /* 0x000fe20007ffe0ff */
[----:B------:R-:W-:Y:S02]  /*7550*/  IMAD.IADD R85, R10, 0x1, -R12 ;  /* 0x000000010a557824 */ /* 0x000fe400078e0a0c */
[----:B------:R-:W-:Y:S01]  /*7560*/  IMAD.IADD R3, R3, 0x1, R13 ;  /* 0x0000000103037824 */ /* 0x000fe200078e020d */
[----:B------:R-:W-:Y:S01]  /*7570*/  SHF.R.S32.HI R10, RZ, 0x1f, R0 ;  /* 0x0000001fff0a7819 */ /* 0x000fe20000011400 */
[----:B------:R-:W-:Y:S01]  /*7580*/  IMAD.WIDE.U32 R8, R35, c[0x0][0x1e8], R6 ;  /* 0x00007a0023087a25 */ /* 0x000fe200078e0006 */
[----:B------:R-:W-:-:S03]  /*7590*/  ISETP.NE.U32.AND P1, PT, RZ, c[0x0][0x350], PT ;  /* 0x0000d400ff007a0c */ /* 0x000fc60003f25070 */
[----:B------:R-:W-:Y:S01]  /*75a0*/  IMAD.WIDE.U32 R6, R35, c[0x0][0x210], R4 ;  /* 0x0000840023067a25 */ /* 0x000fe200078e0004 */
[----:B------:R-:W-:-:S03]  /*75b0*/  ISETP.NE.AND.EX P1, PT, RZ, c[0x0][0x354], PT, P1 ;  /* 0x0000d500ff007a0c */ /* 0x000fc60003f25310 */
[----:B------:R-:W-:-:S04]  /*75c0*/  IMAD.WIDE.U32 R4, R0, c[0x0][0x1a8], R2 ;  /* 0x00006a0000047a25 */ /* 0x000fc800078e0002 */
[----:B------:R-:W-:Y:S02]  /*75d0*/  IMAD R10, R10, c[0x0][0x1a8], RZ ;  /* 0x00006a000a0a7a24 */ /* 0x000fe400078e02ff */
[C---:B------:R-:W-:Y:S02]  /*75e0*/  IMAD R12, R189.reuse, c[0x0][0x210], RZ ;  /* 0x00008400bd0c7a24 */ /* 0x040fe400078e02ff */
[----:B------:R-:W-:Y:S02]  /*75f0*/  IMAD R10, R0, c[0x0][0x1ac], R10 ;  /* 0x00006b00000a7a24 */ /* 0x000fe400078e020a */
[----:B------:R-:W-:Y:S02]  /*7600*/  IMAD R11, R189, c[0x0][0x1e8], RZ ;  /* 0x00007a00bd0b7a24 */ /* 0x000fe400078e02ff */
[C---:B------:R-:W-:Y:S02]  /*7610*/  IMAD R12, R35.reuse, c[0x0][0x214], R12 ;  /* 0x00008500230c7a24 */ /* 0x040fe400078e020c */
[----:B------:R-:W-:-:S03]  /*7620*/  IMAD R11, R35, c[0x0][0x1ec], R11 ;  /* 0x00007b00230b7a24 */ /* 0x000fc600078e020b */
[----:B------:R-:W-:Y:S01]  /*7630*/  IADD3 R7, R12, R7, RZ ;  /* 0x000000070c077210 */ /* 0x000fe20007ffe0ff */
[----:B------:R-:W-:Y:S01]  /*7640*/  IMAD.IADD R9, R11, 0x1, R9 ;  /* 0x000000010b097824 */ /* 0x000fe200078e0209 */
[----:B------:R-:W-:Y:S01]  /*7650*/  LEA R11, P0, R4, c[0x0][0x160], 0x1 ;  /* 0x00005800040b7a11 */ /* 0x000fe200078008ff */
[----:B------:R-:W-:Y:S02]  /*7660*/  IMAD.IADD R10, R5, 0x1, R10 ;  /* 0x00000001050a7824 */ /* 0x000fe400078e020a */
[----:B------:R-:W-:Y:S02]  /*7670*/  IMAD R25, R234, c[0x0][0x2c4], RZ ;  /* 0x0000b100ea197a24 */ /* 0x000fe400078e02ff */
[----:B------:R-:W-:Y:S01]  /*7680*/  IMAD.IADD R5, R209, 0x1, R74 ;  /* 0x00000001d1057824 */ /* 0x000fe200078e024a */
[----:B------:R-:W-:-:S04]  /*7690*/  LEA.HI.X R10, R4, c[0x0][0x164], R10, 0x1, P0 ;  /* 0x00005900040a7a11 */ /* 0x000fc800000f0c0a */
[----:B------:R-:W-:Y:S02]  /*76a0*/  ISETP.GE.AND P0, PT, R5, R25, PT ;  /* 0x000000190500720c */ /* 0x000fe40003f06270 */
[----:B------:R-:W-:Y:S02]  /*76b0*/  LEA.HI R4, R214, R215, RZ, 0x6 ;  /* 0x000000d7d6047211 */ /* 0x000fe400078f30ff */
[----:B------:R-:W-:Y:S02]  /*76c0*/  ISETP.GE.AND P3, PT, R52, c[0x0][0x198], PT ;  /* 0x0000660034007a0c */ /* 0x000fe40003f66270 */
[----:B------:R-:W-:Y:S01]  /*76d0*/  SHF.L.U32 R4, R4, 0x3, RZ ;  /* 0x0000000304047819 */ /* 0x000fe200000006ff */
[----:B------:R1:W2:Y:S01]  /*76e0*/  SHFL.IDX PT, R13, R11, RZ, 0x181f ;  /* 0x00181fff0b0d7589 */ /* 0x0002a200000e0000 */
[----:B------:R-:W-:Y:S03]  /*76f0*/  BSSY B0, `(.L_x_368) ;  /* 0x0000020000007945 */ /* 0x000fe60003800000 */
[----:B------:R1:W4:Y:S01]  /*7700*/  SHFL.IDX PT, R14, R10, RZ, 0x181f ;  /* 0x00181fff0a0e7589 */ /* 0x00032200000e0000 */
[----:B------:R-:W-:-:S02]  /*7710*/  LOP3.LUT R72, R17, 0xfffffe00, R4, 0xf8, !PT ;  /* 0xfffffe0011487812 */ /* 0x000fc400078ef804 */
[----:B---3--:R-:W-:Y:S01]  /*7720*/  @P2 MOV R2, R16 ;  /* 0x0000001000022202 */ /* 0x008fe20000000f00 */
[----:B------:R-:W-:Y:S01]  /*7730*/  @!P2 IMAD.MOV.U32 R2, RZ, RZ, R27 ;  /* 0x000000ffff02a224 */ /* 0x000fe200078e001b */
[----:B------:R-:W-:Y:S02]  /*7740*/  @P2 SHF.R.S32.HI R3, RZ, 0x1f, R16 ;  /* 0x0000001fff032819 */ /* 0x000fe40000011410 */
[----:B------:R-:W-:Y:S02]  /*7750*/  @!P2 MOV R3, R15 ;  /* 0x0000000f0003a202 */ /* 0x000fe40000000f00 */
[----:B------:R-:W-:Y:S02]  /*7760*/  SEL R0, R2, RZ, !P1 ;  /* 0x000000ff02007207 */ /* 0x000fe40004800000 */
[----:B------:R-:W-:-:S05]  /*7770*/  SEL R2, R3, RZ, !P1 ;  /* 0x000000ff03027207 */ /* 0x000fca0004800000 */
[C---:B------:R-:W-:Y:S02]  /*7780*/  IMAD R3, R2.reuse, c[0x0][0x1f0], RZ ;  /* 0x00007c0002037a24 */ /* 0x040fe400078e02ff */
[----:B------:R-:W-:Y:S02]  /*7790*/  IMAD R2, R2, c[0x0][0x218], RZ ;  /* 0x0000860002027a24 */ /* 0x000fe400078e02ff */
[C---:B------:R-:W-:Y:S02]  /*77a0*/  IMAD R12, R0.reuse, c[0x0][0x1f4], R3 ;  /* 0x00007d00000c7a24 */ /* 0x040fe400078e0203 */
[C---:B------:R-:W-:Y:S02]  /*77b0*/  IMAD R3, R0.reuse, c[0x0][0x21c], R2 ;  /* 0x0000870000037a24 */ /* 0x040fe400078e0202 */
[----:B------:R-:W-:-:S04]  /*77c0*/  IMAD.WIDE.U32 R90, R0, c[0x0][0x218], R6 ;  /* 0x00008600005a7a25 */ /* 0x000fc800078e0006 */
[----:B------:R-:W-:Y:S01]  /*77d0*/  IMAD.WIDE.U32 R18, R0, c[0x0][0x1f0], R8 ;  /* 0x00007c0000127a25 */ /* 0x000fe200078e0008 */
[----:B------:R-:W-:-:S03]  /*77e0*/  IADD3 R93, R91, R3, RZ ;  /* 0x000000035b5d7210 */ /* 0x000fc60007ffe0ff */
[----:B------:R-:W-:Y:S01]  /*77f0*/  IMAD.IADD R21, R19, 0x1, R12 ;  /* 0x0000000113157824 */ /* 0x000fe200078e020c */
[----:B------:R1:W-:Y:S04]  /*7800*/  STL.64 [R1+0x48], R18 ;  /* 0x0000481201007387 */ /* 0x0003e80000100a00 */
[----:B------:R1:W-:Y:S04]  /*7810*/  STL.64 [R1+0x58], R90 ;  /* 0x0000585a01007387 */ /* 0x0003e80000100a00 */
[----:B------:R1:W-:Y:S04]  /*7820*/  STL [R1+0x54], R93 ;  /* 0x0000545d01007387 */ /* 0x0003e80000100800 */
[----:B------:R1:W-:Y:S01]  /*7830*/  STL [R1+0x44], R21 ;  /* 0x0000441501007387 */ /* 0x0003e20000100800 */
[----:B------:R-:W-:Y:S01]  /*7840*/  IMAD.MOV.U32 R16, RZ, RZ, 0x20 ;  /* 0x00000020ff107424 */ /* 0x000fe200078e00ff */
[----:B------:R-:W-:-:S02]  /*7850*/  R2P PR, R85, 0x6 ;  /* 0x0000000655007804 */ /* 0x000fc40000000000 */
[----:B------:R-:W-:-:S03]  /*7860*/  MOV R15, 0x10 ;  /* 0x00000010000f7802 */ /* 0x000fc60000000f00 */
[----:B------:R-:W-:Y:S02]  /*7870*/  SEL R4, R16, 0xffffffe0, !P2 ;  /* 0xffffffe010047807 */ /* 0x000fe40005000000 */
[----:B------:R-:W-:Y:S01]  /*7880*/  SEL R2, R15, 0xfffffff0, !P1 ;  /* 0xfffffff00f027807 */ /* 0x000fe20004800000 */
[----:B------:R-:W-:Y:S05]  /*7890*/  @P0 BRA `(.L_x_369) ;  /* 0x0000005000000947 */ /* 0x000fea0003800000 */
[----:B--2-4-:R-:W-:Y:S01]  /*78a0*/  LEA R6, P0, R52, R13, 0x1 ;  /* 0x0000000d34067211 */ /* 0x014fe200078008ff */
[----:B------:R-:W-:-:S03]  /*78b0*/  IMAD.SHL.U32 R0, R72, 0x2, RZ ;  /* 0x0000000248007824 */ /* 0x000fc600078e00ff */
[----:B------:R-:W-:-:S05]  /*78c0*/  LEA.HI.X R7, R52, R14, R53, 0x1, P0 ;  /* 0x0000000e34077211 */ /* 0x000fca00000f0c35 */
[----:B------:R-:W-:Y:S01]  /*78d0*/  @!PT LDS RZ, [RZ] ;  /* 0x00000000fffff984 */ /* 0x000fe20000000800 */
[----:B------:R2:W-:Y:S04]  /*78e0*/  LDGSTS.E.BYPASS.LTC128B.128 [R0+0x6100], [R6.64], !P3 ;  /* 0x0610000006007fae */ /* 0x0005e8000d901d48 */
.L_x_369:
[----:B--2-4-:R-:W-:Y:S05]  /*78f0*/  BSYNC B0 ;  /* 0x0000000000007941 */ /* 0x014fea0003800000 */
.L_x_368:
[----:B------:R-:W-:Y:S01]  /*7900*/  IADD3 R0, R5, 0x10, RZ ;  /* 0x0000001005007810 */ /* 0x000fe20007ffe0ff */
[----:B------:R2:W3:Y:S01]  /*7910*/  SHFL.IDX PT, R3, R10, 0x1, 0x181f ;  /* 0x00381f000a037f89 */ /* 0x0004e200000e0000 */
[----:B------:R-:W-:Y:S02]  /*7920*/  BSSY B0, `(.L_x_370) ;  /* 0x0000009000007945 */ /* 0x000fe40003800000 */
[----:B------:R-:W-:Y:S01]  /*7930*/  ISETP.GE.AND P0, PT, R0, R25, PT ;  /* 0x000000190000720c */ /* 0x000fe20003f06270 */
[----:B------:R2:W4:-:S12]  /*7940*/  SHFL.IDX PT, R6, R11, 0x1, 0x181f ;  /* 0x00381f000b067f89 */ /* 0x00051800000e0000 */
[----:B------:R-:W-:Y:S05]  /*7950*/  @P0 BRA `(.L_x_371) ;  /* 0x0000005000000947 */ /* 0x000fea0003800000 */
[----:B----4-:R-:W-:Y:S01]  /*7960*/  LEA R6, P0, R52, R6, 0x1 ;  /* 0x0000000634067211 */ /* 0x010fe200078008ff */
[----:B------:R-:W-:-:S03]  /*7970*/  IMAD.SHL.U32 R0, R72, 0x2, RZ ;  /* 0x0000000248007824 */ /* 0x000fc600078e00ff */
[----:B---3--:R-:W-:-:S05]  /*7980*/  LEA.HI.X R7, R52, R3, R53, 0x1, P0 ;  /* 0x0000000334077211 */ /* 0x008fca00000f0c35 */
[----:B------:R-:W-:Y:S01]  /*7990*/  @!PT LDS RZ, [RZ] ;  /* 0x00000000fffff984 */ /* 0x000fe20000000800 */
[----:B------:R3:W-:Y:S04]  /*79a0*/  LDGSTS.E.BYPASS.LTC128B.128 [R0+0x6900], [R6.64], !P3 ;  /* 0x0690000006007fae */ /* 0x0007e8000d901d48 */
.L_x_371:
[----:B------:R-:W-:Y:S05]  /*79b0*/  BSYNC B0 ;  /* 0x0000000000007941 */ /* 0x000fea0003800000 */
.L_x_370:
[----:B---3--:R-:W-:Y:S01]  /*79c0*/  IADD3 R0, R5, 0x20, RZ ;  /* 0x0000002005007810 */ /* 0x008fe20007ffe0ff */
[----:B------:R3:W1:Y:S01]  /*79d0*/  SHFL.IDX PT, R3, R10, 0x2, 0x181f ;  /* 0x00581f000a037f89 */ /* 0x00066200000e0000 */
[----:B------:R-:W-:Y:S02]  /*79e0*/  BSSY B0, `(.L_x_372) ;  /* 0x0000009000007945 */ /* 0x000fe40003800000 */
[----:B------:R-:W-:Y:S01]  /*79f0*/  ISETP.GE.AND P0, PT, R0, R25, PT ;  /* 0x000000190000720c */ /* 0x000fe20003f06270 */
[----:B----4-:R3:W4:-:S12]  /*7a00*/  SHFL.IDX PT, R6, R11, 0x2, 0x181f ;  /* 0x00581f000b067f89 */ /* 0x01071800000e0000 */
[----:B------:R-:W-:Y:S05]  /*7a10*/  @P0 BRA `(.L_x_373) ;  /* 0x0000005000000947 */ /* 0x000fea0003800000 */
[----:B----4-:R-:W-:Y:S01]  /*7a20*/  LEA R6, P0, R52, R6, 0x1 ;  /* 0x0000000634067211 */ /* 0x010fe200078008ff */
[----:B------:R-:W-:-:S03]  /*7a30*/  IMAD.SHL.U32 R0, R72, 0x2, RZ ;  /* 0x0000000248007824 */ /* 0x000fc600078e00ff */
[----:B-1----:R-:W-:-:S05]  /*7a40*/  LEA.HI.X R7, R52, R3, R53, 0x1, P0 ;  /* 0x0000000334077211 */ /* 0x002fca00000f0c35 */
[----:B------:R-:W-:Y:S01]  /*7a50*/  @!PT LDS RZ, [RZ] ;  /* 0x00000000fffff984 */ /* 0x000fe20000000800 */
[----:B------:R1:W-:Y:S04]  /*7a60*/  LDGSTS.E.BYPASS.LTC128B.128 [R0+0x7100], [R6.64], !P3 ;  /* 0x0710000006007fae */ /* 0x0003e8000d901d48 */
.L_x_373:
[----:B------:R-:W-:Y:S05]  /*7a70*/  BSYNC B0 ;  /* 0x0000000000007941 */ /* 0x000fea0003800000 */
.L_x_372:
[----:B-1----:R-:W-:Y:S01]  /*7a80*/  IADD3 R0, R5, 0x30, RZ ;  /* 0x0000003005007810 */ /* 0x002fe20007ffe0ff */
[----:B------:R1:W2:Y:S01]  /*7a90*/  SHFL.IDX PT, R3, R10, 0x3, 0x181f ;  /* 0x00781f000a037f89 */ /* 0x0002a200000e0000 */
[----:B------:R-:W-:Y:S02]  /*7aa0*/  BSSY B0, `(.L_x_374) ;  /* 0x0000009000007945 */ /* 0x000fe40003800000 */
[----:B------:R-:W-:Y:S01]  /*7ab0*/  ISETP.GE.AND P0, PT, R0, R25, PT ;  /* 0x000000190000720c */ /* 0x000fe20003f06270 */
[----:B----4-:R1:W4:-:S12]  /*7ac0*/  SHFL.IDX PT, R6, R11, 0x3, 0x181f ;  /* 0x00781f000b067f89 */ /* 0x01031800000e0000 */
[----:B------:R-:W-:Y:S05]  /*7ad0*/  @P0 BRA `(.L_x_375) ;  /* 0x0000005000000947 */ /* 0x000fea0003800000 */
[----:B----4-:R-:W-:Y:S01]  /*7ae0*/  LEA R6, P0, R52, R6, 0x1 ;  /* 0x0000000634067211 */ /* 0x010fe200078008ff */
[----:B------:R-:W-:-:S03]  /*7af0*/  IMAD.SHL.U32 R0, R72, 0x2, RZ ;  /* 0x0000000248007824 */ /* 0x000fc600078e00ff */
[----:B--2---:R-:W-:-:S05]  /*7b00*/  LEA.HI.X R7, R52, R3, R53, 0x1, P0 ;  /* 0x0000000334077211 */ /* 0x004fca00000f0c35 */
[----:B------:R-:W-:Y:S01]  /*7b10*/  @!PT LDS RZ, [RZ] ;  /* 0x00000000fffff984 */ /* 0x000fe20000000800 */
[----:B------:R2:W-:Y:S04]  /*7b20*/  LDGSTS.E.BYPASS.LTC128B.128 [R0+0x7900], [R6.64], !P3 ;  /* 0x0790000006007fae */ /* 0x0005e8000d901d48 */
.L_x_375:
[----:B------:R-:W-:Y:S05]  /*7b30*/  BSYNC B0 ;  /* 0x0000000000007941 */ /* 0x000fea0003800000 */
.L_x_374:
[----:B--2---:R-:W-:Y:S01]  /*7b40*/  IADD3 R0, R5, 0x40, RZ ;  /* 0x0000004005007810 */ /* 0x004fe20007ffe0ff */
        /* <DEDUP_REMOVED lines=10> */
.L_x_377:
[----:B------:R-:W-:Y:S05]  /*7bf0*/  BSYNC B0 ;  /* 0x0000000000007941 */ /* 0x000fea0003800000 */
.L_x_376:
        /* <DEDUP_REMOVED lines=11> */
.L_x_379:
[----:B------:R-:W-:Y:S05]  /*7cb0*/  BSYNC B0 ;  /* 0x0000000000007941 */ /* 0x000fea0003800000 */
.L_x_378:
        /* <DEDUP_REMOVED lines=11> */
.L_x_381:
[----:B------:R-:W-:Y:S05]  /*7d70*/  BSYNC B0 ;  /* 0x0000000000007941 */ /* 0x000fea0003800000 */
.L_x_380:
[----:B--2---:R-:W2:Y:S01]  /*7d80*/  LDL R235, [R1+0x28] ;  /* 0x0000280001eb7983 */ /* 0x004ea20000100800 */
[----:B------:R-:W-:Y:S02]  /*7d90*/  IMAD.MOV.U32 R238, RZ, RZ, R20 ;  /* 0x000000ffffee7224 */ /* 0x000fe400078e0014 */
[----:B------:R-:W-:Y:S01]  /*7da0*/  IMAD.MOV.U32 R239, RZ, RZ, R21 ;  /* 0x000000ffffef7224 */ /* 0x000fe200078e0015 */
[----:B------:R-:W3:Y:S01]  /*7db0*/  SHFL.IDX PT, R8, R11, 0x7, 0x181f ;  /* 0x00f81f000b087f89 */ /* 0x000ee200000e0000 */
[----:B-1----:R-:W-:-:S03]  /*7dc0*/  IADD3 R0, R5, 0x70, RZ ;  /* 0x0000007005007810 */ /* 0x002fc60007ffe0ff */
[----:B------:R-:W1:Y:S01]  /*7dd0*/  SHFL.IDX PT, R3, R10, 0x7, 0x181f ;  /* 0x00f81f000a037f89 */ /* 0x000e6200000e0000 */
[----:B------:R-:W-:Y:S01]  /*7de0*/  ISETP.GE.AND P0, PT, R0, R25, PT ;  /* 0x000000190000720c */ /* 0x000fe20003f06270 */
[----:B------:R-:W-:-:S04]  /*7df0*/  IMAD.MOV.U32 R0, RZ, RZ, 0x60 ;  /* 0x00000060ff007424 */ /* 0x000fc800078e00ff */
[C---:B------:R-:W-:Y:S02]  /*7e00*/  IMAD R80, R245.reuse, -0x60, R0 ;  /* 0xffffffa0f5507824 */ /* 0x040fe400078e0200 */
[C---:B------:R-:W-:Y:S02]  /*7e10*/  IMAD R5, R0.reuse, c[0x0][0x1e4], RZ ;  /* 0x0000790000057a24 */ /* 0x040fe400078e02ff */
[----:B------:R-:W-:Y:S01]  /*7e20*/  IMAD.WIDE.U32 R232, R0, c[0x0][0x1e0], RZ ;  /* 0x0000780000e87a25 */ /* 0x000fe200078e00ff */
[----:B------:R-:W-:-:S03]  /*7e30*/  IADD3 R208, R245, -0x1, RZ ;  /* 0xfffffffff5d07810 */ /* 0x000fc60007ffe0ff */
[----:B------:R-:W-:Y:S01]  /*7e40*/  @!P0 IMAD.SHL.U32 R0, R72, 0x2, RZ ;  /* 0x0000000248008824 */ /* 0x000fe200078e00ff */
[----:B---3--:R-:W-:Y:S01]  /*7e50*/  @!P0 LEA R8, P1, R52, R8, 0x1 ;  /* 0x0000000834088211 */ /* 0x008fe200078208ff */
[----:B------:R-:W-:-:S03]  /*7e60*/  IMAD.IADD R216, R233, 0x1, R5 ;  /* 0x00000001e9d87824 */ /* 0x000fc600078e0205 */
[----:B-1----:R-:W-:Y:S01]  /*7e70*/  @!P0 LEA.HI.X R9, R52, R3, R53, 0x1, P1 ;  /* 0x0000000334098211 */ /* 0x002fe200008f0c35 */
[----:B------:R-:W-:Y:S01]  /*7e80*/  IMAD R3, R216, R208, RZ ;  /* 0x000000d0d8037224 */ /* 0x000fe200078e02ff */
[----:B------:R-:W-:Y:S01]  /*7e90*/  SHF.R.S32.HI R87, RZ, 0x1f, R208 ;  /* 0x0000001fff577819 */ /* 0x000fe200000114d0 */
[----:B------:R-:W-:Y:S02]  /*7ea0*/  IMAD.MOV.U32 R238, RZ, RZ, R18 ;  /* 0x000000ffffee7224 */ /* 0x000fe400078e0012 */
[----:B------:R-:W-:Y:S01]  /*7eb0*/  @!PT LDS RZ, [RZ] ;  /* 0x00000000fffff984 */ /* 0x000fe20000000800 */
[----:B------:R1:W-:Y:S04]  /*7ec0*/  @!P0 LDGSTS.E.BYPASS.LTC128B.128 [R0+0x9900], [R8.64], !P3 ;  /* 0x0990000008008fae */ /* 0x0003e8000d901d48 */
[----:B------:R-:W0:Y:S01]  /*7ed0*/  LDGDEPBAR ;  /* 0x00000000000079af */ /* 0x000e220000000000 */
[----:B----4-:R-:W-:-:S04]  /*7ee0*/  IMAD.WIDE.U32 R6, R208, R232, R238 ;  /* 0x000000e8d0067225 */ /* 0x010fc800078e00ee */
[----:B------:R-:W-:Y:S02]  /*7ef0*/  IMAD R3, R87, R232, R3 ;  /* 0x000000e857037224 */ /* 0x000fe400078e0203 */
[----:B------:R-:W-:Y:S02]  /*7f00*/  IMAD.MOV.U32 R230, RZ, RZ, c[0x0][0x1e0] ;  /* 0x00007800ffe67624 */ /* 0x000fe400078e00ff */
[----:B------:R-:W-:Y:S02]  /*7f10*/  IMAD.IADD R7, R7, 0x1, R3 ;  /* 0x0000000107077824 */ /* 0x000fe400078e0203 */
[----:B------:R-:W-:Y:S01]  /*7f20*/  IMAD.MOV.U32 R14, RZ, RZ, c[0x0][0x1e4] ;  /* 0x00007900ff0e7624 */ /* 0x000fe200078e00ff */
[----:B------:R-:W-:Y:S01]  /*7f30*/  BAR.SYNC.DEFER_BLOCKING 0x0 ;  /* 0x0000000000007b1d */ /* 0x000fe20000010000 */
[----:B------:R-:W-:Y:S01]  /*7f40*/  ISETP.GE.AND P5, PT, R52, c[0x0][0x1d4], PT ;  /* 0x0000750034007a0c */ /* 0x000fe20003fa6270 */
[----:B------:R-:W-:-:S04]  /*7f50*/  IMAD.WIDE.U32 R10, R230, 0x20, RZ ;  /* 0x00000020e60a7825 */ /* 0x000fc800078e00ff */
[----:B------:R-:W-:Y:S01]  /*7f60*/  IMAD.SHL.U32 R5, R14, 0x20, RZ ;  /* 0x000000200e057824 */ /* 0x000fe200078e00ff */
[----:B------:R3:W-:Y:S01]  /*7f70*/  STL.64 [R1+0x40], R238 ;  /* 0x000040ee01007387 */ /* 0x0007e20000100a00 */
[----:B------:R-:W-:-:S04]  /*7f80*/  LEA.HI R210, R214, R215, RZ, 0x5 ;  /* 0x000000d7d6d27211 */ /* 0x000fc800078f28ff */
[----:B------:R-:W-:Y:S02]  /*7f90*/  SHF.R.S32.HI R213, RZ, 0x5, R210 ;  /* 0x00000005ffd57819 */ /* 0x000fe400000114d2 */
[----:B--2---:R-:W-:-:S04]  /*7fa0*/  IADD3 R73, R80, R235, -R74 ;  /* 0x000000eb50497210 */ /* 0x004fc80007ffe84a */
[C---:B------:R-:W-:Y:S02]  /*7fb0*/  ISETP.GE.AND P4, PT, R73.reuse, 0x1, PT ;  /* 0x000000014900780c */ /* 0x040fe40003f86270 */
[C---:B------:R-:W-:Y:S02]  /*7fc0*/  ISETP.GE.AND P2, PT, R73.reuse, 0x11, PT ;  /* 0x000000114900780c */ /* 0x040fe40003f46270 */
[----:B------:R-:W-:-:S09]  /*7fd0*/  ISETP.GE.AND P3, PT, R73, 0x21, PT ;  /* 0x000000214900780c */ /* 0x000fd20003f66270 */
[----:B-1----:R-:W-:Y:S02]  /*7fe0*/  @P4 LEA R8, P0, R6, c[0x0][0x1c8], 0x1 ;  /* 0x0000720006084a11 */ /* 0x002fe400078008ff */
[----:B------:R-:W-:Y:S02]  /*7ff0*/  @P2 LEA R0, P1, R230, R6, 0x4 ;  /* 0x00000006e6002211 */ /* 0x000fe400078220ff */
[----:B------:R-:W-:Y:S02]  /*8000*/  @P4 LEA.HI.X R9, R6, c[0x0][0x1cc], R7, 0x1, P0 ;  /* 0x0000730006094a11 */ /* 0x000fe400000f0c07 */
[----:B------:R-:W-:Y:S02]  /*8010*/  @P2 LEA.HI.X R3, R230, R7, R14, 0x4, P1 ;  /* 0x00000007e6032211 */ /* 0x000fe400008f240e */
[----:B------:R-:W-:-:S04]  /*8020*/  @P2 LEA R12, P0, R0, c[0x0][0x1c8], 0x1 ;  /* 0x00007200000c2a11 */ /* 0x000fc800078008ff */
[----:B------:R-:W-:Y:S01]  /*8030*/  @P2 LEA.HI.X R13, R0, c[0x0][0x1cc], R3, 0x1, P0 ;  /* 0x00007300000d2a11 */ /* 0x000fe200000f0c03 */
[----:B------:R-:W-:Y:S01]  /*8040*/  @P4 IMAD.SHL.U32 R0, R72, 0x2, RZ ;  /* 0x0000000248004824 */ /* 0x000fe200078e00ff */
[----:B------:R-:W-:-:S04]  /*8050*/  ISETP.GE.AND P1, PT, R73, 0x31, PT ;  /* 0x000000314900780c */ /* 0x000fc80003f26270 */
[----:B------:R-:W-:Y:S01]  /*8060*/  @!PT LDS RZ, [RZ] ;  /* 0x00000000fffff984 */ /* 0x000fe20000000800 */
[----:B------:R-:W-:Y:S01]  /*8070*/  @!PT LDS RZ, [RZ] ;  /* 0x00000000fffff984 */ /* 0x000fe20000000800 */
[----:B------:R-:W-:Y:S01]  /*8080*/  @!PT LDS RZ, [RZ] ;  /* 0x00000000fffff984 */ /* 0x000fe20000000800 */
[----:B------:R1:W-:Y:S01]  /*8090*/  @P4 LDGSTS.E.BYPASS.LTC128B.128 [R0+0x3100], [R8.64], !P5 ;  /* 0x0310000008004fae */ /* 0x0003e2000e901d48 */
[----:B------:R-:W-:-:S05]  /*80a0*/  @P2 IMAD.SHL.U32 R3, R72, 0x2, RZ ;  /* 0x0000000248032824 */ /* 0x000fca00078e00ff */
[----:B------:R2:W-:Y:S01]  /*80b0*/  @P2 LDGSTS.E.BYPASS.LTC128B.128 [R3+0x3900], [R12.64], !P5 ;  /* 0x039000000c032fae */ /* 0x0005e2000e901d48 */
[----:B------:R-:W-:Y:S02]  /*80c0*/  ISETP.GE.AND P2, PT, R73, 0x41, PT ;  /* 0x000000414900780c */ /* 0x000fe40003f46270 */
[----:B-1----:R-:W-:-:S04]  /*80d0*/  @P3 IADD3 R0, P0, R6, R10, RZ ;  /* 0x0000000a06003210 */ /* 0x002fc80007f1e0ff */
[----:B------:R-:W-:Y:S02]  /*80e0*/  @P3 IADD3.X R5, R7, R11, R5, P0, !PT ;  /* 0x0000000b07053210 */ /* 0x000fe400007fe405 */
[----:B------:R-:W-:Y:S01]  /*80f0*/  @P3 LEA R10, P0, R0, c[0x0][0x1c8], 0x1 ;  /* 0x00007200000a3a11 */ /* 0x000fe200078008ff */
[----:B--2---:R-:W-:-:S03]  /*8100*/  @P1 IMAD R3, R14, 0x30, RZ ;  /* 0x000000300e031824 */ /* 0x004fc600078e02ff */
[----:B------:R-:W-:Y:S01]  /*8110*/  @P3 LEA.HI.X R11, R0, c[0x0][0x1cc], R5, 0x1, P0 ;  /* 0x00007300000b3a11 */ /* 0x000fe200000f0c05 */
[----:B------:R-:W-:Y:S02]  /*8120*/  @P3 IMAD.SHL.U32 R0, R72, 0x2, RZ ;  /* 0x0000000248003824 */ /* 0x000fe400078e00ff */
[----:B------:R-:W-:Y:S01]  /*8130*/  @P1 IMAD.WIDE.U32 R8, R230, 0x30, R6 ;  /* 0x00000030e6081825 */ /* 0x000fe200078e0006 */
[----:B------:R-:W-:Y:S02]  /*8140*/  ISETP.GE.AND P0, PT, R73, 0x51, PT ;  /* 0x000000514900780c */ /* 0x000fe40003f06270 */
[----:B------:R1:W-:Y:S02]  /*8150*/  @P3 LDGSTS.E.BYPASS.LTC128B.128 [R0+0x4100], [R10.64], !P5 ;  /* 0x041000000a003fae */ /* 0x0003e4000e901d48 */
[----:B------:R-:W-:-:S09]  /*8160*/  @P1 LEA R12, P3, R8, c[0x0][0x1c8], 0x1 ;  /* 0x00007200080c1a11 */ /* 0x000fd200078608ff */
[----:B------:R-:W-:Y:S02]  /*8170*/  @P0 IMAD R5, R14, 0x50, RZ ;  /* 0x000000500e050824 */ /* 0x000fe400078e02ff */
[----:B-1----:R-:W-:-:S05]  /*8180*/  @P1 IMAD.IADD R0, R9, 0x1, R3 ;  /* 0x0000000109001824 */ /* 0x002fca00078e0203 */
[----:B------:R-:W-:Y:S02]  /*8190*/  @P1 LEA.HI.X R13, R8, c[0x0][0x1cc], R0, 0x1, P3 ;  /* 0x00007300080d1a11 */ /* 0x000fe400018f0c00 */
[----:B------:R-:W-:-:S04]  /*81a0*/  @P2 LEA R0, P3, R230, R6, 0x6 ;  /* 0x00000006e6002211 */ /* 0x000fc800078630ff */
[C---:B------:R-:W-:Y:S01]  /*81b0*/  @P2 LEA.HI.X R3, R230.reuse, R7, R14, 0x6, P3 ;  /* 0x00000007e6032211 */ /* 0x040fe200018f340e */
[----:B------:R-:W-:Y:S01]  /*81c0*/  @P0 IMAD.WIDE.U32 R6, R230, 0x50, R6 ;  /* 0x00000050e6060825 */ /* 0x000fe200078e0006 */
[----:B------:R-:W-:-:S04]  /*81d0*/  @P2 LEA R10, P3, R0, c[0x0][0x1c8], 0x1 ;  /* 0x00007200000a2a11 */ /* 0x000fc800078608ff */
[----:B------:R-:W-:Y:S01]  /*81e0*/  @P2 LEA.HI.X R11, R0, c[0x0][0x1cc], R3, 0x1, P3 ;  /* 0x00007300000b2a11 */ /* 0x000fe200018f0c03 */
[----:B------:R-:W-:Y:S01]  /*81f0*/  @P0 IMAD.IADD R0, R7, 0x1, R5 ;  /* 0x0000000107000824 */ /* 0x000fe200078e0205 */
[----:B------:R-:W-:Y:S01]  /*8200*/  @P0 LEA R8, P3, R6, c[0x0][0x1c8], 0x1 ;  /* 0x0000720006080a11 */ /* 0x000fe200078608ff */
[C---:B------:R-:W-:Y:S02]  /*8210*/  @P1 IMAD.SHL.U32 R5, R72.reuse, 0x2, RZ ;  /* 0x0000000248051824 */ /* 0x040fe400078e00ff */
[----:B------:R-:W-:Y:S01]  /*8220*/  @P2 IMAD.SHL.U32 R3, R72, 0x2, RZ ;  /* 0x0000000248032824 */ /* 0x000fe200078e00ff */
[----:B------:R-:W-:Y:S01]  /*8230*/  @P0 LEA.HI.X R9, R6, c[0x0][0x1cc], R0, 0x1, P3 ;  /* 0x0000730006090a11 */ /* 0x000fe200018f0c00 */
[----:B------:R-:W-:Y:S01]  /*8240*/  @P0 IMAD.SHL.U32 R0, R72, 0x2, RZ ;  /* 0x0000000248000824 */ /* 0x000fe200078e00ff */
[----:B------:R3:W-:Y:S04]  /*8250*/  @P1 LDGSTS.E.BYPASS.LTC128B.128 [R5+0x4900], [R12.64], !P5 ;  /* 0x049000000c051fae */ /* 0x0007e8000e901d48 */
[----:B------:R3:W-:Y:S04]  /*8260*/  @P2 LDGSTS.E.BYPASS.LTC128B.128 [R3+0x5100], [R10.64], !P5 ;  /* 0x051000000a032fae */ /* 0x0007e8000e901d48 */
[----:B------:R3:W-:Y:S01]  /*8270*/  @P0 LDGSTS.E.BYPASS.LTC128B.128 [R0+0x5900], [R8.64], !P5 ;  /* 0x0590000008000fae */ /* 0x0007e2000e901d48 */
[----:B------:R-:W-:-:S03]  /*8280*/  ISETP.LT.AND P0, PT, RZ, c[0x0][0x27c], PT ;  /* 0x00009f00ff007a0c */ /* 0x000fc60003f01270 */
[----:B------:R-:W0:Y:S10]  /*8290*/  LDGDEPBAR ;  /* 0x00000000000079af */ /* 0x000e340000000000 */
[----:B------:R-:W-:Y:S05]  /*82a0*/  @P0 BRA `(.L_x_382) ;  /* 0x0000002000000947 */ /* 0x000fea0003800000 */
[----:B------:R-:W-:-:S04]  /*82b0*/  DEPBAR.LE SB0, 0x1 ;  /* 0x000080400000791a */ /* 0x000fc80000000000 */
[----:B------:R-:W-:Y:S05]  /*82c0*/  BRA `(.L_x_383) ;  /* 0x00004ac000007947 */ /* 0x000fea0003800000 */
.L_x_382:
[----:B------:R-:W-:Y:S01]  /*82d0*/  ULDC.U8 UR4, c[0x0][0x298] ;  /* 0x0000a60000047ab9 */ /* 0x000fe20000000000 */
[----:B---3-5:R-:W-:Y:S01]  /*82e0*/  SHF.R.S32.HI R0, RZ, 0x1f, R149 ;  /* 0x0000001fff007819 */ /* 0x028fe20000011495 */
[C---:B------:R-:W-:Y:S01]  /*82f0*/  IMAD.WIDE.U32 R12, R149.reuse, c[0x0][0x280], RZ ;  /* 0x0000a000950c7a25 */ /* 0x040fe200078e00ff */
[----:B------:R-:W-:Y:S01]  /*8300*/  ISETP.NE.AND P0, PT, RZ, UR4, PT ;  /* 0x00000004ff007c0c */ /* 0x000fe2000bf05270 */
[----:B------:R-:W-:Y:S01]  /*8310*/  BSSY B2, `(.L_x_383) ;  /* 0x00004a7000027945 */ /* 0x000fe20003800000 */
[-C--:B------:R-:W-:Y:S01]  /*8320*/  LEA.HI R6, R214, R215.reuse, RZ, 0x2 ;  /* 0x000000d7d6067211 */ /* 0x080fe200078f10ff */
[C---:B------:R-:W-:Y:S02]  /*8330*/  IMAD R3, R0.reuse, c[0x0][0x280], RZ ;  /* 0x0000a00000037a24 */ /* 0x040fe400078e02ff */
[----:B------:R-:W-:Y:S01]  /*8340*/  IMAD R0, R0, c[0x0][0x290], RZ ;  /* 0x0000a40000007a24 */ /* 0x000fe200078e02ff */
[----:B------:R-:W-:Y:S01]  /*8350*/  LOP3.LUT R5, R6, 0xfffffffc, RZ, 0xc0, !PT ;  /* 0xfffffffc06057812 */ /* 0x000fe200078ec0ff */
[C---:B------:R-:W-:Y:S01]  /*8360*/  IMAD R3, R149.reuse, c[0x0][0x284], R3 ;  /* 0x0000a10095037a24 */ /* 0x040fe200078e0203 */
[----:B------:R-:W-:Y:S01]  /*8370*/  SHF.R.S32.HI R54, RZ, 0x2, R6 ;  /* 0x00000002ff367819 */ /* 0x000fe20000011406 */
[----:B------:R-:W-:Y:S01]  /*8380*/  IMAD R0, R149, c[0x0][0x294], R0 ;  /* 0x0000a50095007a24 */ /* 0x000fe200078e0200 */
[----:B------:R-:W-:Y:S01]  /*8390*/  IADD3 R5, -R5, R215, RZ ;  /* 0x000000d705057210 */ /* 0x000fe20007ffe1ff */
[----:B------:R-:W-:Y:S01]  /*83a0*/  IMAD.WIDE.U32 R10, R149, c[0x0][0x290], RZ ;  /* 0x0000a400950a7a25 */ /* 0x000fe200078e00ff */
[----:B------:R-:W-:-:S02]  /*83b0*/  IADD3 R24, R209, R54, RZ ;  /* 0x00000036d1187210 */ /* 0x000fc40007ffe0ff */
[----:B------:R-:W-:Y:S01]  /*83c0*/  IADD3 R9, R3, R13, RZ ;  /* 0x0000000d03097210 */ /* 0x000fe20007ffe0ff */
[----:B------:R-:W-:Y:S01]  /*83d0*/  IMAD.IADD R7, R0, 0x1, R11 ;  /* 0x0000000100077824 */ /* 0x000fe200078e020b */
[C---:B------:R-:W-:Y:S01]  /*83e0*/  SHF.L.U32 R26, R5.reuse, 0x3, RZ ;  /* 0x00000003051a7819 */ /* 0x040fe200000006ff */
[----:B------:R-:W-:Y:S01]  /*83f0*/  IMAD R0, R5, 0x20, R24 ;  /* 0x0000002005007824 */ /* 0x000fe200078e0218 */
[----:B------:R-:W-:Y:S05]  /*8400*/  @!P0 BRA `(.L_x_384) ;  /* 0x000025c000008947 */ /* 0x000fea0003800000 */
[----:B------:R-:W-:Y:S01]  /*8410*/  ISETP.NE.AND P1, PT, R237, 0x1, PT ;  /* 0x00000001ed00780c */ /* 0x000fe20003f25270 */
[----:B------:R-:W-:Y:S01]  /*8420*/  IMAD.MOV.U32 R8, RZ, RZ, R12 ;  /* 0x000000ffff087224 */ /* 0x000fe200078e000c */
[----:B------:R-:W-:Y:S01]  /*8430*/  MOV R6, R10 ;  /* 0x0000000a00067202 */ /* 0x000fe20000000f00 */
[----:B------:R-:W-:Y:S01]  /*8440*/  BSSY B0, `(.L_x_385) ;  /* 0x000002e000007945 */ /* 0x000fe20003800000 */
[----:B------:R-:W-:Y:S01]  /*8450*/  IMAD.SHL.U32 R16, R5, 0x4, RZ ;  /* 0x0000000405107824 */ /* 0x000fe200078e00ff */
[----:B------:R-:W-:Y:S01]  /*8460*/  CS2R R38, SRZ ;  /* 0x0000000000267805 */ /* 0x000fe2000001ff00 */
[----:B------:R-:W-:Y:S01]  /*8470*/  CS2R R28, SRZ ;  /* 0x00000000001c7805 */ /* 0x000fe2000001ff00 */
[----:B------:R-:W-:Y:S01]  /*8480*/  CS2R R14, SRZ ;  /* 0x00000000000e7805 */ /* 0x000fe2000001ff00 */
[----:B------:R-:W-:Y:S01]  /*8490*/  CS2R R30, SRZ ;  /* 0x00000000001e7805 */ /* 0x000fe2000001ff00 */
[----:B------:R-:W-:-:S04]  /*84a0*/  CS2R R18, SRZ ;  /* 0x0000000000127805 */ /* 0x000fc8000001ff00 */
[----:B------:R-:W-:-:S05]  /*84b0*/  @P1 IMAD.HI.U32 R3, R0, c[0x0][0x2c8], RZ ;  /* 0x0000b20000031a27 */ /* 0x000fca00078e00ff */
[----:B------:R-:W-:-:S04]  /*84c0*/  @P1 SHF.R.U32.HI R0, RZ, c[0x0][0x2cc], R3 ;  /* 0x0000b300ff001a19 */ /* 0x000fc80000011603 */
[----:B------:R-:W-:Y:S01]  /*84d0*/  SHF.R.S32.HI R3, RZ, 0x1f, R0 ;  /* 0x0000001fff037819 */ /* 0x000fe20000011400 */
[----:B------:R-:W-:-:S04]  /*84e0*/  IMAD.WIDE.U32 R8, R0, c[0x0][0x280], R8 ;  /* 0x0000a00000087a25 */ /* 0x000fc800078e0008 */
[C---:B------:R-:W-:Y:S01]  /*84f0*/  IMAD R11, R3.reuse, c[0x0][0x280], RZ ;  /* 0x0000a000030b7a24 */ /* 0x040fe200078e02ff */
[----:B------:R-:W-:Y:S01]  /*8500*/  LEA R21, P1, R8, c[0x0][0x270], 0x1 ;  /* 0x00009c0008157a11 */ /* 0x000fe200078208ff */
[----:B------:R-:W-:Y:S02]  /*8510*/  IMAD R10, R3, c[0x0][0x290], RZ ;  /* 0x0000a400030a7a24 */ /* 0x000fe400078e02ff */
[----:B------:R-:W-:-:S04]  /*8520*/  IMAD.WIDE.U32 R6, R0, c[0x0][0x290], R6 ;  /* 0x0000a40000067a25 */ /* 0x000fc800078e0006 */
[----:B------:R-:W-:Y:S01]  /*8530*/  IMAD R3, R0, c[0x0][0x284], R11 ;  /* 0x0000a10000037a24 */ /* 0x000fe200078e020b */
[----:B------:R-:W-:Y:S01]  /*8540*/  LEA R22, P0, R6, c[0x0][0x288], 0x1 ;  /* 0x0000a20006167a11 */ /* 0x000fe200078008ff */
[----:B------:R-:W-:Y:S02]  /*8550*/  IMAD R0, R0, c[0x0][0x294], R10 ;  /* 0x0000a50000007a24 */ /* 0x000fe400078e020a */
[----:B------:R-:W-:-:S03]  /*8560*/  IMAD.IADD R3, R9, 0x1, R3 ;  /* 0x0000000109037824 */ /* 0x000fc600078e0203 */
[----:B------:R-:W-:Y:S02]  /*8570*/  IADD3 R0, R7, R0, RZ ;  /* 0x0000000007007210 */ /* 0x000fe40007ffe0ff */
[----:B------:R-:W-:Y:S02]  /*8580*/  LEA.HI.X R20, R8, c[0x0][0x274], R3, 0x1, P1 ;  /* 0x00009d0008147a11 */ /* 0x000fe400008f0c03 */
[----:B------:R-:W-:Y:S01]  /*8590*/  LEA.HI.X R17, R6, c[0x0][0x28c], R0, 0x1, P0 ;  /* 0x0000a30006117a11 */ /* 0x000fe200000f0c00 */
[----:B------:R1:W2:Y:S01]  /*85a0*/  SHFL.IDX PT, R8, R21, RZ, 0x1c1f ;  /* 0x001c1fff15087589 */ /* 0x0002a200000e0000 */
[----:B------:R-:W-:-:S03]  /*85b0*/  ISETP.GE.AND P0, PT, R24, R25, PT ;  /* 0x000000191800720c */ /* 0x000fc60003f06270 */
[----:B------:R1:W3:Y:S04]  /*85c0*/  SHFL.IDX PT, R6, R22, RZ, 0x1c1f ;  /* 0x001c1fff16067589 */ /* 0x0002e800000e0000 */
[----:B------:R1:W4:Y:S04]  /*85d0*/  SHFL.IDX PT, R9, R20, RZ, 0x1c1f ;  /* 0x001c1fff14097589 */ /* 0x00032800000e0000 */
[----:B------:R1:W1:Y:S02]  /*85e0*/  SHFL.IDX PT, R7, R17, RZ, 0x1c1f ;  /* 0x001c1fff11077589 */ /* 0x00026400000e0000 */
[----:B------:R-:W-:Y:S05]  /*85f0*/  @P0 BRA `(.L_x_386) ;  /* 0x0000012000000947 */ /* 0x000fea0003800000 */
[C---:B------:R-:W-:Y:S01]  /*8600*/  IADD3 R3, R16.reuse, 0x10, RZ ;  /* 0x0000001010037810 */ /* 0x040fe20007ffe0ff */
[----:B------:R-:W-:Y:S01]  /*8610*/  CS2R R14, SRZ ;  /* 0x00000000000e7805 */ /* 0x000fe2000001ff00 */
[----:B------:R-:W-:Y:S01]  /*8620*/  ISETP.GE.AND P1, PT, R16, c[0x0][0x27c], PT ;  /* 0x00009f0010007a0c */ /* 0x000fe20003f26270 */
[----:B------:R-:W-:Y:S01]  /*8630*/  CS2R R18, SRZ ;  /* 0x0000000000127805 */ /* 0x000fe2000001ff00 */
[----:B------:R-:W-:Y:S01]  /*8640*/  ISETP.GE.AND P0, PT, R3, c[0x0][0x27c], PT ;  /* 0x00009f0003007a0c */ /* 0x000fe20003f06270 */
[----:B------:R-:W-:Y:S01]  /*8650*/  CS2R R28, SRZ ;  /* 0x00000000001c7805 */ /* 0x000fe2000001ff00 */
[----:B------:R-:W-:-:S09]  /*8660*/  CS2R R30, SRZ ;  /* 0x00000000001e7805 */ /* 0x000fd2000001ff00 */
[----:B--2-4-:R-:W-:Y:S02]  /*8670*/  @!P1 IMAD.WIDE R12, R16, 0x2, R8 ;  /* 0x00000002100c9825 */ /* 0x014fe400078e0208 */
[----:B------:R-:W-:-:S03]  /*8680*/  @!P0 SHF.R.S32.HI R0, RZ, 0x1f, R3 ;  /* 0x0000001fff008819 */ /* 0x000fc60000011403 */
[----:B------:R2:W5:Y:S01]  /*8690*/  @!P1 LD.E.64 R14, [R12.64] ;  /* 0x000000080c0e9980 */ /* 0x000562000c101b00 */
[----:B------:R-:W-:-:S04]  /*86a0*/  @!P0 LEA.HI R0, R0, R3, RZ, 0x2 ;  /* 0x0000000300008211 */ /* 0x000fc800078f10ff */
[----:B------:R-:W-:-:S05]  /*86b0*/  @!P0 LOP3.LUT R0, R0, 0xfffffffc, RZ, 0xc0, !PT ;  /* 0xfffffffc00008812 */ /* 0x000fca00078ec0ff */
[----:B------:R-:W-:-:S04]  /*86c0*/  @!P0 IMAD.WIDE R10, R0, 0x2, R8 ;  /* 0x00000002000a8825 */ /* 0x000fc800078e0208 */
[--C-:B-1-3--:R-:W-:Y:S01]  /*86d0*/  @!P0 IMAD.WIDE R8, R0, 0x2, R6.reuse ;  /* 0x0000000200088825 */ /* 0x10afe200078e0206 */
[----:B------:R2:W5:Y:S03]  /*86e0*/  @!P0 LD.E.64 R28, [R10.64] ;  /* 0x000000080a1c8980 */ /* 0x000566000c101b00 */
[----:B------:R-:W-:Y:S01]  /*86f0*/  @!P1 IMAD.WIDE R6, R16, 0x2, R6 ;  /* 0x0000000210069825 */ /* 0x000fe200078e0206 */
[----:B------:R2:W5:Y:S04]  /*8700*/  @!P0 LD.E.64 R30, [R8.64] ;  /* 0x00000008081e8980 */ /* 0x000568000c101b00 */
[----:B------:R2:W5:Y:S02]  /*8710*/  @!P1 LD.E.64 R18, [R6.64] ;  /* 0x0000000806129980 */ /* 0x000564000c101b00 */
.L_x_386:
[----:B------:R-:W-:Y:S05]  /*8720*/  BSYNC B0 ;  /* 0x0000000000007941 */ /* 0x000fea0003800000 */
.L_x_385:
[----:B------:R-:W-:Y:S01]  /*8730*/  IADD3 R0, R24, 0x20, RZ ;  /* 0x0000002018007810 */ /* 0x000fe20007ffe0ff */
[----:B--2--5:R-:W-:Y:S01]  /*8740*/  IMAD.MOV.U32 R10, RZ, RZ, R28 ;  /* 0x000000ffff0a7224 */ /* 0x024fe200078e001c */
[----:B----4-:R2:W4:Y:S01]  /*8750*/  SHFL.IDX PT, R9, R20, 0x1, 0x1c1f ;  /* 0x003c1f0014097f89 */ /* 0x01052200000e0000 */
[----:B------:R-:W-:Y:S01]  /*8760*/  IMAD.MOV.U32 R5, RZ, RZ, R29 ;  /* 0x000000ffff057224 */ /* 0x000fe200078e001d */
[----:B------:R-:W-:Y:S01]  /*8770*/  ISETP.GE.AND P0, PT, R0, R25, PT ;  /* 0x000000190000720c */ /* 0x000fe20003f06270 */
[----:B------:R-:W-:Y:S01]  /*8780*/  IMAD.MOV.U32 R3, RZ, RZ, R14 ;  /* 0x000000ffff037224 */ /* 0x000fe200078e000e */
[----:B------:R-:W-:Y:S01]  /*8790*/  PRMT R60, R60, 0x5410, R10 ;  /* 0x000054103c3c7816 */ /* 0x000fe2000000000a */
[----:B------:R-:W-:Y:S01]  /*87a0*/  IMAD.MOV.U32 R0, RZ, RZ, R15 ;  /* 0x000000ffff007224 */ /* 0x000fe200078e000f */
[----:B------:R-:W-:Y:S01]  /*87b0*/  PRMT R61, R61, 0x5410, R5 ;  /* 0x000054103d3d7816 */ /* 0x000fe20000000005 */
[----:B------:R-:W-:Y:S01]  /*87c0*/  IMAD.MOV.U32 R10, RZ, RZ, R30 ;  /* 0x000000ffff0a7224 */ /* 0x000fe200078e001e */
[----:B------:R-:W-:Y:S01]  /*87d0*/  PRMT R27, R27, 0x5410, R3 ;  /* 0x000054101b1b7816 */ /* 0x000fe20000000003 */
[----:B------:R-:W-:Y:S01]  /*87e0*/  IMAD.MOV.U32 R5, RZ, RZ, R31 ;  /* 0x000000ffff057224 */ /* 0x000fe200078e001f */
[----:B------:R-:W-:Y:S01]  /*87f0*/  PRMT R55, R55, 0x5410, R0 ;  /* 0x0000541037377816 */ /* 0x000fe20000000000 */
[----:B------:R-:W-:Y:S01]  /*8800*/  IMAD.MOV.U32 R3, RZ, RZ, R18 ;  /* 0x000000ffff037224 */ /* 0x000fe200078e0012 */
[----:B------:R2:W3:Y:S01]  /*8810*/  SHFL.IDX PT, R8, R21, 0x1, 0x1c1f ;  /* 0x003c1f0015087f89 */ /* 0x0004e200000e0000 */
[----:B------:R-:W-:Y:S01]  /*8820*/  IMAD.MOV.U32 R0, RZ, RZ, R19 ;  /* 0x000000ffff007224 */ /* 0x000fe200078e0013 */
[----:B------:R-:W-:Y:S01]  /*8830*/  BSSY B0, `(.L_x_387) ;  /* 0x000001d000007945 */ /* 0x000fe20003800000 */
[----:B------:R-:W-:Y:S01]  /*8840*/  PRMT R60, R10, 0x7610, R60 ;  /* 0x000076100a3c7816 */ /* 0x000fe2000000003c */
[----:B-1----:R2:W1:Y:S01]  /*8850*/  SHFL.IDX PT, R7, R17, 0x1, 0x1c1f ;  /* 0x003c1f0011077f89 */ /* 0x00246200000e0000 */
[----:B------:R-:W-:Y:S01]  /*8860*/  PRMT R61, R5, 0x7610, R61 ;  /* 0x00007610053d7816 */ /* 0x000fe2000000003d */
[----:B------:R-:W-:Y:S01]  /*8870*/  CS2R R32, SRZ ;  /* 0x0000000000207805 */ /* 0x000fe2000001ff00 */
[----:B------:R-:W-:Y:S01]  /*8880*/  PRMT R27, R3, 0x7610, R27 ;  /* 0x00007610031b7816 */ /* 0x000fe2000000001b */
[----:B---3--:R2:W3:Y:S01]  /*8890*/  SHFL.IDX PT, R6, R22, 0x1, 0x1c1f ;  /* 0x003c1f0016067f89 */ /* 0x0084e200000e0000 */
[----:B------:R-:W-:Y:S01]  /*88a0*/  PRMT R55, R0, 0x7610, R55 ;  /* 0x0000761000377816 */ /* 0x000fe20000000037 */
[----:B------:R-:W-:Y:S01]  /*88b0*/  CS2R R36, SRZ ;  /* 0x0000000000247805 */ /* 0x000fe2000001ff00 */
[----:B------:R-:W-:Y:S01]  /*88c0*/  CS2R R34, SRZ ;  /* 0x0000000000227805 */ /* 0x000fe2000001ff00 */
[----:B------:R-:W-:Y:S05]  /*88d0*/  @P0 BRA `(.L_x_388) ;  /* 0x0000012000000947 */ /* 0x000fea0003800000 */
[C---:B----4-:R-:W-:Y:S01]  /*88e0*/  IADD3 R3, R16.reuse, 0x10, RZ ;  /* 0x0000001010037810 */ /* 0x050fe20007ffe0ff */
[----:B------:R-:W-:Y:S01]  /*88f0*/  CS2R R32, SRZ ;  /* 0x0000000000207805 */ /* 0x000fe2000001ff00 */
[----:B------:R-:W-:Y:S01]  /*8900*/  ISETP.GE.AND P1, PT, R16, c[0x0][0x27c], PT ;  /* 0x00009f0010007a0c */ /* 0x000fe20003f26270 */
[----:B------:R-:W-:Y:S01]  /*8910*/  CS2R R34, SRZ ;  /* 0x0000000000227805 */ /* 0x000fe2000001ff00 */
[----:B------:R-:W-:Y:S01]  /*8920*/  ISETP.GE.AND P0, PT, R3, c[0x0][0x27c], PT ;  /* 0x00009f0003007a0c */ /* 0x000fe20003f06270 */
[----:B------:R-:W-:Y:S01]  /*8930*/  CS2R R38, SRZ ;  /* 0x0000000000267805 */ /* 0x000fe2000001ff00 */
[----:B------:R-:W-:-:S09]  /*8940*/  CS2R R36, SRZ ;  /* 0x0000000000247805 */ /* 0x000fd2000001ff00 */
[----:B------:R-:W-:Y:S02]  /*8950*/  @!P1 IMAD.WIDE R12, R16, 0x2, R8 ;  /* 0x00000002100c9825 */ /* 0x000fe400078e0208 */
        /* <DEDUP_REMOVED lines=10> */
.L_x_388:
[----:B----4-:R-:W-:Y:S05]  /*8a00*/  BSYNC B0 ;  /* 0x0000000000007941 */ /* 0x010fea0003800000 */
.L_x_387:
[----:B------:R-:W-:Y:S01]  /*8a10*/  IADD3 R0, R24, 0x40, RZ ;  /* 0x0000004018007810 */ /* 0x000fe20007ffe0ff */
[----:B-----5:R-:W-:Y:S01]  /*8a20*/  IMAD.MOV.U32 R10, RZ, RZ, R38 ;  /* 0x000000ffff0a7224 */ /* 0x020fe200078e0026 */
[----:B------:R4:W2:Y:S01]  /*8a30*/  SHFL.IDX PT, R9, R20, 0x2, 0x1c1f ;  /* 0x005c1f0014097f89 */ /* 0x0008a200000e0000 */
        /* <DEDUP_REMOVED lines=23> */
[----:B------:R-:W-:Y:S01]  /*8bb0*/  CS2R R46, SRZ ;  /* 0x00000000002e7805 */ /* 0x000fe2000001ff00 */
[----:B------:R-:W-:Y:S01]  /*8bc0*/  CS2R R42, SRZ ;  /* 0x00000000002a7805 */ /* 0x000fe2000001ff00 */
[----:B------:R-:W-:Y:S05]  /*8bd0*/  @P0 BRA `(.L_x_390) ;  /* 0x0000012000000947 */ /* 0x000fea0003800000 */
[C---:B--2---:R-:W-:Y:S01]  /*8be0*/  IADD3 R3, R16.reuse, 0x10, RZ ;  /* 0x0000001010037810 */ /* 0x044fe20007ffe0ff */
        /* <DEDUP_REMOVED lines=17> */
.L_x_390:
[----:B--2---:R-:W-:Y:S05]  /*8d00*/  BSYNC B0 ;  /* 0x0000000000007941 */ /* 0x004fea0003800000 */
.L_x_389:
[----:B------:R-:W-:Y:S01]  /*8d10*/  IADD3 R0, R24, 0x60, RZ ;  /* 0x0000006018007810 */ /* 0x000fe20007ffe0ff */
[----:B-----5:R-:W-:Y:S01]  /*8d20*/  IMAD.MOV.U32 R10, RZ, RZ, R44 ;  /* 0x000000ffff0a7224 */ /* 0x020fe200078e002c */
[----:B------:R2:W4:Y:S01]  /*8d30*/  SHFL.IDX PT, R9, R20, 0x3, 0x1c1f ;  /* 0x007c1f0014097f89 */ /* 0x00052200000e0000 */
        /* <DEDUP_REMOVED lines=42> */
.L_x_392:
[----:B----4-:R-:W-:Y:S05]  /*8fe0*/  BSYNC B0 ;  /* 0x0000000000007941 */ /* 0x010fea0003800000 */
.L_x_391:
[----:B------:R-:W-:Y:S01]  /*8ff0*/  SHF.R.S32.HI R0, RZ, 0x1f, R54 ;  /* 0x0000001fff007819 */ /* 0x000fe20000011436 */
[----:B---3-5:R-:W-:Y:S01]  /*9000*/  IMAD.MOV.U32 R6, RZ, RZ, R58 ;  /* 0x000000ffff067224 */ /* 0x028fe200078e003a */
[----:B------:R-:W-:-:S04]  /*9010*/  DEPBAR.LE SB0, 0x1 ;  /* 0x000080400000791a */ /* 0x000fc80000000000 */
[----:B------:R-:W-:Y:S01]  /*9020*/  LEA.HI R0, R0, R54, RZ, 0x3 ;  /* 0x0000003600007211 */ /* 0x000fe200078f18ff */
[----:B------:R-:W-:Y:S01]  /*9030*/  IMAD.MOV.U32 R5, RZ, RZ, R59 ;  /* 0x000000ffff057224 */ /* 0x000fe200078e003b */
[----:B------:R-:W-:Y:S01]  /*9040*/  BSSY B1, `(.L_x_393) ;  /* 0x0000079000017945 */ /* 0x000fe20003800000 */
[----:B------:R-:W-:Y:S01]  /*9050*/  IMAD.MOV.U32 R3, RZ, RZ, R48 ;  /* 0x000000ffff037224 */ /* 0x000fe200078e0030 */
[----:B------:R-:W-:Y:S01]  /*9060*/  LOP3.LUT R0, R0, 0xfffffff8, RZ, 0xc0, !PT ;  /* 0xfffffff800007812 */ /* 0x000fe200078ec0ff */
[----:B-1----:R-:W-:Y:S01]  /*9070*/  IMAD.MOV.U32 R7, RZ, RZ, R57 ;  /* 0x000000ffff077224 */ /* 0x002fe200078e0039 */
[----:B------:R-:W-:Y:S02]  /*9080*/  PRMT R70, R6, 0x5410, R5 ;  /* 0x0000541006467816 */ /* 0x000fe40000000005 */
[----:B------:R-:W-:Y:S01]  /*9090*/  PRMT R69, R3, 0x7610, R69 ;  /* 0x0000761003457816 */ /* 0x000fe20000000045 */
[----:B------:R-:W-:-:S03]  /*90a0*/  IMAD.IADD R0, R54, 0x1, -R0 ;  /* 0x0000000136007824 */ /* 0x000fc600078e0a00 */
[----:B------:R-:W-:Y:S01]  /*90b0*/  PRMT R69, R69, 0x5410, R7 ;  /* 0x0000541045457816 */ /* 0x000fe20000000007 */
[C---:B------:R-:W-:Y:S01]  /*90c0*/  IMAD.SHL.U32 R6, R0.reuse, 0x40, RZ ;  /* 0x0000004000067824 */ /* 0x040fe200078e00ff */
[----:B------:R-:W-:Y:S01]  /*90d0*/  BAR.SYNC.DEFER_BLOCKING 0x0 ;  /* 0x0000000000007b1d */ /* 0x000fe20000010000 */
[----:B------:R-:W-:-:S03]  /*90e0*/  LOP3.LUT P1, RZ, R0, 0x4, RZ, 0xc0, !PT ;  /* 0x0000000400ff7812 */ /* 0x000fc6000782c0ff */
[----:B------:R-:W-:Y:S01]  /*90f0*/  LOP3.LUT R0, R6, 0x1c0, RZ, 0xc0, !PT ;  /* 0x000001c006007812 */ /* 0x000fe200078ec0ff */
[----:B------:R-:W-:-:S03]  /*9100*/  IMAD.MOV.U32 R6, RZ, RZ, R56 ;  /* 0x000000ffff067224 */ /* 0x000fc600078e0038 */
[----:B------:R-:W-:Y:S02]  /*9110*/  LOP3.LUT R5, R0, 0x18, R26, 0xf8, !PT ;  /* 0x0000001800057812 */ /* 0x000fe400078ef81a */
[----:B------:R-:W-:Y:S01]  /*9120*/  SHF.R.U32.HI R3, RZ, 0x3, R0 ;  /* 0x00000003ff037819 */ /* 0x000fe20000011600 */
[----:B------:R-:W-:-:S03]  /*9130*/  IMAD.MOV.U32 R0, RZ, RZ, R49 ;  /* 0x000000ffff007224 */ /* 0x000fc600078e0031 */
[----:B------:R-:W-:Y:S01]  /*9140*/  LOP3.LUT R5, R5, R3, RZ, 0x3c, !PT ;  /* 0x0000000305057212 */ /* 0x000fe200078e3cff */
[----:B------:R-:W-:Y:S01]  /*9150*/  IMAD.IADD R3, R25, 0x1, -R209 ;  /* 0x0000000119037824 */ /* 0x000fe200078e0ad1 */
[----:B------:R-:W-:Y:S01]  /*9160*/  PRMT R26, R0, 0x5410, R6 ;  /* 0x00005410001a7816 */ /* 0x000fe20000000006 */
[----:B------:R-:W-:Y:S02]  /*9170*/  IMAD.MOV.U32 R6, RZ, RZ, R50 ;  /* 0x000000ffff067224 */ /* 0x000fe400078e0032 */
[----:B------:R-:W-:Y:S01]  /*9180*/  IMAD R0, R213, 0x200, R5 ;  /* 0x00000200d5007824 */ /* 0x000fe200078e0205 */
[----:B------:R-:W-:Y:S01]  /*9190*/  IMNMX R23, R3, 0x80, PT ;  /* 0x0000008003177817 */ /* 0x000fe20003800200 */
[----:B------:R-:W-:-:S03]  /*91a0*/  IMAD.MOV.U32 R5, RZ, RZ, R51 ;  /* 0x000000ffff057224 */ /* 0x000fc600078e0033 */
[----:B------:R-:W-:Y:S02]  /*91b0*/  ISETP.GE.AND P0, PT, R54, R23, PT ;  /* 0x000000173600720c */ /* 0x000fe40003f06270 */
[C---:B------:R-:W-:Y:S02]  /*91c0*/  IADD3 R3, R0.reuse, 0x20, RZ ;  /* 0x0000002000037810 */ /* 0x040fe40007ffe0ff */
[----:B------:R-:W-:Y:S02]  /*91d0*/  @P1 IADD3 R3, R0, -0x20, RZ ;  /* 0xffffffe000031810 */ /* 0x000fe40007ffe0ff */
[----:B------:R-:W-:Y:S02]  /*91e0*/  PRMT R25, R6, 0x5410, R5 ;  /* 0x0000541006197816 */ /* 0x000fe40000000005 */
[----:B--2---:R-:W-:Y:S02]  /*91f0*/  LEA R21, R0, 0x6100, 0x1 ;  /* 0x0000610000157811 */ /* 0x004fe400078e08ff */
[----:B------:R-:W-:-:S03]  /*9200*/  LEA R22, R3, 0x6100, 0x1 ;  /* 0x0000610003167811 */ /* 0x000fc600078e08ff */
[----:B------:R-:W-:Y:S05]  /*9210*/  @P0 BRA `(.L_x_394) ;  /* 0x000005b000000947 */ /* 0x000fea0003800000 */
[----:B------:R-:W-:Y:S01]  /*9220*/  ISETP.GE.AND P0, PT, R16, c[0x0][0x27c], PT ;  /* 0x00009f0010007a0c */ /* 0x000fe20003f06270 */
[----:B------:R-:W-:-:S12]  /*9230*/  BSSY B0, `(.L_x_395) ;  /* 0x000002c000007945 */ /* 0x000fd80003800000 */
[----:B------:R-:W-:Y:S05]  /*9240*/  @P0 BRA `(.L_x_396) ;  /* 0x000002a000000947 */ /* 0x000fea0003800000 */
[----:B------:R-:W1:Y:S01]  /*9250*/  LDS.128 R8, [R21] ;  /* 0x0000000015087984 */ /* 0x000e620000000c00 */
[----:B------:R-:W-:Y:S02]  /*9260*/  SHF.R.U32.HI R0, RZ, 0x10, R19 ;  /* 0x00000010ff007819 */ /* 0x000fe40000011613 */
[----:B------:R-:W-:Y:S02]  /*9270*/  SHF.R.U32.HI R3, RZ, 0x10, R15 ;  /* 0x00000010ff037819 */ /* 0x000fe4000001160f */
[----:B------:R-:W-:Y:S02]  /*9280*/  SHF.R.U64 R18, R18, 0x10, R19 ;  /* 0x0000001012127819 */ /* 0x000fe40000001213 */
[----:B------:R-:W-:Y:S01]  /*9290*/  SHF.R.U64 R20, R14, 0x10, R15 ;  /* 0x000000100e147819 */ /* 0x000fe2000000120f */
[----:B------:R-:W-:Y:S02]  /*92a0*/  HADD2.F32 R19, -RZ, R3.H0_H0 ;  /* 0x20000003ff137230 */ /* 0x000fe40000004100 */
[----:B------:R-:W-:-:S02]  /*92b0*/  HADD2.F32 R3, -RZ, R27.H1_H1 ;  /* 0x3000001bff037230 */ /* 0x000fc40000004100 */
[--C-:B-1----:R-:W-:Y:S02]  /*92c0*/  HADD2.F32 R6, -RZ, R11.reuse.H0_H0 ;  /* 0x2000000bff067230 */ /* 0x102fe40000004100 */
[--C-:B------:R-:W-:Y:S02]  /*92d0*/  HADD2.F32 R13, -RZ, R10.reuse.H0_H0 ;  /* 0x2000000aff0d7230 */ /* 0x100fe40000004100 */
[----:B------:R-:W-:Y:S02]  /*92e0*/  HADD2.F32 R12, -RZ, R10.H1_H1 ;  /* 0x3000000aff0c7230 */ /* 0x000fe40000004100 */
[----:B------:R-:W-:Y:S02]  /*92f0*/  HADD2.F32 R11, -RZ, R11.H1_H1 ;  /* 0x3000000bff0b7230 */ /* 0x000fe40000004100 */
[----:B------:R-:W-:Y:S02]  /*9300*/  HADD2.F32 R10, -RZ, R0.H0_H0 ;  /* 0x20000000ff0a7230 */ /* 0x000fe40000004100 */
[----:B------:R-:W-:-:S02]  /*9310*/  HADD2.F32 R5, -RZ, R8.H0_H0 ;  /* 0x20000008ff057230 */ /* 0x000fc40000004100 */
[----:B------:R-:W-:Y:S01]  /*9320*/  HADD2.F32 R8, -RZ, R8.H1_H1 ;  /* 0x30000008ff087230 */ /* 0x000fe20000004100 */
[-C--:B------:R-:W-:Y:S01]  /*9330*/  FMUL.FTZ R7, R11, R10.reuse ;  /* 0x0000000a0b077220 */ /* 0x080fe20000410000 */
[----:B------:R-:W-:Y:S02]  /*9340*/  HADD2.F32 R0, -RZ, R27.H0_H0 ;  /* 0x2000001bff007230 */ /* 0x000fe40000004100 */
[--C-:B------:R-:W-:Y:S01]  /*9350*/  HADD2.F32 R15, -RZ, R9.reuse.H0_H0 ;  /* 0x20000009ff0f7230 */ /* 0x100fe20000004100 */
[CC--:B------:R-:W-:Y:S01]  /*9360*/  FFMA.FTZ R17, R6.reuse, R19.reuse, -R7 ;  /* 0x0000001306117223 */ /* 0x0c0fe20000010807 */
[----:B------:R-:W-:Y:S01]  /*9370*/  HADD2.F32 R14, -RZ, R9.H1_H1 ;  /* 0x30000009ff0e7230 */ /* 0x000fe20000004100 */
[----:B------:R-:W-:Y:S02]  /*9380*/  FMUL.FTZ R9, R6, R10 ;  /* 0x0000000a06097220 */ /* 0x000fe40000410000 */
[-C--:B------:R-:W-:Y:S02]  /*9390*/  FMUL.FTZ R10, R8, R0.reuse ;  /* 0x00000000080a7220 */ /* 0x080fe40000410000 */
[----:B------:R-:W-:Y:S01]  /*93a0*/  FMUL.FTZ R6, R5, R0 ;  /* 0x0000000005067220 */ /* 0x000fe20000410000 */
[----:B------:R-:W-:Y:S01]  /*93b0*/  HADD2.F32 R0, -RZ, R55.H0_H0 ;  /* 0x20000037ff007230 */ /* 0x000fe20000004100 */
[----:B------:R-:W-:Y:S01]  /*93c0*/  FFMA.FTZ R11, R11, R19, R9 ;  /* 0x000000130b0b7223 */ /* 0x000fe20000010009 */
[----:B------:R-:W-:Y:S01]  /*93d0*/  HADD2.F32 R9, -RZ, R18.H0_H0 ;  /* 0x20000012ff097230 */ /* 0x000fe20000004100 */
[----:B------:R-:W-:-:S02]  /*93e0*/  FFMA.FTZ R7, R5, R3, -R10 ;  /* 0x0000000305077223 */ /* 0x000fc4000001080a */
[----:B------:R-:W-:Y:S01]  /*93f0*/  FFMA.FTZ R8, R8, R3, R6 ;  /* 0x0000000308087223 */ /* 0x000fe20000010006 */
[----:B------:R-:W-:Y:S01]  /*9400*/  HADD2.F32 R3, -RZ, R55.H1_H1 ;  /* 0x30000037ff037230 */ /* 0x000fe20000004100 */
[-C--:B------:R-:W-:Y:S01]  /*9410*/  FMUL.FTZ R5, R12, R0.reuse ;  /* 0x000000000c057220 */ /* 0x080fe20000410000 */
[----:B------:R-:W-:Y:S01]  /*9420*/  HADD2.F32 R6, -RZ, R20.H0_H0 ;  /* 0x20000014ff067230 */ /* 0x000fe20000004100 */
[----:B------:R-:W-:Y:S01]  /*9430*/  FMUL.FTZ R10, R13, R0 ;  /* 0x000000000d0a7220 */ /* 0x000fe20000410000 */
[----:B------:R-:W-:Y:S01]  /*9440*/  F2FP.PACK_AB R11, R11, R17 ;  /* 0x000000110b0b723e */ /* 0x000fe200000000ff */
[----:B------:R-:W-:Y:S01]  /*9450*/  FMUL.FTZ R0, R14, R9 ;  /* 0x000000090e007220 */ /* 0x000fe20000410000 */
[----:B------:R-:W-:Y:S01]  /*9460*/  F2FP.PACK_AB R8, R8, R7 ;  /* 0x000000070808723e */ /* 0x000fe200000000ff */
[----:B------:R-:W-:Y:S02]  /*9470*/  FMUL.FTZ R9, R15, R9 ;  /* 0x000000090f097220 */ /* 0x000fe40000410000 */
[----:B------:R-:W-:-:S02]  /*9480*/  FFMA.FTZ R5, R13, R3, -R5 ;  /* 0x000000030d057223 */ /* 0x000fc40000010805 */
[----:B------:R-:W-:Y:S02]  /*9490*/  FFMA.FTZ R10, R12, R3, R10 ;  /* 0x000000030c0a7223 */ /* 0x000fe4000001000a */
[-C--:B------:R-:W-:Y:S02]  /*94a0*/  FFMA.FTZ R0, R15, R6.reuse, -R0 ;  /* 0x000000060f007223 */ /* 0x080fe40000010800 */
[----:B------:R-:W-:Y:S01]  /*94b0*/  FFMA.FTZ R9, R14, R6, R9 ;  /* 0x000000060e097223 */ /* 0x000fe20000010009 */
[----:B------:R-:W-:-:S04]  /*94c0*/  F2FP.PACK_AB R10, R10, R5 ;  /* 0x000000050a0a723e */ /* 0x000fc800000000ff */
[----:B------:R-:W-:-:S05]  /*94d0*/  F2FP.PACK_AB R9, R9, R0 ;  /* 0x000000000909723e */ /* 0x000fca00000000ff */
[----:B------:R1:W-:Y:S02]  /*94e0*/  STS.128 [R21], R8 ;  /* 0x0000000815007388 */ /* 0x0003e40000000c00 */
.L_x_396:
[----:B------:R-:W-:Y:S05]  /*94f0*/  BSYNC B0 ;  /* 0x0000000000007941 */ /* 0x000fea0003800000 */
.L_x_395:
[----:B------:R-:W-:-:S04]  /*9500*/  IADD3 R0, R16, 0x10, RZ ;  /* 0x0000001010007810 */ /* 0x000fc80007ffe0ff */
[----:B------:R-:W-:-:S13]  /*9510*/  ISETP.GE.AND P0, PT, R0, c[0x0][0x27c], PT ;  /* 0x00009f0000007a0c */ /* 0x000fda0003f06270 */
[----:B------:R-:W-:Y:S05]  /*9520*/  @P0 BRA `(.L_x_394) ;  /* 0x000002a000000947 */ /* 0x000fea0003800000 */
[----:B-1----:R-:W1:Y:S01]  /*9530*/  LDS.128 R8, [R22] ;  /* 0x0000000016087984 */ /* 0x002e620000000c00 */
[----:B------:R-:W-:Y:S02]  /*9540*/  SHF.R.U32.HI R0, RZ, 0x10, R31 ;  /* 0x00000010ff007819 */ /* 0x000fe4000001161f */
[----:B------:R-:W-:Y:S02]  /*9550*/  SHF.R.U32.HI R3, RZ, 0x10, R29 ;  /* 0x00000010ff037819 */ /* 0x000fe4000001161d */
[----:B------:R-:W-:Y:S02]  /*9560*/  SHF.R.U64 R17, R30, 0x10, R31 ;  /* 0x000000101e117819 */ /* 0x000fe4000000121f */
[----:B------:R-:W-:Y:S01]  /*9570*/  SHF.R.U64 R19, R28, 0x10, R29 ;  /* 0x000000101c137819 */ /* 0x000fe2000000121d */
[----:B------:R-:W-:Y:S02]  /*9580*/  HADD2.F32 R20, -RZ, R3.H0_H0 ;  /* 0x20000003ff147230 */ /* 0x000fe40000004100 */
[----:B------:R-:W-:-:S02]  /*9590*/  HADD2.F32 R3, -RZ, R60.H1_H1 ;  /* 0x3000003cff037230 */ /* 0x000fc40000004100 */
[----:B------:R-:W-:Y:S02]  /*95a0*/  HADD2.F32 R19, -RZ, R19.H0_H0 ;  /* 0x20000013ff137230 */ /* 0x000fe40000004100 */
[--C-:B-1----:R-:W-:Y:S02]  /*95b0*/  HADD2.F32 R6, -RZ, R11.reuse.H0_H0 ;  /* 0x2000000bff067230 */ /* 0x102fe40000004100 */
[--C-:B------:R-:W-:Y:S02]  /*95c0*/  HADD2.F32 R13, -RZ, R10.reuse.H0_H0 ;  /* 0x2000000aff0d7230 */ /* 0x100fe40000004100 */
[----:B------:R-:W-:Y:S02]  /*95d0*/  HADD2.F32 R12, -RZ, R10.H1_H1 ;  /* 0x3000000aff0c7230 */ /* 0x000fe40000004100 */
[----:B------:R-:W-:Y:S02]  /*95e0*/  HADD2.F32 R11, -RZ, R11.H1_H1 ;  /* 0x3000000bff0b7230 */ /* 0x000fe40000004100 */
[----:B------:R-:W-:-:S02]  /*95f0*/  HADD2.F32 R10, -RZ, R0.H0_H0 ;  /* 0x20000000ff0a7230 */ /* 0x000fc40000004100 */
[--C-:B------:R-:W-:Y:S02]  /*9600*/  HADD2.F32 R5, -RZ, R8.reuse.H0_H0 ;  /* 0x20000008ff057230 */ /* 0x100fe40000004100 */
[----:B------:R-:W-:Y:S01]  /*9610*/  HADD2.F32 R8, -RZ, R8.H1_H1 ;  /* 0x30000008ff087230 */ /* 0x000fe20000004100 */
[----:B------:R-:W-:Y:S01]  /*9620*/  FMUL.FTZ R7, R11, R10 ;  /* 0x0000000a0b077220 */ /* 0x000fe20000410000 */
[----:B------:R-:W-:Y:S02]  /*9630*/  HADD2.F32 R0, -RZ, R60.H0_H0 ;  /* 0x2000003cff007230 */ /* 0x000fe40000004100 */
[--C-:B------:R-:W-:Y:S01]  /*9640*/  HADD2.F32 R15, -RZ, R9.reuse.H0_H0 ;  /* 0x20000009ff0f7230 */ /* 0x100fe20000004100 */
[C---:B------:R-:W-:Y:S01]  /*9650*/  FFMA.FTZ R18, R6.reuse, R20, -R7 ;  /* 0x0000001406127223 */ /* 0x040fe20000010807 */
[----:B------:R-:W-:Y:S01]  /*9660*/  HADD2.F32 R14, -RZ, R9.H1_H1 ;  /* 0x30000009ff0e7230 */ /* 0x000fe20000004100 */
[----:B------:R-:W-:Y:S02]  /*9670*/  FMUL.FTZ R9, R6, R10 ;  /* 0x0000000a06097220 */ /* 0x000fe40000410000 */
[----:B------:R-:W-:-:S02]  /*9680*/  FMUL.FTZ R10, R8, R0 ;  /* 0x00000000080a7220 */ /* 0x000fc40000410000 */
[----:B------:R-:W-:Y:S01]  /*9690*/  FMUL.FTZ R6, R5, R0 ;  /* 0x0000000005067220 */ /* 0x000fe20000410000 */
[----:B------:R-:W-:Y:S01]  /*96a0*/  HADD2.F32 R0, -RZ, R61.H0_H0 ;  /* 0x2000003dff007230 */ /* 0x000fe20000004100 */
[----:B------:R-:W-:Y:S01]  /*96b0*/  FFMA.FTZ R11, R11, R20, R9 ;  /* 0x000000140b0b7223 */ /* 0x000fe20000010009 */
[----:B------:R-:W-:Y:S01]  /*96c0*/  HADD2.F32 R9, -RZ, R17.H0_H0 ;  /* 0x20000011ff097230 */ /* 0x000fe20000004100 */
[-C--:B------:R-:W-:Y:S02]  /*96d0*/  FFMA.FTZ R7, R5, R3.reuse, -R10 ;  /* 0x0000000305077223 */ /* 0x080fe4000001080a */
[----:B------:R-:W-:Y:S01]  /*96e0*/  FFMA.FTZ R8, R8, R3, R6 ;  /* 0x0000000308087223 */ /* 0x000fe20000010006 */
[----:B------:R-:W-:Y:S01]  /*96f0*/  HADD2.F32 R3, -RZ, R61.H1_H1 ;  /* 0x3000003dff037230 */ /* 0x000fe20000004100 */
[----:B------:R-:W-:Y:S01]  /*9700*/  FMUL.FTZ R5, R12, R0 ;  /* 0x000000000c057220 */ /* 0x000fe20000410000 */
[----:B------:R-:W-:Y:S01]  /*9710*/  F2FP.PACK_AB R11, R11, R18 ;  /* 0x000000120b0b723e */ /* 0x000fe200000000ff */
[----:B------:R-:W-:Y:S01]  /*9720*/  FMUL.FTZ R10, R13, R0 ;  /* 0x000000000d0a7220 */ /* 0x000fe20000410000 */
[----:B------:R-:W-:Y:S01]  /*9730*/  F2FP.PACK_AB R8, R8, R7 ;  /* 0x000000070808723e */ /* 0x000fe200000000ff */
[----:B------:R-:W-:-:S02]  /*9740*/  FMUL.FTZ R0, R14, R9 ;  /* 0x000000090e007220 */ /* 0x000fc40000410000 */
[----:B------:R-:W-:Y:S02]  /*9750*/  FMUL.FTZ R9, R15, R9 ;  /* 0x000000090f097220 */ /* 0x000fe40000410000 */
[-C--:B------:R-:W-:Y:S02]  /*9760*/  FFMA.FTZ R5, R13, R3.reuse, -R5 ;  /* 0x000000030d057223 */ /* 0x080fe40000010805 */
[----:B------:R-:W-:Y:S02]  /*9770*/  FFMA.FTZ R10, R12, R3, R10 ;  /* 0x000000030c0a7223 */ /* 0x000fe4000001000a */
[-C--:B------:R-:W-:Y:S02]  /*9780*/  FFMA.FTZ R0, R15, R19.reuse, -R0 ;  /* 0x000000130f007223 */ /* 0x080fe40000010800 */
[----:B------:R-:W-:Y:S01]  /*9790*/  FFMA.FTZ R9, R14, R19, R9 ;  /* 0x000000130e097223 */ /* 0x000fe20000010009 */
[----:B------:R-:W-:-:S04]  /*97a0*/  F2FP.PACK_AB R10, R10, R5 ;  /* 0x000000050a0a723e */ /* 0x000fc800000000ff */
[----:B------:R-:W-:-:S05]  /*97b0*/  F2FP.PACK_AB R9, R9, R0 ;  /* 0x000000000909723e */ /* 0x000fca00000000ff */
[----:B------:R1:W-:Y:S02]  /*97c0*/  STS.128 [R22], R8 ;  /* 0x0000000816007388 */ /* 0x0003e40000000c00 */
.L_x_394:
[----:B------:R-:W-:Y:S05]  /*97d0*/  BSYNC B1 ;  /* 0x0000000000017941 */ /* 0x000fea0003800000 */
.L_x_393:
        /* <DEDUP_REMOVED lines=48> */
[----:B------:R1:W-:Y:S02]  /*9ae0*/  STS.128 [R21+0x1000], R8 ;  /* 0x0010000815007388 */ /* 0x0003e40000000c00 */
.L_x_400:
[----:B------:R-:W-:Y:S05]  /*9af0*/  BSYNC B0 ;  /* 0x0000000000007941 */ /* 0x000fea0003800000 */
.L_x_399:
[----:B------:R-:W-:-:S04]  /*9b00*/  IADD3 R0, R16, 0x10, RZ ;  /* 0x0000001010007810 */ /* 0x000fc80007ffe0ff */
[----:B------:R-:W-:-:S13]  /*9b10*/  ISETP.GE.AND P0, PT, R0, c[0x0][0x27c], PT ;  /* 0x00009f0000007a0c */ /* 0x000fda0003f06270 */
        /* <DEDUP_REMOVED lines=43> */
.L_x_398:
[----:B------:R-:W-:Y:S05]  /*9dd0*/  BSYNC B1 ;  /* 0x0000000000017941 */ /* 0x000fea0003800000 */
.L_x_397:
        /* <DEDUP_REMOVED lines=30> */
[--C-:B------:R-:W-:Y:S01]  /*9fc0*/  HADD2.F32 R0, -RZ, R66.reuse.H0_H0 ;  /* 0x20000042ff007230 */ /* 0x100fe20000004100 */
        /* <DEDUP_REMOVED lines=18> */
.L_x_404:
[----:B------:R-:W-:Y:S05]  /*a0f0*/  BSYNC B0 ;  /* 0x0000000000007941 */ /* 0x000fea0003800000 */
.L_x_403:
        /* <DEDUP_REMOVED lines=45> */
.L_x_402:
[----:B------:R-:W-:Y:S05]  /*a3d0*/  BSYNC B1 ;  /* 0x0000000000017941 */ /* 0x000fea0003800000 */
.L_x_401:
[----:B------:R-:W-:-:S04]  /*a3e0*/  IADD3 R0, R54, 0x60, RZ ;  /* 0x0000006036007810 */ /* 0x000fc80007ffe0ff */
        /* <DEDUP_REMOVED lines=11> */
[----:B------:R-:W-:-:S02]  /*a4a0*/  HADD2.F32 R3, -RZ, R69.H0_H0 ;  /* 0x20000045ff037230 */ /* 0x000fc40000004100 */
        /* <DEDUP_REMOVED lines=16> */
[----:B------:R-:W-:Y:S01]  /*a5b0*/  HADD2.F32 R0, -RZ, R25.H1_H1 ;  /* 0x30000019ff007230 */ /* 0x000fe20000004100 */
[----:B------:R-:W-:Y:S01]  /*a5c0*/  FFMA.FTZ R11, R11, R20, R9 ;  /* 0x000000140b0b7223 */ /* 0x000fe20000010009 */
[----:B------:R-:W-:Y:S01]  /*a5d0*/  HADD2.F32 R9, -RZ, R17.H0_H0 ;  /* 0x20000011ff097230 */ /* 0x000fe20000004100 */
[-C--:B------:R-:W-:Y:S02]  /*a5e0*/  FFMA.FTZ R7, R5, R3.reuse, -R10 ;  /* 0x0000000305077223 */ /* 0x080fe4000001080a */
[----:B------:R-:W-:Y:S01]  /*a5f0*/  FFMA.FTZ R8, R8, R3, R6 ;  /* 0x0000000308087223 */ /* 0x000fe20000010006 */
[----:B------:R-:W-:Y:S01]  /*a600*/  HADD2.F32 R3, -RZ, R26.H0_H0 ;  /* 0x2000001aff037230 */ /* 0x000fe20000004100 */
        /* <DEDUP_REMOVED lines=13> */
.L_x_407:
[----:B------:R-:W-:Y:S05]  /*a6e0*/  BSYNC B0 ;  /* 0x0000000000007941 */ /* 0x000fea0003800000 */
.L_x_406:
        /* <DEDUP_REMOVED lines=18> */
[-C--:B------:R-:W-:Y:S01]  /*a810*/  FMUL.FTZ R7, R11, R10.reuse ;  /* 0x0000000a0b077220 */ /* 0x080fe20000410000 */
[----:B------:R-:W-:Y:S02]  /*a820*/  HADD2.F32 R0, -RZ, R26.H1_H1 ;  /* 0x3000001aff007230 */ /* 0x000fe40000004100 */
        /* <DEDUP_REMOVED lines=11> */
[----:B------:R-:W-:Y:S01]  /*a8e0*/  HADD2.F32 R3, -RZ, R70.H1_H1 ;  /* 0x30000046ff037230 */ /* 0x000fe20000004100 */
[-C--:B------:R-:W-:Y:S01]  /*a8f0*/  FMUL.FTZ R5, R12, R0.reuse ;  /* 0x000000000c057220 */ /* 0x080fe20000410000 */
        /* <DEDUP_REMOVED lines=11> */
[----:B------:R1:W-:Y:S01]  /*a9b0*/  STS.128 [R22+0x3000], R8 ;  /* 0x0030000816007388 */ /* 0x0003e20000000c00 */
[----:B------:R-:W-:Y:S05]  /*a9c0*/  BRA `(.L_x_405) ;  /* 0x000023b000007947 */ /* 0x000fea0003800000 */
.L_x_384:
[----:B------:R-:W-:Y:S01]  /*a9d0*/  ISETP.NE.AND P0, PT, R237, 0x1, PT ;  /* 0x00000001ed00780c */ /* 0x000fe20003f05270 */
[----:B------:R-:W-:Y:S01]  /*a9e0*/  IMAD.MOV.U32 R8, RZ, RZ, R12 ;  /* 0x000000ffff087224 */ /* 0x000fe200078e000c */
[----:B------:R-:W-:Y:S01]  /*a9f0*/  ISETP.GE.AND P2, PT, R26, c[0x0][0x27c], PT ;  /* 0x00009f001a007a0c */ /* 0x000fe20003f46270 */
[----:B------:R-:W-:Y:S01]  /*aa00*/  IMAD.MOV.U32 R6, RZ, RZ, R10 ;  /* 0x000000ffff067224 */ /* 0x000fe200078e000a */
[----:B------:R-:W-:Y:S01]  /*aa10*/  SHF.R.S32.HI R27, RZ, 0x1f, R26 ;  /* 0x0000001fff1b7819 */ /* 0x000fe2000001141a */
[----:B------:R-:W-:Y:S01]  /*aa20*/  CS2R R22, SRZ ;  /* 0x0000000000167805 */ /* 0x000fe2000001ff00 */
[----:B------:R-:W-:-:S07]  /*aa30*/  CS2R R20, SRZ ;  /* 0x0000000000147805 */ /* 0x000fce000001ff00 */
[----:B------:R-:W-:-:S05]  /*aa40*/  @P0 IMAD.HI.U32 R3, R0, c[0x0][0x2c8], RZ ;  /* 0x0000b20000030a27 */ /* 0x000fca00078e00ff */
[----:B------:R-:W-:-:S04]  /*aa50*/  @P0 SHF.R.U32.HI R0, RZ, c[0x0][0x2cc], R3 ;  /* 0x0000b300ff000a19 */ /* 0x000fc80000011603 */
[----:B------:R-:W-:Y:S01]  /*aa60*/  SHF.R.S32.HI R3, RZ, 0x1f, R0 ;  /* 0x0000001fff037819 */ /* 0x000fe20000011400 */
[----:B------:R-:W-:-:S04]  /*aa70*/  IMAD.WIDE.U32 R8, R0, c[0x0][0x280], R8 ;  /* 0x0000a00000087a25 */ /* 0x000fc800078e0008 */
[C---:B------:R-:W-:Y:S01]  /*aa80*/  IMAD R5, R3.reuse, c[0x0][0x280], RZ ;  /* 0x0000a00003057a24 */ /* 0x040fe200078e02ff */
[----:B------:R-:W-:Y:S01]  /*aa90*/  LEA R14, P0, R8, c[0x0][0x270], 0x1 ;  /* 0x00009c00080e7a11 */ /* 0x000fe200078008ff */
[----:B------:R-:W-:Y:S02]  /*aaa0*/  IMAD R3, R3, c[0x0][0x290], RZ ;  /* 0x0000a40003037a24 */ /* 0x000fe400078e02ff */
[C---:B------:R-:W-:Y:S02]  /*aab0*/  IMAD R5, R0.reuse, c[0x0][0x284], R5 ;  /* 0x0000a10000057a24 */ /* 0x040fe400078e0205 */
[----:B------:R-:W-:-:S04]  /*aac0*/  IMAD.WIDE.U32 R6, R0, c[0x0][0x290], R6 ;  /* 0x0000a40000067a25 */ /* 0x000fc800078e0006 */
[----:B------:R-:W-:Y:S02]  /*aad0*/  IMAD.IADD R5, R9, 0x1, R5 ;  /* 0x0000000109057824 */ /* 0x000fe400078e0205 */
[----:B------:R-:W-:-:S03]  /*aae0*/  IMAD R0, R0, c[0x0][0x294], R3 ;  /* 0x0000a50000007a24 */ /* 0x000fc600078e0203 */
[----:B------:R-:W-:Y:S01]  /*aaf0*/  LEA.HI.X R12, R8, c[0x0][0x274], R5, 0x1, P0 ;  /* 0x00009d00080c7a11 */ /* 0x000fe200000f0c05 */
[----:B------:R-:W-:Y:S01]  /*ab00*/  IMAD.IADD R0, R7, 0x1, R0 ;  /* 0x0000000107007824 */ /* 0x000fe200078e0200 */
[----:B------:R-:W1:Y:S01]  /*ab10*/  SHFL.IDX PT, R8, R14, RZ, 0x1c1f ;  /* 0x001c1fff0e087589 */ /* 0x000e6200000e0000 */
[----:B------:R-:W-:-:S03]  /*ab20*/  LEA R13, P0, R6, c[0x0][0x288], 0x1 ;  /* 0x0000a200060d7a11 */ /* 0x000fc600078008ff */
[----:B------:R-:W2:Y:S01]  /*ab30*/  SHFL.IDX PT, R7, R12, RZ, 0x1c1f ;  /* 0x001c1fff0c077589 */ /* 0x000ea200000e0000 */
[----:B------:R-:W-:Y:S02]  /*ab40*/  LEA.HI.X R11, R6, c[0x0][0x28c], R0, 0x1, P0 ;  /* 0x0000a300060b7a11 */ /* 0x000fe400000f0c00 */
[----:B------:R-:W-:Y:S01]  /*ab50*/  ISETP.GE.OR P0, PT, R24, R25, P2 ;  /* 0x000000191800720c */ /* 0x000fe20001706670 */
[----:B------:R-:W3:Y:S04]  /*ab60*/  SHFL.IDX PT, R6, R13, RZ, 0x1c1f ;  /* 0x001c1fff0d067589 */ /* 0x000ee800000e0000 */
[----:B------:R-:W4:Y:S08]  /*ab70*/  SHFL.IDX PT, R5, R11, RZ, 0x1c1f ;  /* 0x001c1fff0b057589 */ /* 0x000f3000000e0000 */
[C---:B------:R-:W-:Y:S01]  /*ab80*/  @!P0 IMAD.SHL.U32 R0, R26.reuse, 0x2, RZ ;  /* 0x000000021a008824 */ /* 0x040fe200078e00ff */
[----:B------:R-:W-:-:S04]  /*ab90*/  @!P0 SHF.L.U64.HI R3, R26, 0x1, R27 ;  /* 0x000000011a038819 */ /* 0x000fc8000001021b */
[----:B-1----:R-:W-:-:S05]  /*aba0*/  @!P0 IADD3 R8, P1, R8, R0, RZ ;  /* 0x0000000008088210 */ /* 0x002fca0007f3e0ff */
[--C-:B--2---:R-:W-:Y:S01]  /*abb0*/  @!P0 IMAD.X R9, R7, 0x1, R3.reuse, P1 ;  /* 0x0000000107098824 */ /* 0x104fe200008e0603 */
[----:B---3--:R-:W-:Y:S01]  /*abc0*/  @!P0 IADD3 R6, P1, R6, R0, RZ ;  /* 0x0000000006068210 */ /* 0x008fe20007f3e0ff */
[----:B------:R-:W-:Y:S01]  /*abd0*/  CS2R R18, SRZ ;  /* 0x0000000000127805 */ /* 0x000fe2000001ff00 */
[----:B------:R-:W-:Y:S02]  /*abe0*/  CS2R R16, SRZ ;  /* 0x0000000000107805 */ /* 0x000fe4000001ff00 */
[----:B------:R1:W2:Y:S01]  /*abf0*/  @!P0 LD.E.128 R20, [R8.64] ;  /* 0x0000000808148980 */ /* 0x0002a2000c101d00 */
[----:B----4-:R-:W-:-:S05]  /*ac00*/  @!P0 IMAD.X R7, R5, 0x1, R3, P1 ;  /* 0x0000000105078824 */ /* 0x010fca00008e0603 */
[----:B------:R3:W4:Y:S01]  /*ac10*/  @!P0 LD.E.128 R16, [R6.64] ;  /* 0x0000000806108980 */ /* 0x000722000c101d00 */
[----:B------:R-:W-:Y:S01]  /*ac20*/  IADD3 R0, R24, 0x20, RZ ;  /* 0x0000002018007810 */ /* 0x000fe20007ffe0ff */
[----:B------:R-:W-:Y:S01]  /*ac30*/  BSSY B0, `(.L_x_408) ;  /* 0x0000025000007945 */ /* 0x000fe20003800000 */
[----:B------:R-:W-:Y:S01]  /*ac40*/  CS2R R34, SRZ ;  /* 0x0000000000227805 */ /* 0x000fe2000001ff00 */
[----:B------:R2:W2:Y:S01]  /*ac50*/  SHFL.IDX PT, R15, R12, 0x1, 0x1c1f ;  /* 0x003c1f000c0f7f89 */ /* 0x0004a200000e0000 */
[----:B------:R-:W-:Y:S01]  /*ac60*/  ISETP.GE.AND P0, PT, R0, R25, PT ;  /* 0x000000190000720c */ /* 0x000fe20003f06270 */
[----:B------:R-:W-:Y:S01]  /*ac70*/  CS2R R32, SRZ ;  /* 0x0000000000207805 */ /* 0x000fe2000001ff00 */
[----:B------:R-:W-:Y:S01]  /*ac80*/  CS2R R30, SRZ ;  /* 0x00000000001e7805 */ /* 0x000fe2000001ff00 */
[----:B------:R2:W2:Y:S01]  /*ac90*/  SHFL.IDX PT, R10, R11, 0x1, 0x1c1f ;  /* 0x003c1f000b0a7f89 */ /* 0x0004a200000e0000 */
[----:B------:R-:W-:-:S03]  /*aca0*/  CS2R R28, SRZ ;  /* 0x00000000001c7805 */ /* 0x000fc6000001ff00 */
[----:B-1----:R1:W1:Y:S04]  /*acb0*/  SHFL.IDX PT, R9, R13, 0x1, 0x1c1f ;  /* 0x003c1f000d097f89 */ /* 0x00226800000e0000 */
[----:B---3--:R3:W1:Y:S01]  /*acc0*/  SHFL.IDX PT, R7, R14, 0x1, 0x1c1f ;  /* 0x003c1f000e077f89 */ /* 0x00866200000e0000 */
[----:B--2---:R-:W-:Y:S01]  /*acd0*/  IMAD.MOV.U32 R3, RZ, RZ, R20 ;  /* 0x000000ffff037224 */ /* 0x004fe200078e0014 */
[----:B------:R-:W-:Y:S01]  /*ace0*/  MOV R6, R22 ;  /* 0x0000001600067202 */ /* 0x000fe20000000f00 */
[----:B------:R-:W-:Y:S02]  /*acf0*/  IMAD.MOV.U32 R0, RZ, RZ, R21 ;  /* 0x000000ffff007224 */ /* 0x000fe400078e0015 */
[----:B------:R-:W-:Y:S01]  /*ad00*/  IMAD.MOV.U32 R5, RZ, RZ, R23 ;  /* 0x000000ffff057224 */ /* 0x000fe200078e0017 */
[----:B------:R-:W-:-:S02]  /*ad10*/  PRMT R67, R3, 0x5410, R6 ;  /* 0x0000541003437816 */ /* 0x000fc40000000006 */
[----:B------:R-:W-:Y:S01]  /*ad20*/  PRMT R37, R37, 0x5410, R0 ;  /* 0x0000541025257816 */ /* 0x000fe20000000000 */
[----:B----4-:R-:W-:Y:S01]  /*ad30*/  IMAD.MOV.U32 R6, RZ, RZ, R18 ;  /* 0x000000ffff067224 */ /* 0x010fe200078e0012 */
[----:B------:R-:W-:Y:S01]  /*ad40*/  PRMT R65, R65, 0x5410, R5 ;  /* 0x0000541041417816 */ /* 0x000fe20000000005 */
[----:B------:R-:W-:Y:S01]  /*ad50*/  IMAD.MOV.U32 R3, RZ, RZ, R16 ;  /* 0x000000ffff037224 */ /* 0x000fe200078e0010 */
[----:B------:R-:W-:Y:S01]  /*ad60*/  MOV R5, R19 ;  /* 0x0000001300057202 */ /* 0x000fe20000000f00 */
[----:B------:R-:W-:-:S03]  /*ad70*/  IMAD.MOV.U32 R0, RZ, RZ, R17 ;  /* 0x000000ffff007224 */ /* 0x000fc600078e0011 */
[----:B------:R-:W-:Y:S02]  /*ad80*/  PRMT R66, R3, 0x5410, R6 ;  /* 0x0000541003427816 */ /* 0x000fe40000000006 */
[----:B------:R-:W-:Y:S02]  /*ad90*/  PRMT R65, R5, 0x7610, R65 ;  /* 0x0000761005417816 */ /* 0x000fe40000000041 */
[----:B------:R-:W-:Y:S01]  /*ada0*/  PRMT R37, R0, 0x7610, R37 ;  /* 0x0000761000257816 */ /* 0x000fe20000000025 */
[----:B------:R-:W-:Y:S05]  /*adb0*/  @P0 BRA `(.L_x_409) ;  /* 0x000000c000000947 */ /* 0x000fea0003800000 */
[----:B-1-3--:R-:W-:Y:S01]  /*adc0*/  CS2R R32, SRZ ;  /* 0x0000000000207805 */ /* 0x00afe2000001ff00 */
[----:B------:R-:W-:Y:S01]  /*add0*/  CS2R R30, SRZ ;  /* 0x00000000001e7805 */ /* 0x000fe2000001ff00 */
[----:B------:R-:W-:Y:S01]  /*ade0*/  CS2R R28, SRZ ;  /* 0x00000000001c7805 */ /* 0x000fe2000001ff00 */
[----:B------:R-:W-:Y:S05]  /*adf0*/  @P2 BRA `(.L_x_409) ;  /* 0x0000008000002947 */ /* 0x000fea0003800000 */
[C---:B------:R-:W-:Y:S01]  /*ae00*/  IMAD.SHL.U32 R6, R26.reuse, 0x2, RZ ;  /* 0x000000021a067824 */ /* 0x040fe200078e00ff */
[----:B------:R-:W-:-:S04]  /*ae10*/  SHF.L.U64.HI R0, R26, 0x1, R27 ;  /* 0x000000011a007819 */ /* 0x000fc8000001021b */
[-C--:B------:R-:W-:Y:S02]  /*ae20*/  IADD3 R8, P1, R7, R6.reuse, RZ ;  /* 0x0000000607087210 */ /* 0x080fe40007f3e0ff */
[----:B------:R-:W-:-:S03]  /*ae30*/  IADD3 R6, P0, R9, R6, RZ ;  /* 0x0000000609067210 */ /* 0x000fc60007f1e0ff */
[--C-:B------:R-:W-:Y:S02]  /*ae40*/  IMAD.X R9, R15, 0x1, R0.reuse, P1 ;  /* 0x000000010f097824 */ /* 0x100fe400008e0600 */
[----:B------:R-:W-:-:S03]  /*ae50*/  IMAD.X R7, R10, 0x1, R0, P0 ;  /* 0x000000010a077824 */ /* 0x000fc600000e0600 */
[----:B------:R1:W5:Y:S04]  /*ae60*/  LD.E.128 R32, [R8.64] ;  /* 0x0000000808207980 */ /* 0x000368000c101d00 */
[----:B------:R1:W5:Y:S02]  /*ae70*/  LD.E.128 R28, [R6.64] ;  /* 0x00000008061c7980 */ /* 0x000364000c101d00 */
.L_x_409:
[----:B-1-3--:R-:W-:Y:S05]  /*ae80*/  BSYNC B0 ;  /* 0x0000000000007941 */ /* 0x00afea0003800000 */
.L_x_408:
[----:B------:R-:W1:Y:S01]  /*ae90*/  SHFL.IDX PT, R5, R14, 0x2, 0x1c1f ;  /* 0x005c1f000e057f89 */ /* 0x000e6200000e0000 */
[----:B------:R-:W-:Y:S01]  /*aea0*/  IADD3 R0, R24, 0x40, RZ ;  /* 0x0000004018007810 */ /* 0x000fe20007ffe0ff */
[----:B------:R-:W-:Y:S01]  /*aeb0*/  CS2R R50, SRZ ;  /* 0x0000000000327805 */ /* 0x000fe2000001ff00 */
[----:B------:R-:W-:Y:S01]  /*aec0*/  CS2R R48, SRZ ;  /* 0x0000000000307805 */ /* 0x000fe2000001ff00 */
[----:B------:R-:W2:Y:S01]  /*aed0*/  SHFL.IDX PT, R7, R12, 0x2, 0x1c1f ;  /* 0x005c1f000c077f89 */ /* 0x000ea200000e0000 */
[----:B------:R-:W-:-:S03]  /*aee0*/  ISETP.GE.OR P0, PT, R0, R25, P2 ;  /* 0x000000190000720c */ /* 0x000fc60001706670 */
[----:B------:R-:W3:Y:S04]  /*aef0*/  SHFL.IDX PT, R6, R13, 0x2, 0x1c1f ;  /* 0x005c1f000d067f89 */ /* 0x000ee800000e0000 */
[----:B------:R-:W4:Y:S06]  /*af00*/  SHFL.IDX PT, R10, R11, 0x2, 0x1c1f ;  /* 0x005c1f000b0a7f89 */ /* 0x000f2c00000e0000 */
[C---:B------:R-:W-:Y:S01]  /*af10*/  @!P0 IMAD.SHL.U32 R0, R26.reuse, 0x2, RZ ;  /* 0x000000021a008824 */ /* 0x040fe200078e00ff */
[----:B------:R-:W-:-:S04]  /*af20*/  @!P0 SHF.L.U64.HI R3, R26, 0x1, R27 ;  /* 0x000000011a038819 */ /* 0x000fc8000001021b */
[----:B-1----:R-:W-:-:S05]  /*af30*/  @!P0 IADD3 R8, P1, R5, R0, RZ ;  /* 0x0000000005088210 */ /* 0x002fca0007f3e0ff */
[----:B--2---:R-:W-:Y:S01]  /*af40*/  @!P0 IMAD.X R9, R7, 0x1, R3, P1 ;  /* 0x0000000107098824 */ /* 0x004fe200008e0603 */
[----:B---3--:R-:W-:Y:S01]  /*af50*/  @!P0 IADD3 R6, P1, R6, R0, RZ ;  /* 0x0000000006068210 */ /* 0x008fe20007f3e0ff */
[----:B------:R-:W-:-:S03]  /*af60*/  CS2R R46, SRZ ;  /* 0x00000000002e7805 */ /* 0x000fc6000001ff00 */
[----:B------:R1:W2:Y:S01]  /*af70*/  @!P0 LD.E.128 R48, [R8.64] ;  /* 0x0000000808308980 */ /* 0x0002a2000c101d00 */
[----:B------:R-:W-:Y:S01]  /*af80*/  CS2R R44, SRZ ;  /* 0x00000000002c7805 */ /* 0x000fe2000001ff00 */
[----:B----4-:R-:W-:-:S05]  /*af90*/  @!P0 IMAD.X R7, R10, 0x1, R3, P1 ;  /* 0x000000010a078824 */ /* 0x010fca00008e0603 */
[----:B------:R3:W4:Y:S01]  /*afa0*/  @!P0 LD.E.128 R44, [R6.64] ;  /* 0x00000008062c8980 */ /* 0x000722000c101d00 */
[----:B------:R-:W-:Y:S01]  /*afb0*/  IADD3 R0, R24, 0x60, RZ ;  /* 0x0000006018007810 */ /* 0x000fe20007ffe0ff */
[----:B-----5:R-:W-:Y:S01]  /*afc0*/  IMAD.MOV.U32 R5, RZ, RZ, R35 ;  /* 0x000000ffff057224 */ /* 0x020fe200078e0023 */
[----:B------:R-:W-:Y:S01]  /*afd0*/  BSSY B0, `(.L_x_410) ;  /* 0x0000031000007945 */ /* 0x000fe20003800000 */
[----:B------:R-:W-:Y:S01]  /*afe0*/  IMAD.MOV.U32 R3, RZ, RZ, R32 ;  /* 0x000000ffff037224 */ /* 0x000fe200078e0020 */
[----:B------:R-:W-:Y:S01]  /*aff0*/  ISETP.GE.AND P0, PT, R0, R25, PT ;  /* 0x000000190000720c */ /* 0x000fe20003f06270 */
[----:B------:R-:W-:Y:S01]  /*b000*/  IMAD.MOV.U32 R0, RZ, RZ, R33 ;  /* 0x000000ffff007224 */ /* 0x000fe200078e0021 */
[----:B------:R-:W-:Y:S01]  /*b010*/  PRMT R68, R68, 0x5410, R5 ;  /* 0x0000541044447816 */ /* 0x000fe20000000005 */
[----:B------:R-:W-:Y:S01]  /*b020*/  IMAD.MOV.U32 R5, RZ, RZ, R31 ;  /* 0x000000ffff057224 */ /* 0x000fe200078e001f */
[----:B------:R-:W2:Y:S01]  /*b030*/  SHFL.IDX PT, R12, R12, 0x3, 0x1c1f ;  /* 0x007c1f000c0c7f89 */ /* 0x000ea200000e0000 */
[----:B------:R-:W-:Y:S01]  /*b040*/  CS2R R62, SRZ ;  /* 0x00000000003e7805 */ /* 0x000fe2000001ff00 */
[----:B------:R-:W-:Y:S01]  /*b050*/  PRMT R69, R69, 0x5410, R0 ;  /* 0x0000541045457816 */ /* 0x000fe20000000000 */
[----:B------:R-:W-:Y:S01]  /*b060*/  IMAD.MOV.U32 R0, RZ, RZ, R29 ;  /* 0x000000ffff007224 */ /* 0x000fe200078e001d */
[----:B------:R-:W-:Y:S01]  /*b070*/  PRMT R68, R5, 0x7610, R68 ;  /* 0x0000761005447816 */ /* 0x000fe20000000044 */
[----:B------:R2:W2:Y:S01]  /*b080*/  SHFL.IDX PT, R10, R11, 0x3, 0x1c1f ;  /* 0x007c1f000b0a7f89 */ /* 0x0004a200000e0000 */
[----:B------:R-:W-:Y:S01]  /*b090*/  CS2R R60, SRZ ;  /* 0x00000000003c7805 */ /* 0x000fe2000001ff00 */
[----:B------:R-:W-:Y:S01]  /*b0a0*/  CS2R R58, SRZ ;  /* 0x00000000003a7805 */ /* 0x000fe2000001ff00 */
[----:B------:R-:W-:Y:S01]  /*b0b0*/  PRMT R69, R0, 0x7610, R69 ;  /* 0x0000761000457816 */ /* 0x000fe20000000045 */
[----:B-1----:R1:W1:Y:S01]  /*b0c0*/  SHFL.IDX PT, R9, R13, 0x3, 0x1c1f ;  /* 0x007c1f000d097f89 */ /* 0x00226200000e0000 */
[----:B------:R-:W-:Y:S01]  /*b0d0*/  CS2R R56, SRZ ;  /* 0x0000000000387805 */ /* 0x000fe2000001ff00 */
[----:B---3--:R-:W-:-:S02]  /*b0e0*/  IMAD.MOV.U32 R6, RZ, RZ, R34 ;  /* 0x000000ffff067224 */ /* 0x008fc400078e0022 */
[----:B------:R3:W1:Y:S03]  /*b0f0*/  SHFL.IDX PT, R7, R14, 0x3, 0x1c1f ;  /* 0x007c1f000e077f89 */ /* 0x00066600000e0000 */
[----:B------:R-:W-:Y:S01]  /*b100*/  PRMT R71, R3, 0x5410, R6 ;  /* 0x0000541003477816 */ /* 0x000fe20000000006 */
[----:B------:R-:W-:Y:S02]  /*b110*/  IMAD.MOV.U32 R6, RZ, RZ, R30 ;  /* 0x000000ffff067224 */ /* 0x000fe400078e001e */
[----:B------:R-:W-:-:S05]  /*b120*/  IMAD.MOV.U32 R3, RZ, RZ, R28 ;  /* 0x000000ffff037224 */ /* 0x000fca00078e001c */
[----:B------:R-:W-:Y:S01]  /*b130*/  PRMT R70, R3, 0x5410, R6 ;  /* 0x0000541003467816 */ /* 0x000fe20000000006 */
[----:B--2---:R-:W-:Y:S02]  /*b140*/  IMAD.MOV.U32 R6, RZ, RZ, R50 ;  /* 0x000000ffff067224 */ /* 0x004fe400078e0032 */
[----:B------:R-:W-:Y:S02]  /*b150*/  IMAD.MOV.U32 R5, RZ, RZ, R51 ;  /* 0x000000ffff057224 */ /* 0x000fe400078e0033 */
[----:B------:R-:W-:Y:S02]  /*b160*/  IMAD.MOV.U32 R3, RZ, RZ, R48 ;  /* 0x000000ffff037224 */ /* 0x000fe400078e0030 */
[----:B------:R-:W-:Y:S01]  /*b170*/  IMAD.MOV.U32 R0, RZ, RZ, R49 ;  /* 0x000000ffff007224 */ /* 0x000fe200078e0031 */
[----:B------:R-:W-:Y:S01]  /*b180*/  PRMT R75, R75, 0x5410, R5 ;  /* 0x000054104b4b7816 */ /* 0x000fe20000000005 */
[----:B----4-:R-:W-:Y:S01]  /*b190*/  IMAD.MOV.U32 R5, RZ, RZ, R47 ;  /* 0x000000ffff057224 */ /* 0x010fe200078e002f */
[----:B------:R-:W-:Y:S01]  /*b1a0*/  PRMT R78, R3, 0x5410, R6 ;  /* 0x00005410034e7816 */ /* 0x000fe20000000006 */
[----:B------:R-:W-:Y:S01]  /*b1b0*/  IMAD.MOV.U32 R6, RZ, RZ, R46 ;  /* 0x000000ffff067224 */ /* 0x000fe200078e002e */
[----:B------:R-:W-:Y:S01]  /*b1c0*/  PRMT R76, R76, 0x5410, R0 ;  /* 0x000054104c4c7816 */ /* 0x000fe20000000000 */
[----:B------:R-:W-:Y:S01]  /*b1d0*/  IMAD.MOV.U32 R3, RZ, RZ, R44 ;  /* 0x000000ffff037224 */ /* 0x000fe200078e002c */
[----:B------:R-:W-:Y:S01]  /*b1e0*/  PRMT R75, R5, 0x7610, R75 ;  /* 0x00007610054b7816 */ /* 0x000fe2000000004b */
[----:B------:R-:W-:-:S03]  /*b1f0*/  IMAD.MOV.U32 R0, RZ, RZ, R45 ;  /* 0x000000ffff007224 */ /* 0x000fc600078e002d */
[----:B------:R-:W-:Y:S02]  /*b200*/  PRMT R77, R3, 0x5410, R6 ;  /* 0x00005410034d7816 */ /* 0x000fe40000000006 */
[----:B------:R-:W-:Y:S01]  /*b210*/  PRMT R76, R0, 0x7610, R76 ;  /* 0x00007610004c7816 */ /* 0x000fe2000000004c */
[----:B------:R-:W-:Y:S05]  /*b220*/  @P0 BRA `(.L_x_411) ;  /* 0x000000b000000947 */ /* 0x000fea0003800000 */
[C---:B-1-3--:R-:W-:Y:S01]  /*b230*/  IMAD.SHL.U32 R3, R26.reuse, 0x2, RZ ;  /* 0x000000021a037824 */ /* 0x04afe200078e00ff */
[----:B------:R-:W-:Y:S01]  /*b240*/  SHF.L.U64.HI R0, R26, 0x1, R27 ;  /* 0x000000011a007819 */ /* 0x000fe2000001021b */
[----:B------:R-:W-:Y:S01]  /*b250*/  CS2R R60, SRZ ;  /* 0x00000000003c7805 */ /* 0x000fe2000001ff00 */
[----:B------:R-:W-:Y:S01]  /*b260*/  CS2R R58, SRZ ;  /* 0x00000000003a7805 */ /* 0x000fe2000001ff00 */
[----:B------:R-:W-:Y:S01]  /*b270*/  CS2R R56, SRZ ;  /* 0x0000000000387805 */ /* 0x000fe2000001ff00 */
[-C--:B------:R-:W-:Y:S02]  /*b280*/  IADD3 R8, P1, R7, R3.reuse, RZ ;  /* 0x0000000307087210 */ /* 0x080fe40007f3e0ff */
[----:B------:R-:W-:-:S03]  /*b290*/  IADD3 R6, P0, R9, R3, RZ ;  /* 0x0000000309067210 */ /* 0x000fc60007f1e0ff */
[--C-:B------:R-:W-:Y:S02]  /*b2a0*/  IMAD.X R9, R12, 0x1, R0.reuse, P1 ;  /* 0x000000010c097824 */ /* 0x100fe400008e0600 */
[----:B------:R-:W-:-:S03]  /*b2b0*/  IMAD.X R7, R10, 0x1, R0, P0 ;  /* 0x000000010a077824 */ /* 0x000fc600000e0600 */
[----:B------:R1:W5:Y:S04]  /*b2c0*/  @!P2 LD.E.128 R60, [R8.64] ;  /* 0x00000008083ca980 */ /* 0x000368000c101d00 */
[----:B------:R1:W5:Y:S02]  /*b2d0*/  @!P2 LD.E.128 R56, [R6.64] ;  /* 0x000000080638a980 */ /* 0x000364000c101d00 */
.L_x_411:
[----:B-1-3--:R-:W-:Y:S05]  /*b2e0*/  BSYNC B0 ;  /* 0x0000000000007941 */ /* 0x00afea0003800000 */
.L_x_410:
[----:B------:R-:W-:Y:S01]  /*b2f0*/  IMAD.IADD R5, R25, 0x1, -R209 ;  /* 0x0000000119057824 */ /* 0x000fe200078e0ad1 */
[----:B------:R-:W-:-:S04]  /*b300*/  DEPBAR.LE SB0, 0x1 ;  /* 0x000080400000791a */ /* 0x000fc80000000000 */
[----:B------:R-:W-:Y:S01]  /*b310*/  IMNMX R64, R5, 0x80, PT ;  /* 0x0000008005407817 */ /* 0x000fe20003800200 */
[----:B-----5:R-:W-:Y:S01]  /*b320*/  IMAD.MOV.U32 R0, RZ, RZ, R62 ;  /* 0x000000ffff007224 */ /* 0x020fe200078e003e */
[----:B------:R-:W-:Y:S01]  /*b330*/  BSSY B0, `(.L_x_412) ;  /* 0x0000071000007945 */ /* 0x000fe20003800000 */
[----:B------:R-:W-:Y:S01]  /*b340*/  IMAD.MOV.U32 R6, RZ, RZ, R63 ;  /* 0x000000ffff067224 */ /* 0x000fe200078e003f */
[----:B------:R-:W-:Y:S01]  /*b350*/  BAR.SYNC.DEFER_BLOCKING 0x0 ;  /* 0x0000000000007b1d */ /* 0x000fe20000010000 */
[----:B------:R-:W-:Y:S01]  /*b360*/  ISETP.GE.OR P0, PT, R54, R64, P2 ;  /* 0x000000403600720c */ /* 0x000fe20001706670 */
        /* <DEDUP_REMOVED lines=8> */
[----:B------:R-:W-:-:S02]  /*b3f0*/  IMAD.MOV.U32 R3, RZ, RZ, R56 ;  /* 0x000000ffff037224 */ /* 0x000fc400078e0038 */
[----:B------:R-:W-:Y:S01]  /*b400*/  IMAD.MOV.U32 R0, RZ, RZ, R57 ;  /* 0x000000ffff007224 */ /* 0x000fe200078e0039 */
[----:B------:R-:W-:Y:S02]  /*b410*/  PRMT R79, R5, 0x7610, R79 ;  /* 0x00007610054f7816 */ /* 0x000fe4000000004f */
[----:B------:R-:W-:Y:S02]  /*b420*/  PRMT R82, R3, 0x5410, R6 ;  /* 0x0000541003527816 */ /* 0x000fe40000000006 */
[----:B------:R-:W-:Y:S01]  /*b430*/  PRMT R81, R0, 0x7610, R81 ;  /* 0x0000761000517816 */ /* 0x000fe20000000051 */
[----:B------:R-:W-:Y:S05]  /*b440*/  @P0 BRA `(.L_x_413) ;  /* 0x000005f000000947 */ /* 0x000fea0003800000 */
[----:B------:R-:W-:Y:S02]  /*b450*/  SHF.L.U32 R0, R54, 0x6, RZ ;  /* 0x0000000636007819 */ /* 0x000fe400000006ff */
[----:B------:R-:W-:Y:S02]  /*b460*/  IADD3 R6, R26, c[0x0][0x27c], RZ ;  /* 0x00009f001a067a10 */ /* 0x000fe40007ffe0ff */
[----:B------:R-:W-:-:S02]  /*b470*/  LOP3.LUT R0, R0, 0x1c0, RZ, 0xc0, !PT ;  /* 0x000001c000007812 */ /* 0x000fc400078ec0ff */
[----:B------:R-:W-:Y:S02]  /*b480*/  SHF.L.U32 R7, R213, 0x9, RZ ;  /* 0x00000009d5077819 */ /* 0x000fe400000006ff */
[C---:B------:R-:W-:Y:S02]  /*b490*/  LOP3.LUT R3, R0.reuse, 0x38, R26, 0xf8, !PT ;  /* 0x0000003800037812 */ /* 0x040fe400078ef81a */
[----:B------:R-:W-:Y:S02]  /*b4a0*/  SHF.R.U32.HI R5, RZ, 0x3, R0 ;  /* 0x00000003ff057819 */ /* 0x000fe40000011600 */
[----:B------:R-:W-:Y:S02]  /*b4b0*/  LOP3.LUT R0, R0, 0x38, R6, 0xf8, !PT ;  /* 0x0000003800007812 */ /* 0x000fe400078ef806 */
[C-C-:B------:R-:W-:Y:S02]  /*b4c0*/  LOP3.LUT R3, R7.reuse, R3, R5.reuse, 0xf6, !PT ;  /* 0x0000000307037212 */ /* 0x140fe400078ef605 */
[----:B------:R-:W-:-:S02]  /*b4d0*/  LOP3.LUT R0, R7, R0, R5, 0xf6, !PT ;  /* 0x0000000007007212 */ /* 0x000fc400078ef605 */
[----:B------:R-:W-:Y:S01]  /*b4e0*/  SHF.L.U32 R38, R3, 0x1, RZ ;  /* 0x0000000103267819 */ /* 0x000fe200000006ff */
[--C-:B------:R-:W-:Y:S01]  /*b4f0*/  HADD2.F32 R3, -RZ, R37.reuse.H1_H1 ;  /* 0x30000025ff037230 */ /* 0x100fe20000004100 */
[----:B------:R-:W-:Y:S01]  /*b500*/  SHF.L.U32 R36, R0, 0x1, RZ ;  /* 0x0000000100247819 */ /* 0x000fe200000006ff */
[----:B------:R-:W-:Y:S01]  /*b510*/  HADD2.F32 R0, -RZ, R37.H0_H0 ;  /* 0x20000025ff007230 */ /* 0x000fe20000004100 */
[----:B------:R-:W-:Y:S01]  /*b520*/  SHF.R.U32.HI R5, RZ, 0x10, R17 ;  /* 0x00000010ff057819 */ /* 0x000fe20000011611 */
[----:B------:R-:W1:Y:S01]  /*b530*/  LDS.128 R8, [R38+0x6100] ;  /* 0x0061000026087984 */ /* 0x000e620000000c00 */
[--C-:B------:R-:W-:Y:S02]  /*b540*/  SHF.R.U64 R43, R20, 0x10, R21.reuse ;  /* 0x00000010142b7819 */ /* 0x100fe40000001215 */
[----:B------:R-:W-:Y:S01]  /*b550*/  SHF.R.U32.HI R24, RZ, 0x10, R21 ;  /* 0x00000010ff187819 */ /* 0x000fe20000011615 */
[----:B------:R-:W2:Y:S01]  /*b560*/  LDS.128 R12, [R36+0x6100] ;  /* 0x00610000240c7984 */ /* 0x000ea20000000c00 */
[----:B------:R-:W-:Y:S01]  /*b570*/  HADD2.F32 R55, -RZ, R5.H0_H0 ;  /* 0x20000005ff377230 */ /* 0x000fe20000004100 */
[----:B------:R-:W-:-:S02]  /*b580*/  SHF.R.U64 R41, R16, 0x10, R17 ;  /* 0x0000001010297819 */ /* 0x000fc40000001211 */
[--C-:B------:R-:W-:Y:S02]  /*b590*/  SHF.R.U64 R42, R22, 0x10, R23.reuse ;  /* 0x00000010162a7819 */ /* 0x100fe40000001217 */
[----:B------:R-:W-:Y:S02]  /*b5a0*/  SHF.R.U32.HI R27, RZ, 0x10, R23 ;  /* 0x00000010ff1b7819 */ /* 0x000fe40000011617 */
[--C-:B------:R-:W-:Y:S02]  /*b5b0*/  SHF.R.U64 R40, R18, 0x10, R19.reuse ;  /* 0x0000001012287819 */ /* 0x100fe40000001213 */
[----:B------:R-:W-:Y:S01]  /*b5c0*/  SHF.R.U32.HI R21, RZ, 0x10, R19 ;  /* 0x00000010ff157819 */ /* 0x000fe20000011613 */
[----:B-1----:R-:W-:Y:S02]  /*b5d0*/  HADD2.F32 R16, -RZ, R9.H0_H0 ;  /* 0x20000009ff107230 */ /* 0x002fe40000004100 */
[--C-:B------:R-:W-:Y:S02]  /*b5e0*/  HADD2.F32 R19, -RZ, R8.reuse.H0_H0 ;  /* 0x20000008ff137230 */ /* 0x100fe40000004100 */
[----:B--2---:R-:W-:Y:S01]  /*b5f0*/  HADD2.F32 R5, -RZ, R13.H0_H0 ;  /* 0x2000000dff057230 */ /* 0x004fe20000004100 */
[----:B------:R-:W-:Y:S01]  /*b600*/  FMUL.FTZ R7, R16, R0 ;  /* 0x0000000010077220 */ /* 0x000fe20000410000 */
[----:B------:R-:W-:-:S02]  /*b610*/  HADD2.F32 R23, -RZ, R8.H1_H1 ;  /* 0x30000008ff177230 */ /* 0x000fc40000004100 */
[----:B------:R-:W-:Y:S01]  /*b620*/  HADD2.F32 R8, -RZ, R13.H1_H1 ;  /* 0x3000000dff087230 */ /* 0x000fe20000004100 */
[C---:B------:R-:W-:Y:S01]  /*b630*/  FMUL.FTZ R6, R5.reuse, R0 ;  /* 0x0000000005067220 */ /* 0x040fe20000410000 */
[----:B------:R-:W-:Y:S01]  /*b640*/  HADD2.F32 R17, -RZ, R9.H1_H1 ;  /* 0x30000009ff117230 */ /* 0x000fe20000004100 */
[-C--:B------:R-:W-:Y:S01]  /*b650*/  FFMA.FTZ R37, R5, R3.reuse, R7 ;  /* 0x0000000305257223 */ /* 0x080fe20000010007 */
[--C-:B------:R-:W-:Y:S01]  /*b660*/  HADD2.F32 R20, -RZ, R10.reuse.H0_H0 ;  /* 0x2000000aff147230 */ /* 0x100fe20000004100 */
[----:B------:R-:W-:Y:S01]  /*b670*/  FFMA.FTZ R39, R16, R3, -R6 ;  /* 0x0000000310277223 */ /* 0x000fe20000010806 */
[----:B------:R-:W-:Y:S01]  /*b680*/  HADD2.F32 R25, -RZ, R10.H1_H1 ;  /* 0x3000000aff197230 */ /* 0x000fe20000004100 */
[-C--:B------:R-:W-:Y:S01]  /*b690*/  FMUL.FTZ R6, R8, R55.reuse ;  /* 0x0000003708067220 */ /* 0x080fe20000410000 */
[----:B------:R-:W-:Y:S01]  /*b6a0*/  HADD2.F32 R16, -RZ, R24.H0_H0 ;  /* 0x20000018ff107230 */ /* 0x000fe20000004100 */
[----:B------:R-:W-:Y:S01]  /*b6b0*/  FMUL.FTZ R5, R17, R55 ;  /* 0x0000003711057220 */ /* 0x000fe20000410000 */
[----:B------:R-:W-:-:S02]  /*b6c0*/  HADD2.F32 R10, -RZ, R15.H0_H0 ;  /* 0x2000000fff0a7230 */ /* 0x000fc40000004100 */
[----:B------:R-:W-:Y:S01]  /*b6d0*/  HADD2.F32 R0, -RZ, R65.H0_H0 ;  /* 0x20000041ff007230 */ /* 0x000fe20000004100 */
[----:B------:R-:W-:Y:S01]  /*b6e0*/  FFMA.FTZ R24, R17, R16, -R6 ;  /* 0x0000001011187223 */ /* 0x000fe20000010806 */
[----:B------:R-:W-:Y:S02]  /*b6f0*/  HADD2.F32 R18, -RZ, R11.H0_H0 ;  /* 0x2000000bff127230 */ /* 0x000fe40000004100 */
[----:B------:R-:W-:Y:S01]  /*b700*/  HADD2.F32 R9, -RZ, R15.H1_H1 ;  /* 0x3000000fff097230 */ /* 0x000fe20000004100 */
[-C--:B------:R-:W-:Y:S01]  /*b710*/  FMUL.FTZ R6, R10, R0.reuse ;  /* 0x000000000a067220 */ /* 0x080fe20000410000 */
[--C-:B------:R-:W-:Y:S01]  /*b720*/  HADD2.F32 R13, -RZ, R12.reuse.H0_H0 ;  /* 0x2000000cff0d7230 */ /* 0x100fe20000004100 */
[----:B------:R-:W-:Y:S01]  /*b730*/  FMUL.FTZ R0, R18, R0 ;  /* 0x0000000012007220 */ /* 0x000fe20000410000 */
[----:B------:R-:W-:Y:S02]  /*b740*/  HADD2.F32 R15, -RZ, R12.H1_H1 ;  /* 0x3000000cff0f7230 */ /* 0x000fe40000004100 */
[----:B------:R-:W-:-:S02]  /*b750*/  HADD2.F32 R12, -RZ, R14.H0_H0 ;  /* 0x2000000eff0c7230 */ /* 0x000fc40000004100 */
[----:B------:R-:W-:Y:S02]  /*b760*/  HADD2.F32 R22, -RZ, R14.H1_H1 ;  /* 0x3000000eff167230 */ /* 0x000fe40000004100 */
[----:B------:R-:W-:Y:S02]  /*b770*/  HADD2.F32 R3, -RZ, R65.H1_H1 ;  /* 0x30000041ff037230 */ /* 0x000fe40000004100 */
[----:B------:R-:W-:Y:S01]  /*b780*/  HADD2.F32 R14, -RZ, R21.H0_H0 ;  /* 0x20000015ff0e7230 */ /* 0x000fe20000004100 */
[----:B------:R-:W-:Y:S01]  /*b790*/  FFMA.FTZ R21, R8, R16, R5 ;  /* 0x0000001008157223 */ /* 0x000fe20000010005 */
[----:B------:R-:W-:Y:S01]  /*b7a0*/  HADD2.F32 R11, -RZ, R11.H1_H1 ;  /* 0x3000000bff0b7230 */ /* 0x000fe20000004100 */
[-C--:B------:R-:W-:Y:S01]  /*b7b0*/  FFMA.FTZ R18, R18, R3.reuse, -R6 ;  /* 0x0000000312127223 */ /* 0x080fe20000010806 */
[----:B------:R-:W-:Y:S01]  /*b7c0*/  HADD2.F32 R7, -RZ, R27.H0_H0 ;  /* 0x2000001bff077230 */ /* 0x000fe20000004100 */
[-C--:B------:R-:W-:Y:S02]  /*b7d0*/  FMUL.FTZ R6, R9, R14.reuse ;  /* 0x0000000e09067220 */ /* 0x080fe40000410000 */
[----:B------:R-:W-:Y:S01]  /*b7e0*/  FFMA.FTZ R17, R10, R3, R0 ;  /* 0x000000030a117223 */ /* 0x000fe20000010000 */
[--C-:B------:R-:W-:Y:S01]  /*b7f0*/  HADD2.F32 R3, -RZ, R66.reuse.H0_H0 ;  /* 0x20000042ff037230 */ /* 0x100fe20000004100 */
[C---:B------:R-:W-:Y:S01]  /*b800*/  FMUL.FTZ R5, R11.reuse, R14 ;  /* 0x0000000e0b057220 */ /* 0x040fe20000410000 */
[----:B------:R-:W-:Y:S01]  /*b810*/  HADD2.F32 R0, -RZ, R66.H1_H1 ;  /* 0x30000042ff007230 */ /* 0x000fe20000004100 */
[-C--:B------:R-:W-:Y:S01]  /*b820*/  FFMA.FTZ R16, R11, R7.reuse, -R6 ;  /* 0x000000070b107223 */ /* 0x080fe20000010806 */
[--C-:B------:R-:W-:Y:S01]  /*b830*/  HADD2.F32 R6, -RZ, R67.reuse.H0_H0 ;  /* 0x20000043ff067230 */ /* 0x100fe20000004100 */
[----:B------:R-:W-:Y:S01]  /*b840*/  FFMA.FTZ R11, R9, R7, R5 ;  /* 0x00000007090b7223 */ /* 0x000fe20000010005 */
[----:B------:R-:W-:Y:S01]  /*b850*/  HADD2.F32 R5, -RZ, R67.H1_H1 ;  /* 0x30000043ff057230 */ /* 0x000fe20000004100 */
[-C--:B------:R-:W-:Y:S01]  /*b860*/  FMUL.FTZ R8, R13, R3.reuse ;  /* 0x000000030d087220 */ /* 0x080fe20000410000 */
[----:B------:R-:W-:Y:S01]  /*b870*/  HADD2.F32 R9, -RZ, R42.H0_H0 ;  /* 0x2000002aff097230 */ /* 0x000fe20000004100 */
[----:B------:R-:W-:Y:S01]  /*b880*/  FMUL.FTZ R7, R19, R3 ;  /* 0x0000000313077220 */ /* 0x000fe20000410000 */
[----:B------:R-:W-:Y:S01]  /*b890*/  F2FP.PACK_AB R11, R11, R17 ;  /* 0x000000110b0b723e */ /* 0x000fe200000000ff */
[----:B------:R-:W-:-:S02]  /*b8a0*/  FMUL.FTZ R3, R12, R0 ;  /* 0x000000000c037220 */ /* 0x000fc40000410000 */
[C---:B------:R-:W-:Y:S02]  /*b8b0*/  FMUL.FTZ R0, R20.reuse, R0 ;  /* 0x0000000014007220 */ /* 0x040fe40000410000 */
[-C--:B------:R-:W-:Y:S01]  /*b8c0*/  FFMA.FTZ R14, R20, R5.reuse, -R3 ;  /* 0x00000005140e7223 */ /* 0x080fe20000010803 */
[----:B------:R-:W-:Y:S01]  /*b8d0*/  HADD2.F32 R3, -RZ, R41.H0_H0 ;  /* 0x20000029ff037230 */ /* 0x000fe20000004100 */
[----:B------:R-:W-:Y:S01]  /*b8e0*/  FFMA.FTZ R10, R12, R5, R0 ;  /* 0x000000050c0a7223 */ /* 0x000fe20000010000 */
[----:B------:R-:W-:Y:S01]  /*b8f0*/  HADD2.F32 R0, -RZ, R40.H0_H0 ;  /* 0x20000028ff007230 */ /* 0x000fe20000004100 */
[-C--:B------:R-:W-:Y:S02]  /*b900*/  FFMA.FTZ R19, R19, R6.reuse, -R8 ;  /* 0x0000000613137223 */ /* 0x080fe40000010808 */
[----:B------:R-:W-:Y:S01]  /*b910*/  FFMA.FTZ R8, R13, R6, R7 ;  /* 0x000000060d087223 */ /* 0x000fe20000010007 */
[----:B------:R-:W-:Y:S01]  /*b920*/  HADD2.F32 R7, -RZ, R43.H0_H0 ;  /* 0x2000002bff077230 */ /* 0x000fe20000004100 */
[----:B------:R-:W-:Y:S01]  /*b930*/  FMUL.FTZ R6, R15, R3 ;  /* 0x000000030f067220 */ /* 0x000fe20000410000 */
[----:B------:R-:W-:Y:S01]  /*b940*/  F2FP.PACK_AB R13, R24, R39 ;  /* 0x00000027180d723e */ /* 0x000fe200000000ff */
[----:B------:R-:W-:-:S02]  /*b950*/  FMUL.FTZ R5, R23, R3 ;  /* 0x0000000317057220 */ /* 0x000fc40000410000 */
[-C--:B------:R-:W-:Y:S02]  /*b960*/  FMUL.FTZ R3, R22, R0.reuse ;  /* 0x0000000016037220 */ /* 0x080fe40000410000 */
[----:B------:R-:W-:Y:S02]  /*b970*/  FMUL.FTZ R0, R25, R0 ;  /* 0x0000000019007220 */ /* 0x000fe40000410000 */
[----:B------:R-:W-:Y:S02]  /*b980*/  FFMA.FTZ R6, R23, R7, -R6 ;  /* 0x0000000717067223 */ /* 0x000fe40000010806 */
[----:B------:R-:W-:Y:S02]  /*b990*/  FFMA.FTZ R3, R25, R9, -R3 ;  /* 0x0000000919037223 */ /* 0x000fe40000010803 */
[----:B------:R-:W-:Y:S01]  /*b9a0*/  FFMA.FTZ R5, R15, R7, R5 ;  /* 0x000000070f057223 */ /* 0x000fe20000010005 */
[----:B------:R-:W-:Y:S01]  /*b9b0*/  F2FP.PACK_AB R15, R16, R18 ;  /* 0x00000012100f723e */ /* 0x000fe200000000ff */
[----:B------:R-:W-:Y:S01]  /*b9c0*/  FFMA.FTZ R0, R22, R9, R0 ;  /* 0x0000000916007223 */ /* 0x000fe20000010000 */
[----:B------:R-:W-:-:S02]  /*b9d0*/  F2FP.PACK_AB R12, R6, R19 ;  /* 0x00000013060c723e */ /* 0x000fc400000000ff */
[----:B------:R-:W-:Y:S02]  /*b9e0*/  F2FP.PACK_AB R14, R3, R14 ;  /* 0x0000000e030e723e */ /* 0x000fe400000000ff */
[----:B------:R-:W-:Y:S02]  /*b9f0*/  F2FP.PACK_AB R9, R21, R37 ;  /* 0x000000251509723e */ /* 0x000fe400000000ff */
[----:B------:R-:W-:Y:S01]  /*ba00*/  F2FP.PACK_AB R8, R5, R8 ;  /* 0x000000080508723e */ /* 0x000fe200000000ff */
[----:B------:R1:W-:Y:S01]  /*ba10*/  STS.128 [R38+0x6100], R12 ;  /* 0x0061000c26007388 */ /* 0x0003e20000000c00 */
[----:B------:R-:W-:-:S05]  /*ba20*/  F2FP.PACK_AB R10, R0, R10 ;  /* 0x0000000a000a723e */ /* 0x000fca00000000ff */
[----:B------:R1:W-:Y:S02]  /*ba30*/  STS.128 [R36+0x6100], R8 ;  /* 0x0061000824007388 */ /* 0x0003e40000000c00 */
.L_x_413:
[----:B------:R-:W-:Y:S05]  /*ba40*/  BSYNC B0 ;  /* 0x0000000000007941 */ /* 0x000fea0003800000 */
.L_x_412:
        /* <DEDUP_REMOVED lines=9> */
[----:B------:R-:W-:-:S02]  /*bae0*/  LOP3.LUT R5, R0, 0x38, R26, 0xf8, !PT ;  /* 0x0000003800057812 */ /* 0x000fc400078ef81a */
[----:B------:R-:W-:Y:S02]  /*baf0*/  SHF.R.U32.HI R7, RZ, 0x3, R0 ;  /* 0x00000003ff077819 */ /* 0x000fe40000011600 */
[----:B------:R-:W-:Y:S02]  /*bb00*/  LOP3.LUT R6, R3, 0xfffffe00, RZ, 0xc0, !PT ;  /* 0xfffffe0003067812 */ /* 0x000fe400078ec0ff */
[----:B-1----:R-:W-:Y:S02]  /*bb10*/  SHF.R.U64 R38, R34, 0x10, R35 ;  /* 0x0000001022267819 */ /* 0x002fe40000001223 */
[----:B------:R-:W-:Y:S02]  /*bb20*/  LOP3.LUT R3, R6, R5, R7, 0xf6, !PT ;  /* 0x0000000506037212 */ /* 0x000fe400078ef607 */
[----:B------:R-:W-:Y:S02]  /*bb30*/  IADD3 R5, R26, c[0x0][0x27c], RZ ;  /* 0x00009f001a057a10 */ /* 0x000fe40007ffe0ff */
[----:B------:R-:W-:Y:S01]  /*bb40*/  SHF.L.U32 R37, R3, 0x1, RZ ;  /* 0x0000000103257819 */ /* 0x000fe200000006ff */
[----:B------:R-:W-:Y:S01]  /*bb50*/  HADD2.F32 R3, -RZ, R68.H1_H1 ;  /* 0x30000044ff037230 */ /* 0x000fe20000004100 */
[----:B------:R-:W-:-:S02]  /*bb60*/  LOP3.LUT R0, R0, 0x38, R5, 0xf8, !PT ;  /* 0x0000003800007812 */ /* 0x000fc400078ef805 */
[----:B------:R-:W-:Y:S01]  /*bb70*/  SHF.R.U32.HI R5, RZ, 0x10, R31 ;  /* 0x00000010ff057819 */ /* 0x000fe2000001161f */
[----:B------:R-:W1:Y:S01]  /*bb80*/  LDS.128 R8, [R37+0x6100] ;  /* 0x0061000025087984 */ /* 0x000e620000000c00 */
[----:B------:R-:W-:Y:S02]  /*bb90*/  LOP3.LUT R0, R6, R0, R7, 0xf6, !PT ;  /* 0x0000000006007212 */ /* 0x000fe400078ef607 */
[----:B------:R-:W-:Y:S02]  /*bba0*/  SHF.R.U64 R34, R32, 0x10, R33 ;  /* 0x0000001020227819 */ /* 0x000fe40000001221 */
[----:B------:R-:W-:Y:S01]  /*bbb0*/  SHF.L.U32 R36, R0, 0x1, RZ ;  /* 0x0000000100247819 */ /* 0x000fe200000006ff */
[----:B------:R-:W-:Y:S01]  /*bbc0*/  HADD2.F32 R0, -RZ, R68.H0_H0 ;  /* 0x20000044ff007230 */ /* 0x000fe20000004100 */
[----:B------:R-:W-:Y:S01]  /*bbd0*/  SHF.R.U64 R32, R28, 0x10, R29 ;  /* 0x000000101c207819 */ /* 0x000fe2000000121d */
[----:B------:R-:W-:Y:S01]  /*bbe0*/  HADD2.F32 R28, -RZ, R5.H0_H0 ;  /* 0x20000005ff1c7230 */ /* 0x000fe20000004100 */
[----:B------:R-:W-:Y:S01]  /*bbf0*/  SHF.R.U32.HI R19, RZ, 0x10, R35 ;  /* 0x00000010ff137819 */ /* 0x000fe20000011623 */
[----:B------:R-:W2:Y:S01]  /*bc00*/  LDS.128 R12, [R36+0x6100] ;  /* 0x00610000240c7984 */ /* 0x000ea20000000c00 */
[----:B------:R-:W-:-:S02]  /*bc10*/  SHF.R.U64 R35, R30, 0x10, R31 ;  /* 0x000000101e237819 */ /* 0x000fc4000000121f */
[----:B------:R-:W-:Y:S02]  /*bc20*/  SHF.R.U32.HI R22, RZ, 0x10, R29 ;  /* 0x00000010ff167819 */ /* 0x000fe4000001161d */
[----:B------:R-:W-:Y:S01]  /*bc30*/  SHF.R.U32.HI R24, RZ, 0x10, R33 ;  /* 0x00000010ff187819 */ /* 0x000fe20000011621 */
[----:B-1----:R-:W-:Y:S02]  /*bc40*/  HADD2.F32 R16, -RZ, R11.H0_H0 ;  /* 0x2000000bff107230 */ /* 0x002fe40000004100 */
[--C-:B------:R-:W-:Y:S02]  /*bc50*/  HADD2.F32 R20, -RZ, R8.reuse.H0_H0 ;  /* 0x20000008ff147230 */ /* 0x100fe40000004100 */
[----:B------:R-:W-:Y:S01]  /*bc60*/  HADD2.F32 R25, -RZ, R8.H1_H1 ;  /* 0x30000008ff197230 */ /* 0x000fe20000004100 */
[----:B------:R-:W-:Y:S01]  /*bc70*/  FMUL.FTZ R7, R16, R0 ;  /* 0x0000000010077220 */ /* 0x000fe20000410000 */
[--C-:B------:R-:W-:Y:S02]  /*bc80*/  HADD2.F32 R17, -RZ, R9.reuse.H0_H0 ;  /* 0x20000009ff117230 */ /* 0x100fe40000004100 */
[----:B------:R-:W-:-:S02]  /*bc90*/  HADD2.F32 R18, -RZ, R9.H1_H1 ;  /* 0x30000009ff127230 */ /* 0x000fc40000004100 */
[--C-:B--2---:R-:W-:Y:S02]  /*bca0*/  HADD2.F32 R5, -RZ, R15.reuse.H0_H0 ;  /* 0x2000000fff057230 */ /* 0x104fe40000004100 */
[--C-:B------:R-:W-:Y:S02]  /*bcb0*/  HADD2.F32 R21, -RZ, R10.reuse.H0_H0 ;  /* 0x2000000aff157230 */ /* 0x100fe40000004100 */
[----:B------:R-:W-:Y:S01]  /*bcc0*/  HADD2.F32 R27, -RZ, R10.H1_H1 ;  /* 0x3000000aff1b7230 */ /* 0x000fe20000004100 */
[C---:B------:R-:W-:Y:S01]  /*bcd0*/  FMUL.FTZ R6, R5.reuse, R0 ;  /* 0x0000000005067220 */ /* 0x040fe20000410000 */
[----:B------:R-:W-:Y:S01]  /*bce0*/  HADD2.F32 R8, -RZ, R15.H1_H1 ;  /* 0x3000000fff087230 */ /* 0x000fe20000004100 */
[-C--:B------:R-:W-:Y:S01]  /*bcf0*/  FFMA.FTZ R30, R5, R3.reuse, R7 ;  /* 0x00000003051e7223 */ /* 0x080fe20000010007 */
[--C-:B------:R-:W-:Y:S01]  /*bd00*/  HADD2.F32 R10, -RZ, R13.reuse.H0_H0 ;  /* 0x2000000dff0a7230 */ /* 0x100fe20000004100 */
[----:B------:R-:W-:Y:S01]  /*bd10*/  FFMA.FTZ R31, R16, R3, -R6 ;  /* 0x00000003101f7223 */ /* 0x000fe20000010806 */
[----:B------:R-:W-:Y:S01]  /*bd20*/  HADD2.F32 R9, -RZ, R13.H1_H1 ;  /* 0x3000000dff097230 */ /* 0x000fe20000004100 */
[----:B------:R-:W-:Y:S01]  /*bd30*/  FMUL.FTZ R6, R8, R28 ;  /* 0x0000001c08067220 */ /* 0x000fe20000410000 */
[----:B------:R-:W-:-:S02]  /*bd40*/  HADD2.F32 R13, -RZ, R12.H0_H0 ;  /* 0x2000000cff0d7230 */ /* 0x000fc40000004100 */
[----:B------:R-:W-:Y:S02]  /*bd50*/  HADD2.F32 R15, -RZ, R12.H1_H1 ;  /* 0x3000000cff0f7230 */ /* 0x000fe40000004100 */
[--C-:B------:R-:W-:Y:S02]  /*bd60*/  HADD2.F32 R12, -RZ, R14.reuse.H0_H0 ;  /* 0x2000000eff0c7230 */ /* 0x100fe40000004100 */
[----:B------:R-:W-:Y:S02]  /*bd70*/  HADD2.F32 R23, -RZ, R14.H1_H1 ;  /* 0x3000000eff177230 */ /* 0x000fe40000004100 */
[----:B------:R-:W-:Y:S02]  /*bd80*/  HADD2.F32 R11, -RZ, R11.H1_H1 ;  /* 0x3000000bff0b7230 */ /* 0x000fe40000004100 */
[----:B------:R-:W-:Y:S02]  /*bd90*/  HADD2.F32 R14, -RZ, R19.H0_H0 ;  /* 0x20000013ff0e7230 */ /* 0x000fe40000004100 */
[--C-:B------:R-:W-:Y:S01]  /*bda0*/  HADD2.F32 R0, -RZ, R69.reuse.H0_H0 ;  /* 0x20000045ff007230 */ /* 0x100fe20000004100 */
[C---:B------:R-:W-:Y:S01]  /*bdb0*/  FMUL.FTZ R5, R11.reuse, R28 ;  /* 0x0000001c0b057220 */ /* 0x040fe20000410000 */
[----:B------:R-:W-:Y:S01]  /*bdc0*/  HADD2.F32 R3, -RZ, R69.H1_H1 ;  /* 0x30000045ff037230 */ /* 0x000fe20000004100 */
[----:B------:R-:W-:Y:S01]  /*bdd0*/  FFMA.FTZ R29, R11, R14, -R6 ;  /* 0x0000000e0b1d7223 */ /* 0x000fe20000010806 */
[----:B------:R-:W-:Y:S01]  /*bde0*/  HADD2.F32 R11, -RZ, R22.H0_H0 ;  /* 0x20000016ff0b7230 */ /* 0x000fe20000004100 */
[-C--:B------:R-:W-:Y:S01]  /*bdf0*/  FMUL.FTZ R6, R10, R0.reuse ;  /* 0x000000000a067220 */ /* 0x080fe20000410000 */
[----:B------:R-:W-:Y:S01]  /*be00*/  HADD2.F32 R7, -RZ, R24.H0_H0 ;  /* 0x20000018ff077230 */ /* 0x000fe20000004100 */
[----:B------:R-:W-:-:S02]  /*be10*/  FMUL.FTZ R0, R17, R0 ;  /* 0x0000000011007220 */ /* 0x000fc40000410000 */
[----:B------:R-:W-:Y:S02]  /*be20*/  FFMA.FTZ R28, R8, R14, R5 ;  /* 0x0000000e081c7223 */ /* 0x000fe40000010005 */
[-C--:B------:R-:W-:Y:S02]  /*be30*/  FFMA.FTZ R22, R17, R3.reuse, -R6 ;  /* 0x0000000311167223 */ /* 0x080fe40000010806 */
[----:B------:R-:W-:Y:S01]  /*be40*/  FFMA.FTZ R19, R10, R3, R0 ;  /* 0x000000030a137223 */ /* 0x000fe20000010000 */
[--C-:B------:R-:W-:Y:S01]  /*be50*/  HADD2.F32 R3, -RZ, R70.reuse.H0_H0 ;  /* 0x20000046ff037230 */ /* 0x100fe20000004100 */
[CC--:B------:R-:W-:Y:S01]  /*be60*/  FMUL.FTZ R6, R9.reuse, R11.reuse ;  /* 0x0000000b09067220 */ /* 0x0c0fe20000410000 */
[----:B------:R-:W-:Y:S01]  /*be70*/  HADD2.F32 R0, -RZ, R70.H1_H1 ;  /* 0x30000046ff007230 */ /* 0x000fe20000004100 */
[----:B------:R-:W-:Y:S01]  /*be80*/  FMUL.FTZ R5, R18, R11 ;  /* 0x0000000b12057220 */ /* 0x000fe20000410000 */
[----:B------:R-:W-:Y:S01]  /*be90*/  F2FP.PACK_AB R11, R28, R30 ;  /* 0x0000001e1c0b723e */ /* 0x000fe200000000ff */
[-C--:B------:R-:W-:Y:S01]  /*bea0*/  FFMA.FTZ R18, R18, R7.reuse, -R6 ;  /* 0x0000000712127223 */ /* 0x080fe20000010806 */
[--C-:B------:R-:W-:Y:S01]  /*beb0*/  HADD2.F32 R6, -RZ, R71.reuse.H0_H0 ;  /* 0x20000047ff067230 */ /* 0x100fe20000004100 */
[----:B------:R-:W-:Y:S01]  /*bec0*/  FFMA.FTZ R9, R9, R7, R5 ;  /* 0x0000000709097223 */ /* 0x000fe20000010005 */
[----:B------:R-:W-:Y:S01]  /*bed0*/  HADD2.F32 R5, -RZ, R71.H1_H1 ;  /* 0x30000047ff057230 */ /* 0x000fe20000004100 */
[----:B------:R-:W-:-:S02]  /*bee0*/  FMUL.FTZ R8, R13, R3 ;  /* 0x000000030d087220 */ /* 0x000fc40000410000 */
[----:B------:R-:W-:Y:S01]  /*bef0*/  FMUL.FTZ R7, R20, R3 ;  /* 0x0000000314077220 */ /* 0x000fe20000410000 */
[----:B------:R-:W-:Y:S01]  /*bf00*/  F2FP.PACK_AB R9, R9, R19 ;  /* 0x000000130909723e */ /* 0x000fe200000000ff */
[CC--:B------:R-:W-:Y:S02]  /*bf10*/  FMUL.FTZ R3, R12.reuse, R0.reuse ;  /* 0x000000000c037220 */ /* 0x0c0fe40000410000 */
[C---:B------:R-:W-:Y:S02]  /*bf20*/  FMUL.FTZ R0, R21.reuse, R0 ;  /* 0x0000000015007220 */ /* 0x040fe40000410000 */
[-C--:B------:R-:W-:Y:S01]  /*bf30*/  FFMA.FTZ R14, R21, R5.reuse, -R3 ;  /* 0x00000005150e7223 */ /* 0x080fe20000010803 */
[----:B------:R-:W-:Y:S01]  /*bf40*/  HADD2.F32 R3, -RZ, R32.H0_H0 ;  /* 0x20000020ff037230 */ /* 0x000fe20000004100 */
[----:B------:R-:W-:Y:S01]  /*bf50*/  FFMA.FTZ R10, R12, R5, R0 ;  /* 0x000000050c0a7223 */ /* 0x000fe20000010000 */
[----:B------:R-:W-:Y:S01]  /*bf60*/  HADD2.F32 R0, -RZ, R35.H0_H0 ;  /* 0x20000023ff007230 */ /* 0x000fe20000004100 */
[-C--:B------:R-:W-:Y:S01]  /*bf70*/  FFMA.FTZ R17, R20, R6.reuse, -R8 ;  /* 0x0000000614117223 */ /* 0x080fe20000010808 */
[----:B------:R-:W-:Y:S01]  /*bf80*/  HADD2.F32 R8, -RZ, R38.H0_H0 ;  /* 0x20000026ff087230 */ /* 0x000fe20000004100 */
[----:B------:R-:W-:Y:S01]  /*bf90*/  FFMA.FTZ R16, R13, R6, R7 ;  /* 0x000000060d107223 */ /* 0x000fe20000010007 */
[----:B------:R-:W-:Y:S01]  /*bfa0*/  HADD2.F32 R7, -RZ, R34.H0_H0 ;  /* 0x20000022ff077230 */ /* 0x000fe20000004100 */
[-C--:B------:R-:W-:Y:S01]  /*bfb0*/  FMUL.FTZ R6, R15, R3.reuse ;  /* 0x000000030f067220 */ /* 0x080fe20000410000 */
[----:B------:R-:W-:Y:S01]  /*bfc0*/  F2FP.PACK_AB R13, R18, R22 ;  /* 0x00000016120d723e */ /* 0x000fe200000000ff */
[----:B------:R-:W-:-:S02]  /*bfd0*/  FMUL.FTZ R5, R25, R3 ;  /* 0x0000000319057220 */ /* 0x000fc40000410000 */
[-C--:B------:R-:W-:Y:S02]  /*bfe0*/  FMUL.FTZ R3, R23, R0.reuse ;  /* 0x0000000017037220 */ /* 0x080fe40000410000 */
[----:B------:R-:W-:Y:S02]  /*bff0*/  FMUL.FTZ R0, R27, R0 ;  /* 0x000000001b007220 */ /* 0x000fe40000410000 */
[-C--:B------:R-:W-:Y:S02]  /*c000*/  FFMA.FTZ R6, R25, R7.reuse, -R6 ;  /* 0x0000000719067223 */ /* 0x080fe40000010806 */
[-C--:B------:R-:W-:Y:S02]  /*c010*/  FFMA.FTZ R3, R27, R8.reuse, -R3 ;  /* 0x000000081b037223 */ /* 0x080fe40000010803 */
[----:B------:R-:W-:Y:S01]  /*c020*/  FFMA.FTZ R5, R15, R7, R5 ;  /* 0x000000070f057223 */ /* 0x000fe20000010005 */
[----:B------:R-:W-:Y:S01]  /*c030*/  F2FP.PACK_AB R15, R29, R31 ;  /* 0x0000001f1d0f723e */ /* 0x000fe200000000ff */
[----:B------:R-:W-:Y:S01]  /*c040*/  FFMA.FTZ R0, R23, R8, R0 ;  /* 0x0000000817007223 */ /* 0x000fe20000010000 */
[----:B------:R-:W-:-:S02]  /*c050*/  F2FP.PACK_AB R12, R6, R17 ;  /* 0x00000011060c723e */ /* 0x000fc400000000ff */
[----:B------:R-:W-:Y:S02]  /*c060*/  F2FP.PACK_AB R14, R3, R14 ;  /* 0x0000000e030e723e */ /* 0x000fe400000000ff */
[----:B------:R-:W-:Y:S02]  /*c070*/  F2FP.PACK_AB R8, R5, R16 ;  /* 0x000000100508723e */ /* 0x000fe400000000ff */
[----:B------:R-:W-:Y:S01]  /*c080*/  F2FP.PACK_AB R10, R0, R10 ;  /* 0x0000000a000a723e */ /* 0x000fe200000000ff */
[----:B------:R1:W-:Y:S04]  /*c090*/  STS.128 [R37+0x6100], R12 ;  /* 0x0061000c25007388 */ /* 0x0003e80000000c00 */
[----:B------:R1:W-:Y:S02]  /*c0a0*/  STS.128 [R36+0x6100], R8 ;  /* 0x0061000824007388 */ /* 0x0003e40000000c00 */
.L_x_415:
[----:B------:R-:W-:Y:S05]  /*c0b0*/  BSYNC B0 ;  /* 0x0000000000007941 */ /* 0x000fea0003800000 */
.L_x_414:
        /* <DEDUP_REMOVED lines=12> */
[----:B------:R-:W-:Y:S02]  /*c180*/  SHF.R.U32.HI R19, RZ, 0x10, R51 ;  /* 0x00000010ff137819 */ /* 0x000fe40000011633 */
[----:B------:R-:W-:Y:S02]  /*c190*/  LOP3.LUT R3, R6, R5, R7, 0xf6, !PT ;  /* 0x0000000506037212 */ /* 0x000fe400078ef607 */
[----:B------:R-:W-:Y:S02]  /*c1a0*/  IADD3 R5, R26, c[0x0][0x27c], RZ ;  /* 0x00009f001a057a10 */ /* 0x000fe40007ffe0ff */
[----:B------:R-:W-:Y:S01]  /*c1b0*/  SHF.L.U32 R31, R3, 0x1, RZ ;  /* 0x00000001031f7819 */ /* 0x000fe200000006ff */
[----:B------:R-:W-:Y:S01]  /*c1c0*/  HADD2.F32 R3, -RZ, R75.H1_H1 ;  /* 0x3000004bff037230 */ /* 0x000fe20000004100 */
[----:B------:R-:W-:-:S02]  /*c1d0*/  LOP3.LUT R0, R0, 0x38, R5, 0xf8, !PT ;  /* 0x0000003800007812 */ /* 0x000fc400078ef805 */
[----:B------:R-:W-:Y:S01]  /*c1e0*/  SHF.R.U32.HI R5, RZ, 0x10, R47 ;  /* 0x00000010ff057819 */ /* 0x000fe2000001162f */
[----:B-1----:R-:W1:Y:S01]  /*c1f0*/  LDS.128 R8, [R31+0x6100] ;  /* 0x006100001f087984 */ /* 0x002e620000000c00 */
[----:B------:R-:W-:Y:S02]  /*c200*/  LOP3.LUT R0, R6, R0, R7, 0xf6, !PT ;  /* 0x0000000006007212 */ /* 0x000fe400078ef607 */
[----:B------:R-:W-:Y:S01]  /*c210*/  SHF.R.U32.HI R22, RZ, 0x10, R45 ;  /* 0x00000010ff167819 */ /* 0x000fe2000001162d */
[----:B------:R-:W-:Y:S01]  /*c220*/  HADD2.F32 R28, -RZ, R5.H0_H0 ;  /* 0x20000005ff1c7230 */ /* 0x000fe20000004100 */
[----:B------:R-:W-:Y:S01]  /*c230*/  SHF.L.U32 R29, R0, 0x1, RZ ;  /* 0x00000001001d7819 */ /* 0x000fe200000006ff */
[----:B------:R-:W-:Y:S01]  /*c240*/  HADD2.F32 R0, -RZ, R75.H0_H0 ;  /* 0x2000004bff007230 */ /* 0x000fe20000004100 */
[----:B------:R-:W-:Y:S02]  /*c250*/  SHF.R.U32.HI R24, RZ, 0x10, R49 ;  /* 0x00000010ff187819 */ /* 0x000fe40000011631 */
[----:B------:R-:W-:Y:S01]  /*c260*/  SHF.R.U64 R33, R44, 0x10, R45 ;  /* 0x000000102c217819 */ /* 0x000fe2000000122d */
[----:B------:R-:W2:Y:S01]  /*c270*/  LDS.128 R12, [R29+0x6100] ;  /* 0x006100001d0c7984 */ /* 0x000ea20000000c00 */
[----:B------:R-:W-:-:S02]  /*c280*/  SHF.R.U64 R35, R46, 0x10, R47 ;  /* 0x000000102e237819 */ /* 0x000fc4000000122f */
[----:B------:R-:W-:Y:S02]  /*c290*/  SHF.R.U64 R36, R50, 0x10, R51 ;  /* 0x0000001032247819 */ /* 0x000fe40000001233 */
[----:B------:R-:W-:Y:S01]  /*c2a0*/  SHF.R.U64 R37, R48, 0x10, R49 ;  /* 0x0000001030257819 */ /* 0x000fe20000001231 */
        /* <DEDUP_REMOVED lines=71> */
.L_x_417:
[----:B------:R-:W-:Y:S05]  /*c720*/  BSYNC B0 ;  /* 0x0000000000007941 */ /* 0x000fea0003800000 */
.L_x_416:
        /* <DEDUP_REMOVED lines=13> */
[----:B------:R-:W-:Y:S01]  /*c800*/  IADD3 R5, R26, c[0x0][0x27c], RZ ;  /* 0x00009f001a057a10 */ /* 0x000fe20007ffe0ff */
[----:B------:R-:W-:Y:S01]  /*c810*/  HADD2.F32 R19, -RZ, R19.H0_H0 ;  /* 0x20000013ff137230 */ /* 0x000fe20000004100 */
        /* <DEDUP_REMOVED lines=16> */
[--C-:B-1----:R-:W-:Y:S02]  /*c920*/  HADD2.F32 R16, -RZ, R11.reuse.H0_H0 ;  /* 0x2000000bff107230 */ /* 0x102fe40000004100 */
[----:B------:R-:W-:Y:S02]  /*c930*/  HADD2.F32 R11, -RZ, R11.H1_H1 ;  /* 0x3000000bff0b7230 */ /* 0x000fe40000004100 */
[--C-:B------:R-:W-:Y:S01]  /*c940*/  HADD2.F32 R20, -RZ, R8.reuse.H0_H0 ;  /* 0x20000008ff147230 */ /* 0x100fe20000004100 */
[----:B------:R-:W-:Y:S01]  /*c950*/  FMUL.FTZ R7, R16, R0 ;  /* 0x0000000010077220 */ /* 0x000fe20000410000 */
[----:B------:R-:W-:Y:S02]  /*c960*/  HADD2.F32 R26, -RZ, R8.H1_H1 ;  /* 0x30000008ff1a7230 */ /* 0x000fe40000004100 */
[----:B------:R-:W-:-:S02]  /*c970*/  HADD2.F32 R17, -RZ, R9.H0_H0 ;  /* 0x20000009ff117230 */ /* 0x000fc40000004100 */
[--C-:B--2---:R-:W-:Y:S02]  /*c980*/  HADD2.F32 R5, -RZ, R15.reuse.H0_H0 ;  /* 0x2000000fff057230 */ /* 0x104fe40000004100 */
[----:B------:R-:W-:Y:S02]  /*c990*/  HADD2.F32 R15, -RZ, R15.H1_H1 ;  /* 0x3000000fff0f7230 */ /* 0x000fe40000004100 */
[----:B------:R-:W-:Y:S01]  /*c9a0*/  HADD2.F32 R8, -RZ, R13.H0_H0 ;  /* 0x2000000dff087230 */ /* 0x000fe20000004100 */
[C---:B------:R-:W-:Y:S01]  /*c9b0*/  FMUL.FTZ R6, R5.reuse, R0 ;  /* 0x0000000005067220 */ /* 0x040fe20000410000 */
[----:B------:R-:W-:Y:S01]  /*c9c0*/  HADD2.F32 R0, -RZ, R81.H0_H0 ;  /* 0x20000051ff007230 */ /* 0x000fe20000004100 */
[-C--:B------:R-:W-:Y:S01]  /*c9d0*/  FFMA.FTZ R31, R5, R3.reuse, R7 ;  /* 0x00000003051f7223 */ /* 0x080fe20000010007 */
[----:B------:R-:W-:Y:S01]  /*c9e0*/  HADD2.F32 R13, -RZ, R13.H1_H1 ;  /* 0x3000000dff0d7230 */ /* 0x000fe20000004100 */
[----:B------:R-:W-:Y:S01]  /*c9f0*/  FFMA.FTZ R33, R16, R3, -R6 ;  /* 0x0000000310217223 */ /* 0x000fe20000010806 */
[----:B------:R-:W-:Y:S01]  /*ca00*/  HADD2.F32 R3, -RZ, R81.H1_H1 ;  /* 0x30000051ff037230 */ /* 0x000fe20000004100 */
[-C--:B------:R-:W-:Y:S01]  /*ca10*/  FMUL.FTZ R6, R15, R28.reuse ;  /* 0x0000001c0f067220 */ /* 0x080fe20000410000 */
[----:B------:R-:W-:Y:S01]  /*ca20*/  HADD2.F32 R9, -RZ, R9.H1_H1 ;  /* 0x30000009ff097230 */ /* 0x000fe20000004100 */
[C---:B------:R-:W-:Y:S01]  /*ca30*/  FMUL.FTZ R5, R11.reuse, R28 ;  /* 0x0000001c0b057220 */ /* 0x040fe20000410000 */
[----:B------:R-:W-:Y:S01]  /*ca40*/  HADD2.F32 R7, -RZ, R25.H0_H0 ;  /* 0x20000019ff077230 */ /* 0x000fe20000004100 */
[-C--:B------:R-:W-:Y:S01]  /*ca50*/  FFMA.FTZ R28, R11, R19.reuse, -R6 ;  /* 0x000000130b1c7223 */ /* 0x080fe20000010806 */
[----:B------:R-:W-:Y:S01]  /*ca60*/  HADD2.F32 R11, -RZ, R22.H0_H0 ;  /* 0x20000016ff0b7230 */ /* 0x000fe20000004100 */
[CC--:B------:R-:W-:Y:S01]  /*ca70*/  FMUL.FTZ R6, R8.reuse, R0.reuse ;  /* 0x0000000008067220 */ /* 0x0c0fe20000410000 */
[--C-:B------:R-:W-:Y:S01]  /*ca80*/  HADD2.F32 R21, -RZ, R10.reuse.H0_H0 ;  /* 0x2000000aff157230 */ /* 0x100fe20000004100 */
[----:B------:R-:W-:Y:S01]  /*ca90*/  FMUL.FTZ R0, R17, R0 ;  /* 0x0000000011007220 */ /* 0x000fe20000410000 */
[----:B------:R-:W-:Y:S01]  /*caa0*/  HADD2.F32 R27, -RZ, R10.H1_H1 ;  /* 0x3000000aff1b7230 */ /* 0x000fe20000004100 */
[----:B------:R-:W-:Y:S01]  /*cab0*/  FFMA.FTZ R22, R15, R19, R5 ;  /* 0x000000130f167223 */ /* 0x000fe20000010005 */
[----:B------:R-:W-:Y:S01]  /*cac0*/  HADD2.F32 R18, -RZ, R12.H0_H0 ;  /* 0x2000000cff127230 */ /* 0x000fe20000004100 */
[----:B------:R-:W-:Y:S01]  /*cad0*/  FFMA.FTZ R19, R17, R3, -R6 ;  /* 0x0000000311137223 */ /* 0x000fe20000010806 */
[--C-:B------:R-:W-:Y:S01]  /*cae0*/  HADD2.F32 R10, -RZ, R14.reuse.H0_H0 ;  /* 0x2000000eff0a7230 */ /* 0x100fe20000004100 */
[----:B------:R-:W-:Y:S01]  /*caf0*/  FMUL.FTZ R6, R13, R11 ;  /* 0x0000000b0d067220 */ /* 0x000fe20000410000 */
[----:B------:R-:W-:Y:S01]  /*cb00*/  HADD2.F32 R24, -RZ, R14.H1_H1 ;  /* 0x3000000eff187230 */ /* 0x000fe20000004100 */
        /* <DEDUP_REMOVED lines=9> */
[----:B------:R-:W-:Y:S01]  /*cba0*/  HADD2.F32 R23, -RZ, R12.H1_H1 ;  /* 0x3000000cff177230 */ /* 0x000fe20000004100 */
[----:B------:R-:W-:Y:S01]  /*cbb0*/  FMUL.FTZ R7, R20, R3 ;  /* 0x0000000314077220 */ /* 0x000fe20000410000 */
[----:B------:R-:W-:Y:S01]  /*cbc0*/  F2FP.PACK_AB R15, R28, R33 ;  /* 0x000000211c0f723e */ /* 0x000fe200000000ff */
[-C--:B------:R-:W-:Y:S01]  /*cbd0*/  FMUL.FTZ R3, R10, R0.reuse ;  /* 0x000000000a037220 */ /* 0x080fe20000410000 */
[----:B------:R-:W-:Y:S01]  /*cbe0*/  F2FP.PACK_AB R13, R16, R19 ;  /* 0x00000013100d723e */ /* 0x000fe200000000ff */
[C---:B------:R-:W-:Y:S01]  /*cbf0*/  FMUL.FTZ R0, R21.reuse, R0 ;  /* 0x0000000015007220 */ /* 0x040fe20000410000 */
[----:B------:R-:W-:Y:S01]  /*cc00*/  F2FP.PACK_AB R11, R22, R31 ;  /* 0x0000001f160b723e */ /* 0x000fe200000000ff */
        /* <DEDUP_REMOVED lines=8> */
[----:B------:R-:W-:Y:S01]  /*cc90*/  FMUL.FTZ R6, R23, R3 ;  /* 0x0000000317067220 */ /* 0x000fe20000410000 */
[----:B------:R-:W-:Y:S01]  /*cca0*/  F2FP.PACK_AB R9, R9, R17 ;  /* 0x000000110909723e */ /* 0x000fe200000000ff */
[----:B------:R-:W-:-:S02]  /*ccb0*/  FMUL.FTZ R5, R26, R3 ;  /* 0x000000031a057220 */ /* 0x000fc40000410000 */
[-C--:B------:R-:W-:Y:S02]  /*ccc0*/  FMUL.FTZ R3, R24, R0.reuse ;  /* 0x0000000018037220 */ /* 0x080fe40000410000 */
[C---:B------:R-:W-:Y:S02]  /*ccd0*/  FMUL.FTZ R0, R27.reuse, R0 ;  /* 0x000000001b007220 */ /* 0x040fe40000410000 */
[-C--:B------:R-:W-:Y:S02]  /*cce0*/  FFMA.FTZ R6, R26, R7.reuse, -R6 ;  /* 0x000000071a067223 */ /* 0x080fe40000010806 */
[----:B------:R-:W-:Y:S02]  /*ccf0*/  FFMA.FTZ R3, R27, R8, -R3 ;  /* 0x000000081b037223 */ /* 0x000fe40000010803 */
[----:B------:R-:W-:Y:S01]  /*cd00*/  FFMA.FTZ R5, R23, R7, R5 ;  /* 0x0000000717057223 */ /* 0x000fe20000010005 */
[----:B------:R-:W-:Y:S01]  /*cd10*/  F2FP.PACK_AB R12, R6, R12 ;  /* 0x0000000c060c723e */ /* 0x000fe200000000ff */
[----:B------:R-:W-:Y:S01]  /*cd20*/  FFMA.FTZ R0, R24, R8, R0 ;  /* 0x0000000818007223 */ /* 0x000fe20000010000 */
[----:B------:R-:W-:-:S02]  /*cd30*/  F2FP.PACK_AB R14, R3, R14 ;  /* 0x0000000e030e723e */ /* 0x000fc400000000ff */
[----:B------:R-:W-:Y:S02]  /*cd40*/  F2FP.PACK_AB R8, R5, R18 ;  /* 0x000000120508723e */ /* 0x000fe400000000ff */
[----:B------:R-:W-:Y:S01]  /*cd50*/  F2FP.PACK_AB R10, R0, R10 ;  /* 0x0000000a000a723e */ /* 0x000fe200000000ff */
[----:B------:R1:W-:Y:S04]  /*cd60*/  STS.128 [R30+0x6100], R12 ;  /* 0x0061000c1e007388 */ /* 0x0003e80000000c00 */
[----:B------:R1:W-:Y:S02]  /*cd70*/  STS.128 [R29+0x6100], R8 ;  /* 0x006100081d007388 */ /* 0x0003e40000000c00 */
.L_x_405:
[----:B------:R-:W-:Y:S05]  /*cd80*/  BSYNC B2 ;  /* 0x0000000000027941 */ /* 0x000fea0003800000 */
.L_x_383:
[----:B------:R-:W-:Y:S01]  /*cd90*/  SHF.R.S32.HI R6, RZ, 0x4, R88 ;  /* 0x00000004ff067819 */ /* 0x000fe20000011458 */
[----:B------:R-:W-:Y:S01]  /*cda0*/  IMAD.SHL.U32 R7, R83, 0x40, RZ ;  /* 0x0000004053077824 */ /* 0x000fe200078e00ff */
[----:B------:R-:W-:-:S04]  /*cdb0*/  DEPBAR.LE SB0, 0x0 ;  /* 0x000080000000791a */ /* 0x000fc80000000000 */
[----:B---3--:R-:W-:Y:S01]  /*cdc0*/  LEA.HI R0, R88, R6, RZ, 0x1 ;  /* 0x0000000658007211 */ /* 0x008fe200078f08ff */
        /* <DEDUP_REMOVED lines=10> */
[----:B------:R-:W-:Y:S01]  /*ce70*/  IMAD.MOV.U32 R37, RZ, RZ, R93 ;  /* 0x000000ffff257224 */ /* 0x000fe200078e005d */
[----:B------:R-:W-:Y:S01]  /*ce80*/  BAR.SYNC.DEFER_BLOCKING 0x0 ;  /* 0x0000000000007b1d */ /* 0x000fe20000010000 */
        /* <DEDUP_REMOVED lines=11> */
[----:B------:R-:W-:-:S02]  /*cf40*/  LOP3.LUT R81, R8, R7, RZ, 0x3c, !PT ;  /* 0x0000000708517212 */ /* 0x000fc400078e3cff */
[----:B------:R-:W-:Y:S01]  /*cf50*/  ISETP.GE.AND P1, PT, R52, c[0x0][0x1d4], PT ;  /* 0x0000750034007a0c */ /* 0x000fe20003f26270 */
[----:B------:R-:W-:Y:S02]  /*cf60*/  IMAD R0, R6, 0x200, R0 ;  /* 0x0000020006007824 */ /* 0x000fe400078e0200 */
[----:B------:R-:W-:Y:S01]  /*cf70*/  IMAD.IADD R3, R81, 0x1, R3 ;  /* 0x0000000151037824 */ /* 0x000fe200078e0203 */
[C---:B------:R-:W-:Y:S01]  /*cf80*/  ISETP.LT.OR P3, PT, R73.reuse, 0x1, P1 ;  /* 0x000000014900780c */ /* 0x040fe20000f61670 */
[----:B------:R-:W-:Y:S01]  /*cf90*/  IMAD.SHL.U32 R212, R0, 0x2, RZ ;  /* 0x0000000200d47824 */ /* 0x000fe200078e00ff */
[----:B------:R-:W-:Y:S01]  /*cfa0*/  ISETP.LT.OR P4, PT, R73, 0x11, P1 ;  /* 0x000000114900780c */ /* 0x000fe20000f81670 */
[----:B------:R-:W-:Y:S01]  /*cfb0*/  IMAD.SHL.U32 R219, R3, 0x2, RZ ;  /* 0x0000000203db7824 */ /* 0x000fe200078e00ff */
[----:B------:R-:W-:Y:S01]  /*cfc0*/  ISETP.LT.OR P2, PT, R73, 0x21, P1 ;  /* 0x000000214900780c */ /* 0x000fe20000f41670 */
[----:B------:R-:W-:Y:S01]  /*cfd0*/  IMAD.WIDE.U32 R6, R208, c[0x0][0x208], RZ ;  /* 0x00008200d0067a25 */ /* 0x000fe200078e00ff */
[----:B------:R-:W-:Y:S01]  /*cfe0*/  LDSM.16.M88.4 R24, [R212+0x3900] ;  /* 0x00390000d418783b */ /* 0x000fe20000000200 */
[----:B------:R-:W-:-:S02]  /*cff0*/  IADD3 R0, R212, 0x3100, RZ ;  /* 0x00003100d4007810 */ /* 0x000fc40007ffe0ff */
[----:B------:R-:W-:Y:S01]  /*d000*/  IADD3 R223, R212, 0x3120, RZ ;  /* 0x00003120d4df7810 */ /* 0x000fe20007ffe0ff */
[----:B------:R-:W1:Y:S01]  /*d010*/  LDSM.16.M88.4 R12, [R219+0x6100] ;  /* 0x00610000db0c783b */ /* 0x000e620000000200 */
[----:B------:R-:W-:Y:S01]  /*d020*/  @P0 IADD3 R223, R0, -0x20, RZ ;  /* 0xffffffe000df0810 */ /* 0x000fe20007ffe0ff */
[----:B------:R-:W-:Y:S02]  /*d030*/  IMAD R0, R87, c[0x0][0x208], RZ ;  /* 0x0000820057007a24 */ /* 0x000fe400078e02ff */
[----:B------:R-:W2:Y:S01]  /*d040*/  LDSM.16.M88.4 R8, [R219+0x8100] ;  /* 0x00810000db08783b */ /* 0x000ea20000000200 */
[----:B------:R-:W-:Y:S01]  /*d050*/  IMAD.MOV.U32 R3, RZ, RZ, c[0x0][0x208] ;  /* 0x00008200ff037624 */ /* 0x000fe200078e00ff */
[----:B------:R-:W-:Y:S01]  /*d060*/  IADD3 R228, R223, 0x800, RZ ;  /* 0x00000800dfe47810 */ /* 0x000fe20007ffe0ff */
[----:B------:R-:W-:Y:S01]  /*d070*/  IMAD R0, R208, c[0x0][0x20c], R0 ;  /* 0x00008300d0007a24 */ /* 0x000fe200078e0200 */
[----:B------:R-:W3:Y:S01]  /*d080*/  LDSM.16.M88.4 R20, [R212+0x4100] ;  /* 0x00410000d414783b */ /* 0x000ee20000000200 */
[C---:B------:R-:W-:Y:S01]  /*d090*/  IMAD.SHL.U32 R54, R3.reuse, 0x20, RZ ;  /* 0x0000002003367824 */ /* 0x040fe200078e00ff */
[----:B------:R-:W-:Y:S01]  /*d0a0*/  SHF.L.U64.HI R5, R3, R211, c[0x0][0x20c] ;  /* 0x0000830003057619 */ /* 0x000fe200000102d3 */
[----:B------:R-:W-:Y:S01]  /*d0b0*/  IMAD.IADD R0, R7, 0x1, R0 ;  /* 0x0000000107007824 */ /* 0x000fe200078e0200 */
[----:B------:R-:W4:Y:S01]  /*d0c0*/  LDSM.16.M88.4 R28, [R212+0x3100] ;  /* 0x00310000d41c783b */ /* 0x000f220000000200 */
[----:B------:R-:W-:Y:S01]  /*d0d0*/  IMAD.WIDE.U32 R6, R6, 0x60, R36 ;  /* 0x0000006006067825 */ /* 0x000fe200078e0024 */
[----:B------:R-:W-:-:S02]  /*d0e0*/  IADD3 R227, R223, 0x1000, RZ ;  /* 0x00001000dfe37810 */ /* 0x000fc40007ffe0ff */
[----:B------:R-:W3:Y:S01]  /*d0f0*/  LDSM.16.M88.4 R16, [R212+0x4900] ;  /* 0x00490000d410783b */ /* 0x000ee20000000200 */
[----:B------:R-:W-:Y:S01]  /*d100*/  IMAD R0, R0, 0x60, RZ ;  /* 0x0000006000007824 */ /* 0x000fe200078e02ff */
[----:B------:R-:W-:Y:S01]  /*d110*/  IADD3 R226, R223, 0x1800, RZ ;  /* 0x00001800dfe27810 */ /* 0x000fe20007ffe0ff */
[--C-:B------:R-:W-:Y:S01]  /*d120*/  IMAD R222, R2, 0x2, R219.reuse ;  /* 0x0000000202de7824 */ /* 0x100fe200078e02db */
[----:B------:R-:W3:Y:S01]  /*d130*/  LDSM.16.M88.4 R32, [R212+0x5100] ;  /* 0x00510000d420783b */ /* 0x000ee20000000200 */
[----:B------:R-:W-:Y:S01]  /*d140*/  IMAD.IADD R0, R7, 0x1, R0 ;  /* 0x0000000107007824 */ /* 0x000fe200078e0200 */
[----:B------:R-:W-:Y:S01]  /*d150*/  IADD3 R225, R223, 0x2000, RZ ;  /* 0x00002000dfe17810 */ /* 0x000fe20007ffe0ff */
[----:B------:R-:W-:Y:S01]  /*d160*/  IMAD R220, R4, 0x2, R219 ;  /* 0x0000000204dc7824 */ /* 0x000fe200078e02db */
[----:B------:R-:W-:Y:S03]  /*d170*/  LDSM.16.M88.4 R44, [R223] ;  /* 0x00000000df2c783b */ /* 0x000fe60000000200 */
[----:B------:R-:W-:Y:S01]  /*d180*/  IMAD R221, R2, 0x2, R220 ;  /* 0x0000000202dd7824 */ /* 0x000fe200078e02dc */
[----:B------:R-:W-:Y:S04]  /*d190*/  LDSM.16.M88.4 R40, [R223+0x800] ;  /* 0x00080000df28783b */ /* 0x000fe80000000200 */
[----:B------:R-:W-:Y:S01]  /*d1a0*/  LDSM.16.M88.4 R36, [R223+0x1000] ;  /* 0x00100000df24783b */ /* 0x000fe20000000200 */
[-C--:B-1----:R-:W-:Y:S08]  /*d1b0*/  HMMA.16816.F32 R140, R12, R24.reuse, RZ ;  /* 0x000000180c8c723c */ /* 0x082ff000000018ff */
[C---:B--2---:R-:W-:Y:S08]  /*d1c0*/  HMMA.16816.F32 R48, R8.reuse, R24, RZ ;  /* 0x000000180830723c */ /* 0x044ff000000018ff */
[-C--:B------:R-:W-:Y:S08]  /*d1d0*/  HMMA.16816.F32 R100, R8, R26.reuse, RZ ;  /* 0x0000001a0864723c */ /* 0x080ff000000018ff */
[----:B-----5:R-:W-:Y:S01]  /*d1e0*/  HMMA.16816.F32 R148, R12, R26, RZ ;  /* 0x0000001a0c94723c */ /* 0x020fe200000018ff */
[----:B------:R-:W1:Y:S07]  /*d1f0*/  LDSM.16.M88.4 R24, [R212+0x5900] ;  /* 0x00590000d418783b */ /* 0x000e6e0000000200 */
[-C--:B---3--:R-:W-:Y:S08]  /*d200*/  HMMA.16816.F32 R96, R8, R22.reuse, RZ ;  /* 0x000000160860723c */ /* 0x088ff000000018ff */
[C---:B------:R-:W-:Y:S07]  /*d210*/  HMMA.16816.F32 R144, R12.reuse, R22, RZ ;  /* 0x000000160c90723c */ /* 0x040fee00000018ff */
[C---:B------:R-:W-:Y:S01]  /*d220*/  LEA R22, P0, R6.reuse, c[0x0][0x1f8], 0x1 ;  /* 0x00007e0006167a11 */ /* 0x040fe200078008ff */
[----:B------:R-:W-:Y:S03]  /*d230*/  HMMA.16816.F32 R136, R12, R20, RZ ;  /* 0x000000140c88723c */ /* 0x000fe600000018ff */
[----:B------:R-:W-:Y:S01]  /*d240*/  LEA.HI.X R23, R6, c[0x0][0x1fc], R0, 0x1, P0 ;  /* 0x00007f0006177a11 */ /* 0x000fe200000f0c00 */
[----:B------:R-:W-:-:S04]  /*d250*/  IMAD.MOV.U32 R0, RZ, RZ, 0x40 ;  /* 0x00000040ff007424 */ /* 0x000fc800078e00ff */
[----:B------:R-:W-:Y:S07]  /*d260*/  HMMA.16816.F32 R68, R8, R20, RZ ;  /* 0x000000140844723c */ /* 0x000fee00000018ff */
[----:B------:R-:W-:Y:S01]  /*d270*/  IADD3 R20, P0, R54, R22, RZ ;  /* 0x0000001636147210 */ /* 0x000fe20007f1e0ff */
[----:B----4-:R-:W-:Y:S04]  /*d280*/  HMMA.16816.F32 R180, R12, R28, RZ ;  /* 0x0000001c0cb4723c */ /* 0x010fe800000018ff */
[----:B------:R-:W-:-:S04]  /*d290*/  IMAD.X R21, R5, 0x1, R23, P0 ;  /* 0x0000000105157824 */ /* 0x000fc800000e0617 */
[C---:B------:R-:W-:Y:S08]  /*d2a0*/  HMMA.16816.F32 R152, R12.reuse, R30, RZ ;  /* 0x0000001e0c98723c */ /* 0x040ff000000018ff */
[C---:B------:R-:W-:Y:S08]  /*d2b0*/  HMMA.16816.F32 R132, R12.reuse, R16, RZ ;  /* 0x000000100c84723c */ /* 0x040ff000000018ff */
[C---:B------:R-:W-:Y:S08]  /*d2c0*/  HMMA.16816.F32 R156, R12.reuse, R18, RZ ;  /* 0x000000120c9c723c */ /* 0x040ff000000018ff */
[C---:B------:R-:W-:Y:S08]  /*d2d0*/  HMMA.16816.F32 R124, R12.reuse, R32, RZ ;  /* 0x000000200c7c723c */ /* 0x040ff000000018ff */
[C---:B------:R-:W-:Y:S08]  /*d2e0*/  HMMA.16816.F32 R168, R12.reuse, R34, RZ ;  /* 0x000000220ca8723c */ /* 0x040ff000000018ff */
[C---:B-1----:R-:W-:Y:S08]  /*d2f0*/  HMMA.16816.F32 R116, R12.reuse, R24, RZ ;  /* 0x000000180c74723c */ /* 0x042ff000000018ff */
[----:B------:R-:W-:Y:S07]  /*d300*/  HMMA.16816.F32 R108, R12, R26, RZ ;  /* 0x0000001a0c6c723c */ /* 0x000fee00000018ff */
[-C--:B------:R-:W-:Y:S01]  /*d310*/  IADD3 R12, P0, R20, R54.reuse, RZ ;  /* 0x00000036140c7210 */ /* 0x080fe20007f1e0ff */
[----:B------:R-:W-:Y:S04]  /*d320*/  HMMA.16816.F32 R56, R8, R28, RZ ;  /* 0x0000001c0838723c */ /* 0x000fe800000018ff */
[----:B------:R-:W-:Y:S01]  /*d330*/  IMAD.X R13, R21, 0x1, R5, P0 ;  /* 0x00000001150d7824 */ /* 0x000fe200000e0605 */
[----:B------:R-:W-:-:S03]  /*d340*/  IADD3 R6, P0, R12, R54, RZ ;  /* 0x000000360c067210 */ /* 0x000fc60007f1e0ff */
[----:B------:R-:W-:Y:S01]  /*d350*/  HMMA.16816.F32 R92, R8, R30, RZ ;  /* 0x0000001e085c723c */ /* 0x000fe200000018ff */
[----:B------:R-:W-:Y:S01]  /*d360*/  LDSM.16.M88.4 R28, [R223+0x2000] ;  /* 0x00200000df1c783b */ /* 0x000fe20000000200 */
[----:B------:R-:W-:Y:S01]  /*d370*/  IMAD.X R7, R13, 0x1, R5, P0 ;  /* 0x000000010d077824 */ /* 0x000fe200000e0605 */
[----:B------:R-:W-:-:S05]  /*d380*/  IADD3 R14, P0, R6, R54, RZ ;  /* 0x00000036060e7210 */ /* 0x000fca0007f1e0ff */
[----:B------:R-:W-:Y:S01]  /*d390*/  HMMA.16816.F32 R64, R8, R16, RZ ;  /* 0x000000100840723c */ /* 0x000fe200000018ff */
[----:B------:R-:W-:-:S07]  /*d3a0*/  IMAD.X R15, R7, 0x1, R5, P0 ;  /* 0x00000001070f7824 */ /* 0x000fce00000e0605 */
[C---:B------:R-:W-:Y:S01]  /*d3b0*/  HMMA.16816.F32 R128, R8.reuse, R18, RZ ;  /* 0x000000120880723c */ /* 0x040fe200000018ff */
[----:B------:R-:W1:Y:S07]  /*d3c0*/  LDSM.16.M88.4 R16, [R222+0x8100] ;  /* 0x00810000de10783b */ /* 0x000e6e0000000200 */
[C---:B------:R-:W-:Y:S08]  /*d3d0*/  HMMA.16816.F32 R60, R8.reuse, R32, RZ ;  /* 0x00000020083c723c */ /* 0x040ff000000018ff */
[C---:B------:R-:W-:Y:S01]  /*d3e0*/  HMMA.16816.F32 R120, R8.reuse, R34, RZ ;  /* 0x000000220878723c */ /* 0x040fe200000018ff */
[----:B------:R-:W2:Y:S07]  /*d3f0*/  LDSM.16.M88.4 R32, [R223+0x1800] ;  /* 0x00180000df20783b */ /* 0x000eae0000000200 */
[C---:B------:R-:W-:Y:S08]  /*d400*/  HMMA.16816.F32 R76, R8.reuse, R24, RZ ;  /* 0x00000018084c723c */ /* 0x040ff000000018ff */
[----:B------:R-:W-:Y:S01]  /*d410*/  HMMA.16816.F32 R112, R8, R26, RZ ;  /* 0x0000001a0870723c */ /* 0x000fe200000018ff */
[----:B------:R-:W3:Y:S04]  /*d420*/  LDSM.16.M88.4 R24, [R223+0x2800] ;  /* 0x00280000df18783b */ /* 0x000ee80000000200 */
[----:B------:R-:W4:Y:S04]  /*d430*/  LDSM.16.M88.4 R8, [R222+0x6100] ;  /* 0x00610000de08783b */ /* 0x000f280000000200 */
[----:B------:R-:W-:Y:S01]  /*d440*/  @!PT LDS RZ, [RZ] ;  /* 0x00000000fffff984 */ /* 0x000fe20000000800 */
[----:B------:R-:W-:Y:S01]  /*d450*/  @!PT LDS RZ, [RZ] ;  /* 0x00000000fffff984 */ /* 0x000fe20000000800 */
[----:B------:R-:W-:Y:S01]  /*d460*/  @!PT LDS RZ, [RZ] ;  /* 0x00000000fffff984 */ /* 0x000fe20000000800 */
[----:B------:R2:W-:Y:S01]  /*d470*/  LDGSTS.E.BYPASS.LTC128B.128 [R231+0x100], [R22.64], !P3 ;  /* 0x0010000016e77fae */ /* 0x0005e2000d901d48 */
[C---:B------:R-:W-:Y:S01]  /*d480*/  ISETP.LT.OR P3, PT, R73.reuse, 0x41, P1 ;  /* 0x000000414900780c */ /* 0x040fe20000f61670 */
[----:B-1----:R-:W-:Y:S02]  /*d490*/  HMMA.16816.F32 R104, R16, R44, R56 ;  /* 0x0000002c1068723c */ /* 0x002fe40000001838 */
[----:B------:R1:W-:Y:S01]  /*d4a0*/  LDGSTS.E.BYPASS.LTC128B.128 [R231+0x900], [R20.64], !P4 ;  /* 0x0090000014e77fae */ /* 0x0003e2000e101d48 */
[----:B------:R-:W-:-:S02]  /*d4b0*/  ISETP.LT.OR P4, PT, R73, 0x31, P1 ;  /* 0x000000314900780c */ /* 0x000fc40000f81670 */
[----:B------:R-:W-:Y:S01]  /*d4c0*/  ISETP.LT.OR P1, PT, R73, 0x51, P1 ;  /* 0x000000514900780c */ /* 0x000fe20000f21670 */
[----:B------:R1:W-:Y:S01]  /*d4d0*/  LDGSTS.E.BYPASS.LTC128B.128 [R231+0x1100], [R12.64], !P2 ;  /* 0x011000000ce77fae */ /* 0x0003e2000d101d48 */
[----:B------:R-:W-:Y:S01]  /*d4e0*/  LOP3.LUT P2, RZ, R83, 0x4, RZ, 0xc0, !PT ;  /* 0x0000000453ff7812 */ /* 0x000fe2000784c0ff */
[----:B------:R-:W-:Y:S03]  /*d4f0*/  HMMA.16816.F32 R84, R16, R40, R48 ;  /* 0x000000281054723c */ /* 0x000fe60000001830 */
[----:B------:R-:W-:-:S05]  /*d500*/  SEL R0, R0, 0xffffffc0, !P2 ;  /* 0xffffffc000007807 */ /* 0x000fca0005000000 */
[----:B------:R1:W-:Y:S01]  /*d510*/  LDGSTS.E.BYPASS.LTC128B.128 [R231+0x1900], [R6.64], !P4 ;  /* 0x0190000006e77fae */ /* 0x0003e2000e101d48 */
[----:B------:R-:W-:Y:S01]  /*d520*/  IMAD.IADD R218, R212, 0x1, R0 ;  /* 0x00000001d4da7824 */ /* 0x000fe200078e0200 */
[C---:B------:R-:W-:Y:S01]  /*d530*/  HMMA.16816.F32 R68, R16.reuse, R36, R68 ;  /* 0x000000241044723c */ /* 0x040fe20000001844 */
[----:B------:R-:W-:Y:S01]  /*d540*/  IMAD.IADD R217, R0, 0x1, R223 ;  /* 0x0000000100d97824 */ /* 0x000fe200078e02df */
[----:B------:R4:W-:Y:S06]  /*d550*/  LDGSTS.E.BYPASS.LTC128B.128 [R231+0x2100], [R14.64], !P3 ;  /* 0x021000000ee77fae */ /* 0x0009ec000d901d48 */
[C---:B--2---:R-:W-:Y:S08]  /*d560*/  HMMA.16816.F32 R64, R16.reuse, R32, R64 ;  /* 0x000000201040723c */ /* 0x044ff00000001840 */
[C---:B---3--:R-:W-:Y:S08]  /*d570*/  HMMA.16816.F32 R76, R16.reuse, R24, R76 ;  /* 0x00000018104c723c */ /* 0x048ff0000000184c */
[----:B------:R-:W-:Y:S01]  /*d580*/  HMMA.16816.F32 R92, R16, R46, R92 ;  /* 0x0000002e105c723c */ /* 0x000fe2000000185c */
[----:B-1----:R-:W-:-:S05]  /*d590*/  IADD3 R6, P0, R14, R54, RZ ;  /* 0x000000360e067210 */ /* 0x002fca0007f1e0ff */
[----:B------:R-:W-:Y:S01]  /*d5a0*/  IMAD.X R7, R15, 0x1, R5, P0 ;  /* 0x000000010f077824 */ /* 0x000fe200000e0605 */
[----:B------:R-:W-:Y:S01]  /*d5b0*/  ISETP.GT.AND P0, PT, R208, R224, PT ;  /* 0x000000e0d000720c */ /* 0x000fe20003f04270 */
[C---:B----4-:R-:W-:Y:S01]  /*d5c0*/  HMMA.16816.F32 R12, R16.reuse, R28, R60 ;  /* 0x0000001c100c723c */ /* 0x050fe2000000183c */
[----:B------:R-:W-:Y:S02]  /*d5d0*/  IADD3 R224, R223, 0x2800, RZ ;  /* 0x00002800dfe07810 */ /* 0x000fe40007ffe0ff */
[----:B------:R1:W-:Y:S04]  /*d5e0*/  LDGSTS.E.BYPASS.LTC128B.128 [R231+0x2900], [R6.64], !P1 ;  /* 0x0290000006e77fae */ /* 0x0003e8000c901d48 */
[----:B------:R-:W-:Y:S01]  /*d5f0*/  LDSM.16.M88.4 R20, [R220+0x8100] ;  /* 0x00810000dc14783b */ /* 0x000fe20000000200 */
[C---:B------:R-:W-:Y:S03]  /*d600*/  HMMA.16816.F32 R100, R16.reuse, R42, R100 ;  /* 0x0000002a1064723c */ /* 0x040fe60000001864 */
[----:B------:R-:W2:Y:S04]  /*d610*/  LDSM.16.M88.4 R72, [R218+0x5100] ;  /* 0x00510000da48783b */ /* 0x000ea80000000200 */
[----:B------:R-:W3:Y:S01]  /*d620*/  LDSM.16.M88.4 R56, [R218+0x3900] ;  /* 0x00390000da38783b */ /* 0x000ee20000000200 */
[C---:B------:R-:W-:Y:S03]  /*d630*/  HMMA.16816.F32 R96, R16.reuse, R38, R96 ;  /* 0x000000261060723c */ /* 0x040fe60000001860 */
[----:B------:R-:W4:Y:S04]  /*d640*/  LDSM.16.M88.4 R88, [R218+0x5900] ;  /* 0x00590000da58783b */ /* 0x000f280000000200 */
[----:B------:R-:W-:Y:S01]  /*d650*/  LDSM.16.M88.4 R60, [R218+0x3100] ;  /* 0x00310000da3c783b */ /* 0x000fe20000000200 */
[C---:B------:R-:W-:Y:S03]  /*d660*/  HMMA.16816.F32 R176, R16.reuse, R34, R128 ;  /* 0x0000002210b0723c */ /* 0x040fe60000001880 */
[----:B------:R-:W-:Y:S04]  /*d670*/  LDSM.16.M88.4 R52, [R218+0x4100] ;  /* 0x00410000da34783b */ /* 0x000fe80000000200 */
[----:B------:R-:W-:Y:S01]  /*d680*/  LDSM.16.M88.4 R48, [R218+0x4900] ;  /* 0x00490000da30783b */ /* 0x000fe20000000200 */
[C---:B------:R-:W-:Y:S03]  /*d690*/  HMMA.16816.F32 R192, R16.reuse, R30, R120 ;  /* 0x0000001e10c0723c */ /* 0x040fe60000001878 */
[----:B------:R-:W0:Y:S05]  /*d6a0*/  LDGDEPBAR ;  /* 0x00000000000079af */ /* 0x000e2a0000000000 */
[----:B------:R-:W-:Y:S01]  /*d6b0*/  HMMA.16816.F32 R172, R16, R26, R112 ;  /* 0x0000001a10ac723c */ /* 0x000fe20000001870 */
[----:B------:R-:W1:Y:S07]  /*d6c0*/  LDSM.16.M88.4 R16, [R220+0x6100] ;  /* 0x00610000dc10783b */ /* 0x000e6e0000000200 */
[C---:B------:R-:W-:Y:S08]  /*d6d0*/  HMMA.16816.F32 R184, R8.reuse, R40, R140 ;  /* 0x0000002808b8723c */ /* 0x040ff0000000188c */
[C---:B------:R-:W-:Y:S08]  /*d6e0*/  HMMA.16816.F32 R188, R8.reuse, R36, R136 ;  /* 0x0000002408bc723c */ /* 0x040ff00000001888 */
[C---:B------:R-:W-:Y:S08]  /*d6f0*/  HMMA.16816.F32 R200, R8.reuse, R28, R124 ;  /* 0x0000001c08c8723c */ /* 0x040ff0000000187c */
[C---:B------:R-:W-:Y:S01]  /*d700*/  HMMA.16816.F32 R136, R8.reuse, R42, R148 ;  /* 0x0000002a0888723c */ /* 0x040fe20000001894 */
[----:B------:R-:W-:Y:S07]  /*d710*/  LDSM.16.M88.4 R40, [R217+0x800] ;  /* 0x00080000d928783b */ /* 0x000fee0000000200 */
        /* <DEDUP_REMOVED lines=8> */
[C---:B------:R-:W-:Y:S08]  /*d7a0*/  HMMA.16816.F32 R204, R8.reuse, R24, R116 ;  /* 0x0000001808cc723c */ /* 0x040ff00000001874 */
[C---:B------:R-:W-:Y:S01]  /*d7b0*/  HMMA.16816.F32 R168, R8.reuse, R30, R168 ;  /* 0x0000001e08a8723c */ /* 0x040fe200000018a8 */
[----:B------:R-:W-:Y:S07]  /*d7c0*/  LDSM.16.M88.4 R28, [R217+0x2000] ;  /* 0x00200000d91c783b */ /* 0x000fee0000000200 */
[----:B------:R-:W-:Y:S01]  /*d7d0*/  HMMA.16816.F32 R164, R8, R26, R108 ;  /* 0x0000001a08a4723c */ /* 0x000fe2000000186c */
[----:B------:R-:W-:Y:S04]  /*d7e0*/  LDSM.16.M88.4 R8, [R221+0x8100] ;  /* 0x00810000dd08783b */ /* 0x000fe80000000200 */
[----:B------:R-:W-:Y:S03]  /*d7f0*/  LDSM.16.M88.4 R24, [R217+0x2800] ;  /* 0x00280000d918783b */ /* 0x000fe60000000200 */
[----:B--2---:R-:W-:Y:S01]  /*d800*/  HMMA.16816.F32 R132, R20, R72, R12 ;  /* 0x000000481484723c */ /* 0x004fe2000000180c */
[----:B------:R-:W2:Y:S01]  /*d810*/  LDSM.16.M88.4 R12, [R221+0x6100] ;  /* 0x00610000dd0c783b */ /* 0x000ea20000000200 */
[----:B------:R-:W-:-:S06]  /*d820*/  DEPBAR.LE SB0, 0x0 ;  /* 0x000080000000791a */ /* 0x000fcc0000000000 */
[C---:B---3--:R-:W-:Y:S08]  /*d830*/  HMMA.16816.F32 R152, R20.reuse, R56, R84 ;  /* 0x000000381498723c */ /* 0x048ff00000001854 */
[----:B----4-:R-:W-:Y:S08]  /*d840*/  HMMA.16816.F32 R128, R20, R88, R76 ;  /* 0x000000581480723c */ /* 0x010ff0000000184c */
[----:B-1----:R-:W-:Y:S08]  /*d850*/  HMMA.16816.F32 R84, R16, R56, R184 ;  /* 0x000000381054723c */ /* 0x002ff000000018b8 */
[C---:B------:R-:W-:Y:S08]  /*d860*/  HMMA.16816.F32 R148, R20.reuse, R52, R68 ;  /* 0x000000341494723c */ /* 0x040ff00000001844 */
[C---:B------:R-:W-:Y:S08]  /*d870*/  HMMA.16816.F32 R140, R20.reuse, R48, R64 ;  /* 0x00000030148c723c */ /* 0x040ff00000001840 */
        /* <DEDUP_REMOVED lines=18> */
[C---:B--2---:R-:W-:Y:S08]  /*d9a0*/  HMMA.16816.F32 R88, R12.reuse, R40, R84 ;  /* 0x000000280c58723c */ /* 0x044ff00000001854 */
        /* <DEDUP_REMOVED lines=22> */
[----:B------:R-:W-:Y:S01]  /*db10*/  HMMA.16816.F32 R48, R12, R26, R16 ;  /* 0x0000001a0c30723c */ /* 0x000fe20000001810 */
[----:B------:R-:W-:Y:S06]  /*db20*/  BAR.SYNC.DEFER_BLOCKING 0x0 ;  /* 0x0000000000007b1d */ /* 0x000fec0000010000 */
[----:B------:R-:W-:Y:S05]  /*db30*/  @!P0 BRA `(.L_x_418) ;  /* 0x000001d000008947 */ /* 0x000fea0003800000 */
[----:B------:R-:W-:-:S04]  /*db40*/  IADD3 R0, R245, -0x2, RZ ;  /* 0xfffffffef5007810 */ /* 0x000fc80007ffe0ff */
[----:B------:R-:W-:Y:S01]  /*db50*/  SHF.R.S32.HI R5, RZ, 0x1f, R0 ;  /* 0x0000001fff057819 */ /* 0x000fe20000011400 */
[----:B------:R-:W-:Y:S02]  /*db60*/  IMAD R3, R216, R0, RZ ;  /* 0x00000000d8037224 */ /* 0x000fe400078e02ff */
[----:B------:R-:W-:Y:S01]  /*db70*/  IMAD.WIDE.U32 R6, R0, R232, R238 ;  /* 0x000000e800067225 */ /* 0x000fe200078e00ee */
[----:B------:R-:W-:-:S03]  /*db80*/  SHF.L.U64.HI R0, R230, R211, c[0x0][0x1e4] ;  /* 0x00007900e6007619 */ /* 0x000fc600000102d3 */
[----:B------:R-:W-:Y:S01]  /*db90*/  IMAD R3, R5, R232, R3 ;  /* 0x000000e805037224 */ /* 0x000fe200078e0203 */
[----:B------:R-:W-:Y:S01]  /*dba0*/  LEA R14, P0, R6, c[0x0][0x1c8], 0x1 ;  /* 0x00007200060e7a11 */ /* 0x000fe200078008ff */
[----:B------:R-:W-:Y:S02]  /*dbb0*/  IMAD.SHL.U32 R5, R230, 0x20, RZ ;  /* 0x00000020e6057824 */ /* 0x000fe400078e00ff */
[----:B------:R-:W-:-:S03]  /*dbc0*/  IMAD.IADD R3, R7, 0x1, R3 ;  /* 0x0000000107037824 */ /* 0x000fc600078e0203 */
[C---:B------:R-:W-:Y:S02]  /*dbd0*/  IADD3 R12, P1, R5.reuse, R14, RZ ;  /* 0x0000000e050c7210 */ /* 0x040fe40007f3e0ff */
        /* <DEDUP_REMOVED lines=16> */
[----:B-1----:R-:W-:-:S05]  /*dce0*/  IADD3 R14, P0, R5, R6, RZ ;  /* 0x00000006050e7210 */ /* 0x002fca0007f1e0ff */
[----:B------:R-:W-:-:S05]  /*dcf0*/  IMAD.X R15, R0, 0x1, R7, P0 ;  /* 0x00000001000f7824 */ /* 0x000fca00000e0607 */
[----:B------:R2:W-:Y:S03]  /*dd00*/  LDGSTS.E.BYPASS.LTC128B.128 [R231+0x5900], [R14.64], !P5 ;  /* 0x059000000ee77fae */ /* 0x0005e6000e901d48 */
.L_x_418:
[----:B------:R-:W-:Y:S01]  /*dd10*/  LOP3.LUT R0, R210, 0xffffffe0, RZ, 0xc0, !PT ;  /* 0xffffffe0d2007812 */ /* 0x000fe200078ec0ff */
[----:B------:R-:W-:Y:S01]  /*dd20*/  ULDC UR7, c[0x0][0x324] ;  /* 0x0000c90000077ab9 */ /* 0x000fe20000000800 */
[----:B------:R-:W-:Y:S01]  /*dd30*/  LEA.HI R3, R214, R215, RZ, 0x2 ;  /* 0x000000d7d6037211 */ /* 0x000fe200078f10ff */
[----:B------:R-:W-:Y:S01]  /*dd40*/  ULOP3.LUT UR7, URZ, UR7, URZ, 0x33, !UPT ;  /* 0x000000073f077292 */ /* 0x000fe2000f8e333f */
[----:B------:R-:W-:Y:S01]  /*dd50*/  SHF.R.S32.HI R5, RZ, 0x1f, R213 ;  /* 0x0000001fff057819 */ /* 0x000fe200000114d5 */
[----:B------:R-:W-:Y:S01]  /*dd60*/  IMAD.IADD R0, R215, 0x1, -R0 ;  /* 0x00000001d7007824 */ /* 0x000fe200078e0a00 */
[----:B------:R-:W-:Y:S01]  /*dd70*/  LOP3.LUT R3, R3, 0xfffffffc, RZ, 0xc0, !PT ;  /* 0xfffffffc03037812 */ /* 0x000fe200078ec0ff */
[----:B------:R-:W0:Y:S01]  /*dd80*/  LDGDEPBAR ;  /* 0x00000000000079af */ /* 0x000e220000000000 */
[----:B------:R-:W-:Y:S02]  /*dd90*/  LEA.HI R5, R5, R213, RZ, 0x2 ;  /* 0x000000d505057211 */ /* 0x000fe400078f10ff */
[----:B--2---:R-:W-:Y:S01]  /*dda0*/  SHF.R.S32.HI R7, RZ, 0x1f, R0 ;  /* 0x0000001fff077819 */ /* 0x004fe20000011400 */
[----:B------:R-:W-:Y:S01]  /*ddb0*/  IMAD.IADD R3, R215, 0x1, -R3 ;  /* 0x00000001d7037824 */ /* 0x000fe200078e0a03 */
[----:B------:R-:W-:-:S02]  /*ddc0*/  LOP3.LUT R6, R5, 0xffffffc, RZ, 0xc0, !PT ;  /* 0x0ffffffc05067812 */ /* 0x000fc400078ec0ff */
[----:B------:R-:W-:Y:S02]  /*ddd0*/  LEA.HI R7, R7, R0, RZ, 0x2 ;  /* 0x0000000007077211 */ /* 0x000fe400078f10ff */
[----:B------:R-:W-:Y:S01]  /*dde0*/  LEA.HI R5, R3, R3, RZ, 0x1 ;  /* 0x0000000303057211 */ /* 0x000fe200078f08ff */
[----:B------:R-:W-:Y:S01]  /*ddf0*/  IMAD.IADD R8, R213, 0x1, -R6 ;  /* 0x00000001d5087824 */ /* 0x000fe200078e0a06 */
[----:B------:R-:W-:Y:S02]  /*de00*/  LEA.HI.SX32 R6, R7, R209, 0x1e ;  /* 0x000000d107067211 */ /* 0x000fe400078ff2ff */
[C---:B------:R-:W-:Y:S01]  /*de10*/  LOP3.LUT R10, R5.reuse, 0x1ffffffe, RZ, 0xc0, !PT ;  /* 0x1ffffffe050a7812 */ /* 0x040fe200078ec0ff */
[----:B------:R-:W-:Y:S01]  /*de20*/  IMAD.SHL.U32 R9, R5, 0x20, RZ ;  /* 0x0000002005097824 */ /* 0x000fe200078e00ff */
[----:B------:R-:W-:Y:S01]  /*de30*/  ISETP.NE.AND P0, PT, R237, 0x1, PT ;  /* 0x00000001ed00780c */ /* 0x000fe20003f05270 */
[----:B------:R-:W-:Y:S02]  /*de40*/  IMAD R5, R8, 0x10, R6 ;  /* 0x0000001008057824 */ /* 0x000fe400078e0206 */
[----:B------:R-:W-:Y:S01]  /*de50*/  IMAD.IADD R8, R3, 0x1, -R10 ;  /* 0x0000000103087824 */ /* 0x000fe200078e0a0a */
[----:B------:R-:W-:-:S05]  /*de60*/  LOP3.LUT R6, R9, 0xffffffc0, RZ, 0xc0, !PT ;  /* 0xffffffc009067812 */ /* 0x000fca00078ec0ff */
[----:B------:R-:W-:-:S04]  /*de70*/  IMAD.IADD R3, R6, 0x1, R5 ;  /* 0x0000000106037824 */ /* 0x000fc800078e0205 */
[----:B------:R-:W-:-:S04]  /*de80*/  IMAD R9, R8, 0x8, R3 ;  /* 0x0000000808097824 */ /* 0x000fc800078e0203 */
[----:B------:R-:W-:Y:S01]  /*de90*/  @P0 IMAD.HI.U32 R3, R9, c[0x0][0x2c8], RZ ;  /* 0x0000b20009030a27 */ /* 0x000fe200078e00ff */
[----:B------:R1:W-:Y:S04]  /*dea0*/  STL [R1+0x60], R9 ;  /* 0x0000600901007387 */ /* 0x0003e80000100800 */
[----:B-1----:R-:W-:Y:S02]  /*deb0*/  @P0 SHF.R.U32.HI R9, RZ, c[0x0][0x2cc], R3 ;  /* 0x0000b300ff090a19 */ /* 0x002fe40000011603 */
[----:B------:R-:W-:-:S03]  /*dec0*/  LOP3.LUT R3, R7, 0x7ffffffc, RZ, 0xc0, !PT ;  /* 0x7ffffffc07037812 */ /* 0x000fc600078ec0ff */
[----:B------:R-:W1:Y:S02]  /*ded0*/  SHFL.IDX PT, R6, R9, RZ, 0x1c1f ;  /* 0x001c1fff09067589 */ /* 0x000e6400000e0000 */
[----:B------:R-:W-:Y:S01]  /*dee0*/  IMAD.IADD R3, R0, 0x1, -R3 ;  /* 0x0000000100037824 */ /* 0x000fe200078e0a03 */
[----:B------:R-:W-:-:S03]  /*def0*/  IADD3 R0, R235, 0x1, R80 ;  /* 0x00000001eb007810 */ /* 0x000fc60007ffe050 */
[----:B------:R-:W-:-:S04]  /*df00*/  IMAD.SHL.U32 R8, R3, 0x2, RZ ;  /* 0x0000000203087824 */ /* 0x000fc800078e00ff */
[--C-:B------:R-:W-:Y:S01]  /*df10*/  IMAD.IADD R13, R80, 0x1, -R8.reuse ;  /* 0x00000001500d7824 */ /* 0x100fe200078e0a08 */
[----:B------:R2:W-:Y:S01]  /*df20*/  STL [R1+0x30], R8 ;  /* 0x0000300801007387 */ /* 0x0005e20000100800 */
[----:B------:R-:W-:Y:S02]  /*df30*/  IADD3 R0, -R234, R0, -R8 ;  /* 0x00000000ea007210 */ /* 0x000fe40007ffe908 */
[----:B------:R-:W-:Y:S02]  /*df40*/  IADD3 R11, -R8, R235, R80 ;  /* 0x000000eb080b7210 */ /* 0x000fe40007ffe150 */
[C---:B------:R-:W-:Y:S02]  /*df50*/  IADD3 R10, R0.reuse, c[0x0][0x328], RZ ;  /* 0x0000ca00000a7a10 */ /* 0x040fe40007ffe0ff */
[----:B------:R-:W-:Y:S01]  /*df60*/  IADD3 R12, R0, UR7, RZ ;  /* 0x00000007000c7c10 */ /* 0x000fe2000fffe0ff */
[----:B------:R-:W-:Y:S02]  /*df70*/  IMAD.IADD R0, R82, 0x1, R81 ;  /* 0x0000000152007824 */ /* 0x000fe400078e0251 */
[----:B-1----:R-:W-:-:S02]  /*df80*/  IMAD.IADD R5, R10, 0x1, R6 ;  /* 0x000000010a057824 */ /* 0x002fc400078e0206 */
[----:B------:R-:W-:-:S03]  /*df90*/  IMAD.IADD R3, R12, 0x1, R6 ;  /* 0x000000010c037824 */ /* 0x000fc600078e0206 */
[----:B------:R-:W-:Y:S01]  /*dfa0*/  IMNMX R5, R5, R11, PT ;  /* 0x0000000b05057217 */ /* 0x000fe20003800200 */
[----:B------:R-:W-:Y:S05]  /*dfb0*/  @!P6 BRA `(.L_x_419) ;  /* 0x000001400000e947 */ /* 0x000fea0003800000 */
[----:B------:R-:W-:Y:S01]  /*dfc0*/  IADD3 R6, -R234, R235, R6 ;  /* 0x000000ebea067210 */ /* 0x000fe20007ffe106 */
[----:B------:R-:W-:Y:S03]  /*dfd0*/  BSSY B0, `(.L_x_420) ;  /* 0x000000e000007945 */ /* 0x000fe60003800000 */
        /* <DEDUP_REMOVED lines=9> */
.L_x_421:
[----:B------:R-:W-:-:S04]  /*e070*/  MOV R7, c[0x0][0x32c] ;  /* 0x0000cb0000077a02 */ /* 0x000fc80000000f00 */
[----:B------:R-:W-:-:S13]  /*e080*/  ISETP.NE.AND P0, PT, R7, 0x1, PT ;  /* 0x000000010700780c */ /* 0x000fda0003f05270 */
[----:B------:R-:W-:-:S05]  /*e090*/  @P0 IMAD.HI.U32 R7, R6, c[0x0][0x330], RZ ;  /* 0x0000cc0006070a27 */ /* 0x000fca00078e00ff */
[----:B------:R-:W-:Y:S02]  /*e0a0*/  @P0 SHF.R.U32.HI R6, RZ, c[0x0][0x334], R7 ;  /* 0x0000cd00ff060a19 */ /* 0x000fe40000011607 */
.L_x_422:
[----:B------:R-:W-:Y:S05]  /*e0b0*/  BSYNC B0 ;  /* 0x0000000000007941 */ /* 0x000fea0003800000 */
.L_x_420:
[----:B------:R-:W-:-:S05]  /*e0c0*/  IMAD R6, R6, c[0x0][0x32c], R13 ;  /* 0x0000cb0006067a24 */ /* 0x000fca00078e020d */
[----:B------:R-:W-:Y:S02]  /*e0d0*/  IADD3 R7, R6, c[0x0][0x32c], RZ ;  /* 0x0000cb0006077a10 */ /* 0x000fe40007ffe0ff */
[----:B------:R-:W-:Y:S02]  /*e0e0*/  IMNMX R3, R3, R6, !PT ;  /* 0x0000000603037217 */ /* 0x000fe40007800200 */
[----:B------:R-:W-:Y:S02]  /*e0f0*/  IMNMX R5, R5, R7, PT ;  /* 0x0000000705057217 */ /* 0x000fe40003800200 */
.L_x_419:
[----:B--2---:R-:W1:Y:S02]  /*e100*/  SHFL.IDX PT, R8, R9, 0x1, 0x1c1f ;  /* 0x003c1f0009087f89 */ /* 0x004e6400000e0000 */
[----:B-1----:R-:W-:Y:S01]  /*e110*/  IMAD.IADD R7, R10, 0x1, R8 ;  /* 0x000000010a077824 */ /* 0x002fe200078e0208 */
[----:B------:R-:W-:-:S04]  /*e120*/  IADD3 R6, R12, R8, RZ ;  /* 0x000000080c067210 */ /* 0x000fc80007ffe0ff */
        /* <DEDUP_REMOVED lines=13> */
.L_x_425:
[----:B------:R-:W-:-:S04]  /*e200*/  MOV R14, c[0x0][0x32c] ;  /* 0x0000cb00000e7a02 */ /* 0x000fc80000000f00 */
[----:B------:R-:W-:-:S13]  /*e210*/  ISETP.NE.AND P0, PT, R14, 0x1, PT ;  /* 0x000000010e00780c */ /* 0x000fda0003f05270 */
[----:B------:R-:W-:-:S05]  /*e220*/  @P0 IMAD.HI.U32 R14, R8, c[0x0][0x330], RZ ;  /* 0x0000cc00080e0a27 */ /* 0x000fca00078e00ff */
[----:B------:R-:W-:Y:S02]  /*e230*/  @P0 SHF.R.U32.HI R8, RZ, c[0x0][0x334], R14 ;  /* 0x0000cd00ff080a19 */ /* 0x000fe4000001160e */
.L_x_426:
[----:B------:R-:W-:Y:S05]  /*e240*/  BSYNC B0 ;  /* 0x0000000000007941 */ /* 0x000fea0003800000 */
.L_x_424:
[----:B------:R-:W-:-:S05]  /*e250*/  IMAD R8, R8, c[0x0][0x32c], R13 ;  /* 0x0000cb0008087a24 */ /* 0x000fca00078e020d */
[----:B------:R-:W-:Y:S02]  /*e260*/  IADD3 R14, R8, c[0x0][0x32c], RZ ;  /* 0x0000cb00080e7a10 */ /* 0x000fe40007ffe0ff */
[----:B------:R-:W-:Y:S02]  /*e270*/  IMNMX R6, R6, R8, !PT ;  /* 0x0000000806067217 */ /* 0x000fe40007800200 */
[----:B------:R-:W-:Y:S02]  /*e280*/  IMNMX R7, R7, R14, PT ;  /* 0x0000000e07077217 */ /* 0x000fe40003800200 */
.L_x_423:
[C---:B------:R-:W-:Y:S01]  /*e290*/  ISETP.GE.AND P0, PT, R80.reuse, 0x9, PT ;  /* 0x000000095000780c */ /* 0x040fe20003f06270 */
[----:B------:R-:W1:Y:S01]  /*e2a0*/  SHFL.IDX PT, R8, R9, 0x2, 0x1c1f ;  /* 0x005c1f0009087f89 */ /* 0x000e6200000e0000 */
[----:B------:R-:W-:Y:S02]  /*e2b0*/  ISETP.GE.AND P1, PT, R80, 0x2, PT ;  /* 0x000000025000780c */ /* 0x000fe40003f26270 */
[----:B------:R-:W-:Y:S02]  /*e2c0*/  P2R R28, PR, RZ, 0x1 ;  /* 0x00000001ff1c7803 */ /* 0x000fe40000000000 */
[----:B------:R-:W-:-:S02]  /*e2d0*/  ISETP.GT.AND P0, PT, R3, 0x8, !P0 ;  /* 0x000000080300780c */ /* 0x000fc40004704270 */
[----:B------:R-:W-:Y:S02]  /*e2e0*/  P2R R29, PR, RZ, 0x2 ;  /* 0x00000002ff1d7803 */ /* 0x000fe40000000000 */
[----:B------:R-:W-:Y:S02]  /*e2f0*/  ISETP.LT.OR P0, PT, R5, 0x9, P0 ;  /* 0x000000090500780c */ /* 0x000fe40000701670 */
[----:B------:R-:W-:Y:S02]  /*e300*/  ISETP.GT.AND P1, PT, R3, 0x1, !P1 ;  /* 0x000000010300780c */ /* 0x000fe40004f24270 */
[----:B------:R-:W-:Y:S02]  /*e310*/  ISETP.GE.AND P2, PT, R80, 0xa, PT ;  /* 0x0000000a5000780c */ /* 0x000fe40003f46270 */
[----:B------:R-:W-:Y:S02]  /*e320*/  FSEL R36, R92, -INF , !P0 ;  /* 0xff8000005c247808 */ /* 0x000fe40004000000 */
[----:B------:R-:W-:-:S02]  /*e330*/  ISETP.LT.OR P1, PT, R5, 0x2, P1 ;  /* 0x000000020500780c */ /* 0x000fc40000f21670 */
[----:B------:R-:W-:Y:S02]  /*e340*/  ISETP.GT.AND P0, PT, R3, 0x9, !P2 ;  /* 0x000000090300780c */ /* 0x000fe40005704270 */
[----:B------:R-:W-:Y:S02]  /*e350*/  FSEL R35, R97, -INF , !P1 ;  /* 0xff80000061237808 */ /* 0x000fe40004800000 */
        /* <DEDUP_REMOVED lines=10> */
[----:B------:R-:W-:Y:S02]  /*e400*/  ISETP.LT.OR P0, PT, R5, 0x12, P0 ;  /* 0x000000120500780c */ /* 0x000fe40000701670 */
        /* <DEDUP_REMOVED lines=48> */
[C---:B------:R-:W-:Y:S02]  /*e710*/  ISETP.GE.AND P6, PT, R80.reuse, 0x41, PT ;  /* 0x000000415000780c */ /* 0x040fe40003fc6270 */
[----:B------:R-:W-:Y:S02]  /*e720*/  ISETP.LT.OR P0, PT, R5, 0x3a, P0 ;  /* 0x0000003a0500780c */ /* 0x000fe40000701670 */
[----:B------:R-:W-:Y:S02]  /*e730*/  ISETP.GE.AND P4, PT, R80, 0x42, PT ;  /* 0x000000425000780c */ /* 0x000fe40003f86270 */
        /* <DEDUP_REMOVED lines=13> */
[----:B------:R-:W-:-:S02]  /*e810*/  ISETP.LT.OR P0, PT, R5, 0x49, P0 ;  /* 0x000000490500780c */ /* 0x000fc40000701670 */
[----:B------:R-:W-:Y:S02]  /*e820*/  P2R R14, PR, RZ, 0x2 ;  /* 0x00000002ff0e7803 */ /* 0x000fe40000000000 */
[----:B------:R-:W-:Y:S02]  /*e830*/  FSEL R186, R56, -INF , !P0 ;  /* 0xff80000038ba7808 */ /* 0x000fe40004000000 */
[----:B------:R-:W-:-:S04]  /*e840*/  ISETP.GT.AND P0, PT, R3, 0x49, !P2 ;  /* 0x000000490300780c */ /* 0x000fc80005704270 */
        /* <DEDUP_REMOVED lines=26> */
[----:B------:R-:W-:Y:S02]  /*e9f0*/  ISETP.GE.AND P0, PT, R236, 0x1, PT ;  /* 0x00000001ec00780c */ /* 0x000fe40003f06270 */
[----:B------:R-:W-:-:S11]  /*ea00*/  IMNMX R5, R5, R11, PT ;  /* 0x0000000b05057217 */ /* 0x000fd60003800200 */
        /* <DEDUP_REMOVED lines=12> */
.L_x_429:
[----:B------:R-:W-:-:S04]  /*ead0*/  MOV R30, c[0x0][0x32c] ;  /* 0x0000cb00001e7a02 */ /* 0x000fc80000000f00 */
[----:B------:R-:W-:-:S13]  /*eae0*/  ISETP.NE.AND P0, PT, R30, 0x1, PT ;  /* 0x000000011e00780c */ /* 0x000fda0003f05270 */
[----:B------:R-:W-:-:S05]  /*eaf0*/  @P0 IMAD.HI.U32 R30, R8, c[0x0][0x330], RZ ;  /* 0x0000cc00081e0a27 */ /* 0x000fca00078e00ff */
[----:B------:R-:W-:Y:S02]  /*eb00*/  @P0 SHF.R.U32.HI R8, RZ, c[0x0][0x334], R30 ;  /* 0x0000cd00ff080a19 */ /* 0x000fe4000001161e */
.L_x_430:
[----:B------:R-:W-:Y:S05]  /*eb10*/  BSYNC B0 ;  /* 0x0000000000007941 */ /* 0x000fea0003800000 */
.L_x_428:
[----:B------:R-:W-:-:S05]  /*eb20*/  IMAD R8, R8, c[0x0][0x32c], R13 ;  /* 0x0000cb0008087a24 */ /* 0x000fca00078e020d */
[----:B------:R-:W-:Y:S02]  /*eb30*/  IADD3 R30, R8, c[0x0][0x32c], RZ ;  /* 0x0000cb00081e7a10 */ /* 0x000fe40007ffe0ff */
[----:B------:R-:W-:Y:S02]  /*eb40*/  IMNMX R3, R3, R8, !PT ;  /* 0x0000000803037217 */ /* 0x000fe40007800200 */
[----:B------:R-:W-:Y:S02]  /*eb50*/  IMNMX R5, R5, R30, PT ;  /* 0x0000001e05057217 */ /* 0x000fe40003800200 */
.L_x_427:
        /* <DEDUP_REMOVED lines=201> */
.L_x_433:
[----:B------:R-:W-:-:S04]  /*f7f0*/  MOV R7, c[0x0][0x32c] ;  /* 0x0000cb0000077a02 */ /* 0x000fc80000000f00 */
[----:B------:R-:W-:-:S13]  /*f800*/  ISETP.NE.AND P0, PT, R7, 0x1, PT ;  /* 0x000000010700780c */ /* 0x000fda0003f05270 */
[----:B------:R-:W-:-:S05]  /*f810*/  @P0 IMAD.HI.U32 R7, R6, c[0x0][0x330], RZ ;  /* 0x0000cc0006070a27 */ /* 0x000fca00078e00ff */
[----:B------:R-:W-:Y:S02]  /*f820*/  @P0 SHF.R.U32.HI R6, RZ, c[0x0][0x334], R7 ;  /* 0x0000cd00ff060a19 */ /* 0x000fe40000011607 */
.L_x_434:
[----:B------:R-:W-:Y:S05]  /*f830*/  BSYNC B0 ;  /* 0x0000000000007941 */ /* 0x000fea0003800000 */
.L_x_432:
[----:B------:R-:W-:-:S05]  /*f840*/  IMAD R6, R6, c[0x0][0x32c], R13 ;  /* 0x0000cb0006067a24 */ /* 0x000fca00078e020d */
[----:B------:R-:W-:Y:S02]  /*f850*/  IADD3 R7, R6, c[0x0][0x32c], RZ ;  /* 0x0000cb0006077a10 */ /* 0x000fe40007ffe0ff */
[----:B------:R-:W-:Y:S02]  /*f860*/  IMNMX R3, R3, R6, !PT ;  /* 0x0000000603037217 */ /* 0x000fe40007800200 */
[----:B------:R-:W-:Y:S02]  /*f870*/  IMNMX R5, R5, R7, PT ;  /* 0x0000000705057217 */ /* 0x000fe40003800200 */
.L_x_431:
[----:B------:R-:W-:Y:S01]  /*f880*/  ISETP.NE.AND P0, PT, R28, RZ, PT ;  /* 0x000000ff1c00720c */ /* 0x000fe20003f05270 */
[----:B------:R-:W-:Y:S01]  /*f890*/  STL [R1+0x80], R222 ;  /* 0x000080de01007387 */ /* 0x000fe20000100800 */
[----:B------:R-:W-:Y:S01]  /*f8a0*/  FMNMX.FTZ R125, R34, R37, !PT ;  /* 0x00000025227d7209 */ /* 0x000fe20007810000 */
[----:B------:R-:W-:Y:S01]  /*f8b0*/  IMAD.SHL.U32 R213, R0, 0x2, RZ ;  /* 0x0000000200d57824 */ /* 0x000fe200078e00ff */
[----:B------:R-:W-:Y:S01]  /*f8c0*/  ISETP.GT.AND P0, PT, R3, 0x8, !P0 ;  /* 0x000000080300780c */ /* 0x000fe20004704270 */
[----:B------:R-:W-:Y:S01]  /*f8d0*/  STL [R1+0x7c], R221 ;  /* 0x00007cdd01007387 */ /* 0x000fe20000100800 */
[----:B------:R-:W-:Y:S01]  /*f8e0*/  FMNMX.FTZ R125, R40, R125, !PT ;  /* 0x0000007d287d7209 */ /* 0x000fe20007810000 */
[--C-:B------:R-:W-:Y:S01]  /*f8f0*/  IMAD R214, R4, 0x2, R213.reuse ;  /* 0x0000000204d67824 */ /* 0x100fe200078e02d5 */
[----:B------:R-:W-:Y:S01]  /*f900*/  ISETP.LT.OR P0, PT, R5, 0x9, P0 ;  /* 0x000000090500780c */ /* 0x000fe20000701670 */
[----:B------:R-:W-:Y:S01]  /*f910*/  STL [R1+0x78], R220 ;  /* 0x000078dc01007387 */ /* 0x000fe20000100800 */
[----:B------:R-:W-:Y:S01]  /*f920*/  FMNMX.FTZ R125, R42, R125, !PT ;  /* 0x0000007d2a7d7209 */ /* 0x000fe20007810000 */
[----:B------:R-:W-:Y:S01]  /*f930*/  IMAD R216, R2, 0x2, R213 ;  /* 0x0000000202d87824 */ /* 0x000fe200078e02d5 */
[----:B------:R-:W-:Y:S01]  /*f940*/  FSEL R110, R162, -INF , !P0 ;  /* 0xff800000a26e7808 */ /* 0x000fe20004000000 */
[----:B------:R-:W-:Y:S01]  /*f950*/  STL [R1+0x74], R219 ;  /* 0x000074db01007387 */ /* 0x000fe20000100800 */
[----:B------:R-:W-:-:S02]  /*f960*/  ISETP.NE.AND P0, PT, R27, RZ, PT ;  /* 0x000000ff1b00720c */ /* 0x000fc40003f05270 */
[----:B------:R-:W-:Y:S01]  /*f970*/  FMNMX.FTZ R125, R46, R125, !PT ;  /* 0x0000007d2e7d7209 */ /* 0x000fe20007810000 */
[----:B------:R-:W-:Y:S01]  /*f980*/  STL [R1+0x70], R218 ;  /* 0x000070da01007387 */ /* 0x000fe20000100800 */
[----:B------:R-:W-:Y:S02]  /*f990*/  ISETP.GT.AND P0, PT, R3, 0x9, !P0 ;  /* 0x000000090300780c */ /* 0x000fe40004704270 */
[----:B------:R-:W-:Y:S01]  /*f9a0*/  FMNMX.FTZ R125, R48, R125, !PT ;  /* 0x0000007d307d7209 */ /* 0x000fe20007810000 */
[----:B------:R-:W-:Y:S01]  /*f9b0*/  STL [R1+0x6c], R217 ;  /* 0x00006cd901007387 */ /* 0x000fe20000100800 */
[----:B------:R-:W-:Y:S02]  /*f9c0*/  ISETP.LT.OR P0, PT, R5, 0xa, P0 ;  /* 0x0000000a0500780c */ /* 0x000fe40000701670 */
[----:B------:R-:W-:Y:S01]  /*f9d0*/  FMNMX.FTZ R125, R49, R125, !PT ;  /* 0x0000007d317d7209 */ /* 0x000fe20007810000 */
[----:B------:R-:W-:Y:S01]  /*f9e0*/  STL [R1+0x68], R212 ;  /* 0x000068d401007387 */ /* 0x000fe20000100800 */
        /* <DEDUP_REMOVED lines=10> */
[----:B------:R-:W-:Y:S01]  /*fa90*/  FSEL R112, R158, -INF , !P0 ;  /* 0xff8000009e707808 */ /* 0x000fe20004000000 */
[----:B------:R-:W-:Y:S01]  /*faa0*/  LDSM.16.MT88.4 R84, [R214+0x900] ;  /* 0x00090000d654783b */ /* 0x000fe20000004200 */
[----:B------:R-:W-:Y:S02]  /*fab0*/  ISETP.NE.AND P0, PT, R25, RZ, PT ;  /* 0x000000ff1900720c */ /* 0x000fe40003f05270 */
[----:B------:R-:W-:Y:S01]  /*fac0*/  FMNMX.FTZ R125, R61, R125, !PT ;  /* 0x0000007d3d7d7209 */ /* 0x000fe20007810000 */
[----:B------:R-:W-:Y:S01]  /*fad0*/  LDSM.16.MT88.4 R80, [R213+0x900] ;  /* 0x00090000d550783b */ /* 0x000fe20000004200 */
[----:B------:R-:W-:Y:S02]  /*fae0*/  ISETP.GT.AND P0, PT, R3, 0x11, !P0 ;  /* 0x000000110300780c */ /* 0x000fe40004704270 */
[----:B------:R-:W-:Y:S01]  /*faf0*/  FMNMX.FTZ R125, R69, R125, !PT ;  /* 0x0000007d457d7209 */ /* 0x000fe20007810000 */
[----:B------:R-:W-:Y:S01]  /*fb00*/  LDSM.16.MT88.4 R76, [R216+0x900] ;  /* 0x00090000d84c783b */ /* 0x000fe20000004200 */
[----:B------:R-:W-:-:S02]  /*fb10*/  ISETP.LT.OR P0, PT, R5, 0x12, P0 ;  /* 0x000000120500780c */ /* 0x000fc40000701670 */
[----:B------:R-:W-:Y:S01]  /*fb20*/  FMNMX.FTZ R125, R168, R125, !PT ;  /* 0x0000007da87d7209 */ /* 0x000fe20007810000 */
[----:B------:R-:W-:Y:S01]  /*fb30*/  LDSM.16.MT88.4 R64, [R213+0x1100] ;  /* 0x00110000d540783b */ /* 0x000fe20000004200 */
        /* <DEDUP_REMOVED lines=8> */
[----:B------:R-:W-:Y:S02]  /*fbc0*/  ISETP.NE.AND P0, PT, R23, RZ, PT ;  /* 0x000000ff1700720c */ /* 0x000fe40003f05270 */
[----:B------:R-:W-:Y:S02]  /*fbd0*/  FMNMX.FTZ R126, R33, R35, !PT ;  /* 0x00000023217e7209 */ /* 0x000fe40007810000 */
[----:B------:R-:W-:-:S02]  /*fbe0*/  ISETP.GT.AND P0, PT, R3, 0x19, !P0 ;  /* 0x000000190300780c */ /* 0x000fc40004704270 */
[----:B------:R-:W-:Y:S02]  /*fbf0*/  FMNMX.FTZ R126, R36, R126, !PT ;  /* 0x0000007e247e7209 */ /* 0x000fe40007810000 */
[----:B------:R-:W-:Y:S02]  /*fc00*/  ISETP.LT.OR P0, PT, R5, 0x1a, P0 ;  /* 0x0000001a0500780c */ /* 0x000fe40000701670 */
[----:B------:R-:W-:Y:S02]  /*fc10*/  FMNMX.FTZ R126, R38, R126, !PT ;  /* 0x0000007e267e7209 */ /* 0x000fe40007810000 */
[----:B------:R-:W-:Y:S02]  /*fc20*/  FSEL R117, R127, -INF , !P0 ;  /* 0xff8000007f757808 */ /* 0x000fe40004000000 */
[----:B------:R-:W-:Y:S02]  /*fc30*/  ISETP.NE.AND P0, PT, R22, RZ, PT ;  /* 0x000000ff1600720c */ /* 0x000fe40003f05270 */
[----:B------:R-:W-:-:S02]  /*fc40*/  FMNMX.FTZ R126, R39, R126, !PT ;  /* 0x0000007e277e7209 */ /* 0x000fc40007810000 */
[----:B------:R-:W-:Y:S02]  /*fc50*/  ISETP.GT.AND P0, PT, R3, 0x20, !P0 ;  /* 0x000000200300780c */ /* 0x000fe40004704270 */
[----:B------:R-:W-:Y:S02]  /*fc60*/  FMNMX.FTZ R126, R43, R126, !PT ;  /* 0x0000007e2b7e7209 */ /* 0x000fe40007810000 */
[----:B------:R-:W-:Y:S02]  /*fc70*/  ISETP.LT.OR P0, PT, R5, 0x21, P0 ;  /* 0x000000210500780c */ /* 0x000fe40000701670 */
[----:B------:R-:W-:Y:S02]  /*fc80*/  FMNMX.FTZ R126, R44, R126, !PT ;  /* 0x0000007e2c7e7209 */ /* 0x000fe40007810000 */
[----:B------:R-:W-:Y:S02]  /*fc90*/  FSEL R127, R154, -INF , !P0 ;  /* 0xff8000009a7f7808 */ /* 0x000fe40004000000 */
[----:B------:R-:W-:-:S02]  /*fca0*/  FMNMX.FTZ R126, R45, R126, !PT ;  /* 0x0000007e2d7e7209 */ /* 0x000fc40007810000 */
[----:B------:R-:W-:Y:S02]  /*fcb0*/  ISETP.NE.AND P0, PT, R21, RZ, PT ;  /* 0x000000ff1500720c */ /* 0x000fe40003f05270 */
[----:B------:R-:W-:Y:S02]  /*fcc0*/  FMNMX.FTZ R126, R47, R126, !PT ;  /* 0x0000007e2f7e7209 */ /* 0x000fe40007810000 */
[----:B------:R-:W-:Y:S02]  /*fcd0*/  ISETP.GT.AND P0, PT, R3, 0x21, !P0 ;  /* 0x000000210300780c */ /* 0x000fe40004704270 */
[----:B------:R-:W-:Y:S02]  /*fce0*/  FMNMX.FTZ R126, R92, R126, !PT ;  /* 0x0000007e5c7e7209 */ /* 0x000fe40007810000 */
[----:B------:R-:W-:Y:S02]  /*fcf0*/  ISETP.LT.OR P0, PT, R5, 0x22, P0 ;  /* 0x000000220500780c */ /* 0x000fe40000701670 */
[----:B------:R-:W-:-:S02]  /*fd00*/  FMNMX.FTZ R126, R104, R126, !PT ;  /* 0x0000007e687e7209 */ /* 0x000fc40007810000 */
[----:B------:R-:W-:Y:S02]  /*fd10*/  FSEL R128, R155, -INF , !P0 ;  /* 0xff8000009b807808 */ /* 0x000fe40004000000 */
        /* <DEDUP_REMOVED lines=21> */
[----:B------:R-:W-:Y:S02]  /*fe70*/  FMNMX.FTZ R126, R211, R126, !PT ;  /* 0x0000007ed37e7209 */ /* 0x000fe40007810000 */
[----:B------:R-:W-:-:S02]  /*fe80*/  ISETP.NE.AND P0, PT, R17, RZ, PT ;  /* 0x000000ff1100720c */ /* 0x000fc40003f05270 */
[----:B------:R-:W-:Y:S02]  /*fe90*/  FMNMX.FTZ R126, R210, R126, !PT ;  /* 0x0000007ed27e7209 */ /* 0x000fe40007810000 */
[----:B------:R-:W-:Y:S02]  /*fea0*/  ISETP.GT.AND P0, PT, R3, 0x31, !P0 ;  /* 0x000000310300780c */ /* 0x000fe40004704270 */
[----:B------:R-:W-:Y:S02]  /*feb0*/  FMNMX.FTZ R126, R208, R126, !PT ;  /* 0x0000007ed07e7209 */ /* 0x000fe40007810000 */
[----:B------:R-:W-:Y:S02]  /*fec0*/  ISETP.LT.OR P0, PT, R5, 0x32, P0 ;  /* 0x000000320500780c */ /* 0x000fe40000701670 */
[----:B------:R-:W-:Y:S02]  /*fed0*/  FMNMX.FTZ R126, R207, R126, !PT ;  /* 0x0000007ecf7e7209 */ /* 0x000fe40007810000 */
[----:B------:R-:W-:-:S02]  /*fee0*/  FSEL R157, R147, -INF , !P0 ;  /* 0xff800000939d7808 */ /* 0x000fc40004000000 */
[----:B------:R-:W-:Y:S01]  /*fef0*/  ISETP.NE.AND P0, PT, R16, RZ, PT ;  /* 0x000000ff1000720c */ /* 0x000fe20003f05270 */
[----:B------:R-:W1:Y:S01]  /*ff00*/  SHFL.BFLY PT, R6, R126, 0x2, 0x1f ;  /* 0x0c401f007e067f89 */ /* 0x000e6200000e0000 */
        /* <DEDUP_REMOVED lines=13> */
[----:B------:R-:W-:Y:S02]  /*ffe0*/  ISETP.GT.AND P0, PT, R3, 0x40, !P6 ;  /* 0x000000400300780c */ /* 0x000fe40007704270 */
[----:B-1----:R-:W-:Y:S02]  /*fff0*/  FMNMX.FTZ R126, R126, R6, !PT ;  /* 0x000000067e7e7209 */ /* 0x002fe40007810000 */
[----:B------:R-:W-:Y:S02]  /*10000*/  ISETP.LT.OR P0, PT, R5, 0x41, P0 ;  /* 0x000000410500780c */ /* 0x000fe40000701670 */
[----:B------:R-:W-:Y:S01]  /*10010*/  FMNMX.FTZ R125, R201, R125, !PT ;  /* 0x0000007dc97d7209 */ /* 0x000fe20007810000 */
[----:B------:R-:W1:Y:S01]  /*10020*/  SHFL.BFLY PT, R6, R126, 0x1, 0x1f ;  /* 0x0c201f007e067f89 */ /* 0x000e6200000e0000 */
[----:B------:R-:W-:-:S02]  /*10030*/  FSEL R162, R134, -INF , !P0 ;  /* 0xff80000086a27808 */ /* 0x000fc40004000000 */
[----:B------:R-:W-:Y:S02]  /*10040*/  ISETP.GT.AND P0, PT, R3, 0x41, !P4 ;  /* 0x000000410300780c */ /* 0x000fe40006704270 */
[----:B------:R-:W-:Y:S02]  /*10050*/  FMNMX.FTZ R125, R204, R125, !PT ;  /* 0x0000007dcc7d7209 */ /* 0x000fe40007810000 */
[----:B------:R-:W-:Y:S02]  /*10060*/  ISETP.LT.OR P0, PT, R5, 0x42, P0 ;  /* 0x000000420500780c */ /* 0x000fe40000701670 */
[----:B------:R-:W-:Y:S02]  /*10070*/  ISETP.NE.AND P6, PT, R29, RZ, PT ;  /* 0x000000ff1d00720c */ /* 0x000fe40003fc5270 */
[----:B------:R-:W-:Y:S02]  /*10080*/  FSEL R163, R135, -INF , !P0 ;  /* 0xff80000087a37808 */ /* 0x000fe40004000000 */
[----:B------:R-:W-:-:S02]  /*10090*/  ISETP.GT.AND P0, PT, R3, 0x48, !P3 ;  /* 0x000000480300780c */ /* 0x000fc40005f04270 */
[----:B------:R-:W-:Y:S02]  /*100a0*/  FMNMX.FTZ R9, R57, R68, !PT ;  /* 0x0000004439097209 */ /* 0x000fe40007810000 */
[----:B------:R-:W-:Y:S02]  /*100b0*/  ISETP.LT.OR P0, PT, R5, 0x49, P0 ;  /* 0x000000490500780c */ /* 0x000fe40000701670 */
[----:B------:R-:W-:Y:S02]  /*100c0*/  LEA R215, R2, R214, 0x1 ;  /* 0x000000d602d77211 */ /* 0x000fe400078e08ff */
[----:B------:R-:W-:Y:S02]  /*100d0*/  FSEL R189, R122, -INF , !P0 ;  /* 0xff8000007abd7808 */ /* 0x000fe40004000000 */
[----:B------:R-:W-:Y:S01]  /*100e0*/  ISETP.GT.AND P0, PT, R3, 0x49, !P2 ;  /* 0x000000490300780c */ /* 0x000fe20005704270 */
[----:B------:R-:W-:Y:S01]  /*100f0*/  LDSM.16.MT88.4 R100, [R215+0x100] ;  /* 0x00010000d764783b */ /* 0x000fe20000004200 */
[----:B-1----:R-:W-:-:S02]  /*10100*/  FMNMX.FTZ R126, R126, R6, !PT ;  /* 0x000000067e7e7209 */ /* 0x002fc40007810000 */
[----:B------:R-:W-:Y:S01]  /*10110*/  ISETP.LT.OR P0, PT, R5, 0x4a, P0 ;  /* 0x0000004a0500780c */ /* 0x000fe20000701670 */
[----:B------:R-:W1:Y:S01]  /*10120*/  SHFL.BFLY PT, R6, R125, 0x2, 0x1f ;  /* 0x0c401f007d067f89 */ /* 0x000e6200000e0000 */
[----:B------:R-:W-:Y:S01]  /*10130*/  ISETP.NE.AND P3, PT, R32, RZ, PT ;  /* 0x000000ff2000720c */ /* 0x000fe20003f65270 */
[----:B------:R-:W-:Y:S01]  /*10140*/  FMUL.FTZ R7, R126, c[0x0][0x2d0] ;  /* 0x0000b4007e077a20 */ /* 0x000fe20000410000 */
[----:B------:R-:W-:Y:S02]  /*10150*/  FSEL R190, R123, -INF , !P0 ;  /* 0xff8000007bbe7808 */ /* 0x000fe40004000000 */
[----:B------:R-:W-:Y:S02]  /*10160*/  ISETP.GT.AND P0, PT, R3, 0x1, !P6 ;  /* 0x000000010300780c */ /* 0x000fe40007704270 */
[----:B------:R-:W-:Y:S02]  /*10170*/  ISETP.NE.AND P6, PT, R14, RZ, PT ;  /* 0x000000ff0e00720c */ /* 0x000fe40003fc5270 */
[----:B------:R-:W-:-:S02]  /*10180*/  ISETP.LT.OR P0, PT, R5, 0x2, P0 ;  /* 0x000000020500780c */ /* 0x000fc40000701670 */
[----:B------:R-:W-:Y:S02]  /*10190*/  ISETP.GT.AND P2, PT, R3, 0x50, !P6 ;  /* 0x000000500300780c */ /* 0x000fe40007744270 */
[----:B------:R-:W-:Y:S02]  /*101a0*/  FSEL R106, R167, -INF , !P0 ;  /* 0xff800000a76a7808 */ /* 0x000fe40004000000 */
[----:B------:R-:W-:Y:S02]  /*101b0*/  ISETP.GT.AND P0, PT, R3, RZ, !P1 ;  /* 0x000000ff0300720c */ /* 0x000fe40004f04270 */
[----:B------:R-:W-:Y:S02]  /*101c0*/  ISETP.NE.AND P4, PT, R31, RZ, PT ;  /* 0x000000ff1f00720c */ /* 0x000fe40003f85270 */
[----:B------:R-:W-:Y:S02]  /*101d0*/  ISETP.LT.OR P0, PT, R5, 0x1, P0 ;  /* 0x000000010500780c */ /* 0x000fe40000701670 */
[----:B------:R-:W-:-:S02]  /*101e0*/  ISETP.NE.AND P6, PT, R41, RZ, PT ;  /* 0x000000ff2900720c */ /* 0x000fc40003fc5270 */
[----:B------:R-:W-:Y:S02]  /*101f0*/  FSEL R105, R166, -INF , !P0 ;  /* 0xff800000a6697808 */ /* 0x000fe40004000000 */
[----:B------:R-:W-:Y:S02]  /*10200*/  FSETP.NEU.FTZ.AND P0, PT, R126, -INF , PT ;  /* 0xff8000007e00780b */ /* 0x000fe40003f1d000 */
[----:B-1----:R-:W-:Y:S02]  /*10210*/  FMNMX.FTZ R125, R125, R6, !PT ;  /* 0x000000067d7d7209 */ /* 0x002fe40007810000 */
[----:B------:R-:W-:Y:S02]  /*10220*/  FSEL R7, R7, RZ, P0 ;  /* 0x000000ff07077208 */ /* 0x000fe40000000000 */
[----:B------:R-:W-:Y:S01]  /*10230*/  FMNMX.FTZ R10, R105, R106, !PT ;  /* 0x0000006a690a7209 */ /* 0x000fe20007810000 */
[----:B------:R-:W1:Y:S01]  /*10240*/  SHFL.BFLY PT, R6, R125, 0x1, 0x1f ;  /* 0x0c201f007d067f89 */ /* 0x000e6200000e0000 */
[----:B------:R-:W-:Y:S01]  /*10250*/  ISETP.GT.AND P1, PT, R3, 0x51, !P3 ;  /* 0x000000510300780c */ /* 0x000fe20005f24270 */
[----:B------:R-:W-:Y:S01]  /*10260*/  FFMA.FTZ R8, R33, c[0x0][0x2d0], -R7 ;  /* 0x0000b40021087a23 */ /* 0x000fe20000010807 */
[----:B------:R-:W-:-:S03]  /*10270*/  ISETP.GT.AND P3, PT, R3, 0x59, !P6 ;  /* 0x000000590300780c */ /* 0x000fc60007764270 */
[----:B------:R2:W-:Y:S02]  /*10280*/  MUFU.EX2 R166, R8 ;  /* 0x0000000800a67308 */ /* 0x0005e40000000800 */
[----:B--2---:R-:W-:Y:S01]  /*10290*/  FFMA.FTZ R8, R35, c[0x0][0x2d0], -R7 ;  /* 0x0000b40023087a23 */ /* 0x004fe20000010807 */
[----:B-1----:R-:W-:-:S05]  /*102a0*/  FMNMX.FTZ R125, R125, R6, !PT ;  /* 0x000000067d7d7209 */ /* 0x002fca0007810000 */
[----:B------:R1:W2:Y:S01]  /*102b0*/  MUFU.EX2 R247, R8 ;  /* 0x0000000800f77308 */ /* 0x0002a20000000800 */
[C---:B------:R-:W-:Y:S01]  /*102c0*/  FSETP.NEU.FTZ.AND P0, PT, R125.reuse, -INF , PT ;  /* 0xff8000007d00780b */ /* 0x040fe20003f1d000 */
[----:B------:R-:W-:-:S05]  /*102d0*/  FMUL.FTZ R6, R125, c[0x0][0x2d0] ;  /* 0x0000b4007d067a20 */ /* 0x000fca0000410000 */
[----:B------:R-:W-:Y:S02]  /*102e0*/  FSEL R6, R6, RZ, P0 ;  /* 0x000000ff06067208 */ /* 0x000fe40000000000 */
[----:B------:R-:W-:Y:S01]  /*102f0*/  ISETP.GT.AND P0, PT, R3, 0x58, !P4 ;  /* 0x000000580300780c */ /* 0x000fe20006704270 */
[--C-:B------:R-:W-:Y:S01]  /*10300*/  FFMA.FTZ R3, R47, c[0x0][0x2d0], -R7.reuse ;  /* 0x0000b4002f037a23 */ /* 0x100fe20000010807 */
[C---:B------:R-:W-:Y:S02]  /*10310*/  ISETP.LT.OR P4, PT, R5.reuse, 0x51, P2 ;  /* 0x000000510500780c */ /* 0x040fe40001781670 */
[C---:B------:R-:W-:Y:S01]  /*10320*/  ISETP.LT.OR P2, PT, R5.reuse, 0x52, P1 ;  /* 0x000000520500780c */ /* 0x040fe20000f41670 */
[----:B------:R3:W-:Y:S01]  /*10330*/  MUFU.EX2 R219, R3 ;  /* 0x0000000300db7308 */ /* 0x0007e20000000800 */
[----:B-1----:R-:W-:Y:S01]  /*10340*/  FFMA.FTZ R8, R36, c[0x0][0x2d0], -R7 ;  /* 0x0000b40024087a23 */ /* 0x002fe20000010807 */
[----:B------:R-:W-:Y:S02]  /*10350*/  FSEL R184, R198, -INF , !P4 ;  /* 0xff800000c6b87808 */ /* 0x000fe40006000000 */
[----:B------:R-:W-:-:S02]  /*10360*/  ISETP.LT.OR P1, PT, R5, 0x59, P0 ;  /* 0x000000590500780c */ /* 0x000fc40000721670 */
[----:B------:R-:W-:Y:S02]  /*10370*/  FSEL R182, R199, -INF , !P2 ;  /* 0xff800000c7b67808 */ /* 0x000fe40005000000 */
[----:B------:R1:W-:Y:S01]  /*10380*/  MUFU.EX2 R212, R8 ;  /* 0x0000000800d47308 */ /* 0x0003e20000000800 */
[----:B------:R-:W-:Y:S02]  /*10390*/  ISETP.LT.OR P0, PT, R5, 0x5a, P3 ;  /* 0x0000005a0500780c */ /* 0x000fe40001f01670 */
[----:B------:R-:W-:Y:S02]  /*103a0*/  FSEL R183, R194, -INF , !P1 ;  /* 0xff800000c2b77808 */ /* 0x000fe40004800000 */
[----:B------:R-:W-:Y:S02]  /*103b0*/  FSEL R181, R195, -INF , !P0 ;  /* 0xff800000c3b57808 */ /* 0x000fe40004000000 */
[----:B--2---:R-:W-:Y:S01]  /*103c0*/  F2FP.PACK_AB R12, R247, R166 ;  /* 0x000000a6f70c723e */ /* 0x004fe200000000ff */
[----:B---3--:R-:W-:-:S04]  /*103d0*/  FFMA.FTZ R3, R46, c[0x0][0x2d0], -R6 ;  /* 0x0000b4002e037a23 */ /* 0x008fc80000010806 */
[----:B------:R-:W-:Y:S01]  /*103e0*/  MUFU.EX2 R236, R3 ;  /* 0x0000000300ec7308 */ /* 0x000fe20000000800 */
[----:B-1----:R-:W-:Y:S01]  /*103f0*/  FMNMX.FTZ R8, R108, R9, !PT ;  /* 0x000000096c087209 */ /* 0x002fe20007810000 */
[----:B------:R-:W-:-:S03]  /*10400*/  FFMA.FTZ R9, R38, c[0x0][0x2d0], -R7 ;  /* 0x0000b40026097a23 */ /* 0x000fc60000010807 */
[----:B------:R-:W-:-:S03]  /*10410*/  FMNMX.FTZ R8, R111, R8, !PT ;  /* 0x000000086f087209 */ /* 0x000fc60007810000 */
[----:B------:R1:W2:Y:S01]  /*10420*/  MUFU.EX2 R167, R9 ;  /* 0x0000000900a77308 */ /* 0x0002a20000000800 */
[----:B------:R-:W-:-:S04]  /*10430*/  FMNMX.FTZ R8, R114, R8, !PT ;  /* 0x0000000872087209 */ /* 0x000fc80007810000 */
[----:B------:R-:W-:Y:S01]  /*10440*/  FMNMX.FTZ R8, R115, R8, !PT ;  /* 0x0000000873087209 */ /* 0x000fe20007810000 */
[----:B-1----:R-:W-:Y:S01]  /*10450*/  FFMA.FTZ R9, R39, c[0x0][0x2d0], -R7 ;  /* 0x0000b40027097a23 */ /* 0x002fe20000010807 */
[----:B--2---:R-:W-:-:S03]  /*10460*/  F2FP.PACK_AB R14, R167, R212 ;  /* 0x000000d4a70e723e */ /* 0x004fc600000000ff */
[----:B------:R1:W-:Y:S02]  /*10470*/  MUFU.EX2 R238, R9 ;  /* 0x0000000900ee7308 */ /* 0x0003e40000000800 */
[----:B-1----:R-:W-:Y:S01]  /*10480*/  FMNMX.FTZ R9, R118, R8, !PT ;  /* 0x0000000876097209 */ /* 0x002fe20007810000 */
[----:B------:R-:W-:-:S03]  /*10490*/  FFMA.FTZ R8, R34, c[0x0][0x2d0], -R6 ;  /* 0x0000b40022087a23 */ /* 0x000fc60000010806 */
[----:B------:R-:W-:Y:S02]  /*104a0*/  FMNMX.FTZ R9, R119, R9, !PT ;  /* 0x0000000977097209 */ /* 0x000fe40007810000 */
[----:B------:R1:W-:Y:S02]  /*104b0*/  MUFU.EX2 R248, R8 ;  /* 0x0000000800f87308 */ /* 0x0003e40000000800 */
[----:B------:R-:W-:Y:S02]  /*104c0*/  FMNMX.FTZ R0, R131, R9, !PT ;  /* 0x0000000983007209 */ /* 0x000fe40007810000 */
[----:B------:R-:W-:Y:S02]  /*104d0*/  FMNMX.FTZ R9, R110, R10, !PT ;  /* 0x0000000a6e097209 */ /* 0x000fe40007810000 */
[----:B------:R-:W-:-:S04]  /*104e0*/  FMNMX.FTZ R0, R136, R0, !PT ;  /* 0x0000000088007209 */ /* 0x000fc80007810000 */
[----:B------:R-:W-:-:S04]  /*104f0*/  FMNMX.FTZ R0, R137, R0, !PT ;  /* 0x0000000089007209 */ /* 0x000fc80007810000 */
[----:B------:R-:W-:Y:S01]  /*10500*/  FMNMX.FTZ R0, R138, R0, !PT ;  /* 0x000000008a007209 */ /* 0x000fe20007810000 */
[----:B-1----:R-:W-:-:S03]  /*10510*/  FFMA.FTZ R8, R37, c[0x0][0x2d0], -R6 ;  /* 0x0000b40025087a23 */ /* 0x002fc60000010806 */
[----:B------:R-:W-:Y:S01]  /*10520*/  FMNMX.FTZ R0, R160, R0, !PT ;  /* 0x00000000a0007209 */ /* 0x000fe20007810000 */
[----:B------:R1:W2:Y:S03]  /*10530*/  MUFU.EX2 R249, R8 ;  /* 0x0000000800f97308 */ /* 0x0002a60000000800 */
[----:B------:R-:W-:-:S04]  /*10540*/  FMNMX.FTZ R0, R161, R0, !PT ;  /* 0x00000000a1007209 */ /* 0x000fc80007810000 */
[----:B------:R-:W-:-:S04]  /*10550*/  FMNMX.FTZ R0, R164, R0, !PT ;  /* 0x00000000a4007209 */ /* 0x000fc80007810000 */
[----:B------:R-:W-:Y:S02]  /*10560*/  FMNMX.FTZ R0, R165, R0, !PT ;  /* 0x00000000a5007209 */ /* 0x000fe40007810000 */
[----:B-1----:R-:W-:Y:S01]  /*10570*/  FMNMX.FTZ R8, R109, R9, !PT ;  /* 0x000000096d087209 */ /* 0x002fe20007810000 */
[--C-:B------:R-:W-:Y:S01]  /*10580*/  FFMA.FTZ R9, R40, c[0x0][0x2d0], -R6.reuse ;  /* 0x0000b40028097a23 */ /* 0x100fe20000010806 */
[----:B--2---:R-:W-:Y:S02]  /*10590*/  F2FP.PACK_AB R13, R249, R248 ;  /* 0x000000f8f90d723e */ /* 0x004fe400000000ff */
[----:B------:R-:W-:Y:S01]  /*105a0*/  FMNMX.FTZ R4, R112, R8, !PT ;  /* 0x0000000870047209 */ /* 0x000fe20007810000 */
[----:B------:R-:W-:Y:S01]  /*105b0*/  FFMA.FTZ R8, R42, c[0x0][0x2d0], -R6 ;  /* 0x0000b4002a087a23 */ /* 0x000fe20000010806 */
[----:B------:R-:W-:Y:S02]  /*105c0*/  MUFU.EX2 R250, R9 ;  /* 0x0000000900fa7308 */ /* 0x000fe40000000800 */
[----:B------:R-:W-:-:S04]  /*105d0*/  FMNMX.FTZ R4, R113, R4, !PT ;  /* 0x0000000471047209 */ /* 0x000fc80007810000 */
[----:B------:R-:W-:Y:S01]  /*105e0*/  FMNMX.FTZ R2, R116, R4, !PT ;  /* 0x0000000474027209 */ /* 0x000fe20007810000 */
[----:B------:R-:W-:Y:S01]  /*105f0*/  FFMA.FTZ R4, R43, c[0x0][0x2d0], -R7 ;  /* 0x0000b4002b047a23 */ /* 0x000fe20000010807 */
[----:B------:R-:W1:Y:S02]  /*10600*/  MUFU.EX2 R251, R8 ;  /* 0x0000000800fb7308 */ /* 0x000e640000000800 */
[----:B------:R-:W-:-:S04]  /*10610*/  FMNMX.FTZ R2, R117, R2, !PT ;  /* 0x0000000275027209 */ /* 0x000fc80007810000 */
[----:B------:R-:W-:Y:S02]  /*10620*/  FMNMX.FTZ R2, R127, R2, !PT ;  /* 0x000000027f027209 */ /* 0x000fe40007810000 */
[----:B------:R2:W3:Y:S01]  /*10630*/  MUFU.EX2 R230, R4 ;  /* 0x0000000400e67308 */ /* 0x0004e20000000800 */
[----:B-1----:R-:W-:-:S07]  /*10640*/  F2FP.PACK_AB R15, R251, R250 ;  /* 0x000000fafb0f723e */ /* 0x002fce00000000ff */
[C---:B------:R-:W-:Y:S01]  /*10650*/  HMMA.16816.F32 R16, R12.reuse, R88, RZ ;  /* 0x000000580c10723c */ /* 0x040fe200000018ff */
[----:B--2---:R-:W-:Y:S02]  /*10660*/  FMNMX.FTZ R4, R128, R2, !PT ;  /* 0x0000000280047209 */ /* 0x004fe40007810000 */
[----:B------:R-:W-:Y:S01]  /*10670*/  FMNMX.FTZ R2, R191, R0, !PT ;  /* 0x00000000bf027209 */ /* 0x000fe20007810000 */
[----:B------:R-:W-:Y:S01]  /*10680*/  FFMA.FTZ R0, R44, c[0x0][0x2d0], -R7 ;  /* 0x0000b4002c007a23 */ /* 0x000fe20000010807 */
[----:B------:R-:W-:Y:S02]  /*10690*/  FMNMX.FTZ R8, R129, R4, !PT ;  /* 0x0000000481087209 */ /* 0x000fe40007810000 */
[----:B------:R-:W-:Y:S01]  /*106a0*/  FMNMX.FTZ R2, R200, R2, !PT ;  /* 0x00000002c8027209 */ /* 0x000fe20007810000 */
[----:B------:R1:W-:Y:S01]  /*106b0*/  MUFU.EX2 R241, R0 ;  /* 0x0000000000f17308 */ /* 0x0003e20000000800 */
[----:B------:R-:W-:Y:S02]  /*106c0*/  HMMA.16816.F32 R28, R12, R72, RZ ;  /* 0x000000480c1c723c */ /* 0x000fe400000018ff */
[----:B------:R-:W-:-:S02]  /*106d0*/  FMNMX.FTZ R4, R203, R2, !PT ;  /* 0x00000002cb047209 */ /* 0x000fc40007810000 */
[----:B------:R-:W-:Y:S02]  /*106e0*/  FMNMX.FTZ R2, R130, R8, !PT ;  /* 0x0000000882027209 */ /* 0x000fe40007810000 */
[----:B---3--:R-:W-:Y:S02]  /*106f0*/  F2FP.PACK_AB R8, R230, R238 ;  /* 0x000000eee608723e */ /* 0x008fe400000000ff */
[----:B------:R-:W-:Y:S01]  /*10700*/  FMNMX.FTZ R2, R156, R2, !PT ;  /* 0x000000029c027209 */ /* 0x000fe20007810000 */
[----:B------:R-:W-:Y:S03]  /*10710*/  HMMA.16816.F32 R24, R12, R96, RZ ;  /* 0x000000600c18723c */ /* 0x000fe600000018ff */
[----:B------:R-:W-:Y:S01]  /*10720*/  FMNMX.FTZ R2, R157, R2, !PT ;  /* 0x000000029d027209 */ /* 0x000fe20007810000 */
[----:B-1----:R-:W-:-:S03]  /*10730*/  FFMA.FTZ R0, R45, c[0x0][0x2d0], -R7 ;  /* 0x0000b4002d007a23 */ /* 0x002fc60000010807 */
[----:B------:R-:W-:Y:S01]  /*10740*/  FMNMX.FTZ R2, R158, R2, !PT ;  /* 0x000000029e027209 */ /* 0x000fe20007810000 */
[----:B------:R-:W-:Y:S01]  /*10750*/  HMMA.16816.F32 R20, R12, R100, RZ ;  /* 0x000000640c14723c */ /* 0x000fe200000018ff */
[----:B------:R1:W2:Y:S02]  /*10760*/  MUFU.EX2 R244, R0 ;  /* 0x0000000000f47308 */ /* 0x0002a40000000800 */
[----:B------:R-:W-:Y:S01]  /*10770*/  FMNMX.FTZ R3, R159, R2, !PT ;  /* 0x000000029f037209 */ /* 0x000fe20007810000 */
[----:B------:R-:W-:-:S03]  /*10780*/  FFMA.FTZ R2, R48, c[0x0][0x2d0], -R6 ;  /* 0x0000b40030027a23 */ /* 0x000fc60000010806 */
[----:B------:R-:W-:Y:S01]  /*10790*/  FMNMX.FTZ R3, R162, R3, !PT ;  /* 0x00000003a2037209 */ /* 0x000fe20007810000 */
[----:B------:R-:W-:Y:S01]  /*107a0*/  HMMA.16816.F32 R36, R12, R74, RZ ;  /* 0x0000004a0c24723c */ /* 0x000fe200000018ff */
[----:B------:R3:W4:Y:S02]  /*107b0*/  MUFU.EX2 R243, R2 ;  /* 0x0000000200f37308 */ /* 0x0007240000000800 */
[----:B------:R-:W-:-:S04]  /*107c0*/  FMNMX.FTZ R3, R163, R3, !PT ;  /* 0x00000003a3037209 */ /* 0x000fc80007810000 */
[----:B------:R-:W-:Y:S01]  /*107d0*/  FMNMX.FTZ R3, R189, R3, !PT ;  /* 0x00000003bd037209 */ /* 0x000fe20007810000 */
[----:B------:R-:W-:Y:S01]  /*107e0*/  HMMA.16816.F32 R44, R12, R98, RZ ;  /* 0x000000620c2c723c */ /* 0x000fe200000018ff */
[----:B-1----:R-:W-:Y:S02]  /*107f0*/  FMNMX.FTZ R0, R202, R4, !PT ;  /* 0x00000004ca007209 */ /* 0x002fe40007810000 */
[----:B--2---:R-:W-:Y:S02]  /*10800*/  F2FP.PACK_AB R10, R244, R241 ;  /* 0x000000f1f40a723e */ /* 0x004fe400000000ff */
[----:B------:R-:W-:-:S03]  /*10810*/  FMNMX.FTZ R0, R196, R0, !PT ;  /* 0x00000000c4007209 */ /* 0x000fc60007810000 */
[C---:B------:R-:W-:Y:S01]  /*10820*/  HMMA.16816.F32 R40, R12.reuse, R90, RZ ;  /* 0x0000005a0c28723c */ /* 0x040fe200000018ff */
[----:B------:R-:W-:Y:S01]  /*10830*/  FMNMX.FTZ R0, R197, R0, !PT ;  /* 0x00000000c5007209 */ /* 0x000fe20007810000 */
[----:B---3--:R-:W-:Y:S01]  /*10840*/  FFMA.FTZ R2, R49, c[0x0][0x2d0], -R6 ;  /* 0x0000b40031027a23 */ /* 0x008fe20000010806 */
[----:B----4-:R-:W-:Y:S02]  /*10850*/  F2FP.PACK_AB R9, R243, R236 ;  /* 0x000000ecf309723e */ /* 0x010fe400000000ff */
[----:B------:R-:W-:Y:S01]  /*10860*/  FMNMX.FTZ R0, R192, R0, !PT ;  /* 0x00000000c0007209 */ /* 0x000fe20007810000 */
[----:B------:R1:W-:Y:S02]  /*10870*/  MUFU.EX2 R222, R2 ;  /* 0x0000000200de7308 */ /* 0x0003e40000000800 */
[----:B------:R-:W-:Y:S01]  /*10880*/  HMMA.16816.F32 R12, R12, R102, RZ ;  /* 0x000000660c0c723c */ /* 0x000fe200000018ff */
[----:B------:R-:W-:-:S05]  /*10890*/  FMNMX.FTZ R0, R193, R0, !PT ;  /* 0x00000000c1007209 */ /* 0x000fca0007810000 */
[----:B------:R-:W2:Y:S01]  /*108a0*/  SHFL.BFLY PT, R4, R0, 0x2, 0x1f ;  /* 0x0c401f0000047f89 */ /* 0x000ea200000e0000 */
[----:B-1----:R-:W-:Y:S01]  /*108b0*/  FMNMX.FTZ R2, R190, R3, !PT ;  /* 0x00000003be027209 */ /* 0x002fe20007810000 */
[----:B------:R-:W-:-:S03]  /*108c0*/  FFMA.FTZ R3, R52, c[0x0][0x2d0], -R6 ;  /* 0x0000b40034037a23 */ /* 0x000fc60000010806 */
[----:B------:R-:W-:Y:S01]  /*108d0*/  FMNMX.FTZ R2, R184, R2, !PT ;  /* 0x00000002b8027209 */ /* 0x000fe20007810000 */
[----:B------:R1:W3:Y:S03]  /*108e0*/  MUFU.EX2 R246, R3 ;  /* 0x0000000300f67308 */ /* 0x0002e60000000800 */
[----:B------:R-:W-:-:S04]  /*108f0*/  FMNMX.FTZ R2, R182, R2, !PT ;  /* 0x00000002b6027209 */ /* 0x000fc80007810000 */
[----:B------:R-:W-:Y:S02]  /*10900*/  FMNMX.FTZ R2, R183, R2, !PT ;  /* 0x00000002b7027209 */ /* 0x000fe40007810000 */
[----:B--2---:R-:W-:Y:S01]  /*10910*/  FMNMX.FTZ R0, R0, R4, !PT ;  /* 0x0000000400007209 */ /* 0x004fe20007810000 */
[----:B-1----:R-:W-:-:S04]  /*10920*/  FFMA.FTZ R3, R92, c[0x0][0x2d0], -R7 ;  /* 0x0000b4005c037a23 */ /* 0x002fc80000010807 */
[----:B------:R-:W1:Y:S01]  /*10930*/  SHFL.BFLY PT, R4, R0, 0x1, 0x1f ;  /* 0x0c201f0000047f89 */ /* 0x000e6200000e0000 */
[----:B---3--:R-:W-:Y:S01]  /*10940*/  F2FP.PACK_AB R11, R246, R222 ;  /* 0x000000def60b723e */ /* 0x008fe200000000ff */
[----:B------:R2:W3:Y:S02]  /*10950*/  MUFU.EX2 R199, R3 ;  /* 0x0000000300c77308 */ /* 0x0004e40000000800 */
[----:B------:R-:W4:Y:S04]  /*10960*/  LDSM.16.MT88.4 R92, [R215+0x900] ;  /* 0x00090000d75c783b */ /* 0x000f280000004200 */
[C---:B------:R-:W-:Y:S08]  /*10970*/  HMMA.16816.F32 R32, R8.reuse, R84, R16 ;  /* 0x000000540820723c */ /* 0x040ff00000001810 */
[----:B------:R-:W-:Y:S01]  /*10980*/  HMMA.16816.F32 R52, R8, R80, R28 ;  /* 0x000000500834723c */ /* 0x000fe2000000181c */
[----:B--2---:R-:W-:Y:S01]  /*10990*/  FMNMX.FTZ R3, R181, R2, !PT ;  /* 0x00000002b5037209 */ /* 0x004fe20007810000 */
[----:B------:R-:W-:-:S04]  /*109a0*/  FFMA.FTZ R2, R104, c[0x0][0x2d0], -R7 ;  /* 0x0000b40068027a23 */ /* 0x000fc80000010807 */
[----:B------:R-:W2:Y:S01]  /*109b0*/  SHFL.BFLY PT, R5, R3, 0x2, 0x1f ;  /* 0x0c401f0003057f89 */ /* 0x000ea200000e0000 */
[----:B------:R3:W-:Y:S01]  /*109c0*/  MUFU.EX2 R194, R2 ;  /* 0x0000000200c27308 */ /* 0x0007e20000000800 */
[----:B-1----:R-:W-:Y:S01]  /*109d0*/  FMNMX.FTZ R124, R0, R4, !PT ;  /* 0x00000004007c7209 */ /* 0x002fe20007810000 */
[----:B------:R-:W-:Y:S01]  /*109e0*/  FFMA.FTZ R0, R61, c[0x0][0x2d0], -R6 ;  /* 0x0000b4003d007a23 */ /* 0x000fe20000010806 */
[----:B------:R-:W-:Y:S02]  /*109f0*/  HMMA.16816.F32 R48, R8, R76, R24 ;  /* 0x0000004c0830723c */ /* 0x000fe40000001818 */
[----:B------:R-:W-:-:S03]  /*10a00*/  FSETP.NEU.FTZ.AND P0, PT, R124, -INF , PT ;  /* 0xff8000007c00780b */ /* 0x000fc60003f1d000 */
[----:B------:R1:W-:Y:S03]  /*10a10*/  MUFU.EX2 R235, R0 ;  /* 0x0000000000eb7308 */ /* 0x0003e60000000800 */
[----:B------:R-:W-:Y:S01]  /*10a20*/  HMMA.16816.F32 R28, R8, R82, R36 ;  /* 0x00000052081c723c */ /* 0x000fe20000001824 */
[----:B---3--:R-:W-:-:S07]  /*10a30*/  FFMA.FTZ R2, R107, c[0x0][0x2d0], -R7 ;  /* 0x0000b4006b027a23 */ /* 0x008fce0000010807 */
[----:B----4-:R-:W-:Y:S01]  /*10a40*/  HMMA.16816.F32 R16, R8, R92, R20 ;  /* 0x0000005c0810723c */ /* 0x010fe20000001814 */
[----:B------:R3:W4:Y:S01]  /*10a50*/  MUFU.EX2 R198, R2 ;  /* 0x0000000200c67308 */ /* 0x0007220000000800 */
[----:B--2---:R-:W-:Y:S01]  /*10a60*/  FMNMX.FTZ R3, R3, R5, !PT ;  /* 0x0000000503037209 */ /* 0x004fe20007810000 */
[----:B-1----:R-:W-:-:S05]  /*10a70*/  FFMA.FTZ R0, R69, c[0x0][0x2d0], -R6 ;  /* 0x0000b40045007a23 */ /* 0x002fca0000010806 */
[C---:B------:R-:W-:Y:S01]  /*10a80*/  HMMA.16816.F32 R24, R8.reuse, R78, R44 ;  /* 0x0000004e0818723c */ /* 0x040fe2000000182c */
[----:B------:R-:W1:Y:S01]  /*10a90*/  SHFL.BFLY PT, R4, R3, 0x1, 0x1f ;  /* 0x0c201f0003047f89 */ /* 0x000e6200000e0000 */
[----:B------:R-:W2:Y:S06]  /*10aa0*/  MUFU.EX2 R233, R0 ;  /* 0x0000000000e97308 */ /* 0x000eac0000000800 */
[----:B------:R-:W-:Y:S01]  /*10ab0*/  HMMA.16816.F32 R20, R8, R86, R40 ;  /* 0x000000560814723c */ /* 0x000fe20000001828 */
[----:B---3--:R-:W-:-:S04]  /*10ac0*/  FFMA.FTZ R2, R56, c[0x0][0x2d0], -R6 ;  /* 0x0000b40038027a23 */ /* 0x008fc80000010806 */
[----:B------:R3:W-:Y:S03]  /*10ad0*/  MUFU.EX2 R221, R2 ;  /* 0x0000000200dd7308 */ /* 0x0007e60000000800 */
[----:B------:R-:W-:Y:S07]  /*10ae0*/  HMMA.16816.F32 R12, R8, R94, R12 ;  /* 0x0000005e080c723c */ /* 0x000fee000000180c */
[----:B------:R-:W-:-:S02]  /*10af0*/  F2FP.PACK_AB R8, R199, R219 ;  /* 0x000000dbc708723e */ /* 0x000fc400000000ff */
[----:B-1----:R-:W-:Y:S02]  /*10b00*/  FMNMX.FTZ R3, R3, R4, !PT ;  /* 0x0000000403037209 */ /* 0x002fe40007810000 */
[----:B----4-:R-:W-:Y:S01]  /*10b10*/  F2FP.PACK_AB R10, R198, R194 ;  /* 0x000000c2c60a723e */ /* 0x010fe200000000ff */
[----:B---3--:R-:W-:Y:S01]  /*10b20*/  FFMA.FTZ R2, R60, c[0x0][0x2d0], -R6 ;  /* 0x0000b4003c027a23 */ /* 0x008fe20000010806 */
[----:B--2---:R-:W-:Y:S01]  /*10b30*/  F2FP.PACK_AB R11, R233, R235 ;  /* 0x000000ebe90b723e */ /* 0x004fe200000000ff */
[----:B------:R-:W1:Y:S02]  /*10b40*/  LDSM.16.MT88.4 R60, [R214+0x1100] ;  /* 0x00110000d63c783b */ /* 0x000e640000004200 */
[----:B------:R2:W3:Y:S02]  /*10b50*/  MUFU.EX2 R239, R2 ;  /* 0x0000000200ef7308 */ /* 0x0004e40000000800 */
[----:B--2---:R-:W-:Y:S01]  /*10b60*/  FMUL.FTZ R2, R124, c[0x0][0x2d0] ;  /* 0x0000b4007c027a20 */ /* 0x004fe20000410000 */
[----:B---3--:R-:W-:-:S04]  /*10b70*/  F2FP.PACK_AB R9, R239, R221 ;  /* 0x000000ddef09723e */ /* 0x008fc800000000ff */
[----:B------:R-:W-:Y:S02]  /*10b80*/  FSEL R2, R2, RZ, P0 ;  /* 0x000000ff02027208 */ /* 0x000fe40000000000 */
[----:B------:R-:W-:Y:S01]  /*10b90*/  FSETP.NEU.FTZ.AND P0, PT, R3, -INF , PT ;  /* 0xff8000000300780b */ /* 0x000fe20003f1d000 */
[----:B------:R-:W-:Y:S02]  /*10ba0*/  HMMA.16816.F32 R140, R8, R64, R52 ;  /* 0x00000040088c723c */ /* 0x000fe40000001834 */
[--C-:B------:R-:W-:Y:S02]  /*10bb0*/  FFMA.FTZ R0, R57, c[0x0][0x2d0], -R2.reuse ;  /* 0x0000b40039007a23 */ /* 0x100fe40000010802 */
[----:B------:R-:W-:Y:S01]  /*10bc0*/  FFMA.FTZ R4, R115, c[0x0][0x2d0], -R2 ;  /* 0x0000b40073047a23 */ /* 0x000fe20000010802 */
[----:B------:R-:W2:Y:S01]  /*10bd0*/  LDSM.16.MT88.4 R56, [R216+0x1100] ;  /* 0x00110000d838783b */ /* 0x000ea20000004200 */
[----:B------:R3:W-:Y:S01]  /*10be0*/  MUFU.EX2 R217, R0 ;  /* 0x0000000000d97308 */ /* 0x0007e20000000800 */
[----:B------:R-:W-:-:S07]  /*10bf0*/  IMAD.MOV.U32 R115, RZ, RZ, R244 ;  /* 0x000000ffff737224 */ /* 0x000fce00078e00f4 */
[----:B------:R-:W-:Y:S01]  /*10c00*/  MUFU.EX2 R242, R4 ;  /* 0x0000000400f27308 */ /* 0x000fe20000000800 */
[----:B-1----:R-:W-:Y:S01]  /*10c10*/  HMMA.16816.F32 R148, R8, R60, R32 ;  /* 0x0000003c0894723c */ /* 0x002fe20000001820 */
[----:B---3--:R-:W-:-:S07]  /*10c20*/  FFMA.FTZ R0, R68, c[0x0][0x2d0], -R2 ;  /* 0x0000b40044007a23 */ /* 0x008fce0000010802 */
[----:B------:R-:W-:Y:S01]  /*10c30*/  HMMA.16816.F32 R120, R8, R62, R20 ;  /* 0x0000003e0878723c */ /* 0x000fe20000001814 */
[----:B------:R-:W1:Y:S01]  /*10c40*/  LDSM.16.MT88.4 R68, [R215+0x1100] ;  /* 0x00110000d744783b */ /* 0x000e620000004200 */
[----:B------:R3:W4:Y:S02]  /*10c50*/  MUFU.EX2 R218, R0 ;  /* 0x0000000000da7308 */ /* 0x0007240000000800 */
[----:B---3--:R-:W-:-:S04]  /*10c60*/  FFMA.FTZ R0, R108, c[0x0][0x2d0], -R2 ;  /* 0x0000b4006c007a23 */ /* 0x008fc80000010802 */
[----:B--2---:R-:W-:Y:S02]  /*10c70*/  HMMA.16816.F32 R144, R8, R56, R48 ;  /* 0x000000380890723c */ /* 0x004fe40000001830 */
[----:B------:R2:W-:Y:S02]  /*10c80*/  MUFU.EX2 R195, R0 ;  /* 0x0000000000c37308 */ /* 0x0005e40000000800 */
[----:B--2---:R-:W-:-:S04]  /*10c90*/  FFMA.FTZ R0, R111, c[0x0][0x2d0], -R2 ;  /* 0x0000b4006f007a23 */ /* 0x004fc80000010802 */
[C---:B-1----:R-:W-:Y:S02]  /*10ca0*/  HMMA.16816.F32 R152, R8.reuse, R68, R16 ;  /* 0x000000440898723c */ /* 0x042fe40000001810 */
[----:B------:R1:W2:Y:S06]  /*10cb0*/  MUFU.EX2 R240, R0 ;  /* 0x0000000000f07308 */ /* 0x0002ac0000000800 */
[----:B------:R-:W-:Y:S01]  /*10cc0*/  HMMA.16816.F32 R132, R8, R70, R12 ;  /* 0x000000460884723c */ /* 0x000fe2000000180c */
[----:B-1----:R-:W-:Y:S02]  /*10cd0*/  FFMA.FTZ R0, R114, c[0x0][0x2d0], -R2 ;  /* 0x0000b40072007a23 */ /* 0x002fe40000010802 */
[----:B------:R-:W-:-:S02]  /*10ce0*/  IMAD.MOV.U32 R114, RZ, RZ, R246 ;  /* 0x000000ffff727224 */ /* 0x000fc400078e00f6 */
[----:B------:R1:W-:Y:S02]  /*10cf0*/  MUFU.EX2 R234, R0 ;  /* 0x0000000000ea7308 */ /* 0x0003e40000000800 */
[----:B-1----:R-:W-:-:S05]  /*10d00*/  FMUL.FTZ R0, R3, c[0x0][0x2d0] ;  /* 0x0000b40003007a20 */ /* 0x002fca0000410000 */
[----:B------:R-:W-:-:S05]  /*10d10*/  FSEL R0, R0, RZ, P0 ;  /* 0x000000ff00007208 */ /* 0x000fca0000000000 */
[----:B------:R-:W-:-:S04]  /*10d20*/  FFMA.FTZ R4, R105, c[0x0][0x2d0], -R0 ;  /* 0x0000b40069047a23 */ /* 0x000fc80000010800 */
[----:B------:R1:W-:Y:S02]  /*10d30*/  MUFU.EX2 R174, R4 ;  /* 0x0000000400ae7308 */ /* 0x0003e40000000800 */
[--C-:B-1----:R-:W-:Y:S02]  /*10d40*/  FFMA.FTZ R4, R106, c[0x0][0x2d0], -R0.reuse ;  /* 0x0000b4006a047a23 */ /* 0x102fe40000010800 */
[----:B------:R-:W-:Y:S04]  /*10d50*/  HMMA.16816.F32 R104, R8, R66, R28 ;  /* 0x000000420868723c */ /* 0x000fe8000000181c */
[----:B------:R1:W3:Y:S02]  /*10d60*/  MUFU.EX2 R172, R4 ;  /* 0x0000000400ac7308 */ /* 0x0002e40000000800 */
[----:B-1----:R-:W-:-:S06]  /*10d70*/  FFMA.FTZ R4, R110, c[0x0][0x2d0], -R0 ;  /* 0x0000b4006e047a23 */ /* 0x002fcc0000010800 */
[----:B------:R1:W-:Y:S02]  /*10d80*/  MUFU.EX2 R237, R4 ;  /* 0x0000000400ed7308 */ /* 0x0003e40000000800 */
[----:B-1----:R-:W-:Y:S02]  /*10d90*/  FFMA.FTZ R4, R109, c[0x0][0x2d0], -R0 ;  /* 0x0000b4006d047a23 */ /* 0x002fe40000010800 */
[----:B------:R-:W-:Y:S04]  /*10da0*/  HMMA.16816.F32 R108, R8, R58, R24 ;  /* 0x0000003a086c723c */ /* 0x000fe80000001818 */
[----:B------:R1:W1:Y:S03]  /*10db0*/  MUFU.EX2 R232, R4 ;  /* 0x0000000400e87308 */ /* 0x0002660000000800 */
[----:B----4-:R-:W-:-:S02]  /*10dc0*/  F2FP.PACK_AB R8, R218, R217 ;  /* 0x000000d9da08723e */ /* 0x010fc400000000ff */
[----:B--2---:R-:W-:Y:S02]  /*10dd0*/  F2FP.PACK_AB R10, R240, R195 ;  /* 0x000000c3f00a723e */ /* 0x004fe400000000ff */
[----:B---3--:R-:W-:Y:S01]  /*10de0*/  F2FP.PACK_AB R9, R172, R174 ;  /* 0x000000aeac09723e */ /* 0x008fe200000000ff */
[----:B-1----:R-:W-:Y:S01]  /*10df0*/  FFMA.FTZ R4, R118, c[0x0][0x2d0], -R2 ;  /* 0x0000b40076047a23 */ /* 0x002fe20000010802 */
[----:B------:R-:W-:-:S03]  /*10e00*/  F2FP.PACK_AB R11, R232, R237 ;  /* 0x000000ede80b723e */ /* 0x000fc600000000ff */
[----:B------:R1:W-:Y:S04]  /*10e10*/  MUFU.EX2 R118, R4 ;  /* 0x0000000400767308 */ /* 0x0003e80000000800 */
[C---:B------:R-:W-:Y:S07]  /*10e20*/  HMMA.16816.F32 R28, R8.reuse, R74, RZ ;  /* 0x0000004a081c723c */ /* 0x040fee00000018ff */
[----:B------:R-:W-:Y:S01]  /*10e30*/  IMAD.MOV.U32 R75, RZ, RZ, R251 ;  /* 0x000000ffff4b7224 */ /* 0x000fe200078e00fb */
[----:B------:R-:W-:Y:S01]  /*10e40*/  HMMA.16816.F32 R20, R8, R72, RZ ;  /* 0x000000480814723c */ /* 0x000fe200000018ff */
[----:B------:R-:W-:Y:S01]  /*10e50*/  MOV R74, R243 ;  /* 0x000000f3004a7202 */ /* 0x000fe20000000f00 */
[----:B-1----:R-:W-:-:S05]  /*10e60*/  FFMA.FTZ R4, R119, c[0x0][0x2d0], -R2 ;  /* 0x0000b40077047a23 */ /* 0x002fca0000010802 */
[----:B------:R-:W-:Y:S01]  /*10e70*/  MOV R73, R248 ;  /* 0x000000f800497202 */ /* 0x000fe20000000f00 */
[----:B------:R1:W2:Y:S01]  /*10e80*/  MUFU.EX2 R220, R4 ;  /* 0x0000000400dc7308 */ /* 0x0002a20000000800 */
[----:B------:R-:W-:Y:S01]  /*10e90*/  IMAD.MOV.U32 R72, RZ, RZ, R249 ;  /* 0x000000ffff487224 */ /* 0x000fe200078e00f9 */
[C---:B------:R-:W-:Y:S07]  /*10ea0*/  HMMA.16816.F32 R16, R8.reuse, R96, RZ ;  /* 0x000000600810723c */ /* 0x040fee00000018ff */
[----:B------:R-:W-:Y:S01]  /*10eb0*/  IMAD.MOV.U32 R97, RZ, RZ, R242 ;  /* 0x000000ffff617224 */ /* 0x000fe200078e00f2 */
[----:B------:R-:W-:Y:S01]  /*10ec0*/  HMMA.16816.F32 R12, R8, R88, RZ ;  /* 0x00000058080c723c */ /* 0x000fe200000018ff */
[----:B------:R-:W-:-:S02]  /*10ed0*/  IMAD.MOV.U32 R96, RZ, RZ, R241 ;  /* 0x000000ffff607224 */ /* 0x000fc400078e00f1 */
[----:B-1----:R-:W-:Y:S02]  /*10ee0*/  FFMA.FTZ R4, R112, c[0x0][0x2d0], -R0 ;  /* 0x0000b40070047a23 */ /* 0x002fe40000010800 */
[----:B------:R-:W-:-:S03]  /*10ef0*/  IMAD.MOV.U32 R112, RZ, RZ, R247 ;  /* 0x000000ffff707224 */ /* 0x000fc600078e00f7 */
[C---:B------:R-:W-:Y:S01]  /*10f00*/  HMMA.16816.F32 R32, R8.reuse, R98, RZ ;  /* 0x000000620820723c */ /* 0x040fe200000018ff */
[----:B------:R1:W-:Y:S07]  /*10f10*/  MUFU.EX2 R252, R4 ;  /* 0x0000000400fc7308 */ /* 0x0003ee0000000800 */
[C---:B------:R-:W-:Y:S08]  /*10f20*/  HMMA.16816.F32 R36, R8.reuse, R90, RZ ;  /* 0x0000005a0824723c */ /* 0x040ff000000018ff */
[----:B------:R-:W-:Y:S01]  /*10f30*/  HMMA.16816.F32 R24, R8, R100, RZ ;  /* 0x000000640818723c */ /* 0x000fe200000018ff */
[----:B-1----:R-:W-:-:S02]  /*10f40*/  FFMA.FTZ R4, R113, c[0x0][0x2d0], -R0 ;  /* 0x0000b40071047a23 */ /* 0x002fc40000010800 */
[----:B------:R-:W-:Y:S02]  /*10f50*/  IMAD.MOV.U32 R113, RZ, RZ, R250 ;  /* 0x000000ffff717224 */ /* 0x000fe400078e00fa */
[----:B------:R1:W3:Y:S03]  /*10f60*/  MUFU.EX2 R119, R4 ;  /* 0x0000000400777308 */ /* 0x0002e60000000800 */
[----:B------:R-:W-:Y:S07]  /*10f70*/  HMMA.16816.F32 R40, R8, R102, RZ ;  /* 0x000000660828723c */ /* 0x000fee00000018ff */
[----:B------:R-:W-:-:S02]  /*10f80*/  F2FP.PACK_AB R8, R97, R234 ;  /* 0x000000ea6108723e */ /* 0x000fc400000000ff */
[----:B--2---:R-:W-:Y:S01]  /*10f90*/  F2FP.PACK_AB R10, R220, R118 ;  /* 0x00000076dc0a723e */ /* 0x004fe200000000ff */
[----:B-1----:R-:W-:Y:S01]  /*10fa0*/  FFMA.FTZ R4, R116, c[0x0][0x2d0], -R0 ;  /* 0x0000b40074047a23 */ /* 0x002fe20000010800 */
[----:B---3--:R-:W-:-:S03]  /*10fb0*/  F2FP.PACK_AB R9, R119, R252 ;  /* 0x000000fc7709723e */ /* 0x008fc600000000ff */
[----:B------:R1:W-:Y:S02]  /*10fc0*/  MUFU.EX2 R5, R4 ;  /* 0x0000000400057308 */ /* 0x0003e40000000800 */
        /* <DEDUP_REMOVED lines=8> */
[----:B-1----:R-:W-:Y:S01]  /*11050*/  FFMA.FTZ R4, R131, c[0x0][0x2d0], -R2 ;  /* 0x0000b40083047a23 */ /* 0x002fe20000010802 */
[----:B------:R-:W-:-:S03]  /*11060*/  MOV R131, R97 ;  /* 0x0000006100837202 */ /* 0x000fc60000000f00 */
[----:B------:R1:W-:Y:S03]  /*11070*/  MUFU.EX2 R247, R4 ;  /* 0x0000000400f77308 */ /* 0x0003e60000000800 */
[C---:B------:R-:W-:Y:S08]  /*11080*/  HMMA.16816.F32 R52, R8.reuse, R84, R12 ;  /* 0x000000540834723c */ /* 0x040ff0000000180c */
[----:B------:R-:W-:Y:S01]  /*11090*/  HMMA.16816.F32 R12, R8, R82, R28 ;  /* 0x00000052080c723c */ /* 0x000fe2000000181c */
[----:B-1----:R-:W-:-:S07]  /*110a0*/  FFMA.FTZ R4, R136, c[0x0][0x2d0], -R2 ;  /* 0x0000b40088047a23 */ /* 0x002fce0000010802 */
[C---:B------:R-:W-:Y:S01]  /*110b0*/  HMMA.16816.F32 R20, R8.reuse, R78, R32 ;  /* 0x0000004e0814723c */ /* 0x040fe20000001820 */
[----:B------:R1:W2:Y:S07]  /*110c0*/  MUFU.EX2 R248, R4 ;  /* 0x0000000400f87308 */ /* 0x0002ae0000000800 */
[C---:B------:R-:W-:Y:S01]  /*110d0*/  HMMA.16816.F32 R44, R8.reuse, R92, R24 ;  /* 0x0000005c082c723c */ /* 0x040fe20000001818 */
[----:B------:R-:W-:Y:S07]  /*110e0*/  LDSM.16.MT88.4 R24, [R216+0x1900] ;  /* 0x00190000d818783b */ /* 0x000fee0000004200 */
[----:B------:R-:W-:Y:S01]  /*110f0*/  HMMA.16816.F32 R28, R8, R86, R36 ;  /* 0x00000056081c723c */ /* 0x000fe20000001824 */
[----:B-1----:R-:W-:-:S04]  /*11100*/  FFMA.FTZ R4, R137, c[0x0][0x2d0], -R2 ;  /* 0x0000b40089047a23 */ /* 0x002fc80000010802 */
[----:B------:R1:W-:Y:S03]  /*11110*/  MUFU.EX2 R249, R4 ;  /* 0x0000000400f97308 */ /* 0x0003e60000000800 */
[----:B------:R-:W-:Y:S01]  /*11120*/  HMMA.16816.F32 R32, R8, R94, R40 ;  /* 0x0000005e0820723c */ /* 0x000fe20000001828 */
[----:B------:R-:W-:Y:S01]  /*11130*/  IMAD.MOV.U32 R39, RZ, RZ, R236 ;  /* 0x000000ffff277224 */ /* 0x000fe200078e00ec */
[----:B------:R-:W-:Y:S01]  /*11140*/  MOV R38, R235 ;  /* 0x000000eb00267202 */ /* 0x000fe20000000f00 */
[----:B------:R-:W-:Y:S02]  /*11150*/  IMAD.MOV.U32 R37, RZ, RZ, R234 ;  /* 0x000000ffff257224 */ /* 0x000fe400078e00ea */
[----:B------:R-:W-:Y:S02]  /*11160*/  IMAD.MOV.U32 R36, RZ, RZ, R233 ;  /* 0x000000ffff247224 */ /* 0x000fe400078e00e9 */
[----:B--2---:R-:W-:-:S02]  /*11170*/  F2FP.PACK_AB R8, R248, R247 ;  /* 0x000000f7f808723e */ /* 0x004fc400000000ff */
[----:B------:R-:W-:Y:S01]  /*11180*/  MOV R43, R230 ;  /* 0x000000e6002b7202 */ /* 0x000fe20000000f00 */
[----:B-1----:R-:W-:-:S04]  /*11190*/  FFMA.FTZ R4, R138, c[0x0][0x2d0], -R2 ;  /* 0x0000b4008a047a23 */ /* 0x002fc80000010802 */
[----:B------:R1:W2:Y:S02]  /*111a0*/  MUFU.EX2 R250, R4 ;  /* 0x0000000400fa7308 */ /* 0x0002a40000000800 */
[----:B-1----:R-:W-:Y:S01]  /*111b0*/  FFMA.FTZ R4, R127, c[0x0][0x2d0], -R0 ;  /* 0x0000b4007f047a23 */ /* 0x002fe20000010800 */
[----:B------:R-:W-:Y:S02]  /*111c0*/  MOV R127, R239 ;  /* 0x000000ef007f7202 */ /* 0x000fe40000000f00 */
[----:B--2---:R-:W-:-:S03]  /*111d0*/  F2FP.PACK_AB R10, R250, R249 ;  /* 0x000000f9fa0a723e */ /* 0x004fc600000000ff */
        /* <DEDUP_REMOVED lines=8> */
[----:B------:R1:W-:Y:S02]  /*11260*/  MUFU.EX2 R244, R4 ;  /* 0x0000000400f47308 */ /* 0x0003e40000000800 */
[----:B-1----:R-:W-:Y:S02]  /*11270*/  FFMA.FTZ R4, R130, c[0x0][0x2d0], -R0 ;  /* 0x0000b40082047a23 */ /* 0x002fe40000010800 */
[----:B------:R-:W-:-:S04]  /*11280*/  IMAD.MOV.U32 R130, RZ, RZ, R237 ;  /* 0x000000ffff827224 */ /* 0x000fc800078e00ed */
[----:B------:R1:W2:Y:S02]  /*11290*/  MUFU.EX2 R242, R4 ;  /* 0x0000000400f27308 */ /* 0x0002a40000000800 */
[----:B-1----:R-:W-:Y:S01]  /*112a0*/  FFMA.FTZ R4, R173, c[0x0][0x2d0], -R7 ;  /* 0x0000b400ad047a23 */ /* 0x002fe20000010807 */
[----:B--2---:R-:W-:Y:S01]  /*112b0*/  F2FP.PACK_AB R11, R242, R244 ;  /* 0x000000f4f20b723e */ /* 0x004fe200000000ff */
[----:B------:R-:W-:-:S04]  /*112c0*/  IMAD.MOV.U32 R173, RZ, RZ, R232 ;  /* 0x000000ffffad7224 */ /* 0x000fc800078e00e8 */
[----:B------:R1:W2:Y:S02]  /*112d0*/  MUFU.EX2 R241, R4 ;  /* 0x0000000400f17308 */ /* 0x0002a40000000800 */
[C---:B------:R-:W-:Y:S01]  /*112e0*/  HMMA.16816.F32 R100, R8.reuse, R56, R16 ;  /* 0x000000380864723c */ /* 0x040fe20000001810 */
[----:B------:R-:W3:Y:S07]  /*112f0*/  LDSM.16.MT88.4 R16, [R213+0x1900] ;  /* 0x00190000d510783b */ /* 0x000eee0000004200 */
[----:B------:R-:W-:Y:S01]  /*11300*/  HMMA.16816.F32 R136, R8, R64, R48 ;  /* 0x000000400888723c */ /* 0x000fe20000001830 */
[----:B-1----:R-:W-:-:S02]  /*11310*/  FFMA.FTZ R4, R171, c[0x0][0x2d0], -R7 ;  /* 0x0000b400ab047a23 */ /* 0x002fc40000010807 */
[----:B------:R-:W-:Y:S02]  /*11320*/  IMAD.MOV.U32 R171, RZ, RZ, R96 ;  /* 0x000000ffffab7224 */ /* 0x000fe400078e0060 */
[----:B------:R1:W-:Y:S03]  /*11330*/  MUFU.EX2 R239, R4 ;  /* 0x0000000400ef7308 */ /* 0x0003e60000000800 */
[C---:B------:R-:W-:Y:S01]  /*11340*/  HMMA.16816.F32 R96, R8.reuse, R66, R12 ;  /* 0x000000420860723c */ /* 0x040fe2000000180c */
[----:B------:R-:W-:Y:S07]  /*11350*/  LDSM.16.MT88.4 R64, [R216+0x2100] ;  /* 0x00210000d840783b */ /* 0x000fee0000004200 */
[----:B------:R-:W-:Y:S01]  /*11360*/  HMMA.16816.F32 R92, R8, R58, R20 ;  /* 0x0000003a085c723c */ /* 0x000fe20000001814 */
[----:B------:R-:W4:Y:S01]  /*11370*/  LDSM.16.MT88.4 R20, [R215+0x1900] ;  /* 0x00190000d714783b */ /* 0x000f220000004200 */
[----:B-1----:R-:W-:-:S06]  /*11380*/  FFMA.FTZ R4, R176, c[0x0][0x2d0], -R7 ;  /* 0x0000b400b0047a23 */ /* 0x002fcc0000010807 */
[C---:B------:R-:W-:Y:S01]  /*11390*/  HMMA.16816.F32 R88, R8.reuse, R60, R52 ;  /* 0x0000003c0858723c */ /* 0x040fe20000001834 */
[----:B------:R1:W1:Y:S07]  /*113a0*/  MUFU.EX2 R240, R4 ;  /* 0x0000000400f07308 */ /* 0x00026e0000000800 */
[C---:B------:R-:W-:Y:S01]  /*113b0*/  HMMA.16816.F32 R84, R8.reuse, R62, R28 ;  /* 0x0000003e0854723c */ /* 0x040fe2000000181c */
[----:B------:R-:W3:Y:S04]  /*113c0*/  LDSM.16.MT88.4 R28, [R214+0x1900] ;  /* 0x00190000d61c783b */ /* 0x000ee80000004200 */
[----:B------:R-:W3:Y:S03]  /*113d0*/  LDSM.16.MT88.4 R60, [R213+0x2100] ;  /* 0x00210000d53c783b */ /* 0x000ee60000004200 */
[----:B------:R-:W-:Y:S01]  /*113e0*/  HMMA.16816.F32 R80, R8, R68, R44 ;  /* 0x000000440850723c */ /* 0x000fe2000000182c */
[----:B-1----:R-:W-:-:S04]  /*113f0*/  FFMA.FTZ R4, R177, c[0x0][0x2d0], -R7 ;  /* 0x0000b400b1047a23 */ /* 0x002fc80000010807 */
[----:B------:R1:W-:Y:S03]  /*11400*/  MUFU.EX2 R238, R4 ;  /* 0x0000000400ee7308 */ /* 0x0003e60000000800 */
[----:B------:R-:W-:Y:S01]  /*11410*/  HMMA.16816.F32 R76, R8, R70, R32 ;  /* 0x00000046084c723c */ /* 0x000fe20000001820 */
[----:B------:R-:W3:Y:S06]  /*11420*/  LDSM.16.MT88.4 R68, [R214+0x2100] ;  /* 0x00210000d644783b */ /* 0x000eec0000004200 */
[----:B--2---:R-:W-:-:S02]  /*11430*/  F2FP.PACK_AB R8, R241, R251 ;  /* 0x000000fbf108723e */ /* 0x004fc400000000ff */
[----:B------:R-:W-:Y:S01]  /*11440*/  F2FP.PACK_AB R10, R240, R239 ;  /* 0x000000eff00a723e */ /* 0x000fe200000000ff */
[----:B-1----:R-:W-:-:S04]  /*11450*/  FFMA.FTZ R4, R178, c[0x0][0x2d0], -R7 ;  /* 0x0000b400b2047a23 */ /* 0x002fc80000010807 */
[----:B------:R1:W-:Y:S02]  /*11460*/  MUFU.EX2 R237, R4 ;  /* 0x0000000400ed7308 */ /* 0x0003e40000000800 */
[----:B-1----:R-:W-:Y:S02]  /*11470*/  FFMA.FTZ R4, R168, c[0x0][0x2d0], -R6 ;  /* 0x0000b400a8047a23 */ /* 0x002fe40000010806 */
[----:B------:R-:W-:-:S04]  /*11480*/  IMAD.MOV.U32 R168, RZ, RZ, R72 ;  /* 0x000000ffffa87224 */ /* 0x000fc800078e0048 */
[----:B------:R1:W-:Y:S02]  /*11490*/  MUFU.EX2 R236, R4 ;  /* 0x0000000400ec7308 */ /* 0x0003e40000000800 */
[----:B-1----:R-:W-:Y:S01]  /*114a0*/  FFMA.FTZ R4, R170, c[0x0][0x2d0], -R6 ;  /* 0x0000b400aa047a23 */ /* 0x002fe20000010806 */
[----:B------:R-:W-:Y:S01]  /*114b0*/  MOV R170, R113 ;  /* 0x0000007100aa7202 */ /* 0x000fe20000000f00 */
[----:B------:R-:W-:Y:S01]  /*114c0*/  IMAD.MOV.U32 R113, RZ, RZ, R112 ;  /* 0x000000ffff717224 */ /* 0x000fe200078e0070 */
[----:B------:R-:W-:-:S03]  /*114d0*/  MOV R112, R166 ;  /* 0x000000a600707202 */ /* 0x000fc60000000f00 */
[----:B------:R1:W2:Y:S02]  /*114e0*/  MUFU.EX2 R235, R4 ;  /* 0x0000000400eb7308 */ /* 0x0002a40000000800 */
[----:B-1----:R-:W-:Y:S01]  /*114f0*/  FFMA.FTZ R4, R169, c[0x0][0x2d0], -R6 ;  /* 0x0000b400a9047a23 */ /* 0x002fe20000010806 */
[----:B--2---:R-:W-:Y:S01]  /*11500*/  F2FP.PACK_AB R9, R235, R236 ;  /* 0x000000eceb09723e */ /* 0x004fe200000000ff */
[----:B------:R-:W-:-:S04]  /*11510*/  IMAD.MOV.U32 R169, RZ, RZ, R75 ;  /* 0x000000ffffa97224 */ /* 0x000fc800078e004b */
[----:B------:R1:W-:Y:S02]  /*11520*/  MUFU.EX2 R234, R4 ;  /* 0x0000000400ea7308 */ /* 0x0003e40000000800 */
[----:B-1----:R-:W-:-:S06]  /*11530*/  FFMA.FTZ R4, R175, c[0x0][0x2d0], -R6 ;  /* 0x0000b400af047a23 */ /* 0x002fcc0000010806 */
[----:B------:R1:W2:Y:S02]  /*11540*/  MUFU.EX2 R232, R4 ;  /* 0x0000000400e87308 */ /* 0x0002a40000000800 */
[----:B-1----:R-:W-:Y:S01]  /*11550*/  FFMA.FTZ R4, R186, c[0x0][0x2d0], -R7 ;  /* 0x0000b400ba047a23 */ /* 0x002fe20000010807 */
[----:B--2---:R-:W-:-:S05]  /*11560*/  F2FP.PACK_AB R11, R232, R234 ;  /* 0x000000eae80b723e */ /* 0x004fca00000000ff */
[----:B------:R1:W-:Y:S02]  /*11570*/  MUFU.EX2 R233, R4 ;  /* 0x0000000400e97308 */ /* 0x0003e40000000800 */
[C---:B---3--:R-:W-:Y:S07]  /*11580*/  HMMA.16816.F32 R56, R8.reuse, R16, R140 ;  /* 0x000000100838723c */ /* 0x048fee000000188c */
[----:B------:R-:W-:Y:S01]  /*11590*/  MOV R140, R198 ;  /* 0x000000c6008c7202 */ /* 0x000fe20000000f00 */
[----:B------:R-:W-:Y:S01]  /*115a0*/  IMAD.MOV.U32 R141, RZ, RZ, R195 ;  /* 0x000000ffff8d7224 */ /* 0x000fe200078e00c3 */
[----:B------:R-:W-:Y:S01]  /*115b0*/  HMMA.16816.F32 R48, R8, R24, R144 ;  /* 0x000000180830723c */ /* 0x000fe20000001890 */
[----:B------:R-:W-:-:S02]  /*115c0*/  IMAD.MOV.U32 R143, RZ, RZ, R43 ;  /* 0x000000ffff8f7224 */ /* 0x000fc400078e002b */
[----:B-1----:R-:W-:Y:S02]  /*115d0*/  FFMA.FTZ R4, R188, c[0x0][0x2d0], -R7 ;  /* 0x0000b400bc047a23 */ /* 0x002fe40000010807 */
[----:B------:R-:W-:Y:S02]  /*115e0*/  IMAD.MOV.U32 R142, RZ, RZ, R173 ;  /* 0x000000ffff8e7224 */ /* 0x000fe400078e00ad */
[----:B------:R1:W2:Y:S01]  /*115f0*/  MUFU.EX2 R230, R4 ;  /* 0x0000000400e67308 */ /* 0x0002a20000000800 */
[----:B------:R-:W-:Y:S01]  /*11600*/  MOV R144, R194 ;  /* 0x000000c200907202 */ /* 0x000fe20000000f00 */
[----:B------:R-:W-:Y:S01]  /*11610*/  HMMA.16816.F32 R52, R8, R18, R104 ;  /* 0x000000120834723c */ /* 0x000fe20000001868 */
[----:B------:R-:W-:Y:S02]  /*11620*/  IMAD.MOV.U32 R147, RZ, RZ, R36 ;  /* 0x000000ffff937224 */ /* 0x000fe400078e0024 */
[----:B------:R-:W-:Y:S02]  /*11630*/  IMAD.MOV.U32 R146, RZ, RZ, R37 ;  /* 0x000000ffff927224 */ /* 0x000fe400078e0025 */
[----:B------:R-:W-:-:S02]  /*11640*/  IMAD.MOV.U32 R145, RZ, RZ, R38 ;  /* 0x000000ffff917224 */ /* 0x000fc400078e0026 */
[----:B------:R-:W-:Y:S01]  /*11650*/  IMAD.MOV.U32 R106, RZ, RZ, R117 ;  /* 0x000000ffff6a7224 */ /* 0x000fe200078e0075 */
[C---:B------:R-:W-:Y:S01]  /*11660*/  HMMA.16816.F32 R44, R8.reuse, R26, R108 ;  /* 0x0000001a082c723c */ /* 0x040fe2000000186c */
[----:B------:R-:W-:Y:S01]  /*11670*/  IMAD.MOV.U32 R107, RZ, RZ, R74 ;  /* 0x000000ffff6b7224 */ /* 0x000fe200078e004a */
[----:B------:R-:W-:Y:S01]  /*11680*/  MOV R105, R127 ;  /* 0x0000007f00697202 */ /* 0x000fe20000000f00 */
[----:B------:R-:W-:Y:S02]  /*11690*/  IMAD.MOV.U32 R117, RZ, RZ, R73 ;  /* 0x000000ffff757224 */ /* 0x000fe400078e0049 */
[----:B------:R-:W3:Y:S01]  /*116a0*/  LDSM.16.MT88.4 R72, [R215+0x2100] ;  /* 0x00210000d748783b */ /* 0x000ee20000004200 */
[----:B-1----:R-:W-:Y:S02]  /*116b0*/  FFMA.FTZ R4, R179, c[0x0][0x2d0], -R6 ;  /* 0x0000b400b3047a23 */ /* 0x002fe40000010806 */
[----:B------:R-:W-:Y:S01]  /*116c0*/  IMAD.MOV.U32 R111, RZ, RZ, R39 ;  /* 0x000000ffff6f7224 */ /* 0x000fe200078e0027 */
[----:B----4-:R-:W-:Y:S01]  /*116d0*/  HMMA.16816.F32 R32, R8, R20, R152 ;  /* 0x000000140820723c */ /* 0x010fe20000001898 */
[----:B------:R1:W-:Y:S01]  /*116e0*/  MUFU.EX2 R199, R4 ;  /* 0x0000000400c77308 */ /* 0x0003e20000000800 */
[----:B------:R-:W-:-:S02]  /*116f0*/  IMAD.MOV.U32 R104, RZ, RZ, R129 ;  /* 0x000000ffff687224 */ /* 0x000fc400078e0081 */
[----:B------:R-:W-:Y:S02]  /*11700*/  IMAD.MOV.U32 R109, RZ, RZ, R167 ;  /* 0x000000ffff6d7224 */ /* 0x000fe400078e00a7 */
[----:B------:R-:W-:Y:S02]  /*11710*/  IMAD.MOV.U32 R110, RZ, RZ, R130 ;  /* 0x000000ffff6e7224 */ /* 0x000fe400078e0082 */
[C---:B------:R-:W-:Y:S07]  /*11720*/  HMMA.16816.F32 R40, R8.reuse, R28, R148 ;  /* 0x0000001c0828723c */ /* 0x040fee0000001894 */
[----:B------:R-:W-:Y:S01]  /*11730*/  IMAD.MOV.U32 R150, RZ, RZ, R144 ;  /* 0x000000ffff967224 */ /* 0x000fe200078e0090 */
[----:B------:R-:W-:Y:S01]  /*11740*/  HMMA.16816.F32 R36, R8, R30, R120 ;  /* 0x0000001e0824723c */ /* 0x000fe20000001878 */
[----:B-1----:R-:W-:Y:S01]  /*11750*/  FFMA.FTZ R4, R180, c[0x0][0x2d0], -R6 ;  /* 0x0000b400b4047a23 */ /* 0x002fe20000010806 */
[----:B------:R-:W-:Y:S01]  /*11760*/  MOV R151, R111 ;  /* 0x0000006f00977202 */ /* 0x000fe20000000f00 */
[----:B------:R-:W-:-:S02]  /*11770*/  IMAD.MOV.U32 R149, RZ, RZ, R145 ;  /* 0x000000ffff957224 */ /* 0x000fc400078e0091 */
[----:B------:R1:W4:Y:S01]  /*11780*/  MUFU.EX2 R198, R4 ;  /* 0x0000000400c67308 */ /* 0x0003220000000800 */
[----:B------:R-:W-:Y:S01]  /*11790*/  IMAD.MOV.U32 R148, RZ, RZ, R146 ;  /* 0x000000ffff947224 */ /* 0x000fe200078e0092 */
[----:B------:R-:W-:Y:S01]  /*117a0*/  MOV R146, R140 ;  /* 0x0000008c00927202 */ /* 0x000fe20000000f00 */
[----:B------:R-:W-:Y:S01]  /*117b0*/  HMMA.16816.F32 R12, R8, R22, R132 ;  /* 0x00000016080c723c */ /* 0x000fe20000001884 */
[----:B------:R-:W-:Y:S02]  /*117c0*/  IMAD.MOV.U32 R145, RZ, RZ, R141 ;  /* 0x000000ffff917224 */ /* 0x000fe400078e008d */
[----:B------:R-:W-:-:S04]  /*117d0*/  IMAD.MOV.U32 R144, RZ, RZ, R142 ;  /* 0x000000ffff907224 */ /* 0x000fc800078e008e */
[----:B------:R-:W-:Y:S02]  /*117e0*/  F2FP.PACK_AB R8, R237, R238 ;  /* 0x000000eeed08723e */ /* 0x000fe400000000ff */
[----:B--2---:R-:W-:Y:S01]  /*117f0*/  F2FP.PACK_AB R10, R230, R233 ;  /* 0x000000e9e60a723e */ /* 0x004fe200000000ff */
[----:B-1----:R-:W-:Y:S01]  /*11800*/  FFMA.FTZ R4, R185, c[0x0][0x2d0], -R6 ;  /* 0x0000b400b9047a23 */ /* 0x002fe20000010806 */
[----:B----4-:R-:W-:-:S03]  /*11810*/  F2FP.PACK_AB R9, R198, R199 ;  /* 0x000000c7c609723e */ /* 0x010fc600000000ff */
[----:B------:R1:W-:Y:S02]  /*11820*/  MUFU.EX2 R195, R4 ;  /* 0x0000000400c37308 */ /* 0x0003e40000000800 */
[----:B-1----:R-:W-:-:S06]  /*11830*/  FFMA.FTZ R4, R187, c[0x0][0x2d0], -R6 ;  /* 0x0000b400bb047a23 */ /* 0x002fcc0000010806 */
[----:B------:R1:W2:Y:S02]  /*11840*/  MUFU.EX2 R194, R4 ;  /* 0x0000000400c27308 */ /* 0x0002a40000000800 */
[----:B-1----:R-:W-:Y:S01]  /*11850*/  FFMA.FTZ R4, R160, c[0x0][0x2d0], -R2 ;  /* 0x0000b400a0047a23 */ /* 0x002fe20000010802 */
[----:B--2---:R-:W-:Y:S01]  /*11860*/  F2FP.PACK_AB R11, R194, R195 ;  /* 0x000000c3c20b723e */ /* 0x004fe200000000ff */
[----:B------:R-:W-:-:S04]  /*11870*/  IMAD.MOV.U32 R160, RZ, RZ, R110 ;  /* 0x000000ffffa07224 */ /* 0x000fc800078e006e */
[----:B------:R1:W-:Y:S02]  /*11880*/  MUFU.EX2 R188, R4 ;  /* 0x0000000400bc7308 */ /* 0x0003e40000000800 */
[C---:B------:R-:W-:Y:S08]  /*11890*/  HMMA.16816.F32 R56, R8.reuse, R60, R56 ;  /* 0x0000003c0838723c */ /* 0x040ff00000001838 */
[----:B------:R-:W-:Y:S01]  /*118a0*/  HMMA.16816.F32 R52, R8, R62, R52 ;  /* 0x0000003e0834723c */ /* 0x000fe20000001834 */
[----:B-1----:R-:W-:-:S02]  /*118b0*/  FFMA.FTZ R4, R161, c[0x0][0x2d0], -R2 ;  /* 0x0000b400a1047a23 */ /* 0x002fc40000010802 */
[----:B------:R-:W-:Y:S02]  /*118c0*/  IMAD.MOV.U32 R161, RZ, RZ, R143 ;  /* 0x000000ffffa17224 */ /* 0x000fe400078e008f */
[----:B------:R1:W2:Y:S03]  /*118d0*/  MUFU.EX2 R187, R4 ;  /* 0x0000000400bb7308 */ /* 0x0002a60000000800 */
[C---:B------:R-:W-:Y:S01]  /*118e0*/  HMMA.16816.F32 R48, R8.reuse, R64, R48 ;  /* 0x000000400830723c */ /* 0x040fe20000001830 */
[----:B------:R-:W4:Y:S07]  /*118f0*/  LDSM.16.MT88.4 R140, [R213+0x2900] ;  /* 0x00290000d58c783b */ /* 0x000f2e0000004200 */
[----:B------:R-:W-:Y:S01]  /*11900*/  HMMA.16816.F32 R44, R8, R66, R44 ;  /* 0x00000042082c723c */ /* 0x000fe2000000182c */
[----:B-1----:R-:W-:-:S07]  /*11910*/  FFMA.FTZ R4, R164, c[0x0][0x2d0], -R2 ;  /* 0x0000b400a4047a23 */ /* 0x002fce0000010802 */
[C---:B------:R-:W-:Y:S01]  /*11920*/  HMMA.16816.F32 R40, R8.reuse, R68, R40 ;  /* 0x000000440828723c */ /* 0x040fe20000001828 */
[----:B------:R1:W-:Y:S07]  /*11930*/  MUFU.EX2 R186, R4 ;  /* 0x0000000400ba7308 */ /* 0x0003ee0000000800 */
[----:B------:R-:W-:Y:S01]  /*11940*/  HMMA.16816.F32 R36, R8, R70, R36 ;  /* 0x000000460824723c */ /* 0x000fe20000001824 */
[----:B-1----:R-:W-:-:S07]  /*11950*/  FFMA.FTZ R4, R165, c[0x0][0x2d0], -R2 ;  /* 0x0000b400a5047a23 */ /* 0x002fce0000010802 */
[C---:B---3--:R-:W-:Y:S01]  /*11960*/  HMMA.16816.F32 R164, R8.reuse, R72, R32 ;  /* 0x0000004808a4723c */ /* 0x048fe20000001820 */
[----:B------:R1:W3:Y:S07]  /*11970*/  MUFU.EX2 R185, R4 ;  /* 0x0000000400b97308 */ /* 0x0002ee0000000800 */
[----:B------:R-:W-:Y:S01]  /*11980*/  HMMA.16816.F32 R32, R8, R74, R12 ;  /* 0x0000004a0820723c */ /* 0x000fe2000000180c */
[----:B------:R-:W-:Y:S06]  /*11990*/  LDSM.16.MT88.4 R12, [R215+0x2900] ;  /* 0x00290000d70c783b */ /* 0x000fec0000004200 */
[----:B--2---:R-:W-:Y:S01]  /*119a0*/  F2FP.PACK_AB R8, R187, R188 ;  /* 0x000000bcbb08723e */ /* 0x004fe200000000ff */
[----:B-1----:R-:W-:Y:S01]  /*119b0*/  FFMA.FTZ R4, R156, c[0x0][0x2d0], -R0 ;  /* 0x0000b4009c047a23 */ /* 0x002fe20000010800 */
[----:B---3--:R-:W-:-:S03]  /*119c0*/  F2FP.PACK_AB R10, R185, R186 ;  /* 0x000000bab90a723e */ /* 0x008fc600000000ff */
[----:B------:R1:W-:Y:S02]  /*119d0*/  MUFU.EX2 R179, R4 ;  /* 0x0000000400b37308 */ /* 0x0003e40000000800 */
[----:B-1----:R-:W-:-:S06]  /*119e0*/  FFMA.FTZ R4, R157, c[0x0][0x2d0], -R0 ;  /* 0x0000b4009d047a23 */ /* 0x002fcc0000010800 */
        /* <DEDUP_REMOVED lines=8> */
[----:B--2---:R-:W-:-:S02]  /*11a70*/  F2FP.PACK_AB R11, R127, R178 ;  /* 0x000000b27f0b723e */ /* 0x004fc400000000ff */
[----:B------:R-:W-:-:S03]  /*11a80*/  MOV R211, R128 ;  /* 0x0000008000d37202 */ /* 0x000fc60000000f00 */
[----:B------:R1:W-:Y:S02]  /*11a90*/  MUFU.EX2 R175, R4 ;  /* 0x0000000400af7308 */ /* 0x0003e40000000800 */
[C---:B------:R-:W-:Y:S08]  /*11aa0*/  HMMA.16816.F32 R136, R8.reuse, R16, R136 ;  /* 0x000000100888723c */ /* 0x040ff00000001888 */
[----:B------:R-:W-:Y:S01]  /*11ab0*/  HMMA.16816.F32 R96, R8, R18, R96 ;  /* 0x000000120860723c */ /* 0x000fe20000001860 */
[----:B-1----:R-:W-:-:S02]  /*11ac0*/  FFMA.FTZ R4, R210, c[0x0][0x2d0], -R7 ;  /* 0x0000b400d2047a23 */ /* 0x002fc40000010807 */
[----:B------:R-:W-:Y:S02]  /*11ad0*/  IMAD.MOV.U32 R210, RZ, RZ, R131 ;  /* 0x000000ffffd27224 */ /* 0x000fe400078e0083 */
[----:B------:R1:W2:Y:S03]  /*11ae0*/  MUFU.EX2 R176, R4 ;  /* 0x0000000400b07308 */ /* 0x0002a60000000800 */
[C---:B------:R-:W-:Y:S08]  /*11af0*/  HMMA.16816.F32 R16, R8.reuse, R26, R92 ;  /* 0x0000001a0810723c */ /* 0x040ff0000000185c */
[----:B------:R-:W-:Y:S01]  /*11b00*/  HMMA.16816.F32 R152, R8, R24, R100 ;  /* 0x000000180898723c */ /* 0x000fe20000001864 */
[----:B-1----:R-:W-:-:S07]  /*11b10*/  FFMA.FTZ R4, R208, c[0x0][0x2d0], -R7 ;  /* 0x0000b400d0047a23 */ /* 0x002fce0000010807 */
[C---:B------:R-:W-:Y:S01]  /*11b20*/  HMMA.16816.F32 R88, R8.reuse, R28, R88 ;  /* 0x0000001c0858723c */ /* 0x040fe20000001858 */
[----:B------:R-:W-:Y:S01]  /*11b30*/  FFMA.FTZ R7, R207, c[0x0][0x2d0], -R7 ;  /* 0x0000b400cf077a23 */ /* 0x000fe20000010807 */
[----:B--2---:R-:W-:Y:S01]  /*11b40*/  F2FP.PACK_AB R120, R176, R175 ;  /* 0x000000afb078723e */ /* 0x004fe200000000ff */
[----:B------:R1:W-:Y:S01]  /*11b50*/  MUFU.EX2 R177, R4 ;  /* 0x0000000400b17308 */ /* 0x0003e20000000800 */
[----:B------:R-:W-:Y:S02]  /*11b60*/  IMAD.MOV.U32 R208, RZ, RZ, R149 ;  /* 0x000000ffffd07224 */ /* 0x000fe400078e0095 */
[----:B------:R-:W-:Y:S02]  /*11b70*/  IMAD.MOV.U32 R207, RZ, RZ, R150 ;  /* 0x000000ffffcf7224 */ /* 0x000fe400078e0096 */
[C---:B------:R-:W-:Y:S03]  /*11b80*/  HMMA.16816.F32 R84, R8.reuse, R30, R84 ;  /* 0x0000001e0854723c */ /* 0x040fe60000001854 */
[----:B------:R-:W2:Y:S05]  /*11b90*/  MUFU.EX2 R173, R7 ;  /* 0x0000000700ad7308 */ /* 0x000eaa0000000800 */
[----:B------:R-:W-:Y:S01]  /*11ba0*/  HMMA.16816.F32 R80, R8, R20, R80 ;  /* 0x000000140850723c */ /* 0x000fe20000001850 */
[----:B-1----:R-:W-:Y:S01]  /*11bb0*/  FFMA.FTZ R4, R206, c[0x0][0x2d0], -R6 ;  /* 0x0000b400ce047a23 */ /* 0x002fe20000010806 */
[----:B------:R-:W-:-:S03]  /*11bc0*/  MOV R206, R105 ;  /* 0x0000006900ce7202 */ /* 0x000fc60000000f00 */
[----:B------:R1:W-:Y:S03]  /*11bd0*/  MUFU.EX2 R129, R4 ;  /* 0x0000000400817308 */ /* 0x0003e60000000800 */
[----:B------:R-:W-:Y:S01]  /*11be0*/  HMMA.16816.F32 R76, R8, R22, R76 ;  /* 0x00000016084c723c */ /* 0x000fe2000000184c */
[----:B--2---:R-:W-:-:S06]  /*11bf0*/  F2FP.PACK_AB R122, R173, R177 ;  /* 0x000000b1ad7a723e */ /* 0x004fcc00000000ff */
[----:B------:R-:W-:-:S04]  /*11c00*/  FFMA.FTZ R8, R196, c[0x0][0x2d0], -R2 ;  /* 0x0000b400c4087a23 */ /* 0x000fc80000010802 */
[----:B------:R2:W-:Y:S01]  /*11c10*/  MUFU.EX2 R28, R8 ;  /* 0x00000008001c7308 */ /* 0x0005e20000000800 */
[----:B-1----:R-:W-:Y:S02]  /*11c20*/  FFMA.FTZ R4, R205, c[0x0][0x2d0], -R6 ;  /* 0x0000b400cd047a23 */ /* 0x002fe40000010806 */
[----:B------:R-:W-:-:S05]  /*11c30*/  IMAD.MOV.U32 R205, RZ, RZ, R107 ;  /* 0x000000ffffcd7224 */ /* 0x000fca00078e006b */
[----:B------:R1:W3:Y:S01]  /*11c40*/  MUFU.EX2 R130, R4 ;  /* 0x0000000400827308 */ /* 0x0002e20000000800 */
[----:B--2---:R-:W-:-:S07]  /*11c50*/  FFMA.FTZ R8, R197, c[0x0][0x2d0], -R2 ;  /* 0x0000b400c5087a23 */ /* 0x004fce0000010802 */
[----:B------:R2:W-:Y:S01]  /*11c60*/  MUFU.EX2 R30, R8 ;  /* 0x00000008001e7308 */ /* 0x0005e20000000800 */
[----:B-1----:R-:W-:Y:S01]  /*11c70*/  FFMA.FTZ R4, R201, c[0x0][0x2d0], -R6 ;  /* 0x0000b400c9047a23 */ /* 0x002fe20000010806 */
[----:B---3--:R-:W-:Y:S01]  /*11c80*/  F2FP.PACK_AB R121, R130, R129 ;  /* 0x000000818279723e */ /* 0x008fe200000000ff */
[----:B------:R-:W-:-:S05]  /*11c90*/  IMAD.MOV.U32 R201, RZ, RZ, R109 ;  /* 0x000000ffffc97224 */ /* 0x000fca00078e006d */
[----:B------:R1:W-:Y:S01]  /*11ca0*/  MUFU.EX2 R131, R4 ;  /* 0x0000000400837308 */ /* 0x0003e20000000800 */
[----:B------:R-:W3:Y:S01]  /*11cb0*/  LDSM.16.MT88.4 R108, [R214+0x2900] ;  /* 0x00290000d66c783b */ /* 0x000ee20000004200 */
[----:B------:R-:W-:Y:S02]  /*11cc0*/  FFMA.FTZ R6, R204, c[0x0][0x2d0], -R6 ;  /* 0x0000b400cc067a23 */ /* 0x000fe40000010806 */
[----:B------:R-:W-:-:S04]  /*11cd0*/  IMAD.MOV.U32 R204, RZ, RZ, R116 ;  /* 0x000000ffffcc7224 */ /* 0x000fc800078e0074 */
[----:B------:R-:W4:Y:S01]  /*11ce0*/  MUFU.EX2 R128, R6 ;  /* 0x0000000600807308 */ /* 0x000f220000000800 */
[--C-:B--2---:R-:W-:Y:S02]  /*11cf0*/  FFMA.FTZ R8, R192, c[0x0][0x2d0], -R2.reuse ;  /* 0x0000b400c0087a23 */ /* 0x104fe40000010802 */
[----:B-1----:R-:W-:-:S05]  /*11d00*/  FFMA.FTZ R4, R191, c[0x0][0x2d0], -R2 ;  /* 0x0000b400bf047a23 */ /* 0x002fca0000010802 */
[----:B------:R-:W-:Y:S01]  /*11d10*/  MUFU.EX2 R31, R8 ;  /* 0x00000008001f7308 */ /* 0x000fe20000000800 */
[----:B------:R-:W-:Y:S01]  /*11d20*/  IMAD.MOV.U32 R191, RZ, RZ, R5 ;  /* 0x000000ffffbf7224 */ /* 0x000fe200078e0005 */
[----:B----4-:R-:W-:-:S06]  /*11d30*/  F2FP.PACK_AB R123, R128, R131 ;  /* 0x00000083807b723e */ /* 0x010fcc00000000ff */
[----:B------:R1:W-:Y:S01]  /*11d40*/  MUFU.EX2 R95, R4 ;  /* 0x00000004005f7308 */ /* 0x0003e20000000800 */
[C---:B------:R-:W-:Y:S07]  /*11d50*/  HMMA.16816.F32 R132, R120.reuse, R140, R56 ;  /* 0x0000008c7884723c */ /* 0x040fee0000001838 */
[----:B------:R-:W-:Y:S01]  /*11d60*/  IMAD.MOV.U32 R59, RZ, RZ, R210 ;  /* 0x000000ffff3b7224 */ /* 0x000fe200078e00d2 */
[----:B------:R-:W-:Y:S01]  /*11d70*/  MOV R57, R161 ;  /* 0x000000a100397202 */ /* 0x000fe20000000f00 */
[----:B------:R-:W-:Y:S01]  /*11d80*/  IMAD.MOV.U32 R58, RZ, RZ, R211 ;  /* 0x000000ffff3a7224 */ /* 0x000fe200078e00d3 */
[----:B------:R-:W-:Y:S01]  /*11d90*/  MOV R211, R147 ;  /* 0x0000009300d37202 */ /* 0x000fe20000000f00 */
[----:B-1----:R-:W-:Y:S01]  /*11da0*/  FFMA.FTZ R4, R200, c[0x0][0x2d0], -R2 ;  /* 0x0000b400c8047a23 */ /* 0x002fe20000010802 */
[----:B---3--:R-:W-:Y:S01]  /*11db0*/  HMMA.16816.F32 R100, R120, R108, R40 ;  /* 0x0000006c7864723c */ /* 0x008fe20000001828 */
[----:B------:R-:W-:-:S02]  /*11dc0*/  IMAD.MOV.U32 R56, RZ, RZ, R144 ;  /* 0x000000ffff387224 */ /* 0x000fc400078e0090 */
[----:B------:R1:W-:Y:S01]  /*11dd0*/  MUFU.EX2 R94, R4 ;  /* 0x00000004005e7308 */ /* 0x0003e20000000800 */
[----:B------:R-:W-:Y:S02]  /*11de0*/  IMAD.MOV.U32 R210, RZ, RZ, R146 ;  /* 0x000000ffffd27224 */ /* 0x000fe400078e0092 */
[----:B------:R-:W-:Y:S02]  /*11df0*/  IMAD.MOV.U32 R200, RZ, RZ, R114 ;  /* 0x000000ffffc87224 */ /* 0x000fe400078e0072 */
[----:B------:R-:W-:Y:S01]  /*11e00*/  HMMA.16816.F32 R164, R120, R12, R164 ;  /* 0x0000000c78a4723c */ /* 0x000fe200000018a4 */
[----:B-1----:R-:W-:Y:S01]  /*11e10*/  FFMA.FTZ R4, R203, c[0x0][0x2d0], -R2 ;  /* 0x0000b400cb047a23 */ /* 0x002fe20000010802 */
[----:B------:R-:W-:-:S03]  /*11e20*/  MOV R203, R115 ;  /* 0x0000007300cb7202 */ /* 0x000fc60000000f00 */
[----:B------:R1:W-:Y:S02]  /*11e30*/  MUFU.EX2 R93, R4 ;  /* 0x00000004005d7308 */ /* 0x0003e40000000800 */
[--C-:B-1----:R-:W-:Y:S02]  /*11e40*/  FFMA.FTZ R4, R202, c[0x0][0x2d0], -R2.reuse ;  /* 0x0000b400ca047a23 */ /* 0x102fe40000010802 */
[----:B------:R-:W-:-:S04]  /*11e50*/  FFMA.FTZ R2, R193, c[0x0][0x2d0], -R2 ;  /* 0x0000b400c1027a23 */ /* 0x000fc80000010802 */
[----:B------:R1:W2:Y:S01]  /*11e60*/  MUFU.EX2 R92, R4 ;  /* 0x00000004005c7308 */ /* 0x0002a20000000800 */
[----:B------:R-:W-:-:S07]  /*11e70*/  IMAD.MOV.U32 R202, RZ, RZ, R118 ;  /* 0x000000ffffca7224 */ /* 0x000fce00078e0076 */
[----:B------:R3:W-:Y:S01]  /*11e80*/  MUFU.EX2 R29, R2 ;  /* 0x00000002001d7308 */ /* 0x0007e20000000800 */
[----:B-1----:R-:W-:Y:S01]  /*11e90*/  FFMA.FTZ R4, R162, c[0x0][0x2d0], -R0 ;  /* 0x0000b400a2047a23 */ /* 0x002fe20000010800 */
[----:B--2---:R-:W-:-:S06]  /*11ea0*/  F2FP.PACK_AB R6, R92, R93 ;  /* 0x0000005d5c06723e */ /* 0x004fcc00000000ff */
[----:B------:R1:W-:Y:S01]  /*11eb0*/  MUFU.EX2 R24, R4 ;  /* 0x0000000400187308 */ /* 0x0003e20000000800 */
[----:B---3--:R-:W-:-:S07]  /*11ec0*/  FFMA.FTZ R2, R184, c[0x0][0x2d0], -R0 ;  /* 0x0000b400b8027a23 */ /* 0x008fce0000010800 */
[----:B------:R2:W-:Y:S01]  /*11ed0*/  MUFU.EX2 R20, R2 ;  /* 0x0000000200147308 */ /* 0x0005e20000000800 */
[----:B-1----:R-:W-:-:S07]  /*11ee0*/  FFMA.FTZ R4, R163, c[0x0][0x2d0], -R0 ;  /* 0x0000b400a3047a23 */ /* 0x002fce0000010800 */
[----:B------:R1:W3:Y:S01]  /*11ef0*/  MUFU.EX2 R27, R4 ;  /* 0x00000004001b7308 */ /* 0x0002e20000000800 */
[----:B--2---:R-:W-:-:S07]  /*11f00*/  FFMA.FTZ R2, R182, c[0x0][0x2d0], -R0 ;  /* 0x0000b400b6027a23 */ /* 0x004fce0000010800 */
[----:B------:R2:W-:Y:S01]  /*11f10*/  MUFU.EX2 R21, R2 ;  /* 0x0000000200157308 */ /* 0x0005e20000000800 */
[----:B-1----:R-:W-:Y:S01]  /*11f20*/  FFMA.FTZ R4, R189, c[0x0][0x2d0], -R0 ;  /* 0x0000b400bd047a23 */ /* 0x002fe20000010800 */
[----:B---3--:R-:W-:Y:S01]  /*11f30*/  F2FP.PACK_AB R5, R27, R24 ;  /* 0x000000181b05723e */ /* 0x008fe200000000ff */
[----:B------:R-:W-:-:S05]  /*11f40*/  IMAD.MOV.U32 R189, RZ, RZ, R119 ;  /* 0x000000ffffbd7224 */ /* 0x000fca00078e0077 */
[----:B------:R1:W-:Y:S01]  /*11f50*/  MUFU.EX2 R26, R4 ;  /* 0x00000004001a7308 */ /* 0x0003e20000000800 */
[----:B--2---:R-:W-:-:S07]  /*11f60*/  FFMA.FTZ R2, R183, c[0x0][0x2d0], -R0 ;  /* 0x0000b400b7027a23 */ /* 0x004fce0000010800 */
[----:B------:R-:W-:Y:S01]  /*11f70*/  MUFU.EX2 R23, R2 ;  /* 0x0000000200177308 */ /* 0x000fe20000000800 */
[--C-:B-1----:R-:W-:Y:S02]  /*11f80*/  FFMA.FTZ R4, R190, c[0x0][0x2d0], -R0.reuse ;  /* 0x0000b400be047a23 */ /* 0x102fe40000010800 */
[----:B------:R-:W-:Y:S02]  /*11f90*/  IMAD.MOV.U32 R190, RZ, RZ, R145 ;  /* 0x000000ffffbe7224 */ /* 0x000fe400078e0091 */
[----:B------:R-:W-:Y:S03]  /*11fa0*/  HMMA.16816.F32 R144, R120, R142, R52 ;  /* 0x0000008e7890723c */ /* 0x000fe60000001834 */
[----:B------:R1:W2:Y:S01]  /*11fb0*/  MUFU.EX2 R25, R4 ;  /* 0x0000000400197308 */ /* 0x0002a20000000800 */
[----:B------:R-:W-:-:S03]  /*11fc0*/  FFMA.FTZ R0, R181, c[0x0][0x2d0], -R0 ;  /* 0x0000b400b5007a23 */ /* 0x000fc60000010800 */
[----:B------:R-:W-:Y:S01]  /*11fd0*/  IMAD.MOV.U32 R53, RZ, RZ, R160 ;  /* 0x000000ffff357224 */ /* 0x000fe200078e00a0 */
[----:B------:R-:W-:Y:S01]  /*11fe0*/  MOV R54, R151 ;  /* 0x0000009700367202 */ /* 0x000fe20000000f00 */
[----:B------:R-:W-:Y:S01]  /*11ff0*/  HMMA.16816.F32 R160, R120, R158, R44 ;  /* 0x0000009e78a0723c */ /* 0x000fe2000000182c */
[----:B------:R-:W-:Y:S01]  /*12000*/  IMAD.MOV.U32 R55, RZ, RZ, R148 ;  /* 0x000000ffff377224 */ /* 0x000fe200078e0094 */
[----:B------:R3:W4:Y:S01]  /*12010*/  MUFU.EX2 R22, R0 ;  /* 0x0000000000167308 */ /* 0x0007220000000800 */
[----:B------:R-:W-:-:S04]  /*12020*/  IMAD.MOV.U32 R52, RZ, RZ, R104 ;  /* 0x000000ffff347224 */ /* 0x000fc800078e0068 */
[----:B------:R-:W-:Y:S01]  /*12030*/  MOV R45, R112 ;  /* 0x00000070002d7202 */ /* 0x000fe20000000f00 */
[----:B------:R-:W-:Y:S01]  /*12040*/  HMMA.16816.F32 R148, R120, R156, R48 ;  /* 0x0000009c7894723c */ /* 0x000fe20000001830 */
[----:B------:R-:W-:Y:S01]  /*12050*/  MOV R44, c[0x0][0x2c4] ;  /* 0x0000b100002c7a02 */ /* 0x000fe20000000f00 */
[----:B------:R-:W-:Y:S01]  /*12060*/  IMAD.MOV.U32 R46, RZ, RZ, R113 ;  /* 0x000000ffff2e7224 */ /* 0x000fe200078e0071 */
[----:B------:R-:W-:Y:S01]  /*12070*/  MOV R47, R117 ;  /* 0x00000075002f7202 */ /* 0x000fe20000000f00 */
[----:B------:R-:W-:Y:S01]  /*12080*/  IMAD.MOV.U32 R43, RZ, RZ, R45 ;  /* 0x000000ffff2b7224 */ /* 0x000fe200078e002d */
[----:B------:R-:W-:Y:S01]  /*12090*/  ISETP.NE.AND P6, PT, R44, 0x1, PT ;  /* 0x000000012c00780c */ /* 0x000fe20003fc5270 */
        /* <DEDUP_REMOVED lines=13> */
[----:B-1----:R-:W-:Y:S01]  /*12170*/  F2FP.PACK_AB R4, R94, R95 ;  /* 0x0000005f5e04723e */ /* 0x002fe200000000ff */
[----:B------:R-:W-:Y:S01]  /*12180*/  IMAD.MOV.U32 R49, RZ, RZ, R52 ;  /* 0x000000ffff317224 */ /* 0x000fe200078e0034 */
[----:B--2---:R-:W-:Y:S01]  /*12190*/  F2FP.PACK_AB R7, R25, R26 ;  /* 0x0000001a1907723e */ /* 0x004fe200000000ff */
[----:B------:R-:W-:Y:S01]  /*121a0*/  IMAD.MOV.U32 R51, RZ, RZ, R54 ;  /* 0x000000ffff337224 */ /* 0x000fe200078e0036 */
[----:B------:R-:W-:Y:S01]  /*121b0*/  MOV R58, R171 ;  /* 0x000000ab003a7202 */ /* 0x000fe20000000f00 */
[----:B------:R-:W-:Y:S01]  /*121c0*/  IMAD.MOV.U32 R52, RZ, RZ, R55 ;  /* 0x000000ffff347224 */ /* 0x000fe200078e0037 */
[----:B------:R-:W-:Y:S01]  /*121d0*/  F2FP.PACK_AB R168, R30, R28 ;  /* 0x0000001c1ea8723e */ /* 0x000fe200000000ff */
[----:B------:R-:W-:Y:S01]  /*121e0*/  IMAD.MOV.U32 R54, RZ, RZ, R56 ;  /* 0x000000ffff367224 */ /* 0x000fe200078e0038 */
[----:B------:R-:W-:Y:S01]  /*121f0*/  F2FP.PACK_AB R170, R29, R31 ;  /* 0x0000001f1daa723e */ /* 0x000fe200000000ff */
[----:B------:R-:W-:Y:S01]  /*12200*/  IMAD.MOV.U32 R55, RZ, RZ, R57 ;  /* 0x000000ffff377224 */ /* 0x000fe200078e0039 */
[----:B------:R-:W-:Y:S01]  /*12210*/  HMMA.16816.F32 R104, R4, R68, R88 ;  /* 0x000000440468723c */ /* 0x000fe20000001858 */
[----:B------:R-:W-:Y:S01]  /*12220*/  FADD.FTZ R2, R43, R42 ;  /* 0x0000002a2b027221 */ /* 0x000fe20000010000 */
[----:B------:R-:W-:Y:S01]  /*12230*/  F2FP.PACK_AB R169, R21, R20 ;  /* 0x0000001415a9723e */ /* 0x000fe200000000ff */
[----:B------:R-:W-:Y:S01]  /*12240*/  IMAD.MOV.U32 R42, RZ, RZ, R45 ;  /* 0x000000ffff2a7224 */ /* 0x000fe200078e002d */
[----:B------:R-:W-:Y:S01]  /*12250*/  MOV R45, R53 ;  /* 0x00000035002d7202 */ /* 0x000fe20000000f00 */
[----:B------:R-:W-:-:S02]  /*12260*/  IMAD.MOV.U32 R56, RZ, RZ, R59 ;  /* 0x000000ffff387224 */ /* 0x000fc400078e003b */
[----:B------:R-:W-:Y:S01]  /*12270*/  IMAD.MOV.U32 R57, RZ, RZ, R201 ;  /* 0x000000ffff397224 */ /* 0x000fe200078e00c9 */
[----:B------:R-:W-:Y:S01]  /*12280*/  MOV R43, R44 ;  /* 0x0000002c002b7202 */ /* 0x000fe20000000f00 */
[----:B------:R-:W-:Y:S01]  /*12290*/  IMAD.MOV.U32 R59, RZ, RZ, R222 ;  /* 0x000000ffff3b7224 */ /* 0x000fe200078e00de */
[C---:B------:R-:W-:Y:S01]  /*122a0*/  HMMA.16816.F32 R116, R4.reuse, R72, R80 ;  /* 0x000000480474723c */ /* 0x040fe20000001850 */
[----:B------:R-:W-:Y:S01]  /*122b0*/  IMAD.MOV.U32 R53, RZ, RZ, R54 ;  /* 0x000000ffff357224 */ /* 0x000fe200078e0036 */
[----:B------:R1:W5:Y:S01]  /*122c0*/  LDL.LU R222, [R1+0x80] ;  /* 0x0000800001de7983 */ /* 0x0003620000300800 */
[----:B------:R-:W-:Y:S01]  /*122d0*/  IMAD.MOV.U32 R54, RZ, RZ, R55 ;  /* 0x000000ffff367224 */ /* 0x000fe200078e0037 */
[----:B------:R-:W-:Y:S01]  /*122e0*/  MOV R55, R190 ;  /* 0x000000be00377202 */ /* 0x000fe20000000f00 */
[----:B------:R-:W-:Y:S02]  /*122f0*/  IMAD.MOV.U32 R44, RZ, RZ, R46 ;  /* 0x000000ffff2c7224 */ /* 0x000fe400078e002e */
[----:B------:R-:W-:Y:S01]  /*12300*/  IMAD.MOV.U32 R190, RZ, RZ, R56 ;  /* 0x000000ffffbe7224 */ /* 0x000fe200078e0038 */
[----:B------:R-:W-:Y:S01]  /*12310*/  MOV R56, R58 ;  /* 0x0000003a00387202 */ /* 0x000fe20000000f00 */
[----:B------:R-:W-:Y:S01]  /*12320*/  IMAD.MOV.U32 R46, RZ, RZ, R57 ;  /* 0x000000ffff2e7224 */ /* 0x000fe200078e0039 */
[----:B------:R-:W-:Y:S01]  /*12330*/  HMMA.16816.F32 R136, R4, R60, R136 ;  /* 0x0000003c0488723c */ /* 0x000fe20000001888 */
[----:B------:R-:W-:Y:S01]  /*12340*/  IMAD.MOV.U32 R57, RZ, RZ, R59 ;  /* 0x000000ffff397224 */ /* 0x000fe200078e003b */
[----:B------:R-:W-:Y:S01]  /*12350*/  MOV R59, R202 ;  /* 0x000000ca003b7202 */ /* 0x000fe20000000f00 */
[----:B------:R-:W-:-:S02]  /*12360*/  IMAD.MOV.U32 R58, RZ, RZ, R189 ;  /* 0x000000ffff3a7224 */ /* 0x000fc400078e00bd */
[----:B------:R-:W-:Y:S02]  /*12370*/  IMAD.MOV.U32 R201, RZ, RZ, R221 ;  /* 0x000000ffffc97224 */ /* 0x000fe400078e00dd */
[----:B---3--:R-:W-:Y:S01]  /*12380*/  @P6 IMAD.HI.U32 R0, R209, c[0x0][0x2c8], RZ ;  /* 0x0000b200d1006a27 */ /* 0x008fe200078e00ff */
[----:B------:R1:W5:Y:S01]  /*12390*/  LDL.LU R221, [R1+0x7c] ;  /* 0x00007c0001dd7983 */ /* 0x0003620000300800 */
[----:B------:R-:W-:Y:S02]  /*123a0*/  HMMA.16816.F32 R8, R4, R62, R96 ;  /* 0x0000003e0408723c */ /* 0x000fe40000001860 */
[----:B------:R-:W-:Y:S01]  /*123b0*/  IMAD.MOV.U32 R189, RZ, RZ, R203 ;  /* 0x000000ffffbd7224 */ /* 0x000fe200078e00cb */
[----:B------:R-:W-:Y:S01]  /*123c0*/  MOV R203, R191 ;  /* 0x000000bf00cb7202 */ /* 0x000fe20000000f00 */
[----:B------:R-:W-:Y:S02]  /*123d0*/  IMAD.MOV.U32 R202, RZ, RZ, R200 ;  /* 0x000000ffffca7224 */ /* 0x000fe400078e00c8 */
[----:B------:R-:W-:-:S02]  /*123e0*/  IMAD.MOV.U32 R200, RZ, RZ, R220 ;  /* 0x000000ffffc87224 */ /* 0x000fc400078e00dc */
[C---:B------:R-:W-:Y:S01]  /*123f0*/  HMMA.16816.F32 R152, R4.reuse, R64, R152 ;  /* 0x000000400498723c */ /* 0x040fe20000001898 */
[----:B------:R1:W5:Y:S01]  /*12400*/  LDL.LU R220, [R1+0x78] ;  /* 0x0000780001dc7983 */ /* 0x0003620000300800 */
[----:B------:R-:W-:Y:S01]  /*12410*/  IMAD.MOV.U32 R191, RZ, RZ, R219 ;  /* 0x000000ffffbf7224 */ /* 0x000fe200078e00db */
[----:B------:R-:W-:Y:S02]  /*12420*/  @P6 SHF.R.U32.HI R209, RZ, c[0x0][0x2cc], R0 ;  /* 0x0000b300ffd16a19 */ /* 0x000fe40000011600 */
[----:B------:R1:W5:Y:S03]  /*12430*/  LDL.LU R219, [R1+0x74] ;  /* 0x0000740001db7983 */ /* 0x0003660000300800 */
[----:B------:R-:W-:Y:S01]  /*12440*/  HMMA.16816.F32 R16, R4, R66, R16 ;  /* 0x000000420410723c */ /* 0x000fe20000001810 */
[----:B------:R-:W-:Y:S02]  /*12450*/  FADD.FTZ R2, R212, R2 ;  /* 0x00000002d4027221 */ /* 0x000fe40000010000 */
[----:B------:R-:W-:-:S05]  /*12460*/  FADD.FTZ R0, R43, R42 ;  /* 0x0000002a2b007221 */ /* 0x000fca0000010000 */
[C---:B------:R-:W-:Y:S08]  /*12470*/  HMMA.16816.F32 R68, R4.reuse, R70, R84 ;  /* 0x000000460444723c */ /* 0x040ff00000001854 */
[----:B------:R-:W-:Y:S07]  /*12480*/  HMMA.16816.F32 R72, R4, R74, R76 ;  /* 0x0000004a0448723c */ /* 0x000fee000000184c */
[----:B------:R-:W-:Y:S01]  /*12490*/  FADD.FTZ R7, R217, R218 ;  /* 0x000000dad9077221 */ /* 0x000fe20000010000 */
[----:B------:R-:W-:Y:S01]  /*124a0*/  HMMA.16816.F32 R112, R120, R110, R36 ;  /* 0x0000006e7870723c */ /* 0x000fe20000001824 */
[----:B------:R1:W5:Y:S04]  /*124b0*/  LDL.LU R218, [R1+0x70] ;  /* 0x0000700001da7983 */ /* 0x0003680000300800 */
[----:B------:R1:W5:Y:S01]  /*124c0*/  LDL.LU R217, [R1+0x6c] ;  /* 0x00006c0001d97983 */ /* 0x0003620000300800 */
[----:B------:R-:W-:-:S02]  /*124d0*/  FADD.FTZ R6, R44, R0 ;  /* 0x000000002c067221 */ /* 0x000fc40000010000 */
[----:B------:R-:W-:Y:S01]  /*124e0*/  FADD.FTZ R7, R45, R7 ;  /* 0x000000072d077221 */ /* 0x000fe20000010000 */
[----:B------:R1:W5:Y:S01]  /*124f0*/  LDL.LU R212, [R1+0x68] ;  /* 0x0000680001d47983 */ /* 0x0003620000300800 */
[----:B------:R-:W-:Y:S01]  /*12500*/  FADD.FTZ R2, R46, R2 ;  /* 0x000000022e027221 */ /* 0x000fe20000010000 */
[----:B----4-:R-:W-:Y:S01]  /*12510*/  F2FP.PACK_AB R171, R22, R23 ;  /* 0x0000001716ab723e */ /* 0x010fe200000000ff */
[----:B------:R-:W-:Y:S01]  /*12520*/  HMMA.16816.F32 R120, R120, R14, R32 ;  /* 0x0000000e7878723c */ /* 0x000fe20000001820 */
[----:B------:R-:W2:Y:S01]  /*12530*/  LDL.LU R43, [R1+0x20] ;  /* 0x00002000012b7983 */ /* 0x000ea20000300800 */
[----:B------:R-:W-:Y:S02]  /*12540*/  FADD.FTZ R0, R174, R172 ;  /* 0x000000acae007221 */ /* 0x000fe40000010000 */
[----:B------:R-:W-:Y:S02]  /*12550*/  FADD.FTZ R6, R47, R6 ;  /* 0x000000062f067221 */ /* 0x000fe40000010000 */
[----:B------:R-:W-:-:S02]  /*12560*/  FADD.FTZ R0, R50, R0 ;  /* 0x0000000032007221 */ /* 0x000fc40000010000 */
[----:B------:R-:W-:Y:S02]  /*12570*/  FADD.FTZ R7, R48, R7 ;  /* 0x0000000730077221 */ /* 0x000fe40000010000 */
[----:B------:R-:W-:Y:S02]  /*12580*/  FADD.FTZ R5, R53, R0 ;  /* 0x0000000035057221 */ /* 0x000fe40000010000 */
[----:B------:R-:W-:Y:S02]  /*12590*/  FADD.FTZ R2, R49, R2 ;  /* 0x0000000231027221 */ /* 0x000fe40000010000 */
[----:B------:R-:W-:Y:S02]  /*125a0*/  FADD.FTZ R6, R51, R6 ;  /* 0x0000000633067221 */ /* 0x000fe40000010000 */
[----:B------:R-:W-:Y:S01]  /*125b0*/  FADD.FTZ R7, R52, R7 ;  /* 0x0000000734077221 */ /* 0x000fe20000010000 */
[----:B------:R-:W-:Y:S01]  /*125c0*/  HMMA.16816.F32 R136, R168, R140, R136 ;  /* 0x0000008ca888723c */ /* 0x000fe20000001888 */
[----:B------:R-:W-:-:S02]  /*125d0*/  FADD.FTZ R5, R252, R5 ;  /* 0x00000005fc057221 */ /* 0x000fc40000010000 */
[----:B------:R-:W-:Y:S02]  /*125e0*/  FADD.FTZ R2, R54, R2 ;  /* 0x0000000236027221 */ /* 0x000fe40000010000 */
[----:B------:R-:W-:-:S03]  /*125f0*/  FADD.FTZ R0, R55, R6 ;  /* 0x0000000637007221 */ /* 0x000fc60000010000 */
[----:B------:R-:W-:Y:S01]  /*12600*/  HMMA.16816.F32 R140, R168, R142, R8 ;  /* 0x0000008ea88c723c */ /* 0x000fe20000001808 */
[----:B------:R-:W-:Y:S02]  /*12610*/  FADD.FTZ R5, R58, R5 ;  /* 0x000000053a057221 */ /* 0x000fe40000010000 */
[----:B------:R-:W-:-:S04]  /*12620*/  FADD.FTZ R6, R57, R0 ;  /* 0x0000000039067221 */ /* 0x000fc80000010000 */
        /* <DEDUP_REMOVED lines=69> */
[----:B------:R-:W-:Y:S01]  /*12a80*/  FADD.FTZ R5, R23, R5 ;  /* 0x0000000517057221 */ /* 0x000fe20000010000 */
[----:B------:R-:W-:Y:S01]  /*12a90*/  STL [R1+0x14], R7 ;  /* 0x0000140701007387 */ /* 0x000fe20000100800 */
[----:B------:R-:W-:-:S03]  /*12aa0*/  FADD.FTZ R2, R29, R6 ;  /* 0x000000061d027221 */ /* 0x000fc60000010000 */
[----:B------:R3:W-:Y:S01]  /*12ab0*/  STL [R1+0x18], R0 ;  /* 0x0000180001007387 */ /* 0x0007e20000100800 */
[----:B------:R-:W-:-:S03]  /*12ac0*/  IMAD.MOV.U32 R211, RZ, RZ, c[0x0][0x32c] ;  /* 0x0000cb00ffd37624 */ /* 0x000fc600078e00ff */
[----:B------:R4:W-:Y:S02]  /*12ad0*/  STL [R1+0x1c], R2 ;  /* 0x00001c0201007387 */ /* 0x0009e40000100800 */
[----:B------:R-:W-:Y:S01]  /*12ae0*/  ISETP.GE.AND P3, PT, R211, 0x1, PT ;  /* 0x00000001d300780c */ /* 0x000fe20003f66270 */
[----:B---3--:R-:W-:-:S05]  /*12af0*/  FADD.FTZ R0, R22, R5 ;  /* 0x0000000516007221 */ /* 0x008fca0000010000 */
[----:B------:R1:W-:Y:S01]  /*12b00*/  STL [R1+0x24], R0 ;  /* 0x0000240001007387 */ /* 0x0003e20000100800 */
[----:B------:R-:W-:Y:S01]  /*12b10*/  HMMA.16816.F32 R152, R168, R156, R152 ;  /* 0x0000009ca898723c */ /* 0x000fe20000001898 */
[----:B------:R-:W-:-:S07]  /*12b20*/  IADD3 R230, R245, -0x2, RZ ;  /* 0xfffffffef5e67810 */ /* 0x000fce0007ffe0ff */
[C---:B------:R-:W-:Y:S08]  /*12b30*/  HMMA.16816.F32 R104, R168.reuse, R108, R104 ;  /* 0x0000006ca868723c */ /* 0x040ff00000001868 */
[C---:B------:R-:W-:Y:S08]  /*12b40*/  HMMA.16816.F32 R156, R168.reuse, R158, R16 ;  /* 0x0000009ea89c723c */ /* 0x040ff00000001810 */
[C---:B------:R-:W-:Y:S08]  /*12b50*/  HMMA.16816.F32 R108, R168.reuse, R110, R68 ;  /* 0x0000006ea86c723c */ /* 0x040ff00000001844 */
[C---:B------:R-:W-:Y:S08]  /*12b60*/  HMMA.16816.F32 R116, R168.reuse, R12, R116 ;  /* 0x0000000ca874723c */ /* 0x040ff00000001874 */
[----:B------:R-:W-:Y:S01]  /*12b70*/  HMMA.16816.F32 R168, R168, R14, R72 ;  /* 0x0000000ea8a8723c */ /* 0x000fe20000001848 */
[----:B--2---:R-:W-:-:S04]  /*12b80*/  IADD3 R4, R43, R209, RZ ;  /* 0x000000d12b047210 */ /* 0x004fc80007ffe0ff */
[----:B----4-:R-:W-:Y:S01]  /*12b90*/  IADD3 R2, R4, c[0x0][0x328], RZ ;  /* 0x0000ca0004027a10 */ /* 0x010fe20007ffe0ff */
[----:B------:R-:W-:Y:S05]  /*12ba0*/  @!P3 BRA `(.L_x_435) ;  /* 0x000000f00000b947 */ /* 0x000fea0003800000 */
[C---:B-1----:R-:W-:Y:S01]  /*12bb0*/  ISETP.GT.AND P0, PT, R4.reuse, RZ, PT ;  /* 0x000000ff0400720c */ /* 0x042fe20003f04270 */
        /* <DEDUP_REMOVED lines=9> */
.L_x_436:
[----:B------:R-:W-:-:S13]  /*12c50*/  ISETP.NE.AND P0, PT, R5, 0x1, PT ;  /* 0x000000010500780c */ /* 0x000fda0003f05270 */
[----:B------:R-:W-:-:S05]  /*12c60*/  @P0 IMAD.HI.U32 R4, R0, c[0x0][0x330], RZ ;  /* 0x0000cc0000040a27 */ /* 0x000fca00078e00ff */
[----:B------:R-:W-:-:S05]  /*12c70*/  @P0 SHF.R.U32.HI R0, RZ, c[0x0][0x334], R4 ;  /* 0x0000cd00ff000a19 */ /* 0x000fca0000011604 */
.L_x_437:
[----:B------:R-:W-:-:S05]  /*12c80*/  IMAD R0, R0, R5, c[0x0][0x32c] ;  /* 0x0000cb0000007624 */ /* 0x000fca00078e0205 */
[----:B------:R-:W-:-:S04]  /*12c90*/  IMNMX R2, R2, R0, PT ;  /* 0x0000000002027217 */ /* 0x000fc80003800200 */
.L_x_435:
[----:B-1----:R-:W2:Y:S01]  /*12ca0*/  LDL R4, [R1+0x4] ;  /* 0x0000040001047983 */ /* 0x002ea20000100800 */
[----:B------:R-:W-:-:S05]  /*12cb0*/  IMAD.HI R2, R2, 0x2aaaaaab, RZ ;  /* 0x2aaaaaab02027827 */ /* 0x000fca00078e02ff */
[----:B------:R-:W-:-:S04]  /*12cc0*/  SHF.R.U32.HI R0, RZ, 0x1f, R2 ;  /* 0x0000001fff007819 */ /* 0x000fc80000011602 */
[----:B------:R-:W-:-:S04]  /*12cd0*/  LEA.HI.SX32 R2, R2, R0, 0x1c ;  /* 0x0000000002027211 */ /* 0x000fc800078fe2ff */
[----:B--2---:R-:W-:-:S04]  /*12ce0*/  IMNMX R4, R4, R2, !PT ;  /* 0x0000000204047217 */ /* 0x004fc80007800200 */
[----:B------:R-:W-:Y:S01]  /*12cf0*/  ISETP.GE.AND P0, PT, R230, R4, PT ;  /* 0x00000004e600720c */ /* 0x000fe20003f06270 */
[----:B------:R1:W-:-:S12]  /*12d00*/  STL [R1+0x34], R4 ;  /* 0x0000340401007387 */ /* 0x0003d80000100800 */
[----:B------:R-:W-:Y:S05]  /*12d10*/  @!P0 BRA `(.L_x_438) ;  /* 0x00005c8000008947 */ /* 0x000fea0003800000 */
[----:B-1----:R-:W2:Y:S01]  /*12d20*/  LDL R4, [R1+0x60] ;  /* 0x0000600001047983 */ /* 0x002ea20000100800 */
[----:B------:R-:W-:Y:S01]  /*12d30*/  IMAD.MOV.U32 R128, RZ, RZ, R125 ;  /* 0x000000ffff807224 */ /* 0x000fe200078e007d */
[----:B------:R-:W-:Y:S01]  /*12d40*/  MOV R130, R3 ;  /* 0x0000000300827202 */ /* 0x000fe20000000f00 */
[----:B------:R-:W-:Y:S01]  /*12d50*/  IMAD.MOV.U32 R127, RZ, RZ, R126 ;  /* 0x000000ffff7f7224 */ /* 0x000fe200078e007e */
[----:B------:R-:W-:Y:S01]  /*12d60*/  MOV R129, R124 ;  /* 0x0000007c00817202 */ /* 0x000fe20000000f00 */
[----:B--2---:R-:W-:-:S05]  /*12d70*/  @P6 IMAD.HI.U32 R0, R4, c[0x0][0x2c8], RZ ;  /* 0x0000b20004006a27 */ /* 0x004fca00078e00ff */
[----:B------:R-:W-:-:S05]  /*12d80*/  @P6 SHF.R.U32.HI R0, RZ, c[0x0][0x2cc], R0 ;  /* 0x0000b300ff006a19 */ /* 0x000fca0000011600 */
[----:B------:R1:W-:Y:S02]  /*12d90*/  @P6 STL [R1+0x38], R0 ;  /* 0x0000380001006387 */ /* 0x0003e40000100800 */
.L_x_455:
[----:B------:R-:W-:Y:S04]  /*12da0*/  DEPBAR.LE SB0, 0x0 ;  /* 0x000080000000791a */ /* 0x000fe80000000000 */
[----:B------:R-:W-:Y:S01]  /*12db0*/  BAR.SYNC.DEFER_BLOCKING 0x0 ;  /* 0x0000000000007b1d */ /* 0x000fe20000010000 */
[----:B------:R-:W-:Y:S02]  /*12dc0*/  IMAD.MOV.U32 R200, RZ, RZ, 0x5 ;  /* 0x00000005ffc87424 */ /* 0x000fe400078e00ff */
[----:B------:R-:W-:Y:S02]  /*12dd0*/  IMAD.MOV.U32 R201, RZ, RZ, c[0x0][0x208] ;  /* 0x00008200ffc97624 */ /* 0x000fe400078e00ff */
[----:B------:R-:W-:Y:S03]  /*12de0*/  IMAD.MOV.U32 R131, RZ, RZ, c[0x0][0x208] ;  /* 0x00008200ff837624 */ /* 0x000fe600078e00ff */
[----:B------:R-:W-:Y:S02]  /*12df0*/  SHF.L.U32 R201, R201, 0x5, RZ ;  /* 0x00000005c9c97819 */ /* 0x000fe400000006ff */
[----:B------:R-:W-:Y:S01]  /*12e00*/  SHF.L.U64.HI R131, R131, R200, c[0x0][0x20c] ;  /* 0x0000830083837619 */ /* 0x000fe200000102c8 */
[----:B-----5:R-:W-:Y:S06]  /*12e10*/  LDSM.16.M88.4 R96, [R219+0x6100] ;  /* 0x00610000db60783b */ /* 0x020fec0000000200 */
[----:B------:R-:W2:Y:S06]  /*12e20*/  LDL R126, [R1+0x4] ;  /* 0x00000400017e7983 */ /* 0x000eac0000100800 */
[----:B------:R-:W3:Y:S06]  /*12e30*/  LDSM.16.M88.4 R16, [R212+0x3100] ;  /* 0x00310000d410783b */ /* 0x000eec0000000200 */
[----:B------:R-:W4:Y:S06]  /*12e40*/  LDSM.16.M88.4 R92, [R219+0x8100] ;  /* 0x00810000db5c783b */ /* 0x000f2c0000000200 */
[----:B------:R-:W2:Y:S06]  /*12e50*/  LDL.64 R192, [R1+0x50] ;  /* 0x0000500001c07983 */ /* 0x000eac0000100a00 */
[----:B------:R-:W2:Y:S06]  /*12e60*/  LDL.64 R124, [R1+0x58] ;  /* 0x00005800017c7983 */ /* 0x000eac0000100a00 */
[----:B------:R-:W1:Y:S06]  /*12e70*/  LDSM.16.M88.4 R32, [R212+0x3900] ;  /* 0x00390000d420783b */ /* 0x000e6c0000000200 */
[----:B------:R-:W2:Y:S06]  /*12e80*/  LDL.64 R234, [R1+0x40] ;  /* 0x0000400001ea7983 */ /* 0x000eac0000100a00 */
[----:B------:R-:W1:Y:S01]  /*12e90*/  LDSM.16.M88.4 R48, [R212+0x4100] ;  /* 0x00410000d430783b */ /* 0x000e620000000200 */
[-C--:B---3--:R-:W-:Y:S05]  /*12ea0*/  HMMA.16816.F32 R4, R96, R16.reuse, RZ ;  /* 0x000000106004723c */ /* 0x088fea00000018ff */
[----:B------:R-:W3:Y:S03]  /*12eb0*/  LDL.64 R232, [R1+0x48] ;  /* 0x0000480001e87983 */ /* 0x000ee60000100a00 */
[C---:B----4-:R-:W-:Y:S03]  /*12ec0*/  HMMA.16816.F32 R8, R92.reuse, R16, RZ ;  /* 0x000000105c08723c */ /* 0x050fe600000018ff */
[----:B------:R-:W4:Y:S06]  /*12ed0*/  LDSM.16.M88.4 R64, [R212+0x4900] ;  /* 0x00490000d440783b */ /* 0x000f2c0000000200 */
[----:B------:R-:W4:Y:S01]  /*12ee0*/  LDSM.16.M88.4 R80, [R212+0x5100] ;  /* 0x00510000d450783b */ /* 0x000f220000000200 */
[-C--:B------:R-:W-:Y:S05]  /*12ef0*/  HMMA.16816.F32 R12, R92, R18.reuse, RZ ;  /* 0x000000125c0c723c */ /* 0x080fea00000018ff */
[----:B------:R-:W4:Y:S03]  /*12f00*/  LDSM.16.M88.4 R172, [R212+0x5900] ;  /* 0x00590000d4ac783b */ /* 0x000f260000000200 */
[C---:B------:R-:W-:Y:S03]  /*12f10*/  HMMA.16816.F32 R16, R96.reuse, R18, RZ ;  /* 0x000000126010723c */ /* 0x040fe600000018ff */
[----:B------:R-:W-:Y:S05]  /*12f20*/  LDSM.16.M88.4 R176, [R222+0x6100] ;  /* 0x00610000deb0783b */ /* 0x000fea0000000200 */
[-C--:B-1----:R-:W-:Y:S01]  /*12f30*/  HMMA.16816.F32 R20, R96, R32.reuse, RZ ;  /* 0x000000206014723c */ /* 0x082fe200000018ff */
[----:B------:R-:W1:Y:S06]  /*12f40*/  LDSM.16.M88.4 R180, [R223] ;  /* 0x00000000dfb4783b */ /* 0x000e6c0000000200 */
[----:B------:R-:W1:Y:S01]  /*12f50*/  LDSM.16.M88.4 R184, [R222+0x8100] ;  /* 0x00810000deb8783b */ /* 0x000e620000000200 */
[C---:B------:R-:W-:Y:S05]  /*12f60*/  HMMA.16816.F32 R24, R92.reuse, R32, RZ ;  /* 0x000000205c18723c */ /* 0x040fea00000018ff */
[----:B------:R-:W1:Y:S03]  /*12f70*/  LDSM.16.M88.4 R188, [R228] ;  /* 0x00000000e4bc783b */ /* 0x000e660000000200 */
[-C--:B------:R-:W-:Y:S08]  /*12f80*/  HMMA.16816.F32 R28, R92, R34.reuse, RZ ;  /* 0x000000225c1c723c */ /* 0x080ff000000018ff */
[C---:B------:R-:W-:Y:S08]  /*12f90*/  HMMA.16816.F32 R32, R96.reuse, R34, RZ ;  /* 0x000000226020723c */ /* 0x040ff000000018ff */
[-C--:B------:R-:W-:Y:S08]  /*12fa0*/  HMMA.16816.F32 R36, R96, R48.reuse, RZ ;  /* 0x000000306024723c */ /* 0x080ff000000018ff */
[C---:B------:R-:W-:Y:S08]  /*12fb0*/  HMMA.16816.F32 R40, R92.reuse, R48, RZ ;  /* 0x000000305c28723c */ /* 0x040ff000000018ff */
[-C--:B------:R-:W-:Y:S08]  /*12fc0*/  HMMA.16816.F32 R44, R92, R50.reuse, RZ ;  /* 0x000000325c2c723c */ /* 0x080ff000000018ff */
[C---:B------:R-:W-:Y:S08]  /*12fd0*/  HMMA.16816.F32 R48, R96.reuse, R50, RZ ;  /* 0x000000326030723c */ /* 0x040ff000000018ff */
[-C--:B----4-:R-:W-:Y:S08]  /*12fe0*/  HMMA.16816.F32 R52, R96, R64.reuse, RZ ;  /* 0x000000406034723c */ /* 0x090ff000000018ff */
        /* <DEDUP_REMOVED lines=11> */
[----:B------:R-:W4:Y:S07]  /*130a0*/  LDSM.16.M88.4 R172, [R227] ;  /* 0x00000000e3ac783b */ /* 0x000f2e0000000200 */
        /* <DEDUP_REMOVED lines=8> */
[C---:B------:R-:W-:Y:S01]  /*13130*/  HMMA.16816.F32 R32, R176.reuse, R190, R32 ;  /* 0x000000beb020723c */ /* 0x040fe20000001820 */
[----:B------:R-:W2:Y:S03]  /*13140*/  LDSM.16.M88.4 R188, [R225] ;  /* 0x00000000e1bc783b */ /* 0x000ea60000000200 */
[----:B--2---:R-:W-:Y:S04]  /*13150*/  ISETP.GT.AND P0, PT, R126, R230, PT ;  /* 0x000000e67e00720c */ /* 0x004fe80003f04270 */
[-C--:B----4-:R-:W-:Y:S08]  /*13160*/  HMMA.16816.F32 R36, R176, R172.reuse, R36 ;  /* 0x000000acb024723c */ /* 0x090ff00000001824 */
[C---:B------:R-:W-:Y:S04]  /*13170*/  HMMA.16816.F32 R40, R184.reuse, R172, R40 ;  /* 0x000000acb828723c */ /* 0x040fe80000001828 */
[----:B------:R-:W-:Y:S01]  /*13180*/  @!P0 SHF.R.S32.HI R0, RZ, 0x1f, R230 ;  /* 0x0000001fff008819 */ /* 0x000fe200000114e6 */
[----:B------:R-:W-:Y:S03]  /*13190*/  @!P0 IMAD.WIDE.U32 R2, R230, c[0x0][0x208], RZ ;  /* 0x00008200e6028a25 */ /* 0x000fe600078e00ff */
[-C--:B------:R-:W-:Y:S04]  /*131a0*/  HMMA.16816.F32 R44, R184, R174.reuse, R44 ;  /* 0x000000aeb82c723c */ /* 0x080fe8000000182c */
[----:B------:R-:W-:Y:S02]  /*131b0*/  @!P0 IMAD R0, R0, c[0x0][0x208], RZ ;  /* 0x0000820000008a24 */ /* 0x000fe400078e02ff */
[----:B------:R-:W-:Y:S02]  /*131c0*/  @!P0 IMAD.MOV.U32 R125, RZ, RZ, R193 ;  /* 0x000000ffff7d8224 */ /* 0x000fe400078e00c1 */
[C---:B------:R-:W-:Y:S01]  /*131d0*/  HMMA.16816.F32 R48, R176.reuse, R174, R48 ;  /* 0x000000aeb030723c */ /* 0x040fe20000001830 */
[----:B------:R-:W2:Y:S03]  /*131e0*/  LDSM.16.M88.4 R192, [R224] ;  /* 0x00000000e0c0783b */ /* 0x000ea60000000200 */
[----:B------:R-:W-:Y:S02]  /*131f0*/  @!P0 IMAD R0, R230, c[0x0][0x20c], R0 ;  /* 0x00008300e6008a24 */ /* 0x000fe400078e0200 */
[----:B------:R-:W-:Y:S02]  /*13200*/  @!P0 IMAD.WIDE.U32 R124, R2, 0x60, R124 ;  /* 0x00000060027c8825 */ /* 0x000fe400078e007c */
[-C--:B-1----:R-:W-:Y:S04]  /*13210*/  HMMA.16816.F32 R52, R176, R180.reuse, R52 ;  /* 0x000000b4b034723c */ /* 0x082fe80000001834 */
[----:B------:R-:W-:Y:S01]  /*13220*/  @!P0 IMAD.IADD R0, R3, 0x1, R0 ;  /* 0x0000000103008824 */ /* 0x000fe200078e0200 */
[----:B------:R-:W-:Y:S03]  /*13230*/  @!P0 LEA R2, P1, R124, c[0x0][0x1f8], 0x1 ;  /* 0x00007e007c028a11 */ /* 0x000fe600078208ff */
[C---:B------:R-:W-:Y:S04]  /*13240*/  HMMA.16816.F32 R56, R184.reuse, R180, R56 ;  /* 0x000000b4b838723c */ /* 0x040fe80000001838 */
[----:B------:R-:W-:Y:S01]  /*13250*/  @!P0 IMAD R0, R0, 0x60, RZ ;  /* 0x0000006000008824 */ /* 0x000fe200078e02ff */
[-C--:B------:R-:W-:Y:S02]  /*13260*/  @!P0 IADD3 R198, P2, R2, R201.reuse, RZ ;  /* 0x000000c902c68210 */ /* 0x080fe40007f5e0ff */
[----:B---3--:R-:W-:Y:S01]  /*13270*/  MOV R233, 0x5 ;  /* 0x0000000500e97802 */ /* 0x008fe20000000f00 */
[-C--:B------:R-:W-:Y:S04]  /*13280*/  HMMA.16816.F32 R60, R184, R182.reuse, R60 ;  /* 0x000000b6b83c723c */ /* 0x080fe8000000183c */
[----:B------:R-:W-:Y:S04]  /*13290*/  @!P0 IMAD.IADD R0, R125, 0x1, R0 ;  /* 0x000000017d008824 */ /* 0x000fe800078e0200 */
[C---:B------:R-:W-:Y:S04]  /*132a0*/  HMMA.16816.F32 R64, R176.reuse, R182, R64 ;  /* 0x000000b6b040723c */ /* 0x040fe80000001840 */
[----:B------:R-:W-:Y:S02]  /*132b0*/  @!P0 LEA.HI.X R3, R124, c[0x0][0x1fc], R0, 0x1, P1 ;  /* 0x00007f007c038a11 */ /* 0x000fe400008f0c00 */
[----:B------:R-:W-:Y:S02]  /*132c0*/  @!P0 IADD3 R196, P1, R198, R201, RZ ;  /* 0x000000c9c6c48210 */ /* 0x000fe40007f3e0ff */
[-C--:B------:R-:W-:Y:S01]  /*132d0*/  HMMA.16816.F32 R68, R176, R188.reuse, R68 ;  /* 0x000000bcb044723c */ /* 0x080fe20000001844 */
[----:B------:R-:W-:Y:S01]  /*132e0*/  @!PT LDS RZ, [RZ] ;  /* 0x00000000fffff984 */ /* 0x000fe20000000800 */
[----:B------:R-:W-:Y:S01]  /*132f0*/  @!PT LDS RZ, [RZ] ;  /* 0x00000000fffff984 */ /* 0x000fe20000000800 */
[----:B------:R-:W-:Y:S01]  /*13300*/  @!PT LDS RZ, [RZ] ;  /* 0x00000000fffff984 */ /* 0x000fe20000000800 */
[----:B------:R1:W-:Y:S03]  /*13310*/  @!P0 LDGSTS.E.BYPASS.LTC128B.128 [R231+0x100], [R2.64], !P5 ;  /* 0x0010000002e78fae */ /* 0x0003e6000e901d48 */
[----:B------:R-:W-:Y:S02]  /*13320*/  @!P0 IADD3.X R199, R3, R131, RZ, P2, !PT ;  /* 0x0000008303c78210 */ /* 0x000fe400017fe4ff */
[-C--:B------:R-:W-:Y:S02]  /*13330*/  @!P0 IADD3 R124, P3, R196, R201.reuse, RZ ;  /* 0x000000c9c47c8210 */ /* 0x080fe40007f7e0ff */
[C---:B------:R-:W-:Y:S01]  /*13340*/  HMMA.16816.F32 R72, R184.reuse, R188, R72 ;  /* 0x000000bcb848723c */ /* 0x040fe20000001848 */
[----:B------:R3:W-:Y:S03]  /*13350*/  @!P0 LDGSTS.E.BYPASS.LTC128B.128 [R231+0x900], [R198.64], !P5 ;  /* 0x00900000c6e78fae */ /* 0x0007e6000e901d48 */
[--C-:B------:R-:W-:Y:S04]  /*13360*/  @!P0 IMAD.X R197, R199, 0x1, R131.reuse, P1 ;  /* 0x00000001c7c58824 */ /* 0x100fe800008e0683 */
[-C--:B------:R-:W-:Y:S01]  /*13370*/  HMMA.16816.F32 R76, R184, R190.reuse, R76 ;  /* 0x000000beb84c723c */ /* 0x080fe2000000184c */
[----:B------:R3:W-:Y:S03]  /*13380*/  @!P0 LDGSTS.E.BYPASS.LTC128B.128 [R231+0x1100], [R196.64], !P5 ;  /* 0x01100000c4e78fae */ /* 0x0007e6000e901d48 */
[--C-:B------:R-:W-:Y:S04]  /*13390*/  @!P0 IMAD.X R125, R197, 0x1, R131.reuse, P3 ;  /* 0x00000001c57d8824 */ /* 0x100fe800018e0683 */
[C---:B------:R-:W-:Y:S01]  /*133a0*/  HMMA.16816.F32 R80, R176.reuse, R190, R80 ;  /* 0x000000beb050723c */ /* 0x040fe20000001850 */
[----:B------:R4:W-:Y:S03]  /*133b0*/  @!P0 LDGSTS.E.BYPASS.LTC128B.128 [R231+0x1900], [R124.64], !P5 ;  /* 0x019000007ce78fae */ /* 0x0009e6000e901d48 */
[-C--:B-1----:R-:W-:Y:S04]  /*133c0*/  @!P0 IADD3 R2, P2, R124, R201.reuse, RZ ;  /* 0x000000c97c028210 */ /* 0x082fe80007f5e0ff */
[-C--:B--2---:R-:W-:Y:S04]  /*133d0*/  HMMA.16816.F32 R84, R176, R192.reuse, R84 ;  /* 0x000000c0b054723c */ /* 0x084fe80000001854 */
[----:B------:R-:W-:Y:S01]  /*133e0*/  @!P0 IMAD.X R3, R125, 0x1, R131, P2 ;  /* 0x000000017d038824 */ /* 0x000fe200010e0683 */
[----:B------:R-:W-:Y:S03]  /*133f0*/  @!P0 IADD3 R172, P1, R2, R201, RZ ;  /* 0x000000c902ac8210 */ /* 0x000fe60007f3e0ff */
[C---:B------:R-:W-:Y:S01]  /*13400*/  HMMA.16816.F32 R88, R184.reuse, R192, R88 ;  /* 0x000000c0b858723c */ /* 0x040fe20000001858 */
[----:B------:R1:W-:Y:S03]  /*13410*/  @!P0 LDGSTS.E.BYPASS.LTC128B.128 [R231+0x2100], [R2.64], !P5 ;  /* 0x0210000002e78fae */ /* 0x0003e6000e901d48 */
[----:B------:R-:W-:Y:S03]  /*13420*/  @!P0 IADD3.X R173, R3, R131, RZ, P1, !PT ;  /* 0x0000008303ad8210 */ /* 0x000fe60000ffe4ff */
[----:B------:R-:W2:Y:S01]  /*13430*/  LDL R131, [R1+0x38] ;  /* 0x0000380001837983 */ /* 0x000ea20000100800 */
[-C--:B------:R-:W-:Y:S05]  /*13440*/  HMMA.16816.F32 R92, R184, R194.reuse, R92 ;  /* 0x000000c2b85c723c */ /* 0x080fea000000185c */
[----:B------:R1:W-:Y:S01]  /*13450*/  @!P0 LDGSTS.E.BYPASS.LTC128B.128 [R231+0x2900], [R172.64], !P5 ;  /* 0x02900000ace78fae */ /* 0x0003e2000e901d48 */
[C---:B------:R-:W-:Y:S02]  /*13460*/  ISETP.GT.AND P0, PT, R230.reuse, R126, PT ;  /* 0x0000007ee600720c */ /* 0x040fe40003f04270 */
[----:B------:R-:W-:Y:S03]  /*13470*/  HMMA.16816.F32 R96, R176, R194, R96 ;  /* 0x000000c2b060723c */ /* 0x000fe60000001860 */
[----:B---3--:R-:W-:Y:S06]  /*13480*/  LDSM.16.M88.4 R196, [R220+0x6100] ;  /* 0x00610000dcc4783b */ /* 0x008fec0000000200 */
[----:B------:R-:W3:Y:S03]  /*13490*/  LDSM.16.M88.4 R200, [R218+0x3100] ;  /* 0x00310000dac8783b */ /* 0x000ee60000000200 */
[----:B------:R-:W-:Y:S01]  /*134a0*/  @P0 IADD3 R0, R230, -0x1, RZ ;  /* 0xffffffffe6000810 */ /* 0x000fe20007ffe0ff */
[----:B----4-:R-:W-:Y:S02]  /*134b0*/  @P0 IMAD.MOV.U32 R125, RZ, RZ, R235 ;  /* 0x000000ffff7d0224 */ /* 0x010fe400078e00eb */
[----:B------:R-:W4:Y:S01]  /*134c0*/  LDSM.16.M88.4 R204, [R220+0x8100] ;  /* 0x00810000dccc783b */ /* 0x000f220000000200 */
[----:B-1----:R-:W-:Y:S01]  /*134d0*/  @P0 SHF.R.S32.HI R2, RZ, 0x1f, R0 ;  /* 0x0000001fff020819 */ /* 0x002fe20000011400 */
[----:B------:R-:W-:Y:S04]  /*134e0*/  IMAD.MOV.U32 R235, RZ, RZ, c[0x0][0x32c] ;  /* 0x0000cb00ffeb7624 */ /* 0x000fe800078e00ff */
[----:B------:R-:W0:Y:S01]  /*134f0*/  LDGDEPBAR ;  /* 0x00000000000079af */ /* 0x000e220000000000 */
[----:B------:R-:W-:Y:S02]  /*13500*/  @P0 IMAD R124, R2, c[0x0][0x1e0], RZ ;  /* 0x00007800027c0a24 */ /* 0x000fe400078e02ff */
[C---:B------:R-:W-:Y:S03]  /*13510*/  @P0 IMAD.WIDE.U32 R2, R0.reuse, c[0x0][0x1e0], RZ ;  /* 0x0000780000020a25 */ /* 0x040fe600078e00ff */
[----:B------:R-:W1:Y:S01]  /*13520*/  LDSM.16.M88.4 R172, [R218+0x3900] ;  /* 0x00390000daac783b */ /* 0x000e620000000200 */
[----:B------:R-:W-:Y:S04]  /*13530*/  @P0 IMAD R124, R0, c[0x0][0x1e4], R124 ;  /* 0x00007900007c0a24 */ /* 0x000fe800078e027c */
[----:B------:R-:W-:Y:S01]  /*13540*/  @P0 IMAD.IADD R0, R3, 0x1, R124 ;  /* 0x0000000103000824 */ /* 0x000fe200078e027c */
[----:B------:R-:W1:Y:S01]  /*13550*/  LDSM.16.M88.4 R180, [R218+0x4100] ;  /* 0x00410000dab4783b */ /* 0x000e620000000200 */
[----:B------:R-:W-:Y:S01]  /*13560*/  @P0 IMAD.MOV.U32 R124, RZ, RZ, R232 ;  /* 0x000000ffff7c0224 */ /* 0x000fe200078e00e8 */
[----:B------:R-:W-:Y:S01]  /*13570*/  MOV R232, c[0x0][0x1e0] ;  /* 0x0000780000e87a02 */ /* 0x000fe20000000f00 */
[----:B------:R-:W-:Y:S02]  /*13580*/  @P0 IMAD R0, R0, 0x60, RZ ;  /* 0x0000006000000824 */ /* 0x000fe400078e02ff */
[----:B------:R-:W-:Y:S01]  /*13590*/  @P0 IMAD.WIDE.U32 R124, R2, 0x60, R124 ;  /* 0x00000060027c0825 */ /* 0x000fe200078e007c */
[----:B------:R-:W1:Y:S03]  /*135a0*/  LDSM.16.M88.4 R184, [R218+0x4900] ;  /* 0x00490000dab8783b */ /* 0x000e660000000200 */
[----:B------:R-:W-:Y:S01]  /*135b0*/  @P0 IMAD.IADD R0, R125, 0x1, R0 ;  /* 0x000000017d000824 */ /* 0x000fe200078e0200 */
[----:B------:R-:W-:Y:S01]  /*135c0*/  @P0 LEA R2, P1, R124, c[0x0][0x1c8], 0x1 ;  /* 0x000072007c020a11 */ /* 0x000fe200078208ff */
[----:B------:R-:W-:Y:S01]  /*135d0*/  @P0 IMAD.SHL.U32 R126, R232, 0x20, RZ ;  /* 0x00000020e87e0824 */ /* 0x000fe200078e00ff */
[----:B------:R-:W1:Y:S02]  /*135e0*/  LDSM.16.M88.4 R176, [R218+0x5100] ;  /* 0x00510000dab0783b */ /* 0x000e640000000200 */
[----:B------:R-:W-:Y:S01]  /*135f0*/  @P0 LEA.HI.X R3, R124, c[0x0][0x1cc], R0, 0x1, P1 ;  /* 0x000073007c030a11 */ /* 0x000fe200008f0c00 */
[-C--:B---3--:R-:W-:Y:S03]  /*13600*/  HMMA.16816.F32 R4, R196, R200.reuse, R4 ;  /* 0x000000c8c404723c */ /* 0x088fe60000001804 */
[----:B------:R-:W-:Y:S02]  /*13610*/  LDSM.16.M88.4 R188, [R221+0x6100] ;  /* 0x00610000ddbc783b */ /* 0x000fe40000000200 */
[----:B------:R-:W-:Y:S03]  /*13620*/  @P0 SHF.L.U64.HI R0, R232, R233, c[0x0][0x1e4] ;  /* 0x00007900e8000619 */ /* 0x000fe600000102e9 */
[C---:B----4-:R-:W-:Y:S01]  /*13630*/  HMMA.16816.F32 R8, R204.reuse, R200, R8 ;  /* 0x000000c8cc08723c */ /* 0x050fe20000001808 */
[----:B------:R-:W-:Y:S06]  /*13640*/  LDSM.16.M88.4 R192, [R217] ;  /* 0x00000000d9c0783b */ /* 0x000fec0000000200 */
        /* <DEDUP_REMOVED lines=35> */
[-C--:B---3--:R-:W-:Y:S08]  /*13880*/  HMMA.16816.F32 R20, R188, R180.reuse, R20 ;  /* 0x000000b4bc14723c */ /* 0x088ff00000001814 */
[C---:B------:R-:W-:Y:S07]  /*13890*/  HMMA.16816.F32 R24, R200.reuse, R180, R24 ;  /* 0x000000b4c818723c */ /* 0x040fee0000001818 */
[----:B------:R-:W-:Y:S01]  /*138a0*/  @P0 IADD3 R180, P1, R126, R2, RZ ;  /* 0x000000027eb40210 */ /* 0x000fe20007f3e0ff */
[-C--:B------:R-:W-:Y:S04]  /*138b0*/  HMMA.16816.F32 R28, R200, R182.reuse, R28 ;  /* 0x000000b6c81c723c */ /* 0x080fe8000000181c */
[----:B------:R-:W-:Y:S04]  /*138c0*/  @P0 IMAD.X R181, R0, 0x1, R3, P1 ;  /* 0x0000000100b50824 */ /* 0x000fe800008e0603 */
[C---:B------:R-:W-:Y:S01]  /*138d0*/  HMMA.16816.F32 R32, R188.reuse, R182, R32 ;  /* 0x000000b6bc20723c */ /* 0x040fe20000001820 */
[----:B------:R-:W3:Y:S06]  /*138e0*/  LDL R182, [R1+0x30] ;  /* 0x0000300001b67983 */ /* 0x000eec0000100800 */
[----:B------:R-:W-:Y:S01]  /*138f0*/  @!PT LDS RZ, [RZ] ;  /* 0x00000000fffff984 */ /* 0x000fe20000000800 */
[----:B------:R-:W-:Y:S01]  /*13900*/  @!PT LDS RZ, [RZ] ;  /* 0x00000000fffff984 */ /* 0x000fe20000000800 */
[----:B------:R-:W-:Y:S01]  /*13910*/  @!PT LDS RZ, [RZ] ;  /* 0x00000000fffff984 */ /* 0x000fe20000000800 */
[----:B------:R1:W-:Y:S01]  /*13920*/  @P0 LDGSTS.E.BYPASS.LTC128B.128 [R231+0x3100], [R2.64], !P5 ;  /* 0x0310000002e70fae */ /* 0x0003e2000e901d48 */
[-C--:B------:R-:W-:Y:S01]  /*13930*/  HMMA.16816.F32 R36, R188, R208.reuse, R36 ;  /* 0x000000d0bc24723c */ /* 0x080fe20000001824 */
[----:B------:R-:W-:Y:S04]  /*13940*/  IMAD.MOV.U32 R183, RZ, RZ, c[0x0][0x2c4] ;  /* 0x0000b100ffb77624 */ /* 0x000fe800078e00ff */
[----:B------:R1:W-:Y:S01]  /*13950*/  @P0 LDGSTS.E.BYPASS.LTC128B.128 [R231+0x3900], [R180.64], !P5 ;  /* 0x03900000b4e70fae */ /* 0x0003e2000e901d48 */
[----:B------:R-:W-:Y:S02]  /*13960*/  ISETP.NE.AND P4, PT, R183, 0x1, PT ;  /* 0x00000001b700780c */ /* 0x000fe40003f85270 */
[C---:B------:R-:W-:Y:S03]  /*13970*/  HMMA.16816.F32 R40, R200.reuse, R208, R40 ;  /* 0x000000d0c828723c */ /* 0x040fe60000001828 */
[----:B------:R-:W2:Y:S05]  /*13980*/  LDL R209, [R1+0x2c] ;  /* 0x00002c0001d17983 */ /* 0x000eaa0000100800 */
[-C--:B------:R-:W-:Y:S08]  /*13990*/  HMMA.16816.F32 R44, R200, R210.reuse, R44 ;  /* 0x000000d2c82c723c */ /* 0x080ff0000000182c */
[C---:B------:R-:W-:Y:S01]  /*139a0*/  HMMA.16816.F32 R48, R188.reuse, R210, R48 ;  /* 0x000000d2bc30723c */ /* 0x040fe20000001830 */
[----:B------:R-:W2:Y:S07]  /*139b0*/  LDL R211, [R1+0x28] ;  /* 0x0000280001d37983 */ /* 0x000eae0000100800 */
[-C--:B----4-:R-:W-:Y:S08]  /*139c0*/  HMMA.16816.F32 R52, R188, R184.reuse, R52 ;  /* 0x000000b8bc34723c */ /* 0x090ff00000001834 */
[C---:B------:R-:W-:Y:S08]  /*139d0*/  HMMA.16816.F32 R56, R200.reuse, R184, R56 ;  /* 0x000000b8c838723c */ /* 0x040ff00000001838 */
[-C--:B------:R-:W-:Y:S08]  /*139e0*/  HMMA.16816.F32 R60, R200, R186.reuse, R60 ;  /* 0x000000bac83c723c */ /* 0x080ff0000000183c */
[C---:B------:R-:W-:Y:S08]  /*139f0*/  HMMA.16816.F32 R64, R188.reuse, R186, R64 ;  /* 0x000000babc40723c */ /* 0x040ff00000001840 */
[-C--:B-1----:R-:W-:Y:S08]  /*13a00*/  HMMA.16816.F32 R68, R188, R172.reuse, R68 ;  /* 0x000000acbc44723c */ /* 0x082ff00000001844 */
[C---:B------:R-:W-:Y:S01]  /*13a10*/  HMMA.16816.F32 R72, R200.reuse, R172, R72 ;  /* 0x000000acc848723c */ /* 0x040fe20000001848 */
[----:B------:R1:W4:Y:S07]  /*13a20*/  LDL R173, [R1+0x60] ;  /* 0x0000600001ad7983 */ /* 0x00032e0000100800 */
[-C--:B------:R-:W-:Y:S08]  /*13a30*/  HMMA.16816.F32 R76, R200, R174.reuse, R76 ;  /* 0x000000aec84c723c */ /* 0x080ff0000000184c */
[C---:B------:R-:W-:Y:S07]  /*13a40*/  HMMA.16816.F32 R80, R188.reuse, R174, R80 ;  /* 0x000000aebc50723c */ /* 0x040fee0000001850 */
[----:B------:R-:W-:Y:S01]  /*13a50*/  @P0 IADD3 R174, P2, R126, R180, RZ ;  /* 0x000000b47eae0210 */ /* 0x000fe20007f5e0ff */
[-C--:B------:R-:W-:Y:S04]  /*13a60*/  HMMA.16816.F32 R84, R188, R176.reuse, R84 ;  /* 0x000000b0bc54723c */ /* 0x080fe80000001854 */
[----:B------:R-:W-:Y:S02]  /*13a70*/  @P0 IADD3.X R175, R0, R181, RZ, P2, !PT ;  /* 0x000000b500af0210 */ /* 0x000fe400017fe4ff */
[----:B------:R-:W-:Y:S02]  /*13a80*/  @P0 IADD3 R124, P1, R126, R174, RZ ;  /* 0x000000ae7e7c0210 */ /* 0x000fe40007f3e0ff */
[C---:B------:R-:W-:Y:S01]  /*13a90*/  HMMA.16816.F32 R88, R200.reuse, R176, R88 ;  /* 0x000000b0c858723c */ /* 0x040fe20000001858 */
[----:B------:R1:W-:Y:S03]  /*13aa0*/  @P0 LDGSTS.E.BYPASS.LTC128B.128 [R231+0x4100], [R174.64], !P5 ;  /* 0x04100000aee70fae */ /* 0x0003e6000e901d48 */
[----:B------:R-:W-:Y:S01]  /*13ab0*/  @P0 IMAD.X R125, R0, 0x1, R175, P1 ;  /* 0x00000001007d0824 */ /* 0x000fe200008e06af */
[----:B------:R-:W-:Y:S03]  /*13ac0*/  @P0 IADD3 R2, P2, R126, R124, RZ ;  /* 0x0000007c7e020210 */ /* 0x000fe60007f5e0ff */
[-C--:B------:R-:W-:Y:S01]  /*13ad0*/  HMMA.16816.F32 R92, R200, R178.reuse, R92 ;  /* 0x000000b2c85c723c */ /* 0x080fe2000000185c */
[----:B------:R1:W-:Y:S03]  /*13ae0*/  @P0 LDGSTS.E.BYPASS.LTC128B.128 [R231+0x4900], [R124.64], !P5 ;  /* 0x049000007ce70fae */ /* 0x0003e6000e901d48 */
[----:B------:R-:W-:Y:S02]  /*13af0*/  @P0 IADD3.X R3, R0, R125, RZ, P2, !PT ;  /* 0x0000007d00030210 */ /* 0x000fe400017fe4ff */
[----:B------:R-:W-:Y:S02]  /*13b00*/  @P0 IADD3 R176, P1, R126, R2, RZ ;  /* 0x000000027eb00210 */ /* 0x000fe40007f3e0ff */
[----:B------:R-:W-:Y:S01]  /*13b10*/  HMMA.16816.F32 R96, R188, R178, R96 ;  /* 0x000000b2bc60723c */ /* 0x000fe20000001860 */
[----:B------:R1:W-:Y:S03]  /*13b20*/  @P0 LDGSTS.E.BYPASS.LTC128B.128 [R231+0x5100], [R2.64], !P5 ;  /* 0x0510000002e70fae */ /* 0x0003e6000e901d48 */
[----:B------:R-:W-:Y:S02]  /*13b30*/  @P0 IMAD.X R177, R0, 0x1, R3, P1 ;  /* 0x0000000100b10824 */ /* 0x000fe400008e0603 */
[----:B------:R-:W-:Y:S03]  /*13b40*/  IMAD R0, R230, -0x60, RZ ;  /* 0xffffffa0e6007824 */ /* 0x000fe600078e02ff */
[----:B------:R3:W-:Y:S06]  /*13b50*/  @P0 LDGSTS.E.BYPASS.LTC128B.128 [R231+0x5900], [R176.64], !P5 ;  /* 0x05900000b0e70fae */ /* 0x0007ec000e901d48 */
[----:B------:R-:W0:Y:S01]  /*13b60*/  LDGDEPBAR ;  /* 0x00000000000079af */ /* 0x000e220000000000 */
[----:B---3--:R-:W-:Y:S04]  /*13b70*/  IADD3 R177, -R182, 0x1, R0 ;  /* 0x00000001b6b17810 */ /* 0x008fe80007ffe100 */
[----:B--2---:R-:W-:Y:S04]  /*13b80*/  IADD3 R176, -R209, R177, R211 ;  /* 0x000000b1d1b07210 */ /* 0x004fe80007ffe1d3 */
[C---:B-1----:R-:W-:Y:S02]  /*13b90*/  IADD3 R175, R176.reuse, UR7, RZ ;  /* 0x00000007b0af7c10 */ /* 0x042fe4000fffe0ff */
[----:B------:R-:W-:Y:S01]  /*13ba0*/  IADD3 R174, R176, c[0x0][0x328], RZ ;  /* 0x0000ca00b0ae7a10 */ /* 0x000fe20007ffe0ff */
[----:B----4-:R-:W-:Y:S01]  /*13bb0*/  @P4 IMAD.MOV.U32 R173, RZ, RZ, R131 ;  /* 0x000000ffffad4224 */ /* 0x010fe200078e0083 */
[----:B------:R-:W-:Y:S04]  /*13bc0*/  ISETP.GE.AND P4, PT, R235, 0x1, PT ;  /* 0x00000001eb00780c */ /* 0x000fe80003f86270 */
[----:B------:R-:W1:Y:S02]  /*13bd0*/  SHFL.IDX PT, R126, R173, RZ, 0x1c1f ;  /* 0x001c1fffad7e7589 */ /* 0x000e6400000e0000 */
[----:B-1----:R-:W-:Y:S01]  /*13be0*/  IADD3 R131, R174, R126, RZ ;  /* 0x0000007eae837210 */ /* 0x002fe20007ffe0ff */
[----:B------:R-:W-:Y:S06]  /*13bf0*/  IMAD.IADD R2, R126, 0x1, R175 ;  /* 0x000000017e027824 */ /* 0x000fec00078e02af */
[----:B------:R-:W-:-:S05]  /*13c00*/  @!P4 BRA `(.L_x_439) ;  /* 0x000001800000c947 */ /* 0x000fca0003800000 */
[----:B------:R-:W-:Y:S01]  /*13c10*/  IADD3 R3, -R209, R211, R126 ;  /* 0x000000d3d1037210 */ /* 0x000fe20007ffe17e */
[----:B------:R-:W-:Y:S03]  /*13c20*/  BSSY B0, `(.L_x_440) ;  /* 0x0000011000007945 */ /* 0x000fe60003800000 */
        /* <DEDUP_REMOVED lines=11> */
.L_x_441:
[----:B------:R-:W-:Y:S04]  /*13ce0*/  MOV R124, c[0x0][0x32c] ;  /* 0x0000cb00007c7a02 */ /* 0x000fe80000000f00 */
[----:B------:R-:W-:Y:S11]  /*13cf0*/  ISETP.NE.AND P0, PT, R124, 0x1, PT ;  /* 0x000000017c00780c */ /* 0x000ff60003f05270 */
[----:B------:R-:W-:Y:S02]  /*13d00*/  @!UPT UIADD3 URZ, URZ, URZ, URZ ;  /* 0x0000003f3f3ff290 */ /* 0x000fe4000fffe03f */
[----:B------:R-:W-:Y:S05]  /*13d10*/  @P0 IMAD.HI.U32 R124, R3, c[0x0][0x330], RZ ;  /* 0x0000cc00037c0a27 */ /* 0x000fea00078e00ff */
[----:B------:R-:W-:Y:S02]  /*13d20*/  @P0 SHF.R.U32.HI R3, RZ, c[0x0][0x334], R124 ;  /* 0x0000cd00ff030a19 */ /* 0x000fe4000001167c */
.L_x_442:
[----:B------:R-:W-:Y:S05]  /*13d30*/  BSYNC B0 ;  /* 0x0000000000007941 */ /* 0x000fea0003800000 */
.L_x_440:
[----:B------:R-:W-:Y:S04]  /*13d40*/  IMAD.IADD R124, R0, 0x1, -R182 ;  /* 0x00000001007c7824 */ /* 0x000fe800078e0ab6 */
[----:B------:R-:W-:Y:S05]  /*13d50*/  IMAD R3, R3, c[0x0][0x32c], R124 ;  /* 0x0000cb0003037a24 */ /* 0x000fea00078e027c */
[----:B------:R-:W-:Y:S02]  /*13d60*/  IADD3 R124, R3, c[0x0][0x32c], RZ ;  /* 0x0000cb00037c7a10 */ /* 0x000fe40007ffe0ff */
[----:B------:R-:W-:Y:S02]  /*13d70*/  IMNMX R2, R2, R3, !PT ;  /* 0x0000000302027217 */ /* 0x000fe40007800200 */
[----:B------:R-:W-:Y:S02]  /*13d80*/  IMNMX R131, R131, R124, PT ;  /* 0x0000007c83837217 */ /* 0x000fe40003800200 */
.L_x_439:
[----:B------:R-:W1:Y:S02]  /*13d90*/  SHFL.IDX PT, R3, R173, 0x1, 0x1c1f ;  /* 0x003c1f00ad037f89 */ /* 0x000e6400000e0000 */
[-C--:B-1----:R-:W-:Y:S02]  /*13da0*/  IADD3 R126, R174, R3.reuse, RZ ;  /* 0x00000003ae7e7210 */ /* 0x082fe40007ffe0ff */
[----:B------:R-:W-:Y:S01]  /*13db0*/  IADD3 R124, R175, R3, RZ ;  /* 0x00000003af7c7210 */ /* 0x000fe20007ffe0ff */
        /* <DEDUP_REMOVED lines=14> */
.L_x_445:
[----:B------:R-:W-:Y:S04]  /*13ea0*/  MOV R125, c[0x0][0x32c] ;  /* 0x0000cb00007d7a02 */ /* 0x000fe80000000f00 */
[----:B------:R-:W-:Y:S11]  /*13eb0*/  ISETP.NE.AND P0, PT, R125, 0x1, PT ;  /* 0x000000017d00780c */ /* 0x000ff60003f05270 */
[----:B------:R-:W-:Y:S02]  /*13ec0*/  @!UPT UIADD3 URZ, URZ, URZ, URZ ;  /* 0x0000003f3f3ff290 */ /* 0x000fe4000fffe03f */
[----:B------:R-:W-:Y:S05]  /*13ed0*/  @P0 IMAD.HI.U32 R125, R3, c[0x0][0x330], RZ ;  /* 0x0000cc00037d0a27 */ /* 0x000fea00078e00ff */
[----:B------:R-:W-:Y:S02]  /*13ee0*/  @P0 SHF.R.U32.HI R3, RZ, c[0x0][0x334], R125 ;  /* 0x0000cd00ff030a19 */ /* 0x000fe4000001167d */
.L_x_446:
[----:B------:R-:W-:Y:S05]  /*13ef0*/  BSYNC B0 ;  /* 0x0000000000007941 */ /* 0x000fea0003800000 */
.L_x_444:
[----:B------:R-:W-:Y:S04]  /*13f00*/  IMAD.IADD R125, R0, 0x1, -R182 ;  /* 0x00000001007d7824 */ /* 0x000fe800078e0ab6 */
[----:B------:R-:W-:Y:S05]  /*13f10*/  IMAD R3, R3, c[0x0][0x32c], R125 ;  /* 0x0000cb0003037a24 */ /* 0x000fea00078e027d */
[----:B------:R-:W-:Y:S02]  /*13f20*/  IADD3 R125, R3, c[0x0][0x32c], RZ ;  /* 0x0000cb00037d7a10 */ /* 0x000fe40007ffe0ff */
[----:B------:R-:W-:Y:S02]  /*13f30*/  IMNMX R124, R124, R3, !PT ;  /* 0x000000037c7c7217 */ /* 0x000fe40007800200 */
[----:B------:R-:W-:Y:S02]  /*13f40*/  IMNMX R126, R126, R125, PT ;  /* 0x0000007d7e7e7217 */ /* 0x000fe40003800200 */
.L_x_443:
        /* <DEDUP_REMOVED lines=17> */
.L_x_449:
[----:B------:R-:W-:Y:S04]  /*14060*/  MOV R178, c[0x0][0x32c] ;  /* 0x0000cb0000b27a02 */ /* 0x000fe80000000f00 */
[----:B------:R-:W-:Y:S11]  /*14070*/  ISETP.NE.AND P0, PT, R178, 0x1, PT ;  /* 0x00000001b200780c */ /* 0x000ff60003f05270 */
[----:B------:R-:W-:Y:S02]  /*14080*/  @!UPT UIADD3 URZ, URZ, URZ, URZ ;  /* 0x0000003f3f3ff290 */ /* 0x000fe4000fffe03f */
[----:B------:R-:W-:Y:S05]  /*14090*/  @P0 IMAD.HI.U32 R178, R172, c[0x0][0x330], RZ ;  /* 0x0000cc00acb20a27 */ /* 0x000fea00078e00ff */
[----:B------:R-:W-:Y:S02]  /*140a0*/  @P0 SHF.R.U32.HI R172, RZ, c[0x0][0x334], R178 ;  /* 0x0000cd00ffac0a19 */ /* 0x000fe400000116b2 */
.L_x_450:
[----:B------:R-:W-:Y:S05]  /*140b0*/  BSYNC B0 ;  /* 0x0000000000007941 */ /* 0x000fea0003800000 */
.L_x_448:
[----:B------:R-:W-:Y:S04]  /*140c0*/  IMAD.IADD R178, R0, 0x1, -R182 ;  /* 0x0000000100b27824 */ /* 0x000fe800078e0ab6 */
[----:B------:R-:W-:Y:S05]  /*140d0*/  IMAD R172, R172, c[0x0][0x32c], R178 ;  /* 0x0000cb00acac7a24 */ /* 0x000fea00078e02b2 */
[----:B------:R-:W-:Y:S02]  /*140e0*/  IADD3 R178, R172, c[0x0][0x32c], RZ ;  /* 0x0000cb00acb27a10 */ /* 0x000fe40007ffe0ff */
[----:B------:R-:W-:Y:S02]  /*140f0*/  IMNMX R3, R3, R172, !PT ;  /* 0x000000ac03037217 */ /* 0x000fe40007800200 */
[----:B------:R-:W-:Y:S02]  /*14100*/  IMNMX R125, R125, R178, PT ;  /* 0x000000b27d7d7217 */ /* 0x000fe40003800200 */
.L_x_447:
[C---:B------:R-:W-:Y:S02]  /*14110*/  ISETP.GE.AND P2, PT, R0.reuse, 0xa, PT ;  /* 0x0000000a0000780c */ /* 0x040fe40003f46270 */
[----:B------:R-:W-:Y:S02]  /*14120*/  ISETP.GE.AND P3, PT, R0, 0x9, PT ;  /* 0x000000090000780c */ /* 0x000fe40003f66270 */
[C---:B------:R-:W-:Y:S02]  /*14130*/  ISETP.GT.AND P0, PT, R2.reuse, 0x9, !P2 ;  /* 0x000000090200780c */ /* 0x040fe40005704270 */
[----:B------:R-:W-:Y:S02]  /*14140*/  ISETP.GT.AND P1, PT, R2, 0x8, !P3 ;  /* 0x000000080200780c */ /* 0x000fe40005f24270 */
[----:B------:R-:W-:Y:S02]  /*14150*/  ISETP.LT.OR P0, PT, R131, 0xa, P0 ;  /* 0x0000000a8300780c */ /* 0x000fe40000701670 */
[----:B------:R-:W-:Y:S02]  /*14160*/  LOP3.LUT R229, R229, 0xfffdffff, RZ, 0xc0, !PT ;  /* 0xfffdffffe5e57812 */ /* 0x000fe400078ec0ff */
[----:B------:R-:W-:Y:S02]  /*14170*/  ISETP.LT.OR P1, PT, R131, 0x9, P1 ;  /* 0x000000098300780c */ /* 0x000fe40000f21670 */
[----:B------:R-:W-:Y:S02]  /*14180*/  FSEL R179, R17, -INF , !P0 ;  /* 0xff80000011b37808 */ /* 0x000fe40004000000 */
[----:B------:R-:W-:Y:S02]  /*14190*/  ISETP.GT.AND P0, PT, R124, 0x9, !P2 ;  /* 0x000000097c00780c */ /* 0x000fe40005704270 */
[----:B------:R-:W-:Y:S02]  /*141a0*/  @P3 LOP3.LUT R229, R229, 0x20000, RZ, 0xfc, !PT ;  /* 0x00020000e5e53812 */ /* 0x000fe400078efcff */
[----:B------:R-:W-:Y:S02]  /*141b0*/  FSEL R178, R16, -INF , !P1 ;  /* 0xff80000010b27808 */ /* 0x000fe40004800000 */
[----:B------:R-:W-:Y:S02]  /*141c0*/  ISETP.GT.AND P1, PT, R124, 0x8, !P3 ;  /* 0x000000087c00780c */ /* 0x000fe40005f24270 */
[----:B------:R-:W-:Y:S02]  /*141d0*/  ISETP.LT.OR P0, PT, R126, 0xa, P0 ;  /* 0x0000000a7e00780c */ /* 0x000fe40000701670 */
[----:B------:R-:W-:Y:S02]  /*141e0*/  ISETP.GE.AND P3, PT, R0, 0x11, PT ;  /* 0x000000110000780c */ /* 0x000fe40003f66270 */
[----:B------:R-:W-:Y:S02]  /*141f0*/  LOP3.LUT R229, R229, 0xfffbffff, RZ, 0xc0, !PT ;  /* 0xfffbffffe5e57812 */ /* 0x000fe400078ec0ff */
[----:B------:R-:W-:Y:S02]  /*14200*/  FSEL R181, R19, -INF , !P0 ;  /* 0xff80000013b57808 */ /* 0x000fe40004000000 */
[----:B------:R-:W-:Y:S02]  /*14210*/  ISETP.GT.AND P0, PT, R2, 0x10, !P3 ;  /* 0x000000100200780c */ /* 0x000fe40005f04270 */
[----:B------:R-:W-:Y:S02]  /*14220*/  @P2 LOP3.LUT R229, R229, 0x40000, RZ, 0xfc, !PT ;  /* 0x00040000e5e52812 */ /* 0x000fe400078efcff */
[----:B------:R-:W-:Y:S02]  /*14230*/  ISETP.LT.OR P0, PT, R131, 0x11, P0 ;  /* 0x000000118300780c */ /* 0x000fe40000701670 */
[----:B------:R-:W-:Y:S02]  /*14240*/  ISETP.GE.AND P2, PT, R0, 0x12, PT ;  /* 0x000000120000780c */ /* 0x000fe40003f46270 */
[----:B------:R-:W-:Y:S02]  /*14250*/  FSEL R20, R20, -INF , !P0 ;  /* 0xff80000014147808 */ /* 0x000fe40004000000 */
[----:B------:R-:W-:Y:S02]  /*14260*/  ISETP.GT.AND P0, PT, R2, 0x11, !P2 ;  /* 0x000000110200780c */ /* 0x000fe40005704270 */
[----:B------:R-:W-:Y:S02]  /*14270*/  LOP3.LUT R229, R229, 0xfffeffff, RZ, 0xc0, !PT ;  /* 0xfffeffffe5e57812 */ /* 0x000fe400078ec0ff */
[----:B------:R-:W-:Y:S02]  /*14280*/  ISETP.LT.OR P0, PT, R131, 0x12, P0 ;  /* 0x000000128300780c */ /* 0x000fe40000701670 */
[----:B------:R-:W-:Y:S02]  /*14290*/  @P3 LOP3.LUT R229, R229, 0x10000, RZ, 0xfc, !PT ;  /* 0x00010000e5e53812 */ /* 0x000fe400078efcff */
[----:B------:R-:W-:Y:S02]  /*142a0*/  FSEL R21, R21, -INF , !P0 ;  /* 0xff80000015157808 */ /* 0x000fe40004000000 */
[----:B------:R-:W-:Y:S02]  /*142b0*/  ISETP.GT.AND P0, PT, R124, 0x10, !P3 ;  /* 0x000000107c00780c */ /* 0x000fe40005f04270 */
[----:B------:R-:W-:Y:S02]  /*142c0*/  LOP3.LUT R229, R229, 0xffff7fff, RZ, 0xc0, !PT ;  /* 0xffff7fffe5e57812 */ /* 0x000fe400078ec0ff */
[----:B------:R-:W-:Y:S02]  /*142d0*/  ISETP.LT.OR P0, PT, R126, 0x11, P0 ;  /* 0x000000117e00780c */ /* 0x000fe40000701670 */
[----:B------:R-:W-:Y:S02]  /*142e0*/  @P2 LOP3.LUT R229, R229, 0x8000, RZ, 0xfc, !PT ;  /* 0x00008000e5e52812 */ /* 0x000fe400078efcff */
[----:B------:R-:W-:Y:S02]  /*142f0*/  FSEL R22, R22, -INF , !P0 ;  /* 0xff80000016167808 */ /* 0x000fe40004000000 */
[----:B------:R-:W-:Y:S02]  /*14300*/  ISETP.GT.AND P0, PT, R124, 0x11, !P2 ;  /* 0x000000117c00780c */ /* 0x000fe40005704270 */
[----:B------:R-:W-:Y:S02]  /*14310*/  ISETP.GE.AND P2, PT, R0, 0x19, PT ;  /* 0x000000190000780c */ /* 0x000fe40003f46270 */
[C---:B------:R-:W-:Y:S02]  /*14320*/  ISETP.LT.OR P0, PT, R126.reuse, 0x12, P0 ;  /* 0x000000127e00780c */ /* 0x040fe40000701670 */
        /* <DEDUP_REMOVED lines=14> */
[----:B------:R-:W-:Y:S02]  /*14410*/  ISETP.LT.OR P0, PT, R126, 0x19, P0 ;  /* 0x000000197e00780c */ /* 0x000fe40000701670 */
        /* <DEDUP_REMOVED lines=23> */
[----:B------:R-:W-:Y:S02]  /*14590*/  ISETP.GE.AND P1, PT, R0, 0x2a, PT ;  /* 0x0000002a0000780c */ /* 0x000fe40003f26270 */
        /* <DEDUP_REMOVED lines=55> */
[----:B------:R-:W-:Y:S04]  /*14910*/  ISETP.LT.OR P0, PT, R126, 0x39, P0 ;  /* 0x000000397e00780c */ /* 0x000fe80000701670 */
        /* <DEDUP_REMOVED lines=81> */
[----:B------:R-:W-:Y:S04]  /*14e30*/  LOP3.LUT P0, RZ, R229, 0x20000, RZ, 0xc0, !PT ;  /* 0x00020000e5ff7812 */ /* 0x000fe8000780c0ff */
        /* <DEDUP_REMOVED lines=88> */
[----:B------:R-:W-:Y:S01]  /*153c0*/  ISETP.GE.AND P0, PT, R235, 0x1, PT ;  /* 0x00000001eb00780c */ /* 0x000fe20003f06270 */
[--C-:B-1----:R-:W-:Y:S02]  /*153d0*/  IMAD.IADD R2, R174, 0x1, R3.reuse ;  /* 0x00000001ae027824 */ /* 0x102fe400078e0203 */
[----:B------:R-:W-:Y:S10]  /*153e0*/  IMAD.IADD R0, R175, 0x1, R3 ;  /* 0x00000001af007824 */ /* 0x000ff400078e0203 */
        /* <DEDUP_REMOVED lines=14> */
.L_x_453:
[----:B------:R-:W-:Y:S04]  /*154d0*/  MOV R2, c[0x0][0x32c] ;  /* 0x0000cb0000027a02 */ /* 0x000fe80000000f00 */
[----:B------:R-:W-:Y:S11]  /*154e0*/  ISETP.NE.AND P0, PT, R2, 0x1, PT ;  /* 0x000000010200780c */ /* 0x000ff60003f05270 */
[----:B------:R-:W-:Y:S02]  /*154f0*/  @!UPT UIADD3 URZ, URZ, URZ, URZ ;  /* 0x0000003f3f3ff290 */ /* 0x000fe4000fffe03f */
[----:B------:R-:W-:Y:S05]  /*15500*/  @P0 IMAD.HI.U32 R2, R0, c[0x0][0x330], RZ ;  /* 0x0000cc0000020a27 */ /* 0x000fea00078e00ff */
[----:B------:R-:W-:Y:S02]  /*15510*/  @P0 SHF.R.U32.HI R0, RZ, c[0x0][0x334], R2 ;  /* 0x0000cd00ff000a19 */ /* 0x000fe40000011602 */
.L_x_454:
[----:B------:R-:W-:Y:S05]  /*15520*/  BSYNC B0 ;  /* 0x0000000000007941 */ /* 0x000fea0003800000 */
.L_x_452:
[----:B------:R-:W-:Y:S02]  /*15530*/  IADD3 R2, R177, -0x1, RZ ;  /* 0xffffffffb1027810 */ /* 0x000fe40007ffe0ff */
[C-C-:B------:R-:W-:Y:S02]  /*15540*/  IADD3 R4, R3.reuse, UR7, R176.reuse ;  /* 0x0000000703047c10 */ /* 0x140fe4000fffe0b0 */
[----:B------:R-:W-:Y:S01]  /*15550*/  IADD3 R3, R3, c[0x0][0x328], R176 ;  /* 0x0000ca0003037a10 */ /* 0x000fe20007ffe0b0 */
[----:B------:R-:W-:Y:S05]  /*15560*/  IMAD R0, R0, c[0x0][0x32c], R2 ;  /* 0x0000cb0000007a24 */ /* 0x000fea00078e0202 */
[----:B------:R-:W-:Y:S02]  /*15570*/  IADD3 R2, R0, c[0x0][0x32c], RZ ;  /* 0x0000cb0000027a10 */ /* 0x000fe40007ffe0ff */
[----:B------:R-:W-:Y:S02]  /*15580*/  IMNMX R0, R4, R0, !PT ;  /* 0x0000000004007217 */ /* 0x000fe40007800200 */
[----:B------:R-:W-:Y:S02]  /*15590*/  IMNMX R2, R3, R2, PT ;  /* 0x0000000203027217 */ /* 0x000fe40003800200 */
.L_x_451:
[----:B------:R-:W-:Y:S01]  /*155a0*/  ISETP.GT.AND P0, PT, R0, RZ, !P1 ;  /* 0x000000ff0000720c */ /* 0x000fe20004f04270 */
[----:B------:R-:W-:Y:S01]  /*155b0*/  LDSM.16.MT88.4 R36, [R216+0x100] ;  /* 0x00010000d824783b */ /* 0x000fe20000004200 */
[----:B------:R-:W-:Y:S02]  /*155c0*/  FMNMX.FTZ R126, R16, R127, !PT ;  /* 0x0000007f107e7209 */ /* 0x000fe40007810000 */
[----:B------:R-:W-:Y:S02]  /*155d0*/  ISETP.LT.OR P0, PT, R2, 0x1, P0 ;  /* 0x000000010200780c */ /* 0x000fe40000701670 */
[----:B------:R-:W-:Y:S02]  /*155e0*/  FMNMX.FTZ R126, R17, R126, !PT ;  /* 0x0000007e117e7209 */ /* 0x000fe40007810000 */
[----:B------:R-:W-:Y:S01]  /*155f0*/  FSEL R10, R10, -INF , !P0 ;  /* 0xff8000000a0a7808 */ /* 0x000fe20004000000 */
[----:B------:R-:W-:Y:S01]  /*15600*/  LDSM.16.MT88.4 R52, [R214+0x100] ;  /* 0x00010000d634783b */ /* 0x000fe20000004200 */
[----:B------:R-:W-:Y:S02]  /*15610*/  ISETP.GT.AND P0, PT, R0, 0x1, !P2 ;  /* 0x000000010000780c */ /* 0x000fe40005704270 */
[----:B------:R-:W-:Y:S02]  /*15620*/  FMNMX.FTZ R126, R178, R126, !PT ;  /* 0x0000007eb27e7209 */ /* 0x000fe40007810000 */
[----:B------:R-:W-:Y:S02]  /*15630*/  ISETP.LT.OR P0, PT, R2, 0x2, P0 ;  /* 0x000000020200780c */ /* 0x000fe40000701670 */
[----:B------:R-:W-:Y:S02]  /*15640*/  FMNMX.FTZ R126, R179, R126, !PT ;  /* 0x0000007eb37e7209 */ /* 0x000fe40007810000 */
[----:B------:R-:W-:Y:S02]  /*15650*/  FSEL R11, R11, -INF , !P0 ;  /* 0xff8000000b0b7808 */ /* 0x000fe40004000000 */
[----:B------:R-:W-:Y:S02]  /*15660*/  LOP3.LUT P0, RZ, R229, 0x20000, RZ, 0xc0, !PT ;  /* 0x00020000e5ff7812 */ /* 0x000fe4000780c0ff */
[----:B------:R-:W-:Y:S02]  /*15670*/  FMNMX.FTZ R126, R20, R126, !PT ;  /* 0x0000007e147e7209 */ /* 0x000fe40007810000 */
        /* <DEDUP_REMOVED lines=8> */
[----:B------:R-:W-:Y:S02]  /*15700*/  LOP3.LUT P2, RZ, R229, 0x2000, RZ, 0xc0, !PT ;  /* 0x00002000e5ff7812 */ /* 0x000fe4000784c0ff */
[----:B------:R-:W-:Y:S02]  /*15710*/  ISETP.LT.OR P0, PT, R2, 0xa, P0 ;  /* 0x0000000a0200780c */ /* 0x000fe40000701670 */
[----:B------:R-:W-:Y:S02]  /*15720*/  FMNMX.FTZ R126, R185, R126, !PT ;  /* 0x0000007eb97e7209 */ /* 0x000fe40007810000 */
[----:B------:R-:W-:Y:S02]  /*15730*/  FSEL R15, R15, -INF , !P0 ;  /* 0xff8000000f0f7808 */ /* 0x000fe40004000000 */
[C---:B------:R-:W-:Y:S02]  /*15740*/  LOP3.LUT P0, RZ, R229.reuse, 0x10000, RZ, 0xc0, !PT ;  /* 0x00010000e5ff7812 */ /* 0x040fe4000780c0ff */
[----:B------:R-:W-:Y:S02]  /*15750*/  FMNMX.FTZ R126, R186, R126, !PT ;  /* 0x0000007eba7e7209 */ /* 0x000fe40007810000 */
[----:B------:R-:W-:Y:S02]  /*15760*/  ISETP.GT.AND P0, PT, R0, 0x10, !P0 ;  /* 0x000000100000780c */ /* 0x000fe40004704270 */
[----:B------:R-:W-:Y:S02]  /*15770*/  LOP3.LUT P1, RZ, R229, 0x1000, RZ, 0xc0, !PT ;  /* 0x00001000e5ff7812 */ /* 0x000fe4000782c0ff */
        /* <DEDUP_REMOVED lines=34> */
[C---:B------:R-:W-:Y:S02]  /*159a0*/  LOP3.LUT P0, RZ, R229.reuse, 0x400, RZ, 0xc0, !PT ;  /* 0x00000400e5ff7812 */ /* 0x040fe4000780c0ff */
        /* <DEDUP_REMOVED lines=12> */
[----:B------:R-:W-:Y:S02]  /*15a70*/  FMNMX.FTZ R3, R187, R3, !PT ;  /* 0x00000003bb037209 */ /* 0x000fe40007810000 */
[----:B------:R-:W-:Y:S02]  /*15a80*/  FSEL R173, R47, -INF , !P0 ;  /* 0xff8000002fad7808 */ /* 0x000fe40004000000 */
[----:B------:R-:W-:Y:S02]  /*15a90*/  LOP3.LUT P0, RZ, R229, 0x100, RZ, 0xc0, !PT ;  /* 0x00000100e5ff7812 */ /* 0x000fe4000780c0ff */
        /* <DEDUP_REMOVED lines=10> */
[----:B------:R-:W-:Y:S01]  /*15b40*/  FMNMX.FTZ R4, R13, R4, !PT ;  /* 0x000000040d047209 */ /* 0x000fe20007810000 */
[----:B------:R-:W1:Y:S01]  /*15b50*/  SHFL.BFLY PT, R5, R126, 0x2, 0x1f ;  /* 0x0c401f007e057f89 */ /* 0x000e6200000e0000 */
[----:B------:R-:W-:Y:S02]  /*15b60*/  FSEL R174, R58, -INF , !P0 ;  /* 0xff8000003aae7808 */ /* 0x000fe40004000000 */
[----:B------:R-:W-:Y:S02]  /*15b70*/  LOP3.LUT P0, RZ, R229, 0x80, RZ, 0xc0, !PT ;  /* 0x00000080e5ff7812 */ /* 0x000fe4000780c0ff */
        /* <DEDUP_REMOVED lines=22> */
[----:B-1----:R-:W-:Y:S02]  /*15ce0*/  FMNMX.FTZ R126, R126, R5, !PT ;  /* 0x000000057e7e7209 */ /* 0x002fe40007810000 */
[----:B------:R-:W-:Y:S02]  /*15cf0*/  ISETP.GT.AND P0, PT, R0, 0x39, !P0 ;  /* 0x000000390000780c */ /* 0x000fe40004704270 */
[----:B------:R-:W-:Y:S01]  /*15d00*/  FMNMX.FTZ R3, R243, R3, !PT ;  /* 0x00000003f3037209 */ /* 0x000fe20007810000 */
[----:B------:R-:W1:Y:S01]  /*15d10*/  SHFL.BFLY PT, R5, R126, 0x1, 0x1f ;  /* 0x0c201f007e057f89 */ /* 0x000e6200000e0000 */
        /* <DEDUP_REMOVED lines=18> */
[----:B-1----:R-:W-:Y:S02]  /*15e40*/  FMNMX.FTZ R126, R126, R5, !PT ;  /* 0x000000057e7e7209 */ /* 0x002fe40007810000 */
[----:B------:R-:W-:Y:S02]  /*15e50*/  ISETP.LT.OR P0, PT, R2, 0x42, P0 ;  /* 0x000000420200780c */ /* 0x000fe40000701670 */
[----:B------:R-:W-:Y:S01]  /*15e60*/  LOP3.LUT P2, RZ, R229, 0x2, RZ, 0xc0, !PT ;  /* 0x00000002e5ff7812 */ /* 0x000fe2000784c0ff */
        /* <DEDUP_REMOVED lines=10> */
[----:B------:R-:W-:Y:S01]  /*15f10*/  FMNMX.FTZ R3, R250, R3, !PT ;  /* 0x00000003fa037209 */ /* 0x000fe20007810000 */
[--C-:B------:R-:W-:Y:S01]  /*15f20*/  FFMA.FTZ R5, R178, c[0x0][0x2d0], -R71.reuse ;  /* 0x0000b400b2057a23 */ /* 0x100fe20000010847 */
[----:B------:R-:W-:Y:S01]  /*15f30*/  FMNMX.FTZ R125, R49, R125, !PT ;  /* 0x0000007d317d7209 */ /* 0x000fe20007810000 */
[--C-:B------:R-:W-:Y:S01]  /*15f40*/  FFMA.FTZ R88, R191, c[0x0][0x2d0], -R71.reuse ;  /* 0x0000b400bf587a23 */ /* 0x100fe20000010847 */
[----:B------:R-:W-:Y:S01]  /*15f50*/  FMNMX.FTZ R124, R251, R3, !PT ;  /* 0x00000003fb7c7209 */ /* 0x000fe20007810000 */
[----:B------:R-:W-:Y:S01]  /*15f60*/  MUFU.EX2 R41, R5 ;  /* 0x0000000500297308 */ /* 0x000fe20000000800 */
[----:B------:R-:W-:Y:S01]  /*15f70*/  FMNMX.FTZ R3, R15, R4, !PT ;  /* 0x000000040f037209 */ /* 0x000fe20007810000 */
[--C-:B------:R-:W-:Y:S01]  /*15f80*/  FFMA.FTZ R4, R16, c[0x0][0x2d0], -R71.reuse ;  /* 0x0000b40010047a23 */ /* 0x100fe20000010847 */
[----:B------:R-:W-:Y:S01]  /*15f90*/  ISETP.LT.OR P0, PT, R2, 0x49, P0 ;  /* 0x000000490200780c */ /* 0x000fe20000701670 */
[----:B------:R-:W1:Y:S01]  /*15fa0*/  SHFL.BFLY PT, R6, R125, 0x2, 0x1f ;  /* 0x0c401f007d067f89 */ /* 0x000e6200000e0000 */
[----:B------:R-:W-:Y:S02]  /*15fb0*/  FMNMX.FTZ R3, R56, R3, !PT ;  /* 0x0000000338037209 */ /* 0x000fe40007810000 */
[----:B------:R-:W-:Y:S02]  /*15fc0*/  FSEL R235, R78, -INF , !P0 ;  /* 0xff8000004eeb7808 */ /* 0x000fe40004000000 */
[----:B------:R-:W-:Y:S01]  /*15fd0*/  FMNMX.FTZ R3, R57, R3, !PT ;  /* 0x0000000339037209 */ /* 0x000fe20007810000 */
[----:B------:R2:W-:Y:S01]  /*15fe0*/  MUFU.EX2 R25, R4 ;  /* 0x0000000400197308 */ /* 0x0005e20000000800 */
[----:B------:R-:W-:Y:S02]  /*15ff0*/  LOP3.LUT P1, RZ, R229, 0x1, RZ, 0xc0, !PT ;  /* 0x00000001e5ff7812 */ /* 0x000fe4000782c0ff */
[----:B------:R-:W-:Y:S02]  /*16000*/  FMNMX.FTZ R3, R60, R3, !PT ;  /* 0x000000033c037209 */ /* 0x000fe40007810000 */
[----:B------:R-:W-:Y:S02]  /*16010*/  ISETP.GT.AND P0, PT, R0, 0x49, !P1 ;  /* 0x000000490000780c */ /* 0x000fe40004f04270 */
[----:B------:R-:W-:Y:S02]  /*16020*/  FMNMX.FTZ R124, R50, R124, !PT ;  /* 0x0000007c327c7209 */ /* 0x000fe40007810000 */
[----:B------:R-:W-:Y:S02]  /*16030*/  ISETP.LT.OR P0, PT, R2, 0x4a, P0 ;  /* 0x0000004a0200780c */ /* 0x000fe40000701670 */
[----:B------:R-:W-:Y:S02]  /*16040*/  FMNMX.FTZ R124, R51, R124, !PT ;  /* 0x0000007c337c7209 */ /* 0x000fe40007810000 */
[----:B------:R-:W-:Y:S02]  /*16050*/  FSEL R238, R79, -INF , !P0 ;  /* 0xff8000004fee7808 */ /* 0x000fe40004000000 */
[----:B------:R-:W-:Y:S01]  /*16060*/  ISETP.GT.AND P0, PT, R0, 0x50, !P4 ;  /* 0x000000500000780c */ /* 0x000fe20006704270 */
[----:B------:R-:W3:Y:S01]  /*16070*/  SHFL.BFLY PT, R7, R124, 0x2, 0x1f ;  /* 0x0c401f007c077f89 */ /* 0x000ee200000e0000 */
[----:B------:R-:W-:Y:S02]  /*16080*/  LOP3.LUT P4, RZ, R229, 0x40, RZ, 0xc0, !PT ;  /* 0x00000040e5ff7812 */ /* 0x000fe4000788c0ff */
[----:B-1----:R-:W-:Y:S02]  /*16090*/  FMNMX.FTZ R125, R125, R6, !PT ;  /* 0x000000067d7d7209 */ /* 0x002fe40007810000 */
[----:B------:R-:W-:Y:S02]  /*160a0*/  ISETP.LT.OR P0, PT, R2, 0x51, P0 ;  /* 0x000000510200780c */ /* 0x000fe40000701670 */
[----:B------:R-:W-:Y:S01]  /*160b0*/  ISETP.GT.AND P3, PT, R0, 0x58, !P3 ;  /* 0x000000580000780c */ /* 0x000fe20005f64270 */
[----:B------:R-:W1:Y:S01]  /*160c0*/  SHFL.BFLY PT, R6, R125, 0x1, 0x1f ;  /* 0x0c201f007d067f89 */ /* 0x000e6200000e0000 */
[----:B--2---:R-:W-:Y:S01]  /*160d0*/  FMNMX.FTZ R4, R84, R3, !PT ;  /* 0x0000000354047209 */ /* 0x004fe20007810000 */
[--C-:B------:R-:W-:Y:S01]  /*160e0*/  FFMA.FTZ R3, R17, c[0x0][0x2d0], -R71.reuse ;  /* 0x0000b40011037a23 */ /* 0x100fe20000010847 */
[----:B------:R-:W-:Y:S02]  /*160f0*/  FSEL R242, R90, -INF , !P0 ;  /* 0xff8000005af27808 */ /* 0x000fe40004000000 */
[----:B------:R-:W-:Y:S01]  /*16100*/  FMNMX.FTZ R4, R96, R4, !PT ;  /* 0x0000000460047209 */ /* 0x000fe20007810000 */
[----:B------:R2:W-:Y:S01]  /*16110*/  MUFU.EX2 R40, R3 ;  /* 0x0000000300287308 */ /* 0x0005e20000000800 */
[----:B------:R-:W-:Y:S04]  /*16120*/  ISETP.GT.AND P0, PT, R0, 0x51, !P6 ;  /* 0x000000510000780c */ /* 0x000fe80007704270 */
[----:B------:R-:W-:Y:S04]  /*16130*/  ISETP.LT.OR P0, PT, R2, 0x52, P0 ;  /* 0x000000520200780c */ /* 0x000fe80000701670 */
[----:B------:R-:W-:Y:S02]  /*16140*/  FSEL R236, R91, -INF , !P0 ;  /* 0xff8000005bec7808 */ /* 0x000fe40004000000 */
[----:B---3--:R-:W-:Y:S02]  /*16150*/  FMNMX.FTZ R124, R124, R7, !PT ;  /* 0x000000077c7c7209 */ /* 0x008fe40007810000 */
[----:B------:R-:W-:Y:S02]  /*16160*/  ISETP.GT.AND P0, PT, R0, 0x59, !P4 ;  /* 0x000000590000780c */ /* 0x000fe40006704270 */
[C---:B------:R-:W-:Y:S01]  /*16170*/  ISETP.LT.OR P4, PT, R2.reuse, 0x59, P3 ;  /* 0x000000590200780c */ /* 0x040fe20001f81670 */
[----:B------:R-:W3:Y:S01]  /*16180*/  SHFL.BFLY PT, R5, R124, 0x1, 0x1f ;  /* 0x0c201f007c057f89 */ /* 0x000ee200000e0000 */
[----:B------:R-:W-:Y:S02]  /*16190*/  ISETP.LT.OR P3, PT, R2, 0x5a, P0 ;  /* 0x0000005a0200780c */ /* 0x000fe40000761670 */
[----:B-1----:R-:W-:Y:S02]  /*161a0*/  FMNMX.FTZ R125, R125, R6, !PT ;  /* 0x000000067d7d7209 */ /* 0x002fe40007810000 */
[----:B------:R-:W-:Y:S02]  /*161b0*/  FSEL R178, R94, -INF , !P4 ;  /* 0xff8000005eb27808 */ /* 0x000fe40006000000 */
[C---:B------:R-:W-:Y:S01]  /*161c0*/  FSETP.NEU.FTZ.AND P1, PT, R125.reuse, -INF , PT ;  /* 0xff8000007d00780b */ /* 0x040fe20003f3d000 */
[----:B------:R-:W-:Y:S01]  /*161d0*/  FMUL.FTZ R92, R125, c[0x0][0x2d0] ;  /* 0x0000b4007d5c7a20 */ /* 0x000fe20000410000 */
[----:B--2---:R-:W-:Y:S02]  /*161e0*/  FMNMX.FTZ R3, R99, R4, !PT ;  /* 0x0000000463037209 */ /* 0x004fe40007810000 */
[----:B------:R-:W-:Y:S02]  /*161f0*/  FSEL R70, R95, -INF , !P3 ;  /* 0xff8000005f467808 */ /* 0x000fe40005800000 */
[----:B------:R-:W-:Y:S02]  /*16200*/  FMNMX.FTZ R3, R172, R3, !PT ;  /* 0x00000003ac037209 */ /* 0x000fe40007810000 */
[----:B------:R-:W-:Y:S02]  /*16210*/  FSEL R92, R92, RZ, P1 ;  /* 0x000000ff5c5c7208 */ /* 0x000fe40000800000 */
[----:B------:R-:W-:Y:S01]  /*16220*/  FMNMX.FTZ R4, R173, R3, !PT ;  /* 0x00000003ad047209 */ /* 0x000fe20007810000 */
[----:B------:R-:W-:Y:S02]  /*16230*/  FFMA.FTZ R3, R179, c[0x0][0x2d0], -R71 ;  /* 0x0000b400b3037a23 */ /* 0x000fe40000010847 */
[--C-:B------:R-:W-:Y:S01]  /*16240*/  FFMA.FTZ R2, R181, c[0x0][0x2d0], -R92.reuse ;  /* 0x0000b400b5027a23 */ /* 0x100fe2000001085c */
[----:B------:R-:W-:Y:S01]  /*16250*/  FMNMX.FTZ R4, R174, R4, !PT ;  /* 0x00000004ae047209 */ /* 0x000fe20007810000 */
[----:B------:R1:W2:Y:S01]  /*16260*/  MUFU.EX2 R61, R3 ;  /* 0x00000003003d7308 */ /* 0x0002a20000000800 */
[--C-:B------:R-:W-:Y:S01]  /*16270*/  FFMA.FTZ R0, R180, c[0x0][0x2d0], -R92.reuse ;  /* 0x0000b400b4007a23 */ /* 0x100fe2000001085c */
[----:B------:R-:W-:Y:S01]  /*16280*/  MOV R180, R50 ;  /* 0x0000003200b47202 */ /* 0x000fe20000000f00 */
[--C-:B------:R-:W-:Y:S01]  /*16290*/  FFMA.FTZ R16, R184, c[0x0][0x2d0], -R92.reuse ;  /* 0x0000b400b8107a23 */ /* 0x100fe2000001085c */
[----:B------:R-:W-:Y:S01]  /*162a0*/  FMNMX.FTZ R4, R175, R4, !PT ;  /* 0x00000004af047209 */ /* 0x000fe20007810000 */
[----:B------:R-:W-:Y:S01]  /*162b0*/  IMAD.MOV.U32 R181, RZ, RZ, R51 ;  /* 0x000000ffffb57224 */ /* 0x000fe200078e0033 */
[----:B---3--:R-:W-:Y:S01]  /*162c0*/  FMNMX.FTZ R124, R124, R5, !PT ;  /* 0x000000057c7c7209 */ /* 0x008fe20007810000 */
[----:B------:R-:W-:Y:S03]  /*162d0*/  IMAD.MOV.U32 R179, RZ, RZ, R49 ;  /* 0x000000ffffb37224 */ /* 0x000fe600078e0031 */
[----:B------:R-:W-:Y:S01]  /*162e0*/  MUFU.EX2 R44, R0 ;  /* 0x00000000002c7308 */ /* 0x000fe20000000800 */
[C---:B------:R-:W-:Y:S01]  /*162f0*/  FMUL.FTZ R93, R124.reuse, c[0x0][0x2d0] ;  /* 0x0000b4007c5d7a20 */ /* 0x040fe20000410000 */
[----:B------:R-:W-:Y:S04]  /*16300*/  FSETP.NEU.FTZ.AND P0, PT, R124, -INF , PT ;  /* 0xff8000007c00780b */ /* 0x000fe80003f1d000 */
[----:B------:R-:W-:Y:S04]  /*16310*/  FSEL R93, R93, RZ, P0 ;  /* 0x000000ff5d5d7208 */ /* 0x000fe80000000000 */
[----:B------:R3:W4:Y:S01]  /*16320*/  MUFU.EX2 R76, R2 ;  /* 0x00000002004c7308 */ /* 0x0007220000000800 */
[--C-:B------:R-:W-:Y:S01]  /*16330*/  FFMA.FTZ R24, R24, c[0x0][0x2d0], -R93.reuse ;  /* 0x0000b40018187a23 */ /* 0x100fe2000001085d */
[----:B-1----:R-:W-:Y:S01]  /*16340*/  FMNMX.FTZ R3, R176, R4, !PT ;  /* 0x00000004b0037209 */ /* 0x002fe20007810000 */
[--C-:B------:R-:W-:Y:S01]  /*16350*/  FFMA.FTZ R4, R18, c[0x0][0x2d0], -R92.reuse ;  /* 0x0000b40012047a23 */ /* 0x100fe2000001085c */
[----:B--2---:R-:W-:Y:S02]  /*16360*/  F2FP.PACK_AB R74, R61, R41 ;  /* 0x000000293d4a723e */ /* 0x004fe400000000ff */
[----:B------:R-:W-:Y:S04]  /*16370*/  FMNMX.FTZ R3, R177, R3, !PT ;  /* 0x00000003b1037209 */ /* 0x000fe80007810000 */
[----:B------:R1:W-:Y:S10]  /*16380*/  MUFU.EX2 R28, R4 ;  /* 0x00000004001c7308 */ /* 0x0003f40000000800 */
[----:B------:R-:W-:Y:S01]  /*16390*/  MUFU.EX2 R29, R16 ;  /* 0x00000010001d7308 */ /* 0x000fe20000000800 */
[----:B---3--:R-:W-:Y:S01]  /*163a0*/  FFMA.FTZ R2, R8, c[0x0][0x2d0], -R93 ;  /* 0x0000b40008027a23 */ /* 0x008fe2000001085d */
[----:B----4-:R-:W-:Y:S01]  /*163b0*/  F2FP.PACK_AB R75, R76, R44 ;  /* 0x0000002c4c4b723e */ /* 0x010fe200000000ff */
[----:B------:R-:W-:Y:S02]  /*163c0*/  FFMA.FTZ R8, R32, c[0x0][0x2d0], -R71 ;  /* 0x0000b40020087a23 */ /* 0x000fe40000010847 */
[----:B------:R-:W-:Y:S05]  /*163d0*/  FFMA.FTZ R32, R34, c[0x0][0x2d0], -R93 ;  /* 0x0000b40022207a23 */ /* 0x000fea000001085d */
[----:B------:R-:W-:Y:S01]  /*163e0*/  MUFU.EX2 R23, R2 ;  /* 0x0000000200177308 */ /* 0x000fe20000000800 */
[----:B-1----:R-:W-:Y:S01]  /*163f0*/  FMNMX.FTZ R4, R209, R3, !PT ;  /* 0x00000003d1047209 */ /* 0x002fe20007810000 */
[--C-:B------:R-:W-:Y:S03]  /*16400*/  FFMA.FTZ R3, R19, c[0x0][0x2d0], -R92.reuse ;  /* 0x0000b40013037a23 */ /* 0x100fe6000001085c */
[----:B------:R-:W-:Y:S05]  /*16410*/  FMNMX.FTZ R4, R211, R4, !PT ;  /* 0x00000004d3047209 */ /* 0x000fea0007810000 */
[----:B------:R1:W-:Y:S10]  /*16420*/  MUFU.EX2 R81, R3 ;  /* 0x0000000300517308 */ /* 0x0003f40000000800 */
[----:B------:R-:W-:Y:S10]  /*16430*/  MUFU.EX2 R30, R8 ;  /* 0x00000008001e7308 */ /* 0x000ff40000000800 */
[----:B------:R-:W-:Y:S01]  /*16440*/  MUFU.EX2 R46, R24 ;  /* 0x00000018002e7308 */ /* 0x000fe20000000800 */
[----:B-1----:R-:W-:Y:S01]  /*16450*/  FMNMX.FTZ R3, R235, R4, !PT ;  /* 0x00000004eb037209 */ /* 0x002fe20007810000 */
[----:B------:R-:W-:Y:S03]  /*16460*/  FFMA.FTZ R4, R21, c[0x0][0x2d0], -R71 ;  /* 0x0000b40015047a23 */ /* 0x000fe60000010847 */
[----:B------:R-:W-:Y:S05]  /*16470*/  FMNMX.FTZ R3, R238, R3, !PT ;  /* 0x00000003ee037209 */ /* 0x000fea0007810000 */
[----:B------:R-:W-:Y:S01]  /*16480*/  MUFU.EX2 R82, R4 ;  /* 0x0000000400527308 */ /* 0x000fe20000000800 */
[----:B------:R-:W-:Y:S04]  /*16490*/  FMNMX.FTZ R3, R242, R3, !PT ;  /* 0x00000003f2037209 */ /* 0x000fe80007810000 */
[----:B------:R-:W-:Y:S01]  /*164a0*/  FMNMX.FTZ R0, R236, R3, !PT ;  /* 0x00000003ec007209 */ /* 0x000fe20007810000 */
[--C-:B------:R-:W-:Y:S03]  /*164b0*/  FFMA.FTZ R3, R9, c[0x0][0x2d0], -R93.reuse ;  /* 0x0000b40009037a23 */ /* 0x100fe6000001085d */
[----:B------:R-:W-:Y:S01]  /*164c0*/  FMNMX.FTZ R0, R178, R0, !PT ;  /* 0x00000000b2007209 */ /* 0x000fe20007810000 */
[----:B------:R1:W2:Y:S03]  /*164d0*/  MUFU.EX2 R80, R3 ;  /* 0x0000000300507308 */ /* 0x0002a60000000800 */
[----:B------:R-:W-:Y:S05]  /*164e0*/  FMNMX.FTZ R0, R70, R0, !PT ;  /* 0x0000000046007209 */ /* 0x000fea0007810000 */
[----:B------:R-:W3:Y:S01]  /*164f0*/  SHFL.BFLY PT, R2, R0, 0x2, 0x1f ;  /* 0x0c401f0000027f89 */ /* 0x000ee200000e0000 */
[----:B-1----:R-:W-:Y:S01]  /*16500*/  FFMA.FTZ R3, R12, c[0x0][0x2d0], -R93 ;  /* 0x0000b4000c037a23 */ /* 0x002fe2000001085d */
[----:B--2---:R-:W-:Y:S01]  /*16510*/  MOV R184, R80 ;  /* 0x0000005000b87202 */ /* 0x004fe20000000f00 */
[----:B------:R-:W-:Y:S02]  /*16520*/  FFMA.FTZ R12, R183, c[0x0][0x2d0], -R71 ;  /* 0x0000b400b70c7a23 */ /* 0x000fe40000010847 */
[----:B------:R1:W-:Y:S01]  /*16530*/  MUFU.EX2 R45, R3 ;  /* 0x00000003002d7308 */ /* 0x0003e20000000800 */
[----:B------:R-:W-:Y:S02]  /*16540*/  IMAD.MOV.U32 R183, RZ, RZ, R81 ;  /* 0x000000ffffb77224 */ /* 0x000fe400078e0051 */
[----:B-1----:R-:W-:Y:S07]  /*16550*/  FFMA.FTZ R3, R13, c[0x0][0x2d0], -R93 ;  /* 0x0000b4000d037a23 */ /* 0x002fee000001085d */
[----:B------:R1:W2:Y:S02]  /*16560*/  MUFU.EX2 R77, R3 ;  /* 0x00000003004d7308 */ /* 0x0002a40000000800 */
[----:B-1----:R-:W-:Y:S01]  /*16570*/  FFMA.FTZ R3, R20, c[0x0][0x2d0], -R71 ;  /* 0x0000b40014037a23 */ /* 0x002fe20000010847 */
[----:B--2---:R-:W-:Y:S07]  /*16580*/  F2FP.PACK_AB R66, R77, R45 ;  /* 0x0000002d4d42723e */ /* 0x004fee00000000ff */
[----:B------:R3:W-:Y:S02]  /*16590*/  MUFU.EX2 R83, R3 ;  /* 0x0000000300537308 */ /* 0x0007e40000000800 */
[----:B---3--:R-:W-:Y:S01]  /*165a0*/  FMNMX.FTZ R3, R0, R2, !PT ;  /* 0x0000000200037209 */ /* 0x008fe20007810000 */
[----:B------:R-:W-:Y:S01]  /*165b0*/  FFMA.FTZ R2, R22, c[0x0][0x2d0], -R92 ;  /* 0x0000b40016027a23 */ /* 0x000fe2000001085c */
[----:B------:R-:W-:Y:S06]  /*165c0*/  FSEL R0, R126, RZ, P2 ;  /* 0x000000ff7e007208 */ /* 0x000fec0001000000 */
[----:B------:R1:W-:Y:S01]  /*165d0*/  MUFU.EX2 R85, R2 ;  /* 0x0000000200557308 */ /* 0x0003e20000000800 */
[----:B------:R-:W2:Y:S01]  /*165e0*/  SHFL.BFLY PT, R4, R3, 0x1, 0x1f ;  /* 0x0c201f0003047f89 */ /* 0x000ea200000e0000 */
[----:B------:R-:W-:Y:S04]  /*165f0*/  FADD.FTZ R0, -R0, R127 ;  /* 0x0000007f00007221 */ /* 0x000fe80000010100 */
[----:B------:R-:W-:Y:S04]  /*16600*/  FMUL.FTZ R0, R0, c[0x0][0x2d0] ;  /* 0x0000b40000007a20 */ /* 0x000fe80000410000 */
[----:B------:R3:W4:Y:S01]  /*16610*/  MUFU.EX2 R69, R0 ;  /* 0x0000000000457308 */ /* 0x0007220000000800 */
[----:B-1----:R-:W-:Y:S02]  /*16620*/  FSEL R2, R125, RZ, P1 ;  /* 0x000000ff7d027208 */ /* 0x002fe40000800000 */
[----:B--2---:R-:W-:Y:S03]  /*16630*/  FMNMX.FTZ R3, R3, R4, !PT ;  /* 0x0000000403037209 */ /* 0x004fe60007810000 */
[----:B------:R-:W-:Y:S02]  /*16640*/  FADD.FTZ R2, -R2, R128 ;  /* 0x0000008002027221 */ /* 0x000fe40000010100 */
[----:B------:R-:W-:Y:S02]  /*16650*/  FMUL.FTZ R94, R3, c[0x0][0x2d0] ;  /* 0x0000b400035e7a20 */ /* 0x000fe40000410000 */
[----:B------:R-:W-:Y:S01]  /*16660*/  FMUL.FTZ R2, R2, c[0x0][0x2d0] ;  /* 0x0000b40002027a20 */ /* 0x000fe20000410000 */
[----:B---3--:R-:W-:Y:S01]  /*16670*/  FSEL R0, R124, RZ, P0 ;  /* 0x000000ff7c007208 */ /* 0x008fe20000000000 */
[----:B----4-:R-:W-:Y:S01]  /*16680*/  FMUL.FTZ R16, R69, R144 ;  /* 0x0000009045107220 */ /* 0x010fe20000410000 */
[----:B------:R-:W-:Y:S01]  /*16690*/  FSETP.NEU.FTZ.AND P0, PT, R3, -INF , PT ;  /* 0xff8000000300780b */ /* 0x000fe20003f1d000 */
[----:B------:R-:W1:Y:S01]  /*166a0*/  MUFU.EX2 R68, R2 ;  /* 0x0000000200447308 */ /* 0x000e620000000800 */
[C---:B------:R-:W-:Y:S02]  /*166b0*/  FMUL.FTZ R5, R69.reuse, R133 ;  /* 0x0000008545057220 */ /* 0x040fe40000410000 */
[----:B------:R-:W-:Y:S01]  /*166c0*/  FADD.FTZ R0, -R0, R129 ;  /* 0x0000008100007221 */ /* 0x000fe20000010100 */
[----:B------:R-:W-:Y:S01]  /*166d0*/  FSEL R94, R94, RZ, P0 ;  /* 0x000000ff5e5e7208 */ /* 0x000fe20000000000 */
[----:B------:R-:W-:Y:S01]  /*166e0*/  IMAD.MOV.U32 R144, RZ, RZ, R41 ;  /* 0x000000ffff907224 */ /* 0x000fe200078e0029 */
[----:B------:R-:W-:Y:S01]  /*166f0*/  MOV R129, R23 ;  /* 0x0000001700817202 */ /* 0x000fe20000000f00 */
[----:B------:R-:W-:Y:S01]  /*16700*/  FMUL.FTZ R0, R0, c[0x0][0x2d0] ;  /* 0x0000b40000007a20 */ /* 0x000fe20000410000 */
[----:B------:R-:W2:Y:S01]  /*16710*/  LDSM.16.MT88.4 R20, [R213+0x100] ;  /* 0x00010000d514783b */ /* 0x000ea20000004200 */
[----:B------:R-:W-:Y:S01]  /*16720*/  FMUL.FTZ R17, R69, R145 ;  /* 0x0000009145117220 */ /* 0x000fe20000410000 */
[----:B------:R-:W-:Y:S01]  /*16730*/  MUFU.EX2 R133, R12 ;  /* 0x0000000c00857308 */ /* 0x000fe20000000800 */
[----:B------:R-:W-:Y:S01]  /*16740*/  F2FP.PACK_AB R64, R80, R129 ;  /* 0x000000815040723e */ /* 0x000fe200000000ff */
[--C-:B------:R-:W-:Y:S01]  /*16750*/  FFMA.FTZ R4, R14, c[0x0][0x2d0], -R94.reuse ;  /* 0x0000b4000e047a23 */ /* 0x100fe2000001085e */
[----:B------:R-:W-:Y:S01]  /*16760*/  MOV R145, R44 ;  /* 0x0000002c00917202 */ /* 0x000fe20000000f00 */
[----:B------:R-:W-:Y:S02]  /*16770*/  FFMA.FTZ R58, R57, c[0x0][0x2d0], -R94 ;  /* 0x0000b400393a7a23 */ /* 0x000fe4000001085e */
[----:B------:R-:W-:Y:S02]  /*16780*/  FMUL.FTZ R49, R69, R113 ;  /* 0x0000007145317220 */ /* 0x000fe40000410000 */
[----:B------:R-:W-:Y:S02]  /*16790*/  IMAD.MOV.U32 R113, RZ, RZ, R180 ;  /* 0x000000ffff717224 */ /* 0x000fe400078e00b4 */
[----:B------:R3:W4:Y:S01]  /*167a0*/  MUFU.EX2 R2, R0 ;  /* 0x0000000000027308 */ /* 0x0007220000000800 */
[--C-:B------:R-:W-:Y:S02]  /*167b0*/  FFMA.FTZ R62, R60, c[0x0][0x2d0], -R94.reuse ;  /* 0x0000b4003c3e7a23 */ /* 0x100fe4000001085e */
[----:B------:R-:W-:Y:S02]  /*167c0*/  FFMA.FTZ R44, R186, c[0x0][0x2d0], -R71 ;  /* 0x0000b400ba2c7a23 */ /* 0x000fe40000010847 */
[C---:B-1----:R-:W-:Y:S01]  /*167d0*/  FMUL.FTZ R18, R68.reuse, R146 ;  /* 0x0000009244127220 */ /* 0x042fe20000410000 */
[----:B------:R-:W-:Y:S01]  /*167e0*/  MOV R146, R45 ;  /* 0x0000002d00927202 */ /* 0x000fe20000000f00 */
[C---:B------:R-:W-:Y:S02]  /*167f0*/  FMUL.FTZ R19, R68.reuse, R147 ;  /* 0x0000009344137220 */ /* 0x040fe40000410000 */
[----:B------:R-:W-:Y:S01]  /*16800*/  IMAD.MOV.U32 R147, RZ, RZ, R61 ;  /* 0x000000ffff937224 */ /* 0x000fe200078e003d */
[----:B------:R1:W-:Y:S01]  /*16810*/  MUFU.EX2 R42, R4 ;  /* 0x00000004002a7308 */ /* 0x0003e20000000800 */
[C---:B------:R-:W-:Y:S02]  /*16820*/  FMUL.FTZ R6, R68.reuse, R134 ;  /* 0x0000008644067220 */ /* 0x040fe40000410000 */
[C---:B------:R-:W-:Y:S02]  /*16830*/  FMUL.FTZ R7, R68.reuse, R135 ;  /* 0x0000008744077220 */ /* 0x040fe40000410000 */
[C---:B------:R-:W-:Y:S02]  /*16840*/  FMUL.FTZ R34, R68.reuse, R162 ;  /* 0x000000a244227220 */ /* 0x040fe40000410000 */
[C---:B------:R-:W-:Y:S02]  /*16850*/  FMUL.FTZ R51, R68.reuse, R115 ;  /* 0x0000007344337220 */ /* 0x040fe40000410000 */
[----:B------:R-:W-:Y:S01]  /*16860*/  FMUL.FTZ R50, R68, R114 ;  /* 0x0000007244327220 */ /* 0x000fe20000410000 */
[----:B------:R5:W-:Y:S01]  /*16870*/  MUFU.EX2 R135, R32 ;  /* 0x0000002000877308 */ /* 0x000be20000000800 */
[----:B------:R-:W-:Y:S01]  /*16880*/  MOV R114, R179 ;  /* 0x000000b300727202 */ /* 0x000fe20000000f00 */
[--C-:B---3--:R-:W-:Y:S02]  /*16890*/  FFMA.FTZ R0, R10, c[0x0][0x2d0], -R94.reuse ;  /* 0x0000b4000a007a23 */ /* 0x108fe4000001085e */
[C---:B----4-:R-:W-:Y:S02]  /*168a0*/  FMUL.FTZ R8, R2.reuse, R136 ;  /* 0x0000008802087220 */ /* 0x050fe40000410000 */
[C---:B------:R-:W-:Y:S04]  /*168b0*/  FMUL.FTZ R9, R2.reuse, R137 ;  /* 0x0000008902097220 */ /* 0x040fe80000410000 */
[----:B------:R3:W-:Y:S01]  /*168c0*/  MUFU.EX2 R127, R0 ;  /* 0x00000000007f7308 */ /* 0x0007e20000000800 */
[C---:B------:R-:W-:Y:S02]  /*168d0*/  FMUL.FTZ R12, R2.reuse, R140 ;  /* 0x0000008c020c7220 */ /* 0x040fe40000410000 */
[C---:B------:R-:W-:Y:S02]  /*168e0*/  FMUL.FTZ R13, R2.reuse, R141 ;  /* 0x0000008d020d7220 */ /* 0x040fe40000410000 */
[--C-:B-1----:R-:W-:Y:S02]  /*168f0*/  FFMA.FTZ R4, R15, c[0x0][0x2d0], -R94.reuse ;  /* 0x0000b4000f047a23 */ /* 0x102fe4000001085e */
[C---:B------:R-:W-:Y:S01]  /*16900*/  FMUL.FTZ R24, R2.reuse, R152 ;  /* 0x0000009802187220 */ /* 0x040fe20000410000 */
[----:B------:R-:W-:Y:S01]  /*16910*/  MOV R152, R46 ;  /* 0x0000002e00987202 */ /* 0x000fe20000000f00 */
[C---:B------:R-:W-:Y:S01]  /*16920*/  FMUL.FTZ R41, R2.reuse, R105 ;  /* 0x0000006902297220 */ /* 0x040fe20000410000 */
[----:B------:R1:W4:Y:S01]  /*16930*/  MUFU.EX2 R95, R4 ;  /* 0x00000004005f7308 */ /* 0x0003220000000800 */
[C---:B------:R-:W-:Y:S02]  /*16940*/  FMUL.FTZ R45, R2.reuse, R109 ;  /* 0x0000006d022d7220 */ /* 0x040fe40000410000 */
[C---:B------:R-:W-:Y:S02]  /*16950*/  FMUL.FTZ R57, R2.reuse, R117 ;  /* 0x0000007502397220 */ /* 0x040fe40000410000 */
[----:B-----5:R-:W-:Y:S02]  /*16960*/  FMUL.FTZ R32, R69, R160 ;  /* 0x000000a045207220 */ /* 0x020fe40000410000 */
[C---:B------:R-:W-:Y:S02]  /*16970*/  FMUL.FTZ R60, R2.reuse, R168 ;  /* 0x000000a8023c7220 */ /* 0x040fe40000410000 */
[----:B------:R-:W-:Y:S01]  /*16980*/  FMUL.FTZ R61, R2, R169 ;  /* 0x000000a9023d7220 */ /* 0x000fe20000410000 */
[----:B------:R-:W-:Y:S01]  /*16990*/  MUFU.EX2 R137, R58 ;  /* 0x0000003a00897308 */ /* 0x000fe20000000800 */
[----:B---3--:R-:W-:Y:S09]  /*169a0*/  FFMA.FTZ R0, R11, c[0x0][0x2d0], -R94 ;  /* 0x0000b4000b007a23 */ /* 0x008ff2000001085e */
[----:B------:R3:W5:Y:S01]  /*169b0*/  MUFU.EX2 R128, R0 ;  /* 0x0000000000807308 */ /* 0x0007620000000800 */
[----:B-1----:R-:W-:Y:S01]  /*169c0*/  FFMA.FTZ R4, R182, c[0x0][0x2d0], -R92 ;  /* 0x0000b400b6047a23 */ /* 0x002fe2000001085c */
[----:B------:R-:W-:Y:S01]  /*169d0*/  MOV R182, R25 ;  /* 0x0000001900b67202 */ /* 0x000fe20000000f00 */
[----:B------:R-:W-:Y:S01]  /*169e0*/  FMUL.FTZ R25, R2, R153 ;  /* 0x0000009902197220 */ /* 0x000fe20000410000 */
[----:B----4-:R-:W-:Y:S01]  /*169f0*/  F2FP.PACK_AB R67, R95, R42 ;  /* 0x0000002a5f43723e */ /* 0x010fe200000000ff */
[----:B------:R-:W-:Y:S01]  /*16a00*/  IMAD.MOV.U32 R153, RZ, RZ, R85 ;  /* 0x000000ffff997224 */ /* 0x000fe200078e0055 */
[----:B------:R-:W-:Y:S04]  /*16a10*/  F2FP.PACK_AB R72, R40, R182 ;  /* 0x000000b62848723e */ /* 0x000fe800000000ff */
[----:B------:R1:W4:Y:S01]  /*16a20*/  MUFU.EX2 R43, R4 ;  /* 0x00000004002b7308 */ /* 0x0003220000000800 */
[----:B---3--:R-:W-:Y:S02]  /*16a30*/  FSEL R0, R3, RZ, P0 ;  /* 0x000000ff03007208 */ /* 0x008fe40000000000 */
[----:B-----5:R-:W-:Y:S03]  /*16a40*/  F2FP.PACK_AB R65, R128, R127 ;  /* 0x0000007f8041723e */ /* 0x020fe600000000ff */
[----:B------:R-:W-:Y:S02]  /*16a50*/  FADD.FTZ R0, -R0, R130 ;  /* 0x0000008200007221 */ /* 0x000fe40000010100 */
[----:B------:R-:W-:Y:S02]  /*16a60*/  IMAD.MOV.U32 R130, RZ, RZ, R28 ;  /* 0x000000ffff827224 */ /* 0x000fe400078e001c */
[----:B------:R-:W-:Y:S02]  /*16a70*/  FMUL.FTZ R0, R0, c[0x0][0x2d0] ;  /* 0x0000b40000007a20 */ /* 0x000fe40000410000 */
[----:B-1----:R-:W-:Y:S01]  /*16a80*/  FMUL.FTZ R4, R69, R132 ;  /* 0x0000008445047220 */ /* 0x002fe20000410000 */
[----:B------:R-:W-:Y:S01]  /*16a90*/  F2FP.PACK_AB R73, R81, R130 ;  /* 0x000000825149723e */ /* 0x000fe200000000ff */
[----:B------:R-:W-:Y:S02]  /*16aa0*/  IMAD.MOV.U32 R162, RZ, RZ, R130 ;  /* 0x000000ffffa27224 */ /* 0x000fe400078e0082 */
[----:B------:R-:W1:Y:S01]  /*16ab0*/  MUFU.EX2 R0, R0 ;  /* 0x0000000000007308 */ /* 0x000e620000000800 */
[----:B------:R-:W-:Y:S02]  /*16ac0*/  FFMA.FTZ R28, R33, c[0x0][0x2d0], -R93 ;  /* 0x0000b400211c7a23 */ /* 0x000fe4000001085d */
[----:B------:R-:W-:Y:S01]  /*16ad0*/  FMUL.FTZ R33, R69, R161 ;  /* 0x000000a145217220 */ /* 0x000fe20000410000 */
[-C--:B--2---:R-:W-:Y:S01]  /*16ae0*/  HMMA.16816.F32 R4, R72, R20.reuse, R4 ;  /* 0x000000144804723c */ /* 0x084fe20000001804 */
[----:B----4-:R-:W-:Y:S01]  /*16af0*/  IMAD.MOV.U32 R141, RZ, RZ, R43 ;  /* 0x000000ffff8d7224 */ /* 0x010fe200078e002b */
[----:B------:R-:W-:Y:S04]  /*16b00*/  MOV R161, R182 ;  /* 0x000000b600a17202 */ /* 0x000fe80000000f00 */
[----:B------:R2:W3:Y:S01]  /*16b10*/  MUFU.EX2 R47, R28 ;  /* 0x0000001c002f7308 */ /* 0x0004e20000000800 */
[C---:B-1----:R-:W-:Y:S02]  /*16b20*/  FMUL.FTZ R10, R0.reuse, R138 ;  /* 0x0000008a000a7220 */ /* 0x042fe40000410000 */
[C---:B------:R-:W-:Y:S03]  /*16b30*/  FMUL.FTZ R11, R0.reuse, R139 ;  /* 0x0000008b000b7220 */ /* 0x040fe60000410000 */
[----:B------:R-:W-:Y:S01]  /*16b40*/  MOV R139, R40 ;  /* 0x00000028008b7202 */ /* 0x000fe20000000f00 */
[C---:B------:R-:W-:Y:S01]  /*16b50*/  FMUL.FTZ R14, R0.reuse, R142 ;  /* 0x0000008e000e7220 */ /* 0x040fe20000410000 */
[----:B------:R-:W-:Y:S01]  /*16b60*/  MOV R142, R82 ;  /* 0x00000052008e7202 */ /* 0x000fe20000000f00 */
[C---:B------:R-:W-:Y:S01]  /*16b70*/  FMUL.FTZ R26, R0.reuse, R154 ;  /* 0x0000009a001a7220 */ /* 0x040fe20000410000 */
[----:B------:R-:W-:Y:S01]  /*16b80*/  MOV R154, R83 ;  /* 0x00000053009a7202 */ /* 0x000fe20000000f00 */
[C---:B------:R-:W-:Y:S01]  /*16b90*/  FMUL.FTZ R63, R0.reuse, R171 ;  /* 0x000000ab003f7220 */ /* 0x040fe20000410000 */
[C---:B------:R-:W-:Y:S01]  /*16ba0*/  HMMA.16816.F32 R8, R64.reuse, R20, R8 ;  /* 0x000000144008723c */ /* 0x040fe20000001808 */
[C---:B------:R-:W-:Y:S01]  /*16bb0*/  FMUL.FTZ R15, R0.reuse, R143 ;  /* 0x0000008f000f7220 */ /* 0x040fe20000410000 */
[----:B------:R-:W-:Y:S01]  /*16bc0*/  LDSM.16.MT88.4 R80, [R213+0x900] ;  /* 0x00090000d550783b */ /* 0x000fe20000004200 */
[----:B------:R-:W-:Y:S02]  /*16bd0*/  IMAD.MOV.U32 R171, RZ, RZ, R161 ;  /* 0x000000ffffab7224 */ /* 0x000fe400078e00a1 */
[----:B------:R-:W-:Y:S02]  /*16be0*/  FMUL.FTZ R27, R0, R155 ;  /* 0x0000009b001b7220 */ /* 0x000fe40000410000 */
[--C-:B------:R-:W-:Y:S01]  /*16bf0*/  FFMA.FTZ R20, R35, c[0x0][0x2d0], -R92.reuse ;  /* 0x0000b40023147a23 */ /* 0x100fe2000001085c */
[-C--:B------:R-:W-:Y:S01]  /*16c00*/  HMMA.16816.F32 R12, R64, R22.reuse, R12 ;  /* 0x00000016400c723c */ /* 0x080fe2000000180c */
[----:B------:R-:W-:Y:S02]  /*16c10*/  FMUL.FTZ R35, R68, R163 ;  /* 0x000000a344237220 */ /* 0x000fe40000410000 */
[----:B------:R1:W-:Y:S01]  /*16c20*/  MUFU.EX2 R132, R20 ;  /* 0x0000001400847308 */ /* 0x0003e20000000800 */
[----:B------:R-:W-:Y:S01]  /*16c30*/  MOV R163, R129 ;  /* 0x0000008100a37202 */ /* 0x000fe20000000f00 */
[----:B------:R-:W-:Y:S02]  /*16c40*/  FMUL.FTZ R21, R69, R149 ;  /* 0x0000009545157220 */ /* 0x000fe40000410000 */
[C---:B--2---:R-:W-:Y:S01]  /*16c50*/  FMUL.FTZ R28, R2.reuse, R156 ;  /* 0x0000009c021c7220 */ /* 0x044fe20000410000 */
[C---:B------:R-:W-:Y:S01]  /*16c60*/  HMMA.16816.F32 R16, R72.reuse, R22, R16 ;  /* 0x000000164810723c */ /* 0x040fe20000001810 */
[----:B------:R-:W-:Y:S03]  /*16c70*/  IMAD.MOV.U32 R156, RZ, RZ, R29 ;  /* 0x000000ffff9c7224 */ /* 0x000fe600078e001d */
[----:B------:R-:W-:Y:S01]  /*16c80*/  FMUL.FTZ R29, R2, R157 ;  /* 0x0000009d021d7220 */ /* 0x000fe20000410000 */
[----:B------:R-:W-:Y:S01]  /*16c90*/  MOV R157, R30 ;  /* 0x0000001e009d7202 */ /* 0x000fe20000000f00 */
[----:B------:R-:W-:Y:S01]  /*16ca0*/  FMUL.FTZ R30, R0, R158 ;  /* 0x0000009e001e7220 */ /* 0x000fe20000410000 */
[----:B------:R2:W-:Y:S01]  /*16cb0*/  MUFU.EX2 R149, R62 ;  /* 0x0000003e00957308 */ /* 0x0005e20000000800 */
[C---:B------:R-:W-:Y:S04]  /*16cc0*/  FMUL.FTZ R23, R68.reuse, R151 ;  /* 0x0000009744177220 */ /* 0x040fe80000410000 */
[----:B------:R-:W-:Y:S02]  /*16cd0*/  FMUL.FTZ R22, R68, R150 ;  /* 0x0000009644167220 */ /* 0x000fe40000410000 */
[C---:B------:R-:W-:Y:S02]  /*16ce0*/  FMUL.FTZ R31, R0.reuse, R159 ;  /* 0x0000009f001f7220 */ /* 0x040fe40000410000 */
[----:B------:R-:W-:Y:S01]  /*16cf0*/  FFMA.FTZ R40, R185, c[0x0][0x2d0], -R71 ;  /* 0x0000b400b9287a23 */ /* 0x000fe20000010847 */
[----:B------:R4:W-:Y:S01]  /*16d00*/  MUFU.EX2 R150, R44 ;  /* 0x0000002c00967308 */ /* 0x0009e20000000800 */
[C---:B------:R-:W-:Y:S02]  /*16d10*/  FMUL.FTZ R43, R0.reuse, R107 ;  /* 0x0000006b002b7220 */ /* 0x040fe40000410000 */
[C---:B-1----:R-:W-:Y:S01]  /*16d20*/  FMUL.FTZ R20, R69.reuse, R148 ;  /* 0x0000009445147220 */ /* 0x042fe20000410000 */
[----:B------:R-:W-:Y:S01]  /*16d30*/  MOV R148, R76 ;  /* 0x0000004c00947202 */ /* 0x000fe20000000f00 */
[----:B------:R-:W-:Y:S02]  /*16d40*/  IMAD.MOV.U32 R151, RZ, RZ, R77 ;  /* 0x000000ffff977224 */ /* 0x000fe400078e004d */
[----:B------:R-:W1:Y:S01]  /*16d50*/  LDSM.16.MT88.4 R76, [R215+0x100] ;  /* 0x00010000d74c783b */ /* 0x000e620000004200 */
[----:B------:R-:W-:Y:S02]  /*16d60*/  IMAD.MOV.U32 R169, RZ, RZ, R163 ;  /* 0x000000ffffa97224 */ /* 0x000fe400078e00a3 */
[-C--:B------:R-:W-:Y:S01]  /*16d70*/  HMMA.16816.F32 R20, R72, R36.reuse, R20 ;  /* 0x000000244814723c */ /* 0x080fe20000001814 */
[----:B------:R5:W-:Y:S01]  /*16d80*/  MUFU.EX2 R158, R88 ;  /* 0x00000058009e7308 */ /* 0x000be20000000800 */
[----:B---3--:R-:W-:Y:S02]  /*16d90*/  IMAD.MOV.U32 R159, RZ, RZ, R47 ;  /* 0x000000ffff9f7224 */ /* 0x008fe400078e002f */
[C---:B--2---:R-:W-:Y:S01]  /*16da0*/  FMUL.FTZ R62, R0.reuse, R170 ;  /* 0x000000aa003e7220 */ /* 0x044fe20000410000 */
[----:B------:R-:W-:Y:S01]  /*16db0*/  MOV R170, R162 ;  /* 0x000000a200aa7202 */ /* 0x000fe20000000f00 */
[C---:B------:R-:W-:Y:S02]  /*16dc0*/  FMUL.FTZ R46, R0.reuse, R110 ;  /* 0x0000006e002e7220 */ /* 0x040fe40000410000 */
[C---:B------:R-:W-:Y:S01]  /*16dd0*/  HMMA.16816.F32 R24, R64.reuse, R36, R24 ;  /* 0x000000244018723c */ /* 0x040fe20000001818 */
[C---:B------:R-:W-:Y:S02]  /*16de0*/  FMUL.FTZ R47, R0.reuse, R111 ;  /* 0x0000006f002f7220 */ /* 0x040fe40000410000 */
[----:B------:R2:W-:Y:S01]  /*16df0*/  MUFU.EX2 R138, R40 ;  /* 0x00000028008a7308 */ /* 0x0005e20000000800 */
[----:B------:R-:W-:Y:S02]  /*16e00*/  FMUL.FTZ R58, R0, R118 ;  /* 0x00000076003a7220 */ /* 0x000fe40000410000 */
[----:B----4-:R-:W-:Y:S02]  /*16e10*/  FMUL.FTZ R44, R2, R108 ;  /* 0x0000006c022c7220 */ /* 0x010fe40000410000 */
[-C--:B------:R-:W-:Y:S01]  /*16e20*/  HMMA.16816.F32 R28, R64, R38.reuse, R28 ;  /* 0x00000026401c723c */ /* 0x080fe2000000181c */
[----:B------:R-:W-:Y:S03]  /*16e30*/  FFMA.FTZ R36, R48, c[0x0][0x2d0], -R93 ;  /* 0x0000b40030247a23 */ /* 0x000fe6000001085d */
[----:B------:R-:W-:Y:S01]  /*16e40*/  FMUL.FTZ R37, R69, R101 ;  /* 0x0000006545257220 */ /* 0x000fe20000410000 */
[----:B------:R3:W-:Y:S01]  /*16e50*/  MUFU.EX2 R136, R36 ;  /* 0x0000002400887308 */ /* 0x0007e20000000800 */
[----:B------:R-:W-:Y:S02]  /*16e60*/  FFMA.FTZ R48, R187, c[0x0][0x2d0], -R92 ;  /* 0x0000b400bb307a23 */ /* 0x000fe4000001085c */
[C---:B------:R-:W-:Y:S01]  /*16e70*/  HMMA.16816.F32 R32, R72.reuse, R38, R32 ;  /* 0x000000264820723c */ /* 0x040fe20000001820 */
[----:B------:R-:W-:Y:S01]  /*16e80*/  IMAD.MOV.U32 R143, RZ, RZ, R42 ;  /* 0x000000ffff8f7224 */ /* 0x000fe200078e002a */
[----:B-----5:R-:W-:Y:S02]  /*16e90*/  LDSM.16.MT88.4 R88, [R214+0x900] ;  /* 0x00090000d658783b */ /* 0x020fe40000004200 */
[C---:B------:R-:W-:Y:S02]  /*16ea0*/  FMUL.FTZ R42, R0.reuse, R106 ;  /* 0x0000006a002a7220 */ /* 0x040fe40000410000 */
[----:B------:R-:W-:Y:S01]  /*16eb0*/  FMUL.FTZ R59, R0, R119 ;  /* 0x00000077003b7220 */ /* 0x000fe20000410000 */
[----:B------:R4:W-:Y:S01]  /*16ec0*/  MUFU.EX2 R140, R48 ;  /* 0x00000030008c7308 */ /* 0x0009e20000000800 */
[C---:B------:R-:W-:Y:S04]  /*16ed0*/  FMUL.FTZ R38, R68.reuse, R102 ;  /* 0x0000006644267220 */ /* 0x040fe80000410000 */
[----:B------:R-:W-:Y:S02]  /*16ee0*/  FMUL.FTZ R39, R68, R103 ;  /* 0x0000006744277220 */ /* 0x000fe40000410000 */
[----:B--2---:R-:W-:Y:S02]  /*16ef0*/  FMUL.FTZ R40, R2, R104 ;  /* 0x0000006802287220 */ /* 0x004fe40000410000 */
[C---:B---3--:R-:W-:Y:S07]  /*16f00*/  FMUL.FTZ R36, R69.reuse, R100 ;  /* 0x0000006445247220 */ /* 0x048fee0000410000 */
[-C--:B------:R-:W-:Y:S01]  /*16f10*/  HMMA.16816.F32 R36, R72, R52.reuse, R36 ;  /* 0x000000344824723c */ /* 0x080fe20000001824 */
[C---:B----4-:R-:W-:Y:S01]  /*16f20*/  FMUL.FTZ R48, R69.reuse, R112 ;  /* 0x0000007045307220 */ /* 0x050fe20000410000 */
[----:B------:R-:W-:Y:S06]  /*16f30*/  MOV R112, R181 ;  /* 0x000000b500707202 */ /* 0x000fec0000000f00 */
        /* <DEDUP_REMOVED lines=9> */
[----:B--2---:R-:W-:Y:S07]  /*16fd0*/  FMUL.FTZ R52, R69, R164 ;  /* 0x000000a445347220 */ /* 0x004fee0000410000 */
[-C--:B-1----:R-:W-:Y:S08]  /*16fe0*/  HMMA.16816.F32 R52, R72, R76.reuse, R52 ;  /* 0x0000004c4834723c */ /* 0x082ff00000001834 */
[C---:B------:R-:W-:Y:S07]  /*16ff0*/  HMMA.16816.F32 R56, R64.reuse, R76, R56 ;  /* 0x0000004c4038723c */ /* 0x040fee0000001838 */
[----:B------:R-:W-:Y:S01]  /*17000*/  FFMA.FTZ R76, R84, c[0x0][0x2d0], -R94 ;  /* 0x0000b400544c7a23 */ /* 0x000fe2000001085e */
[-C--:B------:R-:W-:Y:S01]  /*17010*/  HMMA.16816.F32 R60, R64, R78.reuse, R60 ;  /* 0x0000004e403c723c */ /* 0x080fe2000000183c */
[----:B---3--:R-:W-:Y:S01]  /*17020*/  F2FP.PACK_AB R77, R137, R134 ;  /* 0x00000086894d723e */ /* 0x008fe200000000ff */
[----:B------:R-:W1:Y:S01]  /*17030*/  LDSM.16.MT88.4 R84, [R216+0x900] ;  /* 0x00090000d854783b */ /* 0x000e620000004200 */
[----:B------:R2:W3:Y:S04]  /*17040*/  MUFU.EX2 R103, R76 ;  /* 0x0000004c00677308 */ /* 0x0004e80000000800 */
[C---:B------:R-:W-:Y:S02]  /*17050*/  FMUL.FTZ R64, R69.reuse, R120 ;  /* 0x0000007845407220 */ /* 0x040fe40000410000 */
[----:B------:R-:W-:Y:S02]  /*17060*/  FMUL.FTZ R65, R69, R121 ;  /* 0x0000007945417220 */ /* 0x000fe40000410000 */
[----:B------:R-:W4:Y:S01]  /*17070*/  LDL.LU R121, [R1+0x14] ;  /* 0x0000140001797983 */ /* 0x000f220000300800 */
[C---:B------:R-:W-:Y:S02]  /*17080*/  FMUL.FTZ R66, R68.reuse, R122 ;  /* 0x0000007a44427220 */ /* 0x040fe40000410000 */
[----:B------:R-:W-:Y:S01]  /*17090*/  FMUL.FTZ R67, R68, R123 ;  /* 0x0000007b44437220 */ /* 0x000fe20000410000 */
[----:B------:R-:W5:Y:S06]  /*170a0*/  LDL.LU R120, [R1+0x18] ;  /* 0x0000180001787983 */ /* 0x000f6c0000300800 */
[----:B------:R-:W-:Y:S01]  /*170b0*/  HMMA.16816.F32 R64, R72, R78, R64 ;  /* 0x0000004e4840723c */ /* 0x000fe20000001840 */
[--C-:B--2---:R-:W-:Y:S06]  /*170c0*/  FFMA.FTZ R76, R188, c[0x0][0x2d0], -R92.reuse ;  /* 0x0000b400bc4c7a23 */ /* 0x104fec000001085c */
[----:B------:R-:W-:Y:S02]  /*170d0*/  F2FP.PACK_AB R72, R142, R154 ;  /* 0x0000009a8e48723e */ /* 0x000fe400000000ff */
[----:B------:R-:W-:Y:S01]  /*170e0*/  F2FP.PACK_AB R73, R141, R153 ;  /* 0x000000998d49723e */ /* 0x000fe200000000ff */
[----:B------:R2:W-:Y:S02]  /*170f0*/  MUFU.EX2 R102, R76 ;  /* 0x0000004c00667308 */ /* 0x0005e40000000800 */
[----:B------:R-:W-:Y:S02]  /*17100*/  F2FP.PACK_AB R74, R133, R157 ;  /* 0x0000009d854a723e */ /* 0x000fe400000000ff */
[----:B------:R-:W-:Y:S02]  /*17110*/  F2FP.PACK_AB R75, R132, R156 ;  /* 0x0000009c844b723e */ /* 0x000fe400000000ff */
[----:B------:R-:W-:Y:S02]  /*17120*/  F2FP.PACK_AB R78, R136, R135 ;  /* 0x00000087884e723e */ /* 0x000fe400000000ff */
[----:B---3--:R-:W-:Y:S03]  /*17130*/  F2FP.PACK_AB R79, R103, R149 ;  /* 0x00000095674f723e */ /* 0x008fe600000000ff */
[-C--:B------:R-:W-:Y:S01]  /*17140*/  HMMA.16816.F32 R4, R72, R80.reuse, R4 ;  /* 0x000000504804723c */ /* 0x080fe20000001804 */
[----:B--2---:R-:W-:Y:S04]  /*17150*/  FFMA.FTZ R76, R189, c[0x0][0x2d0], -R71 ;  /* 0x0000b400bd4c7a23 */ /* 0x004fe80000010847 */
[----:B------:R2:W-:Y:S02]  /*17160*/  MUFU.EX2 R155, R76 ;  /* 0x0000004c009b7308 */ /* 0x0005e40000000800 */
[----:B--2---:R-:W-:Y:S07]  /*17170*/  F2FP.PACK_AB R76, R159, R152 ;  /* 0x000000989f4c723e */ /* 0x004fee00000000ff */
[C---:B------:R-:W-:Y:S07]  /*17180*/  HMMA.16816.F32 R8, R76.reuse, R80, R8 ;  /* 0x000000504c08723c */ /* 0x040fee0000001808 */
[--C-:B------:R-:W-:Y:S01]  /*17190*/  FFMA.FTZ R80, R192, c[0x0][0x2d0], -R92.reuse ;  /* 0x0000b400c0507a23 */ /* 0x100fe2000001085c */
[-C--:B------:R-:W-:Y:S03]  /*171a0*/  HMMA.16816.F32 R12, R76, R82.reuse, R12 ;  /* 0x000000524c0c723c */ /* 0x080fe6000000180c */
[----:B------:R2:W-:Y:S05]  /*171b0*/  MUFU.EX2 R107, R80 ;  /* 0x00000050006b7308 */ /* 0x0005ea0000000800 */
[C---:B------:R-:W-:Y:S08]  /*171c0*/  HMMA.16816.F32 R16, R72.reuse, R82, R16 ;  /* 0x000000524810723c */ /* 0x040ff00000001810 */
[-C--:B-1----:R-:W-:Y:S08]  /*171d0*/  HMMA.16816.F32 R20, R72, R84.reuse, R20 ;  /* 0x000000544814723c */ /* 0x082ff00000001814 */
[C---:B------:R-:W-:Y:S01]  /*171e0*/  HMMA.16816.F32 R24, R76.reuse, R84, R24 ;  /* 0x000000544c18723c */ /* 0x040fe20000001818 */
[----:B--2---:R-:W-:Y:S06]  /*171f0*/  FFMA.FTZ R80, R193, c[0x0][0x2d0], -R92 ;  /* 0x0000b400c1507a23 */ /* 0x004fec000001085c */
        /* <DEDUP_REMOVED lines=9> */
[--C-:B------:R-:W-:Y:S01]  /*17290*/  FFMA.FTZ R88, R99, c[0x0][0x2d0], -R94.reuse ;  /* 0x0000b40063587a23 */ /* 0x100fe2000001085e */
[-C--:B------:R-:W-:Y:S01]  /*172a0*/  HMMA.16816.F32 R44, R76, R90.reuse, R44 ;  /* 0x0000005a4c2c723c */ /* 0x080fe2000000182c */
[----:B--2---:R-:W-:Y:S06]  /*172b0*/  FFMA.FTZ R84, R194, c[0x0][0x2d0], -R71 ;  /* 0x0000b400c2547a23 */ /* 0x004fec0000010847 */
[----:B------:R2:W-:Y:S01]  /*172c0*/  MUFU.EX2 R111, R88 ;  /* 0x00000058006f7308 */ /* 0x0005e20000000800 */
[C---:B------:R-:W-:Y:S09]  /*172d0*/  HMMA.16816.F32 R48, R72.reuse, R90, R48 ;  /* 0x0000005a4830723c */ /* 0x040ff20000001830 */
[----:B------:R3:W3:Y:S03]  /*172e0*/  MUFU.EX2 R160, R84 ;  /* 0x0000005400a07308 */ /* 0x0006e60000000800 */
[----:B-1----:R-:W-:Y:S07]  /*172f0*/  FFMA.FTZ R80, R98, c[0x0][0x2d0], -R93 ;  /* 0x0000b40062507a23 */ /* 0x002fee000001085d */
[----:B------:R1:W-:Y:S01]  /*17300*/  MUFU.EX2 R100, R80 ;  /* 0x0000005000647308 */ /* 0x0003e20000000800 */
[----:B--2---:R-:W-:Y:S09]  /*17310*/  FFMA.FTZ R88, R172, c[0x0][0x2d0], -R94 ;  /* 0x0000b400ac587a23 */ /* 0x004ff2000001085e */
[----:B------:R2:W-:Y:S01]  /*17320*/  MUFU.EX2 R110, R88 ;  /* 0x00000058006e7308 */ /* 0x0005e20000000800 */
[----:B---3--:R-:W-:Y:S09]  /*17330*/  FFMA.FTZ R84, R195, c[0x0][0x2d0], -R71 ;  /* 0x0000b400c3547a23 */ /* 0x008ff20000010847 */
[----:B------:R3:W-:Y:S01]  /*17340*/  MUFU.EX2 R195, R84 ;  /* 0x0000005400c37308 */ /* 0x0007e20000000800 */
[----:B-1----:R-:W-:Y:S09]  /*17350*/  FFMA.FTZ R80, R131, c[0x0][0x2d0], -R93 ;  /* 0x0000b40083507a23 */ /* 0x002ff2000001085d */
[----:B------:R1:W1:Y:S01]  /*17360*/  MUFU.EX2 R105, R80 ;  /* 0x0000005000697308 */ /* 0x0002620000000800 */
[----:B--2---:R-:W-:Y:S02]  /*17370*/  FFMA.FTZ R88, R203, c[0x0][0x2d0], -R71 ;  /* 0x0000b400cb587a23 */ /* 0x004fe40000010847 */
[----:B------:R-:W-:Y:S07]  /*17380*/  IMAD.MOV.U32 R203, RZ, RZ, R150 ;  /* 0x000000ffffcb7224 */ /* 0x000fee00078e0096 */
[----:B------:R2:W-:Y:S01]  /*17390*/  MUFU.EX2 R191, R88 ;  /* 0x0000005800bf7308 */ /* 0x0005e20000000800 */
[----:B---3--:R-:W-:Y:S01]  /*173a0*/  FFMA.FTZ R84, R196, c[0x0][0x2d0], -R92 ;  /* 0x0000b400c4547a23 */ /* 0x008fe2000001085c */
[----:B------:R-:W-:Y:S01]  /*173b0*/  MOV R196, R160 ;  /* 0x000000a000c47202 */ /* 0x000fe20000000f00 */
[----:B------:R-:W-:Y:S02]  /*173c0*/  IMAD.MOV.U32 R160, RZ, RZ, R139 ;  /* 0x000000ffffa07224 */ /* 0x000fe400078e008b */
[----:B------:R-:W-:Y:S05]  /*173d0*/  IMAD.MOV.U32 R139, RZ, RZ, R95 ;  /* 0x000000ffff8b7224 */ /* 0x000fea00078e005f */
[----:B------:R3:W-:Y:S01]  /*173e0*/  MUFU.EX2 R194, R84 ;  /* 0x0000005400c27308 */ /* 0x0007e20000000800 */
[----:B------:R-:W-:Y:S02]  /*173f0*/  MOV R168, R160 ;  /* 0x000000a000a87202 */ /* 0x000fe40000000f00 */
[----:B------:R-:W-:Y:S08]  /*17400*/  LDSM.16.MT88.4 R160, [R216+0x2900] ;  /* 0x00290000d8a0783b */ /* 0x000ff00000004200 */
[----:B-1----:R-:W1:Y:S08]  /*17410*/  LDSM.16.MT88.4 R80, [R215+0x900] ;  /* 0x00090000d750783b */ /* 0x002e700000004200 */
[----:B--2---:R-:W-:Y:S01]  /*17420*/  LDSM.16.MT88.4 R88, [R214+0x1100] ;  /* 0x00110000d658783b */ /* 0x004fe20000004200 */
[--C-:B---3--:R-:W-:Y:S04]  /*17430*/  FFMA.FTZ R84, R96, c[0x0][0x2d0], -R94.reuse ;  /* 0x0000b40060547a23 */ /* 0x108fe8000001085e */
[----:B------:R2:W3:Y:S01]  /*17440*/  MUFU.EX2 R98, R84 ;  /* 0x0000005400627308 */ /* 0x0004e20000000800 */
[-C--:B-1----:R-:W-:Y:S02]  /*17450*/  HMMA.16816.F32 R52, R72, R80.reuse, R52 ;  /* 0x000000504834723c */ /* 0x082fe40000001834 */
[----:B--2---:R-:W1:Y:S06]  /*17460*/  LDSM.16.MT88.4 R84, [R213+0x1100] ;  /* 0x00110000d554783b */ /* 0x004e6c0000004200 */
[C---:B------:R-:W-:Y:S07]  /*17470*/  HMMA.16816.F32 R56, R76.reuse, R80, R56 ;  /* 0x000000504c38723c */ /* 0x040fee0000001838 */
[----:B------:R-:W-:Y:S01]  /*17480*/  FFMA.FTZ R80, R173, c[0x0][0x2d0], -R94 ;  /* 0x0000b400ad507a23 */ /* 0x000fe2000001085e */
[-C--:B------:R-:W-:Y:S03]  /*17490*/  HMMA.16816.F32 R60, R76, R82.reuse, R60 ;  /* 0x000000524c3c723c */ /* 0x080fe6000000183c */
[----:B------:R2:W1:Y:S01]  /*174a0*/  MUFU.EX2 R193, R80 ;  /* 0x0000005000c17308 */ /* 0x0004620000000800 */
[----:B----4-:R-:W-:Y:S03]  /*174b0*/  FFMA.FTZ R69, R69, R121, R171 ;  /* 0x0000007945457223 */ /* 0x010fe600000100ab */
[----:B------:R-:W-:Y:S01]  /*174c0*/  FFMA.FTZ R76, R198, c[0x0][0x2d0], -R92 ;  /* 0x0000b400c64c7a23 */ /* 0x000fe2000001085c */
[----:B------:R-:W-:Y:S01]  /*174d0*/  HMMA.16816.F32 R64, R72, R82, R64 ;  /* 0x000000524840723c */ /* 0x000fe20000001840 */
[----:B------:R-:W-:Y:S03]  /*174e0*/  IMAD.MOV.U32 R198, RZ, RZ, R158 ;  /* 0x000000ffffc67224 */ /* 0x000fe600078e009e */
[----:B------:R-:W-:Y:S01]  /*174f0*/  F2FP.PACK_AB R78, R104, R105 ;  /* 0x00000069684e723e */ /* 0x000fe200000000ff */
[----:B------:R4:W-:Y:S01]  /*17500*/  MUFU.EX2 R109, R76 ;  /* 0x0000004c006d7308 */ /* 0x0009e20000000800 */
[----:B---3--:R-:W-:Y:S01]  /*17510*/  F2FP.PACK_AB R77, R111, R98 ;  /* 0x000000626f4d723e */ /* 0x008fe200000000ff */
[----:B-----5:R-:W-:Y:S01]  /*17520*/  FFMA.FTZ R68, R68, R120, R170 ;  /* 0x0000007844447223 */ /* 0x020fe200000100aa */
[----:B------:R-:W-:Y:S01]  /*17530*/  F2FP.PACK_AB R72, R150, R138 ;  /* 0x0000008a9648723e */ /* 0x000fe200000000ff */
[----:B------:R-:W-:Y:S03]  /*17540*/  FADD.FTZ R69, R168, R69 ;  /* 0x00000045a8457221 */ /* 0x000fe60000010000 */
[----:B------:R-:W-:Y:S02]  /*17550*/  F2FP.PACK_AB R73, R102, R140 ;  /* 0x0000008c6649723e */ /* 0x000fe400000000ff */
[----:B------:R-:W-:Y:S02]  /*17560*/  F2FP.PACK_AB R75, R106, R107 ;  /* 0x0000006b6a4b723e */ /* 0x000fe400000000ff */
[----:B------:R-:W-:Y:S01]  /*17570*/  MOV R158, R183 ;  /* 0x000000b7009e7202 */ /* 0x000fe20000000f00 */
[----:B--2---:R-:W2:Y:S01]  /*17580*/  LDSM.16.MT88.4 R80, [R216+0x1100] ;  /* 0x00110000d850783b */ /* 0x004ea20000004200 */
[----:B-1----:R-:W-:Y:S02]  /*17590*/  F2FP.PACK_AB R79, R193, R110 ;  /* 0x0000006ec14f723e */ /* 0x002fe400000000ff */
[----:B------:R-:W-:Y:S01]  /*175a0*/  MOV R115, R158 ;  /* 0x0000009e00737202 */ /* 0x000fe20000000f00 */
[----:B------:R-:W-:Y:S04]  /*175b0*/  IMAD.MOV.U32 R158, RZ, RZ, R144 ;  /* 0x000000ffff9e7224 */ /* 0x000fe800078e0090 */
[----:B------:R-:W-:Y:S02]  /*175c0*/  FADD.FTZ R68, R115, R68 ;  /* 0x0000004473447221 */ /* 0x000fe40000010000 */
[----:B----4-:R-:W-:Y:S01]  /*175d0*/  FFMA.FTZ R76, R201, c[0x0][0x2d0], -R71 ;  /* 0x0000b400c94c7a23 */ /* 0x010fe20000010847 */
[----:B------:R-:W-:Y:S01]  /*175e0*/  MOV R201, R155 ;  /* 0x0000009b00c97202 */ /* 0x000fe20000000f00 */
[----:B------:R-:W-:Y:S02]  /*175f0*/  IMAD.MOV.U32 R155, RZ, RZ, R184 ;  /* 0x000000ffff9b7224 */ /* 0x000fe400078e00b8 */
[----:B------:R1:W-:Y:S01]  /*17600*/  MUFU.EX2 R192, R76 ;  /* 0x0000004c00c07308 */ /* 0x0003e20000000800 */
[----:B------:R-:W-:Y:S01]  /*17610*/  F2FP.PACK_AB R74, R198, R201 ;  /* 0x000000c9c64a723e */ /* 0x000fe200000000ff */
[----:B------:R-:W-:Y:S02]  /*17620*/  FADD.FTZ R69, R158, R69 ;  /* 0x000000459e457221 */ /* 0x000fe40000010000 */
[----:B------:R-:W-:Y:S04]  /*17630*/  IMAD.MOV.U32 R158, RZ, RZ, R139 ;  /* 0x000000ffff9e7224 */ /* 0x000fe800078e008b */
[-C--:B------:R-:W-:Y:S01]  /*17640*/  HMMA.16816.F32 R4, R72, R84.reuse, R4 ;  /* 0x000000544804723c */ /* 0x080fe20000001804 */
[----:B-1----:R-:W-:Y:S07]  /*17650*/  F2FP.PACK_AB R76, R100, R101 ;  /* 0x00000065644c723e */ /* 0x002fee00000000ff */
[C---:B------:R-:W-:Y:S07]  /*17660*/  HMMA.16816.F32 R8, R76.reuse, R84, R8 ;  /* 0x000000544c08723c */ /* 0x040fee0000001808 */
[--C-:B------:R-:W-:Y:S01]  /*17670*/  FFMA.FTZ R84, R204, c[0x0][0x2d0], -R92.reuse ;  /* 0x0000b400cc547a23 */ /* 0x100fe2000001085c */
[-C--:B------:R-:W-:Y:S01]  /*17680*/  HMMA.16816.F32 R12, R76, R86.reuse, R12 ;  /* 0x000000564c0c723c */ /* 0x080fe2000000180c */
[----:B------:R-:W-:Y:S02]  /*17690*/  MOV R204, R149 ;  /* 0x0000009500cc7202 */ /* 0x000fe40000000f00 */
[----:B------:R1:W-:Y:S05]  /*176a0*/  MUFU.EX2 R189, R84 ;  /* 0x0000005400bd7308 */ /* 0x0003ea0000000800 */
[C---:B------:R-:W-:Y:S08]  /*176b0*/  HMMA.16816.F32 R16, R72.reuse, R86, R16 ;  /* 0x000000564810723c */ /* 0x040ff00000001810 */
[-C--:B--2---:R-:W-:Y:S08]  /*176c0*/  HMMA.16816.F32 R20, R72, R80.reuse, R20 ;  /* 0x000000504814723c */ /* 0x084ff00000001814 */
[C---:B------:R-:W-:Y:S01]  /*176d0*/  HMMA.16816.F32 R24, R76.reuse, R80, R24 ;  /* 0x000000504c18723c */ /* 0x040fe20000001818 */
[----:B-1----:R-:W-:Y:S03]  /*176e0*/  FFMA.FTZ R84, R205, c[0x0][0x2d0], -R92 ;  /* 0x0000b400cd547a23 */ /* 0x002fe6000001085c */
[----:B------:R-:W-:Y:S03]  /*176f0*/  MOV R205, R140 ;  /* 0x0000008c00cd7202 */ /* 0x000fe60000000f00 */
[--C-:B------:R-:W-:Y:S01]  /*17700*/  FFMA.FTZ R80, R200, c[0x0][0x2d0], -R93.reuse ;  /* 0x0000b400c8507a23 */ /* 0x100fe2000001085d */
[-C--:B------:R-:W-:Y:S01]  /*17710*/  HMMA.16816.F32 R28, R76, R82.reuse, R28 ;  /* 0x000000524c1c723c */ /* 0x080fe2000000181c */
[----:B------:R1:W-:Y:S03]  /*17720*/  MUFU.EX2 R190, R84 ;  /* 0x0000005400be7308 */ /* 0x0003e60000000800 */
[----:B------:R-:W-:Y:S04]  /*17730*/  IMAD.MOV.U32 R200, RZ, RZ, R136 ;  /* 0x000000ffffc87224 */ /* 0x000fe800078e0088 */
[C---:B------:R-:W-:Y:S03]  /*17740*/  HMMA.16816.F32 R32, R72.reuse, R82, R32 ;  /* 0x000000524820723c */ /* 0x040fe60000001820 */
[----:B------:R2:W-:Y:S05]  /*17750*/  MUFU.EX2 R186, R80 ;  /* 0x0000005000ba7308 */ /* 0x0005ea0000000800 */
[-C--:B------:R-:W-:Y:S08]  /*17760*/  HMMA.16816.F32 R36, R72, R88.reuse, R36 ;  /* 0x000000584824723c */ /* 0x080ff00000001824 */
[C---:B------:R-:W-:Y:S01]  /*17770*/  HMMA.16816.F32 R40, R76.reuse, R88, R40 ;  /* 0x000000584c28723c */ /* 0x040fe20000001828 */
[--C-:B-1----:R-:W-:Y:S03]  /*17780*/  FFMA.FTZ R84, R197, c[0x0][0x2d0], -R93.reuse ;  /* 0x0000b400c5547a23 */ /* 0x102fe6000001085d */
[----:B------:R-:W-:Y:S01]  /*17790*/  MOV R197, R138 ;  /* 0x0000008a00c57202 */ /* 0x000fe20000000f00 */
[----:B------:R1:W-:Y:S02]  /*177a0*/  MUFU.EX2 R108, R84 ;  /* 0x00000054006c7308 */ /* 0x0003e40000000800 */
[--C-:B------:R-:W-:Y:S01]  /*177b0*/  FFMA.FTZ R88, R175, c[0x0][0x2d0], -R94.reuse ;  /* 0x0000b400af587a23 */ /* 0x100fe2000001085e */
[-C--:B------:R-:W-:Y:S01]  /*177c0*/  HMMA.16816.F32 R44, R76, R90.reuse, R44 ;  /* 0x0000005a4c2c723c */ /* 0x080fe2000000182c */
[--C-:B--2---:R-:W-:Y:S03]  /*177d0*/  FFMA.FTZ R80, R202, c[0x0][0x2d0], -R93.reuse ;  /* 0x0000b400ca507a23 */ /* 0x104fe6000001085d */
[----:B------:R-:W-:Y:S03]  /*177e0*/  MOV R202, R132 ;  /* 0x0000008400ca7202 */ /* 0x000fe60000000f00 */
[----:B------:R2:W-:Y:S01]  /*177f0*/  MUFU.EX2 R165, R88 ;  /* 0x0000005800a57308 */ /* 0x0005e20000000800 */
[C---:B------:R-:W-:Y:S09]  /*17800*/  HMMA.16816.F32 R48, R72.reuse, R90, R48 ;  /* 0x0000005a4830723c */ /* 0x040ff20000001830 */
[----:B------:R3:W4:Y:S03]  /*17810*/  MUFU.EX2 R187, R80 ;  /* 0x0000005000bb7308 */ /* 0x0007260000000800 */
[----:B-1----:R-:W-:Y:S01]  /*17820*/  FFMA.FTZ R84, R199, c[0x0][0x2d0], -R93 ;  /* 0x0000b400c7547a23 */ /* 0x002fe2000001085d */
[----:B------:R-:W-:Y:S06]  /*17830*/  MOV R199, R137 ;  /* 0x0000008900c77202 */ /* 0x000fec0000000f00 */
[----:B------:R1:W-:Y:S01]  /*17840*/  MUFU.EX2 R188, R84 ;  /* 0x0000005400bc7308 */ /* 0x0003e20000000800 */
[----:B--2---:R-:W-:Y:S09]  /*17850*/  FFMA.FTZ R88, R176, c[0x0][0x2d0], -R94 ;  /* 0x0000b400b0587a23 */ /* 0x004ff2000001085e */
[----:B------:R2:W-:Y:S01]  /*17860*/  MUFU.EX2 R164, R88 ;  /* 0x0000005800a47308 */ /* 0x0005e20000000800 */
[----:B---3--:R-:W-:Y:S02]  /*17870*/  FFMA.FTZ R80, R206, c[0x0][0x2d0], -R71 ;  /* 0x0000b400ce507a23 */ /* 0x008fe40000010847 */
[----:B------:R-:W-:Y:S07]  /*17880*/  IMAD.MOV.U32 R206, RZ, RZ, R133 ;  /* 0x000000ffffce7224 */ /* 0x000fee00078e0085 */
[----:B------:R3:W-:Y:S01]  /*17890*/  MUFU.EX2 R184, R80 ;  /* 0x0000005000b87308 */ /* 0x0007e20000000800 */
[----:B-1----:R-:W1:Y:S01]  /*178a0*/  LDSM.16.MT88.4 R84, [R215+0x1100] ;  /* 0x00110000d754783b */ /* 0x002e620000004200 */
[--C-:B--2---:R-:W-:Y:S01]  /*178b0*/  FFMA.FTZ R88, R240, c[0x0][0x2d0], -R71.reuse ;  /* 0x0000b400f0587a23 */ /* 0x104fe20000010847 */
[----:B------:R-:W-:Y:S07]  /*178c0*/  MOV R240, R143 ;  /* 0x0000008f00f07202 */ /* 0x000fee0000000f00 */
[----:B------:R2:W-:Y:S01]  /*178d0*/  MUFU.EX2 R181, R88 ;  /* 0x0000005800b57308 */ /* 0x0005e20000000800 */
[--C-:B---3--:R-:W-:Y:S01]  /*178e0*/  FFMA.FTZ R80, R207, c[0x0][0x2d0], -R71.reuse ;  /* 0x0000b400cf507a23 */ /* 0x108fe20000010847 */
[----:B------:R-:W-:Y:S08]  /*178f0*/  MOV R207, R134 ;  /* 0x0000008600cf7202 */ /* 0x000ff00000000f00 */
[----:B------:R3:W-:Y:S01]  /*17900*/  MUFU.EX2 R185, R80 ;  /* 0x0000005000b97308 */ /* 0x0007e20000000800 */
[----:B--2---:R-:W-:Y:S01]  /*17910*/  LDSM.16.MT88.4 R88, [R214+0x1900] ;  /* 0x00190000d658783b */ /* 0x004fe20000004200 */
[-C--:B-1----:R-:W-:Y:S08]  /*17920*/  HMMA.16816.F32 R52, R72, R84.reuse, R52 ;  /* 0x000000544834723c */ /* 0x082ff00000001834 */
[C---:B------:R-:W-:Y:S01]  /*17930*/  HMMA.16816.F32 R56, R76.reuse, R84, R56 ;  /* 0x000000544c38723c */ /* 0x040fe20000001838 */
[----:B---3--:R-:W-:Y:S03]  /*17940*/  FFMA.FTZ R80, R208, c[0x0][0x2d0], -R92 ;  /* 0x0000b400d0507a23 */ /* 0x008fe6000001085c */
[----:B------:R-:W-:Y:S01]  /*17950*/  MOV R208, R135 ;  /* 0x0000008700d07202 */ /* 0x000fe20000000f00 */
[----:B------:R1:W-:Y:S02]  /*17960*/  MUFU.EX2 R167, R80 ;  /* 0x0000005000a77308 */ /* 0x0003e40000000800 */
[----:B------:R-:W-:Y:S01]  /*17970*/  FFMA.FTZ R84, R177, c[0x0][0x2d0], -R94 ;  /* 0x0000b400b1547a23 */ /* 0x000fe2000001085e */
[-C--:B------:R-:W-:Y:S07]  /*17980*/  HMMA.16816.F32 R60, R76, R86.reuse, R60 ;  /* 0x000000564c3c723c */ /* 0x080fee000000183c */
[----:B------:R-:W-:Y:S01]  /*17990*/  FFMA.FTZ R76, R210, c[0x0][0x2d0], -R92 ;  /* 0x0000b400d24c7a23 */ /* 0x000fe2000001085c */
        /* <DEDUP_REMOVED lines=13> */
[----:B---3--:R-:W-:Y:S02]  /*17a70*/  FFMA.FTZ R76, R234, c[0x0][0x2d0], -R71 ;  /* 0x0000b400ea4c7a23 */ /* 0x008fe40000010847 */
[----:B------:R-:W-:Y:S05]  /*17a80*/  IMAD.MOV.U32 R234, RZ, RZ, R142 ;  /* 0x000000ffffea7224 */ /* 0x000fea00078e008e */
        /* <DEDUP_REMOVED lines=27> */
[----:B------:R3:W-:Y:S03]  /*17c40*/  MUFU.EX2 R174, R84 ;  /* 0x0000005400ae7308 */ /* 0x0007e60000000800 */
[----:B-1----:R-:W-:Y:S07]  /*17c50*/  FFMA.FTZ R80, R233, c[0x0][0x2d0], -R93 ;  /* 0x0000b400e9507a23 */ /* 0x002fee000001085d */
[----:B------:R1:W-:Y:S01]  /*17c60*/  MUFU.EX2 R118, R80 ;  /* 0x0000005000767308 */ /* 0x0003e20000000800 */
[--C-:B--2---:R-:W-:Y:S09]  /*17c70*/  FFMA.FTZ R88, R235, c[0x0][0x2d0], -R94.reuse ;  /* 0x0000b400eb587a23 */ /* 0x104ff2000001085e */
[----:B------:R2:W-:Y:S01]  /*17c80*/  MUFU.EX2 R96, R88 ;  /* 0x0000005800607308 */ /* 0x0005e20000000800 */
[----:B---3--:R-:W-:Y:S09]  /*17c90*/  FFMA.FTZ R84, R245, c[0x0][0x2d0], -R71 ;  /* 0x0000b400f5547a23 */ /* 0x008ff20000010847 */
[----:B------:R3:W4:Y:S01]  /*17ca0*/  MUFU.EX2 R175, R84 ;  /* 0x0000005400af7308 */ /* 0x0007220000000800 */
[----:B-1----:R-:W-:Y:S09]  /*17cb0*/  FFMA.FTZ R80, R237, c[0x0][0x2d0], -R93 ;  /* 0x0000b400ed507a23 */ /* 0x002ff2000001085d */
[----:B------:R1:W5:Y:S01]  /*17cc0*/  MUFU.EX2 R177, R80 ;  /* 0x0000005000b17308 */ /* 0x0003620000000800 */
[--C-:B--2---:R-:W-:Y:S09]  /*17cd0*/  FFMA.FTZ R88, R238, c[0x0][0x2d0], -R94.reuse ;  /* 0x0000b400ee587a23 */ /* 0x104ff2000001085e */
[----:B------:R2:W-:Y:S01]  /*17ce0*/  MUFU.EX2 R95, R88 ;  /* 0x00000058005f7308 */ /* 0x0005e20000000800 */
[----:B---3--:R-:W-:Y:S01]  /*17cf0*/  FFMA.FTZ R84, R209, c[0x0][0x2d0], -R94 ;  /* 0x0000b400d1547a23 */ /* 0x008fe2000001085e */
[----:B----4-:R-:W-:Y:S08]  /*17d00*/  F2FP.PACK_AB R120, R175, R174 ;  /* 0x000000aeaf78723e */ /* 0x010ff000000000ff */
[----:B------:R3:W4:Y:S01]  /*17d10*/  MUFU.EX2 R116, R84 ;  /* 0x0000005400747308 */ /* 0x0007220000000800 */
[----:B-1----:R-:W1:Y:S08]  /*17d20*/  LDSM.16.MT88.4 R80, [R215+0x1900] ;  /* 0x00190000d750783b */ /* 0x002e700000004200 */
[----:B--2---:R-:W-:Y:S08]  /*17d30*/  LDSM.16.MT88.4 R88, [R216+0x2100] ;  /* 0x00210000d858783b */ /* 0x004ff00000004200 */
[----:B---3--:R-:W2:Y:S01]  /*17d40*/  LDSM.16.MT88.4 R84, [R213+0x2100] ;  /* 0x00210000d554783b */ /* 0x008ea20000004200 */
[-C--:B-1----:R-:W-:Y:S08]  /*17d50*/  HMMA.16816.F32 R52, R72, R80.reuse, R52 ;  /* 0x000000504834723c */ /* 0x082ff00000001834 */
[C---:B------:R-:W-:Y:S07]  /*17d60*/  HMMA.16816.F32 R56, R76.reuse, R80, R56 ;  /* 0x000000504c38723c */ /* 0x040fee0000001838 */
[--C-:B------:R-:W-:Y:S01]  /*17d70*/  FFMA.FTZ R80, R249, c[0x0][0x2d0], -R71.reuse ;  /* 0x0000b400f9507a23 */ /* 0x100fe20000010847 */
[-C--:B------:R-:W-:Y:S01]  /*17d80*/  HMMA.16816.F32 R60, R76, R82.reuse, R60 ;  /* 0x000000524c3c723c */ /* 0x080fe2000000183c */
[----:B------:R-:W-:Y:S02]  /*17d90*/  FFMA.FTZ R71, R247, c[0x0][0x2d0], -R71 ;  /* 0x0000b400f7477a23 */ /* 0x000fe40000010847 */
[----:B------:R1:W-:Y:S04]  /*17da0*/  MUFU.EX2 R131, R80 ;  /* 0x0000005000837308 */ /* 0x0003e80000000800 */
[--C-:B------:R-:W-:Y:S01]  /*17db0*/  FFMA.FTZ R76, R246, c[0x0][0x2d0], -R92.reuse ;  /* 0x0000b400f64c7a23 */ /* 0x100fe2000001085c */
[----:B------:R-:W-:Y:S01]  /*17dc0*/  HMMA.16816.F32 R64, R72, R82, R64 ;  /* 0x000000524840723c */ /* 0x000fe20000001840 */
[----:B-----5:R-:W-:Y:S03]  /*17dd0*/  F2FP.PACK_AB R78, R176, R177 ;  /* 0x000000b1b04e723e */ /* 0x020fe600000000ff */
[----:B----4-:R-:W-:Y:S01]  /*17de0*/  F2FP.PACK_AB R77, R97, R116 ;  /* 0x00000074614d723e */ /* 0x010fe200000000ff */
[----:B------:R3:W-:Y:S01]  /*17df0*/  MUFU.EX2 R173, R76 ;  /* 0x0000004c00ad7308 */ /* 0x0007e20000000800 */
[----:B------:R-:W-:Y:S02]  /*17e00*/  F2FP.PACK_AB R79, R95, R96 ;  /* 0x000000605f4f723e */ /* 0x000fe400000000ff */
[----:B------:R-:W-:Y:S04]  /*17e10*/  F2FP.PACK_AB R72, R185, R184 ;  /* 0x000000b8b948723e */ /* 0x000fe800000000ff */
[----:B------:R-:W-:Y:S02]  /*17e20*/  F2FP.PACK_AB R73, R182, R167 ;  /* 0x000000a7b649723e */ /* 0x000fe400000000ff */
[----:B------:R-:W-:Y:S01]  /*17e30*/  F2FP.PACK_AB R74, R181, R180 ;  /* 0x000000b4b54a723e */ /* 0x000fe200000000ff */
[----:B------:R4:W5:Y:S01]  /*17e40*/  MUFU.EX2 R130, R71 ;  /* 0x0000004700827308 */ /* 0x0009620000000800 */
[----:B------:R-:W-:Y:S01]  /*17e50*/  F2FP.PACK_AB R75, R179, R119 ;  /* 0x00000077b34b723e */ /* 0x000fe200000000ff */
[----:B-1----:R-:W1:Y:S06]  /*17e60*/  LDSM.16.MT88.4 R80, [R214+0x2100] ;  /* 0x00210000d650783b */ /* 0x002e6c0000004200 */
[-C--:B--2---:R-:W-:Y:S01]  /*17e70*/  HMMA.16816.F32 R4, R72, R84.reuse, R4 ;  /* 0x000000544804723c */ /* 0x084fe20000001804 */
[--C-:B---3--:R-:W-:Y:S04]  /*17e80*/  FFMA.FTZ R76, R248, c[0x0][0x2d0], -R92.reuse ;  /* 0x0000b400f84c7a23 */ /* 0x108fe8000001085c */
[----:B------:R2:W3:Y:S01]  /*17e90*/  MUFU.EX2 R172, R76 ;  /* 0x0000004c00ac7308 */ /* 0x0004e20000000800 */
[--C-:B----4-:R-:W-:Y:S01]  /*17ea0*/  FFMA.FTZ R71, R252, c[0x0][0x2d0], -R92.reuse ;  /* 0x0000b400fc477a23 */ /* 0x110fe2000001085c */
[----:B-----5:R-:W-:Y:S01]  /*17eb0*/  F2FP.PACK_AB R122, R130, R131 ;  /* 0x00000083827a723e */ /* 0x020fe200000000ff */
[----:B------:R-:W-:Y:S07]  /*17ec0*/  FFMA.FTZ R92, R114, c[0x0][0x2d0], -R92 ;  /* 0x0000b400725c7a23 */ /* 0x000fee000001085c */
[----:B------:R4:W-:Y:S01]  /*17ed0*/  MUFU.EX2 R129, R71 ;  /* 0x0000004700817308 */ /* 0x0009e20000000800 */
[----:B------:R-:W-:Y:S01]  /*17ee0*/  IMAD.MOV.U32 R114, RZ, RZ, R155 ;  /* 0x000000ffff727224 */ /* 0x000fe200078e009b */
[----:B------:R-:W-:Y:S02]  /*17ef0*/  MOV R155, R151 ;  /* 0x00000097009b7202 */ /* 0x000fe40000000f00 */
[----:B------:R-:W-:Y:S06]  /*17f00*/  MOV R151, R145 ;  /* 0x0000009100977202 */ /* 0x000fec0000000f00 */
[----:B------:R-:W5:Y:S01]  /*17f10*/  MUFU.EX2 R99, R92 ;  /* 0x0000005c00637308 */ /* 0x000f620000000800 */
[----:B--2---:R-:W-:Y:S02]  /*17f20*/  F2FP.PACK_AB R76, R118, R117 ;  /* 0x00000075764c723e */ /* 0x004fe400000000ff */
[----:B---3--:R-:W-:Y:S05]  /*17f30*/  F2FP.PACK_AB R121, R172, R173 ;  /* 0x000000adac79723e */ /* 0x008fea00000000ff */
[C---:B------:R-:W-:Y:S01]  /*17f40*/  HMMA.16816.F32 R8, R76.reuse, R84, R8 ;  /* 0x000000544c08723c */ /* 0x040fe20000001808 */
[--C-:B----4-:R-:W-:Y:S04]  /*17f50*/  FFMA.FTZ R71, R250, c[0x0][0x2d0], -R93.reuse ;  /* 0x0000b400fa477a23 */ /* 0x110fe8000001085d */
[----:B------:R2:W-:Y:S03]  /*17f60*/  MUFU.EX2 R92, R71 ;  /* 0x00000047005c7308 */ /* 0x0005e60000000800 */
[-C--:B------:R-:W-:Y:S01]  /*17f70*/  HMMA.16816.F32 R12, R76, R86.reuse, R12 ;  /* 0x000000564c0c723c */ /* 0x080fe2000000180c */
[----:B-----5:R-:W-:Y:S07]  /*17f80*/  F2FP.PACK_AB R123, R99, R129 ;  /* 0x00000081637b723e */ /* 0x020fee00000000ff */
[C---:B------:R-:W-:Y:S01]  /*17f90*/  HMMA.16816.F32 R16, R72.reuse, R86, R16 ;  /* 0x000000564810723c */ /* 0x040fe20000001810 */
[----:B------:R-:W3:Y:S07]  /*17fa0*/  LDSM.16.MT88.4 R84, [R215+0x2100] ;  /* 0x00210000d754783b */ /* 0x000eee0000004200 */
[-C--:B------:R-:W-:Y:S01]  /*17fb0*/  HMMA.16816.F32 R20, R72, R88.reuse, R20 ;  /* 0x000000584814723c */ /* 0x080fe20000001814 */
[--C-:B--2---:R-:W-:Y:S07]  /*17fc0*/  FFMA.FTZ R71, R251, c[0x0][0x2d0], -R93.reuse ;  /* 0x0000b400fb477a23 */ /* 0x104fee000001085d */
[C---:B------:R-:W-:Y:S01]  /*17fd0*/  HMMA.16816.F32 R24, R76.reuse, R88, R24 ;  /* 0x000000584c18723c */ /* 0x040fe20000001818 */
[----:B------:R2:W4:Y:S07]  /*17fe0*/  MUFU.EX2 R88, R71 ;  /* 0x0000004700587308 */ /* 0x00052e0000000800 */
[-C--:B------:R-:W-:Y:S08]  /*17ff0*/  HMMA.16816.F32 R28, R76, R90.reuse, R28 ;  /* 0x0000005a4c1c723c */ /* 0x080ff0000000181c */
[C---:B------:R-:W-:Y:S01]  /*18000*/  HMMA.16816.F32 R32, R72.reuse, R90, R32 ;  /* 0x0000005a4820723c */ /* 0x040fe20000001820 */
[----:B------:R-:W5:Y:S04]  /*18010*/  LDL.LU R91, [R1+0x1c] ;  /* 0x00001c00015b7983 */ /* 0x000f680000300800 */
[----:B------:R-:W5:Y:S03]  /*18020*/  LDL.LU R90, [R1+0x24] ;  /* 0x00002400015a7983 */ /* 0x000f660000300800 */
[-C--:B-1----:R-:W-:Y:S01]  /*18030*/  HMMA.16816.F32 R36, R72, R80.reuse, R36 ;  /* 0x000000504824723c */ /* 0x082fe20000001824 */
[--C-:B--2---:R-:W-:Y:S03]  /*18040*/  FFMA.FTZ R71, R113, c[0x0][0x2d0], -R93.reuse ;  /* 0x0000b40071477a23 */ /* 0x104fe6000001085d */
[----:B------:R-:W-:Y:S01]  /*18050*/  MOV R113, R148 ;  /* 0x0000009400717202 */ /* 0x000fe20000000f00 */
[----:B------:R-:W-:Y:S01]  /*18060*/  FFMA.FTZ R93, R112, c[0x0][0x2d0], -R93 ;  /* 0x0000b400705d7a23 */ /* 0x000fe2000001085d */
[----:B------:R-:W-:Y:S01]  /*18070*/  MOV R148, R146 ;  /* 0x0000009200947202 */ /* 0x000fe20000000f00 */
[----:B------:R-:W-:Y:S01]  /*18080*/  IMAD.MOV.U32 R112, RZ, RZ, R147 ;  /* 0x000000ffff707224 */ /* 0x000fe200078e0093 */
[----:B------:R1:W-:Y:S01]  /*18090*/  MUFU.EX2 R89, R71 ;  /* 0x0000004700597308 */ /* 0x0003e20000000800 */
[----:B------:R-:W2:Y:S01]  /*180a0*/  LDSM.16.MT88.4 R144, [R213+0x2900] ;  /* 0x00290000d590783b */ /* 0x000ea20000004200 */
[C---:B------:R-:W-:Y:S02]  /*180b0*/  HMMA.16816.F32 R40, R76.reuse, R80, R40 ;  /* 0x000000504c28723c */ /* 0x040fe40000001828 */
[----:B------:R-:W-:Y:S02]  /*180c0*/  MOV R241, R113 ;  /* 0x0000007100f17202 */ /* 0x000fe40000000f00 */
[----:B------:R-:W-:Y:S02]  /*180d0*/  MOV R243, R112 ;  /* 0x0000007000f37202 */ /* 0x000fe40000000f00 */
[----:B----4-:R-:W-:Y:S02]  /*180e0*/  F2FP.PACK_AB R168, R88, R92 ;  /* 0x0000005c58a8723e */ /* 0x010fe400000000ff */
[----:B------:R-:W4:Y:S01]  /*180f0*/  MUFU.EX2 R93, R93 ;  /* 0x0000005d005d7308 */ /* 0x000f220000000800 */
[-C--:B------:R-:W-:Y:S08]  /*18100*/  HMMA.16816.F32 R44, R76, R82.reuse, R44 ;  /* 0x000000524c2c723c */ /* 0x080ff0000000182c */
[C---:B------:R-:W-:Y:S01]  /*18110*/  HMMA.16816.F32 R48, R72.reuse, R82, R48 ;  /* 0x000000524830723c */ /* 0x040fe20000001830 */
[--C-:B-1----:R-:W-:Y:S07]  /*18120*/  FFMA.FTZ R71, R242, c[0x0][0x2d0], -R94.reuse ;  /* 0x0000b400f2477a23 */ /* 0x102fee000001085e */
[-C--:B---3--:R-:W-:Y:S01]  /*18130*/  HMMA.16816.F32 R52, R72, R84.reuse, R52 ;  /* 0x000000544834723c */ /* 0x088fe20000001834 */
[----:B------:R1:W-:Y:S03]  /*18140*/  MUFU.EX2 R80, R71 ;  /* 0x0000004700507308 */ /* 0x0003e60000000800 */
[----:B----4-:R-:W-:Y:S04]  /*18150*/  F2FP.PACK_AB R170, R93, R89 ;  /* 0x000000595daa723e */ /* 0x010fe800000000ff */
[C---:B------:R-:W-:Y:S08]  /*18160*/  HMMA.16816.F32 R56, R76.reuse, R84, R56 ;  /* 0x000000544c38723c */ /* 0x040ff00000001838 */
[-C--:B------:R-:W-:Y:S08]  /*18170*/  HMMA.16816.F32 R60, R76, R86.reuse, R60 ;  /* 0x000000564c3c723c */ /* 0x080ff0000000183c */
[----:B------:R-:W-:Y:S01]  /*18180*/  HMMA.16816.F32 R64, R72, R86, R64 ;  /* 0x000000564840723c */ /* 0x000fe20000001840 */
[----:B-1----:R-:W-:Y:S04]  /*18190*/  FFMA.FTZ R71, R236, c[0x0][0x2d0], -R94 ;  /* 0x0000b400ec477a23 */ /* 0x002fe8000001085e */
[----:B------:R1:W-:Y:S03]  /*181a0*/  MUFU.EX2 R81, R71 ;  /* 0x0000004700517308 */ /* 0x0003e60000000800 */
[-C--:B--2---:R-:W-:Y:S07]  /*181b0*/  HMMA.16816.F32 R132, R120, R144.reuse, R4 ;  /* 0x000000907884723c */ /* 0x084fee0000001804 */
[----:B------:R-:W-:Y:S05]  /*181c0*/  FADD.FTZ R4, R243, R69 ;  /* 0x00000045f3047221 */ /* 0x000fea0000010000 */
[----:B------:R-:W-:Y:S02]  /*181d0*/  FADD.FTZ R6, R154, R4 ;  /* 0x000000049a067221 */ /* 0x000fe40000010000 */
[--C-:B-1----:R-:W-:Y:S02]  /*181e0*/  FFMA.FTZ R71, R178, c[0x0][0x2d0], -R94.reuse ;  /* 0x0000b400b2477a23 */ /* 0x102fe4000001085e */
[----:B------:R-:W-:Y:S04]  /*181f0*/  FFMA.FTZ R94, R70, c[0x0][0x2d0], -R94 ;  /* 0x0000b400465e7a23 */ /* 0x000fe8000001085e */
[----:B------:R-:W-:Y:S10]  /*18200*/  MUFU.EX2 R71, R71 ;  /* 0x0000004700477308 */ /* 0x000ff40000000800 */
[----:B------:R-:W1:Y:S02]  /*18210*/  MUFU.EX2 R94, R94 ;  /* 0x0000005e005e7308 */ /* 0x000e640000000800 */
[----:B-1----:R-:W-:Y:S01]  /*18220*/  F2FP.PACK_AB R171, R94, R71 ;  /* 0x000000475eab723e */ /* 0x002fe200000000ff */
[----:B-----5:R-:W-:Y:S01]  /*18230*/  FFMA.FTZ R2, R2, R91, R169 ;  /* 0x0000005b02027223 */ /* 0x020fe200000100a9 */
[----:B------:R-:W-:Y:S03]  /*18240*/  F2FP.PACK_AB R169, R81, R80 ;  /* 0x0000005051a9723e */ /* 0x000fe600000000ff */
[----:B------:R-:W-:Y:S02]  /*18250*/  FADD.FTZ R70, R114, R2 ;  /* 0x0000000272467221 */ /* 0x000fe40000010000 */
[----:B------:R-:W-:Y:S01]  /*18260*/  FADD.FTZ R2, R151, R68 ;  /* 0x0000004497027221 */ /* 0x000fe20000010000 */
[----:B------:R-:W1:Y:S01]  /*18270*/  LDSM.16.MT88.4 R112, [R214+0x2900] ;  /* 0x00290000d670783b */ /* 0x000e620000004200 */
[----:B------:R-:W-:Y:S01]  /*18280*/  FFMA.FTZ R68, R0, R90, R127 ;  /* 0x0000005a00447223 */ /* 0x000fe2000001007f */
[C---:B------:R-:W-:Y:S01]  /*18290*/  HMMA.16816.F32 R136, R168.reuse, R144, R8 ;  /* 0x00000090a888723c */ /* 0x040fe20000001808 */
[----:B------:R-:W-:Y:S02]  /*182a0*/  FADD.FTZ R0, R148, R70 ;  /* 0x0000004694007221 */ /* 0x000fe40000010000 */
[----:B------:R-:W-:Y:S02]  /*182b0*/  FADD.FTZ R2, R241, R2 ;  /* 0x00000002f1027221 */ /* 0x000fe40000010000 */
[----:B------:R-:W-:Y:S02]  /*182c0*/  FADD.FTZ R0, R155, R0 ;  /* 0x000000009b007221 */ /* 0x000fe40000010000 */
[----:B------:R-:W-:Y:S01]  /*182d0*/  FADD.FTZ R8, R128, R68 ;  /* 0x0000004480087221 */ /* 0x000fe20000010000 */
[-C--:B------:R-:W-:Y:S01]  /*182e0*/  HMMA.16816.F32 R140, R168, R146.reuse, R12 ;  /* 0x00000092a88c723c */ /* 0x080fe2000000180c */
[----:B------:R-:W-:Y:S03]  /*182f0*/  FADD.FTZ R7, R152, R0 ;  /* 0x0000000098077221 */ /* 0x000fe60000010000 */
[----:B------:R-:W-:Y:S01]  /*18300*/  FADD.FTZ R4, R240, R8 ;  /* 0x00000008f0047221 */ /* 0x000fe20000010000 */
[----:B------:R-:W-:Y:S01]  /*18310*/  MOV R128, R125 ;  /* 0x0000007d00807202 */ /* 0x000fe20000000f00 */
[----:B------:R-:W-:Y:S02]  /*18320*/  FADD.FTZ R5, R153, R2 ;  /* 0x0000000299057221 */ /* 0x000fe40000010000 */
[----:B------:R-:W-:Y:S01]  /*18330*/  FADD.FTZ R2, R234, R6 ;  /* 0x00000006ea027221 */ /* 0x000fe20000010000 */
[C---:B------:R-:W-:Y:S03]  /*18340*/  HMMA.16816.F32 R144, R120.reuse, R146, R16 ;  /* 0x000000927890723c */ /* 0x040fe60000001810 */
[----:B------:R-:W-:Y:S02]  /*18350*/  FADD.FTZ R7, R159, R7 ;  /* 0x000000079f077221 */ /* 0x000fe40000010000 */
[----:B------:R-:W-:Y:S02]  /*18360*/  FADD.FTZ R4, R158, R4 ;  /* 0x000000049e047221 */ /* 0x000fe40000010000 */
[----:B------:R-:W-:Y:S01]  /*18370*/  FADD.FTZ R0, R210, R5 ;  /* 0x00000005d2007221 */ /* 0x000fe20000010000 */
        /* <DEDUP_REMOVED lines=12> */
[----:B------:R-:W-:Y:S01]  /*18440*/  FADD.FTZ R0, R101, R8 ;  /* 0x0000000865007221 */ /* 0x000fe20000010000 */
[----:B------:R-:W2:Y:S01]  /*18450*/  LDSM.16.MT88.4 R4, [R215+0x2900] ;  /* 0x00290000d704783b */ /* 0x000ea20000004200 */
        /* <DEDUP_REMOVED lines=10> */
[----:B------:R-:W3:Y:S01]  /*18500*/  LDL R12, [R1+0x34] ;  /* 0x00003400010c7983 */ /* 0x000ee20000100800 */
[----:B------:R-:W-:Y:S02]  /*18510*/  FADD.FTZ R0, R100, R0 ;  /* 0x0000000064007221 */ /* 0x000fe40000010000 */
[----:B------:R-:W-:Y:S01]  /*18520*/  FADD.FTZ R2, R107, R2 ;  /* 0x000000026b027221 */ /* 0x000fe20000010000 */
[-C--:B-1----:R-:W-:Y:S01]  /*18530*/  HMMA.16816.F32 R100, R120, R112.reuse, R36 ;  /* 0x000000707864723c */ /* 0x082fe20000001824 */
        /* <DEDUP_REMOVED lines=8> */
[----:B------:R-:W-:Y:S01]  /*185c0*/  FADD.FTZ R2, R196, R10 ;  /* 0x0000000ac4027221 */ /* 0x000fe20000010000 */
[-C--:B------:R-:W-:Y:S03]  /*185d0*/  HMMA.16816.F32 R108, R168, R114.reuse, R44 ;  /* 0x00000072a86c723c */ /* 0x080fe6000000182c */
        /* <DEDUP_REMOVED lines=27> */
[----:B------:R-:W-:Y:S02]  /*18790*/  IMAD.MOV.U32 R127, RZ, RZ, R126 ;  /* 0x000000ffff7f7224 */ /* 0x000fe400078e007e */
        /* <DEDUP_REMOVED lines=17> */
[----:B------:R-:W-:Y:S01]  /*188b0*/  FADD.FTZ R6, R130, R0 ;  /* 0x0000000082067221 */ /* 0x000fe20000010000 */
[----:B------:R-:W-:Y:S01]  /*188c0*/  MOV R130, R3 ;  /* 0x0000000300827202 */ /* 0x000fe20000000f00 */
[----:B------:R-:W-:Y:S02]  /*188d0*/  FADD.FTZ R5, R99, R5 ;  /* 0x0000000563057221 */ /* 0x000fe40000010000 */
        /* <DEDUP_REMOVED lines=9> */
[C---:B---3--:R-:W-:Y:S02]  /*18970*/  ISETP.GT.AND P0, PT, R230.reuse, R12, PT ;  /* 0x0000000ce600720c */ /* 0x048fe40003f04270 */
[----:B------:R-:W-:Y:S11]  /*18980*/  IADD3 R230, R230, -0x1, RZ ;  /* 0xffffffffe6e67810 */ /* 0x000ff60007ffe0ff */
[----:B-1----:R-:W-:-:S05]  /*18990*/  @P0 BRA `(.L_x_455) ;  /* 0xffffa40000000947 */ /* 0x002fca000383ffff */
.L_x_438:
[----:B-1----:R-:W2:Y:S04]  /*189a0*/  LDL R4, [R1+0x2c] ;  /* 0x00002c0001047983 */ /* 0x002ea80000100800 */
[----:B------:R-:W3:Y:S01]  /*189b0*/  LDL R2, [R1+0x28] ;  /* 0x0000280001027983 */ /* 0x000ee20000100800 */
[----:B------:R-:W-:-:S02]  /*189c0*/  IMAD.MOV.U32 R0, RZ, RZ, c[0x0][0x2c4] ;  /* 0x0000b100ff007624 */ /* 0x000fc400078e00ff */
[----:B------:R-:W-:-:S03]  /*189d0*/  IMAD.MOV.U32 R5, RZ, RZ, c[0x0][0x32c] ;  /* 0x0000cb00ff057624 */ /* 0x000fc600078e00ff */
[----:B------:R-:W-:Y:S02]  /*189e0*/  ISETP.NE.AND P1, PT, R0, 0x1, PT ;  /* 0x000000010000780c */ /* 0x000fe40003f25270 */
[----:B------:R-:W1:Y:S01]  /*189f0*/  S2R R0, SR_CTAID.X ;  /* 0x0000000000007919 */ /* 0x000e620000002500 */
[----:B------:R-:W-:Y:S02]  /*18a00*/  ISETP.GE.AND P0, PT, R5, 0x1, PT ;  /* 0x000000010500780c */ /* 0x000fe40003f06270 */
[----:B-1----:R-:W-:Y:S01]  /*18a10*/  LEA R0, R0, 0x7f, 0x7 ;  /* 0x0000007f00007811 */ /* 0x002fe200078e38ff */
[----:B--2---:R-:W-:-:S07]  /*18a20*/  IMAD.MOV.U32 R6, RZ, RZ, R4 ;  /* 0x000000ffff067224 */ /* 0x004fce00078e0004 */
[----:B------:R-:W-:Y:S01]  /*18a30*/  @P1 IMAD.HI.U32 R4, R0, c[0x0][0x2c8], RZ ;  /* 0x0000b20000041a27 */ /* 0x000fe200078e00ff */
[----:B---3--:R-:W-:-:S04]  /*18a40*/  IADD3 R2, R2, 0x1, -R6 ;  /* 0x0000000102027810 */ /* 0x008fc80007ffe806 */
[----:B------:R-:W-:-:S05]  /*18a50*/  @P1 SHF.R.U32.HI R0, RZ, c[0x0][0x2cc], R4 ;  /* 0x0000b300ff001a19 */ /* 0x000fca0000011604 */
[----:B------:R-:W-:-:S05]  /*18a60*/  IMAD.IADD R0, R0, 0x1, R2 ;  /* 0x0000000100007824 */ /* 0x000fca00078e0202 */
        /* <DEDUP_REMOVED lines=11> */
.L_x_457:
[----:B------:R-:W-:-:S04]  /*18b20*/  MOV R4, c[0x0][0x32c] ;  /* 0x0000cb0000047a02 */ /* 0x000fc80000000f00 */
[----:B------:R-:W-:-:S13]  /*18b30*/  ISETP.NE.AND P0, PT, R4, 0x1, PT ;  /* 0x000000010400780c */ /* 0x000fda0003f05270 */
[----:B------:R-:W-:-:S05]  /*18b40*/  @P0 IMAD.HI.U32 R4, R0, c[0x0][0x330], RZ ;  /* 0x0000cc0000040a27 */ /* 0x000fca00078e00ff */
[----:B------:R-:W-:-:S05]  /*18b50*/  @P0 SHF.R.U32.HI R0, RZ, c[0x0][0x334], R4 ;  /* 0x0000cd00ff000a19 */ /* 0x000fca0000011604 */
.L_x_458:
[----:B------:R-:W-:-:S05]  /*18b60*/  IMAD R0, R0, c[0x0][0x32c], RZ ;  /* 0x0000cb0000007a24 */ /* 0x000fca00078e02ff */
[----:B------:R-:W-:-:S03]  /*18b70*/  IMNMX R2, R2, R0, !PT ;  /* 0x0000000002027217 */ /* 0x000fc60007800200 */
.L_x_456:
[----:B------:R-:W2:Y:S01]  /*18b80*/  LDL R4, [R1+0x4] ;  /* 0x0000040001047983 */ /* 0x000ea20000100800 */
[----:B------:R-:W-:-:S05]  /*18b90*/  IADD3 R2, R2, 0x5f, RZ ;  /* 0x0000005f02027810 */ /* 0x000fca0007ffe0ff */
[----:B------:R-:W-:-:S05]  /*18ba0*/  IMAD.HI R2, R2, 0x2aaaaaab, RZ ;  /* 0x2aaaaaab02027827 */ /* 0x000fca00078e02ff */
[----:B------:R-:W-:-:S04]  /*18bb0*/  SHF.R.U32.HI R0, RZ, 0x1f, R2 ;  /* 0x0000001fff007819 */ /* 0x000fc80000011602 */
[----:B------:R-:W-:-:S04]  /*18bc0*/  LEA.HI.SX32 R0, R2, R0, 0x1c ;  /* 0x0000000002007211 */ /* 0x000fc800078fe2ff */
[----:B--2---:R-:W-:-:S04]  /*18bd0*/  IMNMX R4, R4, R0, !PT ;  /* 0x0000000004047217 */ /* 0x004fc80007800200 */
[----:B------:R-:W-:Y:S01]  /*18be0*/  ISETP.GE.AND P0, PT, R230, R4, PT ;  /* 0x00000004e600720c */ /* 0x000fe20003f06270 */
[----:B------:R1:W-:-:S12]  /*18bf0*/  STL [R1], R4 ;  /* 0x0000000401007387 */ /* 0x0003d80000100800 */
[----:B------:R-:W-:Y:S05]  /*18c00*/  @!P0 BRA `(.L_x_459) ;  /* 0x0000370000008947 */ /* 0x000fea0003800000 */
[----:B------:R-:W-:Y:S01]  /*18c10*/  MOV R127, R125 ;  /* 0x0000007d007f7202 */ /* 0x000fe20000000f00 */
[----:B------:R-:W-:Y:S01]  /*18c20*/  IMAD.MOV.U32 R131, RZ, RZ, R3 ;  /* 0x000000ffff837224 */ /* 0x000fe200078e0003 */
[----:B------:R-:W-:Y:S01]  /*18c30*/  MOV R0, R126 ;  /* 0x0000007e00007202 */ /* 0x000fe20000000f00 */
[----:B------:R-:W-:Y:S01]  /*18c40*/  IMAD.MOV.U32 R232, RZ, RZ, R230 ;  /* 0x000000ffffe87224 */ /* 0x000fe200078e00e6 */
[----:B------:R-:W-:Y:S02]  /*18c50*/  MOV R130, R124 ;  /* 0x0000007c00827202 */ /* 0x000fe40000000f00 */
.L_x_460:
[----:B------:R-:W2:Y:S01]  /*18c60*/  LDL R230, [R1+0x4] ;  /* 0x0000040001e67983 */ /* 0x000ea20000100800 */
[----:B------:R-:W-:Y:S04]  /*18c70*/  DEPBAR.LE SB0, 0x0 ;  /* 0x000080000000791a */ /* 0x000fe80000000000 */
[----:B------:R-:W-:Y:S01]  /*18c80*/  BAR.SYNC.DEFER_BLOCKING 0x0 ;  /* 0x0000000000007b1d */ /* 0x000fe20000010000 */
[----:B------:R-:W-:Y:S02]  /*18c90*/  MOV R126, c[0x0][0x208] ;  /* 0x00008200007e7a02 */ /* 0x000fe40000000f00 */
[----:B------:R-:W-:Y:S05]  /*18ca0*/  MOV R233, c[0x0][0x1e0] ;  /* 0x0000780000e97a02 */ /* 0x000fea0000000f00 */
[----:B-----5:R-:W-:Y:S08]  /*18cb0*/  LDSM.16.M88.4 R96, [R219+0x6100] ;  /* 0x00610000db60783b */ /* 0x020ff00000000200 */
[----:B------:R-:W3:Y:S06]  /*18cc0*/  LDL.64 R202, [R1+0x50] ;  /* 0x0000500001ca7983 */ /* 0x000eec0000100a00 */
[----:B------:R-:W4:Y:S06]  /*18cd0*/  LDL.64 R200, [R1+0x58] ;  /* 0x0000580001c87983 */ /* 0x000f2c0000100a00 */
[----:B------:R-:W1:Y:S08]  /*18ce0*/  LDSM.16.M88.4 R16, [R212+0x3100] ;  /* 0x00310000d410783b */ /* 0x000e700000000200 */
[----:B------:R-:W1:Y:S08]  /*18cf0*/  LDSM.16.M88.4 R92, [R219+0x8100] ;  /* 0x00810000db5c783b */ /* 0x000e700000000200 */
[----:B------:R-:W1:Y:S08]  /*18d00*/  LDSM.16.M88.4 R32, [R212+0x3900] ;  /* 0x00390000d420783b */ /* 0x000e700000000200 */
[----:B------:R-:W1:Y:S08]  /*18d10*/  LDSM.16.M88.4 R48, [R212+0x4100] ;  /* 0x00410000d430783b */ /* 0x000e700000000200 */
[----:B------:R-:W1:Y:S02]  /*18d20*/  LDSM.16.M88.4 R64, [R212+0x4900] ;  /* 0x00490000d440783b */ /* 0x000e640000000200 */
[-C--:B-1----:R-:W-:Y:S06]  /*18d30*/  HMMA.16816.F32 R4, R96, R16.reuse, RZ ;  /* 0x000000106004723c */ /* 0x082fec00000018ff */
[----:B------:R-:W1:Y:S02]  /*18d40*/  LDSM.16.M88.4 R80, [R212+0x5100] ;  /* 0x00510000d450783b */ /* 0x000e640000000200 */
[C---:B------:R-:W-:Y:S06]  /*18d50*/  HMMA.16816.F32 R8, R92.reuse, R16, RZ ;  /* 0x000000105c08723c */ /* 0x040fec00000018ff */
[----:B------:R-:W1:Y:S02]  /*18d60*/  LDSM.16.M88.4 R172, [R212+0x5900] ;  /* 0x00590000d4ac783b */ /* 0x000e640000000200 */
[-C--:B------:R-:W-:Y:S06]  /*18d70*/  HMMA.16816.F32 R12, R92, R18.reuse, RZ ;  /* 0x000000125c0c723c */ /* 0x080fec00000018ff */
[----:B------:R-:W-:Y:S02]  /*18d80*/  LDSM.16.M88.4 R176, [R222+0x6100] ;  /* 0x00610000deb0783b */ /* 0x000fe40000000200 */
[C---:B------:R-:W-:Y:S06]  /*18d90*/  HMMA.16816.F32 R16, R96.reuse, R18, RZ ;  /* 0x000000126010723c */ /* 0x040fec00000018ff */
[----:B------:R-:W1:Y:S02]  /*18da0*/  LDSM.16.M88.4 R180, [R223] ;  /* 0x00000000dfb4783b */ /* 0x000e640000000200 */
[-C--:B------:R-:W-:Y:S06]  /*18db0*/  HMMA.16816.F32 R20, R96, R32.reuse, RZ ;  /* 0x000000206014723c */ /* 0x080fec00000018ff */
[----:B------:R-:W1:Y:S02]  /*18dc0*/  LDSM.16.M88.4 R184, [R222+0x8100] ;  /* 0x00810000deb8783b */ /* 0x000e640000000200 */
[C---:B------:R-:W-:Y:S06]  /*18dd0*/  HMMA.16816.F32 R24, R92.reuse, R32, RZ ;  /* 0x000000205c18723c */ /* 0x040fec00000018ff */
[----:B------:R-:W1:Y:S02]  /*18de0*/  LDSM.16.M88.4 R188, [R228] ;  /* 0x00000000e4bc783b */ /* 0x000e640000000200 */
[-C--:B------:R-:W-:Y:S06]  /*18df0*/  HMMA.16816.F32 R28, R92, R34.reuse, RZ ;  /* 0x000000225c1c723c */ /* 0x080fec00000018ff */
[----:B------:R-:W1:Y:S02]  /*18e00*/  LDSM.16.M88.4 R192, [R227] ;  /* 0x00000000e3c0783b */ /* 0x000e640000000200 */
[C---:B------:R-:W-:Y:S06]  /*18e10*/  HMMA.16816.F32 R32, R96.reuse, R34, RZ ;  /* 0x000000226020723c */ /* 0x040fec00000018ff */
[----:B------:R-:W4:Y:S06]  /*18e20*/  LDL.64 R236, [R1+0x40] ;  /* 0x0000400001ec7983 */ /* 0x000f2c0000100a00 */
[----:B------:R-:W4:Y:S01]  /*18e30*/  LDL.64 R234, [R1+0x48] ;  /* 0x0000480001ea7983 */ /* 0x000f220000100a00 */
        /* <DEDUP_REMOVED lines=17> */
[-C--:B------:R-:W-:Y:S08]  /*18f50*/  HMMA.16816.F32 R4, R176, R180.reuse, R4 ;  /* 0x000000b4b004723c */ /* 0x080ff00000001804 */
[C---:B------:R-:W-:Y:S08]  /*18f60*/  HMMA.16816.F32 R8, R184.reuse, R180, R8 ;  /* 0x000000b4b808723c */ /* 0x040ff00000001808 */
[-C--:B------:R-:W-:Y:S03]  /*18f70*/  HMMA.16816.F32 R12, R184, R182.reuse, R12 ;  /* 0x000000b6b80c723c */ /* 0x080fe6000000180c */
[----:B--2---:R-:W-:Y:S05]  /*18f80*/  ISETP.GT.AND P0, PT, R230, R232, PT ;  /* 0x000000e8e600720c */ /* 0x004fea0003f04270 */
[C---:B------:R-:W-:Y:S01]  /*18f90*/  HMMA.16816.F32 R16, R176.reuse, R182, R16 ;  /* 0x000000b6b010723c */ /* 0x040fe20000001810 */
[----:B------:R-:W2:Y:S07]  /*18fa0*/  LDSM.16.M88.4 R180, [R225] ;  /* 0x00000000e1b4783b */ /* 0x000eae0000000200 */
[-C--:B------:R-:W-:Y:S04]  /*18fb0*/  HMMA.16816.F32 R20, R176, R188.reuse, R20 ;  /* 0x000000bcb014723c */ /* 0x080fe80000001814 */
[----:B------:R-:W-:Y:S01]  /*18fc0*/  @!P0 SHF.R.S32.HI R2, RZ, 0x1f, R232 ;  /* 0x0000001fff028819 */ /* 0x000fe200000114e8 */
[----:B------:R-:W-:Y:S03]  /*18fd0*/  @!P0 IMAD.WIDE.U32 R124, R232, c[0x0][0x208], RZ ;  /* 0x00008200e87c8a25 */ /* 0x000fe600078e00ff */
[C---:B------:R-:W-:Y:S04]  /*18fe0*/  HMMA.16816.F32 R24, R184.reuse, R188, R24 ;  /* 0x000000bcb818723c */ /* 0x040fe80000001818 */
[----:B------:R-:W-:Y:S04]  /*18ff0*/  @!P0 IMAD R2, R2, c[0x0][0x208], RZ ;  /* 0x0000820002028a24 */ /* 0x000fe800078e02ff */
[-C--:B------:R-:W-:Y:S04]  /*19000*/  HMMA.16816.F32 R28, R184, R190.reuse, R28 ;  /* 0x000000beb81c723c */ /* 0x080fe8000000181c */
[----:B------:R-:W-:Y:S04]  /*19010*/  @!P0 IMAD R2, R232, c[0x0][0x20c], R2 ;  /* 0x00008300e8028a24 */ /* 0x000fe800078e0202 */
[C---:B------:R-:W-:Y:S01]  /*19020*/  HMMA.16816.F32 R32, R176.reuse, R190, R32 ;  /* 0x000000beb020723c */ /* 0x040fe20000001820 */
[----:B------:R-:W2:Y:S03]  /*19030*/  LDSM.16.M88.4 R188, [R224] ;  /* 0x00000000e0bc783b */ /* 0x000ea60000000200 */
[----:B---3--:R-:W-:Y:S02]  /*19040*/  @!P0 MOV R3, R203 ;  /* 0x000000cb00038202 */ /* 0x008fe40000000f00 */
[----:B------:R-:W-:Y:S02]  /*19050*/  @!P0 IADD3 R125, R125, R2, RZ ;  /* 0x000000027d7d8210 */ /* 0x000fe40007ffe0ff */
[-C--:B------:R-:W-:Y:S01]  /*19060*/  HMMA.16816.F32 R36, R176, R192.reuse, R36 ;  /* 0x000000c0b024723c */ /* 0x080fe20000001824 */
[----:B----4-:R-:W-:Y:S03]  /*19070*/  MOV R201, c[0x0][0x208] ;  /* 0x0000820000c97a02 */ /* 0x010fe60000000f00 */
[----:B------:R-:W-:Y:S02]  /*19080*/  @!P0 MOV R2, R200 ;  /* 0x000000c800028202 */ /* 0x000fe40000000f00 */
[----:B------:R-:W-:Y:S02]  /*19090*/  SHF.L.U32 R201, R201, 0x5, RZ ;  /* 0x00000005c9c97819 */ /* 0x000fe400000006ff */
[C---:B------:R-:W-:Y:S01]  /*190a0*/  HMMA.16816.F32 R40, R184.reuse, R192, R40 ;  /* 0x000000c0b828723c */ /* 0x040fe20000001828 */
[----:B------:R-:W-:Y:S03]  /*190b0*/  MOV R200, 0x5 ;  /* 0x0000000500c87802 */ /* 0x000fe60000000f00 */
[----:B------:R-:W-:Y:S01]  /*190c0*/  @!P0 IMAD.WIDE.U32 R2, R124, 0x60, R2 ;  /* 0x000000607c028825 */ /* 0x000fe200078e0002 */
[----:B------:R-:W-:Y:S03]  /*190d0*/  SHF.L.U64.HI R126, R126, R200, c[0x0][0x20c] ;  /* 0x000083007e7e7619 */ /* 0x000fe600000102c8 */
[-C--:B------:R-:W-:Y:S04]  /*190e0*/  HMMA.16816.F32 R44, R184, R194.reuse, R44 ;  /* 0x000000c2b82c723c */ /* 0x080fe8000000182c */
[----:B------:R-:W-:Y:S01]  /*190f0*/  @!P0 IMAD R124, R125, 0x60, RZ ;  /* 0x000000607d7c8824 */ /* 0x000fe200078e02ff */
[----:B------:R-:W-:Y:S03]  /*19100*/  @!P0 LEA R198, P1, R2, c[0x0][0x1f8], 0x1 ;  /* 0x00007e0002c68a11 */ /* 0x000fe600078208ff */
[C---:B------:R-:W-:Y:S04]  /*19110*/  HMMA.16816.F32 R48, R176.reuse, R194, R48 ;  /* 0x000000c2b030723c */ /* 0x040fe80000001830 */
[----:B------:R-:W-:Y:S02]  /*19120*/  @!P0 IADD3 R3, R3, R124, RZ ;  /* 0x0000007c03038210 */ /* 0x000fe40007ffe0ff */
[-C--:B------:R-:W-:Y:S02]  /*19130*/  @!P0 IADD3 R196, P2, R198, R201.reuse, RZ ;  /* 0x000000c9c6c48210 */ /* 0x080fe40007f5e0ff */
[-C--:B-1----:R-:W-:Y:S04]  /*19140*/  HMMA.16816.F32 R52, R176, R172.reuse, R52 ;  /* 0x000000acb034723c */ /* 0x082fe80000001834 */
[----:B------:R-:W-:Y:S02]  /*19150*/  @!P0 LEA.HI.X R199, R2, c[0x0][0x1fc], R3, 0x1, P1 ;  /* 0x00007f0002c78a11 */ /* 0x000fe400008f0c03 */
[-C--:B------:R-:W-:Y:S02]  /*19160*/  @!P0 IADD3 R128, P1, R196, R201.reuse, RZ ;  /* 0x000000c9c4808210 */ /* 0x080fe40007f3e0ff */
[C---:B------:R-:W-:Y:S01]  /*19170*/  HMMA.16816.F32 R56, R184.reuse, R172, R56 ;  /* 0x000000acb838723c */ /* 0x040fe20000001838 */
[----:B------:R-:W-:Y:S01]  /*19180*/  @!PT LDS RZ, [RZ] ;  /* 0x00000000fffff984 */ /* 0x000fe20000000800 */
[----:B------:R-:W-:Y:S01]  /*19190*/  @!PT LDS RZ, [RZ] ;  /* 0x00000000fffff984 */ /* 0x000fe20000000800 */
[----:B------:R-:W-:Y:S01]  /*191a0*/  @!PT LDS RZ, [RZ] ;  /* 0x00000000fffff984 */ /* 0x000fe20000000800 */
[----:B------:R1:W-:Y:S03]  /*191b0*/  @!P0 LDGSTS.E.BYPASS.LTC128B.128 [R231+0x100], [R198.64], !P5 ;  /* 0x00100000c6e78fae */ /* 0x0003e6000e901d48 */
[-C--:B------:R-:W-:Y:S02]  /*191c0*/  @!P0 IADD3.X R197, R199, R126.reuse, RZ, P2, !PT ;  /* 0x0000007ec7c58210 */ /* 0x080fe400017fe4ff */
[-C--:B------:R-:W-:Y:S02]  /*191d0*/  @!P0 IADD3 R124, P3, R128, R201.reuse, RZ ;  /* 0x000000c9807c8210 */ /* 0x080fe40007f7e0ff */
[-C--:B------:R-:W-:Y:S01]  /*191e0*/  HMMA.16816.F32 R60, R184, R174.reuse, R60 ;  /* 0x000000aeb83c723c */ /* 0x080fe2000000183c */
[----:B------:R1:W-:Y:S03]  /*191f0*/  @!P0 LDGSTS.E.BYPASS.LTC128B.128 [R231+0x900], [R196.64], !P5 ;  /* 0x00900000c4e78fae */ /* 0x0003e6000e901d48 */
[-C--:B------:R-:W-:Y:S02]  /*19200*/  @!P0 IADD3.X R129, R197, R126.reuse, RZ, P1, !PT ;  /* 0x0000007ec5818210 */ /* 0x080fe40000ffe4ff */
[-C--:B------:R-:W-:Y:S02]  /*19210*/  @!P0 IADD3 R2, P2, R124, R201.reuse, RZ ;  /* 0x000000c97c028210 */ /* 0x080fe40007f5e0ff */
[C---:B------:R-:W-:Y:S01]  /*19220*/  HMMA.16816.F32 R64, R176.reuse, R174, R64 ;  /* 0x000000aeb040723c */ /* 0x040fe20000001840 */
[----:B------:R3:W-:Y:S03]  /*19230*/  @!P0 LDGSTS.E.BYPASS.LTC128B.128 [R231+0x1100], [R128.64], !P5 ;  /* 0x0110000080e78fae */ /* 0x0007e6000e901d48 */
[-C--:B------:R-:W-:Y:S02]  /*19240*/  @!P0 IADD3.X R125, R129, R126.reuse, RZ, P3, !PT ;  /* 0x0000007e817d8210 */ /* 0x080fe40001ffe4ff */
[----:B------:R-:W-:Y:S02]  /*19250*/  @!P0 IADD3 R192, P1, R2, R201, RZ ;  /* 0x000000c902c08210 */ /* 0x000fe40007f3e0ff */
[-C--:B--2---:R-:W-:Y:S01]  /*19260*/  HMMA.16816.F32 R68, R176, R180.reuse, R68 ;  /* 0x000000b4b044723c */ /* 0x084fe20000001844 */
[----:B------:R2:W-:Y:S03]  /*19270*/  @!P0 LDGSTS.E.BYPASS.LTC128B.128 [R231+0x1900], [R124.64], !P5 ;  /* 0x019000007ce78fae */ /* 0x0005e6000e901d48 */
[-C--:B------:R-:W-:Y:S04]  /*19280*/  @!P0 IADD3.X R3, R125, R126.reuse, RZ, P2, !PT ;  /* 0x0000007e7d038210 */ /* 0x080fe800017fe4ff */
[C---:B------:R-:W-:Y:S01]  /*19290*/  HMMA.16816.F32 R72, R184.reuse, R180, R72 ;  /* 0x000000b4b848723c */ /* 0x040fe20000001848 */
[----:B------:R4:W-:Y:S03]  /*192a0*/  @!P0 LDGSTS.E.BYPASS.LTC128B.128 [R231+0x2100], [R2.64], !P5 ;  /* 0x0210000002e78fae */ /* 0x0009e6000e901d48 */
[----:B------:R-:W-:Y:S04]  /*192b0*/  @!P0 IADD3.X R193, R3, R126, RZ, P1, !PT ;  /* 0x0000007e03c18210 */ /* 0x000fe80000ffe4ff */
[-C--:B------:R-:W-:Y:S01]  /*192c0*/  HMMA.16816.F32 R76, R184, R182.reuse, R76 ;  /* 0x000000b6b84c723c */ /* 0x080fe2000000184c */
[----:B------:R2:W-:Y:S02]  /*192d0*/  @!P0 LDGSTS.E.BYPASS.LTC128B.128 [R231+0x2900], [R192.64], !P5 ;  /* 0x02900000c0e78fae */ /* 0x0005e4000e901d48 */
[C---:B------:R-:W-:Y:S02]  /*192e0*/  ISETP.GT.AND P0, PT, R232.reuse, R230, PT ;  /* 0x000000e6e800720c */ /* 0x040fe40003f04270 */
[----:B------:R-:W-:Y:S03]  /*192f0*/  IADD3 R230, R232, -0x1, RZ ;  /* 0xffffffffe8e67810 */ /* 0x000fe60007ffe0ff */
[C---:B------:R-:W-:Y:S01]  /*19300*/  HMMA.16816.F32 R80, R176.reuse, R182, R80 ;  /* 0x000000b6b050723c */ /* 0x040fe20000001850 */
[----:B-1----:R-:W-:Y:S07]  /*19310*/  LDSM.16.M88.4 R196, [R218+0x3100] ;  /* 0x00310000dac4783b */ /* 0x002fee0000000200 */
[-C--:B------:R-:W-:Y:S01]  /*19320*/  HMMA.16816.F32 R84, R176, R188.reuse, R84 ;  /* 0x000000bcb054723c */ /* 0x080fe20000001854 */
[----:B------:R-:W-:Y:S07]  /*19330*/  LDSM.16.M88.4 R200, [R220+0x8100] ;  /* 0x00810000dcc8783b */ /* 0x000fee0000000200 */
[C---:B------:R-:W-:Y:S01]  /*19340*/  HMMA.16816.F32 R88, R184.reuse, R188, R88 ;  /* 0x000000bcb858723c */ /* 0x040fe20000001858 */
[----:B------:R-:W0:Y:S07]  /*19350*/  LDGDEPBAR ;  /* 0x00000000000079af */ /* 0x000e2e0000000000 */
[-C--:B------:R-:W-:Y:S01]  /*19360*/  HMMA.16816.F32 R92, R184, R190.reuse, R92 ;  /* 0x000000beb85c723c */ /* 0x080fe2000000185c */
[----:B--2---:R-:W1:Y:S07]  /*19370*/  LDSM.16.M88.4 R192, [R220+0x6100] ;  /* 0x00610000dcc0783b */ /* 0x004e6e0000000200 */
[----:B------:R-:W-:Y:S01]  /*19380*/  HMMA.16816.F32 R96, R176, R190, R96 ;  /* 0x000000beb060723c */ /* 0x000fe20000001860 */
[----:B------:R-:W2:Y:S08]  /*19390*/  LDSM.16.M88.4 R204, [R218+0x3900] ;  /* 0x00390000dacc783b */ /* 0x000eb00000000200 */
[----:B------:R-:W2:Y:S08]  /*193a0*/  LDSM.16.M88.4 R208, [R218+0x4100] ;  /* 0x00410000dad0783b */ /* 0x000eb00000000200 */
[----:B------:R-:W2:Y:S08]  /*193b0*/  LDSM.16.M88.4 R172, [R218+0x4900] ;  /* 0x00490000daac783b */ /* 0x000eb00000000200 */
[----:B------:R-:W2:Y:S01]  /*193c0*/  LDSM.16.M88.4 R176, [R218+0x5100] ;  /* 0x00510000dab0783b */ /* 0x000ea20000000200 */
[-C--:B-1----:R-:W-:Y:S07]  /*193d0*/  HMMA.16816.F32 R4, R192, R196.reuse, R4 ;  /* 0x000000c4c004723c */ /* 0x082fee0000001804 */
[----:B------:R-:W1:Y:S01]  /*193e0*/  LDSM.16.M88.4 R180, [R218+0x5900] ;  /* 0x00590000dab4783b */ /* 0x000e620000000200 */
[C---:B------:R-:W-:Y:S07]  /*193f0*/  HMMA.16816.F32 R8, R200.reuse, R196, R8 ;  /* 0x000000c4c808723c */ /* 0x040fee0000001808 */
[----:B------:R-:W-:Y:S01]  /*19400*/  LDSM.16.M88.4 R184, [R221+0x6100] ;  /* 0x00610000ddb8783b */ /* 0x000fe20000000200 */
[-C--:B------:R-:W-:Y:S07]  /*19410*/  HMMA.16816.F32 R12, R200, R198.reuse, R12 ;  /* 0x000000c6c80c723c */ /* 0x080fee000000180c */
[----:B------:R-:W1:Y:S01]  /*19420*/  LDSM.16.M88.4 R188, [R217] ;  /* 0x00000000d9bc783b */ /* 0x000e620000000200 */
[C---:B------:R-:W-:Y:S07]  /*19430*/  HMMA.16816.F32 R16, R192.reuse, R198, R16 ;  /* 0x000000c6c010723c */ /* 0x040fee0000001810 */
[----:B------:R-:W-:Y:S01]  /*19440*/  LDSM.16.M88.4 R196, [R217+0x800] ;  /* 0x00080000d9c4783b */ /* 0x000fe20000000200 */
[-C--:B--2---:R-:W-:Y:S08]  /*19450*/  HMMA.16816.F32 R20, R192, R204.reuse, R20 ;  /* 0x000000ccc014723c */ /* 0x084ff00000001814 */
        /* <DEDUP_REMOVED lines=18> */
[----:B------:R-:W2:Y:S07]  /*19580*/  LDSM.16.M88.4 R176, [R217+0x2000] ;  /* 0x00200000d9b0783b */ /* 0x000eae0000000200 */
[-C--:B-1----:R-:W-:Y:S08]  /*19590*/  HMMA.16816.F32 R84, R192, R180.reuse, R84 ;  /* 0x000000b4c054723c */ /* 0x082ff00000001854 */
[C---:B------:R-:W-:Y:S08]  /*195a0*/  HMMA.16816.F32 R88, R200.reuse, R180, R88 ;  /* 0x000000b4c858723c */ /* 0x040ff00000001858 */
[-C--:B------:R-:W-:Y:S08]  /*195b0*/  HMMA.16816.F32 R92, R200, R182.reuse, R92 ;  /* 0x000000b6c85c723c */ /* 0x080ff0000000185c */
[----:B------:R-:W-:Y:S01]  /*195c0*/  HMMA.16816.F32 R96, R192, R182, R96 ;  /* 0x000000b6c060723c */ /* 0x000fe20000001860 */
[----:B------:R-:W1:Y:S01]  /*195d0*/  LDSM.16.M88.4 R180, [R217+0x2800] ;  /* 0x00280000d9b4783b */ /* 0x000e620000000200 */
[----:B------:R-:W-:Y:S06]  /*195e0*/  DEPBAR.LE SB0, 0x0 ;  /* 0x000080000000791a */ /* 0x000fec0000000000 */
[-C--:B------:R-:W-:Y:S01]  /*195f0*/  HMMA.16816.F32 R4, R184, R188.reuse, R4 ;  /* 0x000000bcb804723c */ /* 0x080fe20000001804 */
[----:B------:R-:W-:Y:S07]  /*19600*/  BAR.SYNC.DEFER_BLOCKING 0x0 ;  /* 0x0000000000007b1d */ /* 0x000fee0000010000 */
[C---:B--2---:R-:W-:Y:S08]  /*19610*/  HMMA.16816.F32 R8, R172.reuse, R188, R8 ;  /* 0x000000bcac08723c */ /* 0x044ff00000001808 */
[-C--:B------:R-:W-:Y:S08]  /*19620*/  HMMA.16816.F32 R12, R172, R190.reuse, R12 ;  /* 0x000000beac0c723c */ /* 0x080ff0000000180c */
[C---:B------:R-:W-:Y:S04]  /*19630*/  HMMA.16816.F32 R16, R184.reuse, R190, R16 ;  /* 0x000000beb810723c */ /* 0x040fe80000001810 */
[----:B----4-:R-:W-:Y:S02]  /*19640*/  FMNMX.FTZ R2, R4, R0, !PT ;  /* 0x0000000004027209 */ /* 0x010fe40007810000 */
        /* <DEDUP_REMOVED lines=80> */
[----:B---3--:R-:W1:Y:S01]  /*19b50*/  SHFL.BFLY PT, R129, R126, 0x2, 0x1f ;  /* 0x0c401f007e817f89 */ /* 0x008e6200000e0000 */
        /* <DEDUP_REMOVED lines=30> */
[----:B------:R-:W-:Y:S02]  /*19d40*/  FMNMX.FTZ R124, R47, R124, !PT ;  /* 0x0000007c2f7c7209 */ /* 0x000fe40007810000 */
[----:B--2---:R-:W-:Y:S02]  /*19d50*/  FMNMX.FTZ R3, R3, R125, !PT ;  /* 0x0000007d03037209 */ /* 0x004fe40007810000 */
[----:B------:R-:W-:Y:S03]  /*19d60*/  FMNMX.FTZ R124, R58, R124, !PT ;  /* 0x0000007c3a7c7209 */ /* 0x000fe60007810000 */
[----:B------:R-:W1:Y:S01]  /*19d70*/  SHFL.BFLY PT, R172, R3, 0x1, 0x1f ;  /* 0x0c201f0003ac7f89 */ /* 0x000e6200000e0000 */
[----:B------:R-:W-:Y:S02]  /*19d80*/  FMNMX.FTZ R124, R59, R124, !PT ;  /* 0x0000007c3b7c7209 */ /* 0x000fe40007810000 */
[----:B---3--:R-:W-:Y:S01]  /*19d90*/  FMNMX.FTZ R125, R2, R128, !PT ;  /* 0x00000080027d7209 */ /* 0x008fe20007810000 */
[----:B------:R-:W-:Y:S01]  /*19da0*/  FMUL.FTZ R2, R0, c[0x0][0x2d0] ;  /* 0x0000b40000027a20 */ /* 0x000fe20000410000 */
[----:B------:R-:W-:Y:S03]  /*19db0*/  FMNMX.FTZ R124, R62, R124, !PT ;  /* 0x0000007c3e7c7209 */ /* 0x000fe60007810000 */
[----:B------:R2:W3:Y:S01]  /*19dc0*/  MUFU.EX2 R129, R2 ;  /* 0x0000000200817308 */ /* 0x0004e20000000800 */
[----:B------:R-:W-:Y:S01]  /*19dd0*/  FMNMX.FTZ R124, R63, R124, !PT ;  /* 0x0000007c3f7c7209 */ /* 0x000fe20007810000 */
[----:B------:R-:W-:Y:S03]  /*19de0*/  FMUL.FTZ R176, R125, c[0x0][0x2d0] ;  /* 0x0000b4007db07a20 */ /* 0x000fe60000410000 */
[----:B------:R-:W-:Y:S01]  /*19df0*/  FMNMX.FTZ R124, R74, R124, !PT ;  /* 0x0000007c4a7c7209 */ /* 0x000fe20007810000 */
[--C-:B------:R-:W-:Y:S02]  /*19e00*/  FFMA.FTZ R6, R6, c[0x0][0x2d0], -R176.reuse ;  /* 0x0000b40006067a23 */ /* 0x100fe400000108b0 */
[--C-:B------:R-:W-:Y:S01]  /*19e10*/  FFMA.FTZ R22, R22, c[0x0][0x2d0], -R176.reuse ;  /* 0x0000b40016167a23 */ /* 0x100fe200000108b0 */
[----:B------:R-:W-:Y:S01]  /*19e20*/  FMNMX.FTZ R124, R75, R124, !PT ;  /* 0x0000007c4b7c7209 */ /* 0x000fe20007810000 */
[----:B------:R4:W-:Y:S01]  /*19e30*/  MUFU.EX2 R242, R6 ;  /* 0x0000000600f27308 */ /* 0x0009e20000000800 */
[--C-:B------:R-:W-:Y:S02]  /*19e40*/  FFMA.FTZ R7, R7, c[0x0][0x2d0], -R176.reuse ;  /* 0x0000b40007077a23 */ /* 0x100fe400000108b0 */
        /* <DEDUP_REMOVED lines=8> */
[----:B--2---:R-:W-:Y:S01]  /*19ed0*/  FADD.FTZ R2, -R125, R127 ;  /* 0x0000007f7d027221 */ /* 0x004fe20000010100 */
[----:B------:R-:W-:Y:S01]  /*19ee0*/  FMNMX.FTZ R0, R91, R124, !PT ;  /* 0x0000007c5b007209 */ /* 0x000fe20007810000 */
[--C-:B------:R-:W-:Y:S01]  /*19ef0*/  FFMA.FTZ R19, R19, c[0x0][0x2d0], -R176.reuse ;  /* 0x0000b40013137a23 */ /* 0x100fe200000108b0 */
[----:B-1----:R-:W-:Y:S01]  /*19f00*/  FMNMX.FTZ R124, R3, R172, !PT ;  /* 0x000000ac037c7209 */ /* 0x002fe20007810000 */
[----:B------:R-:W-:Y:S01]  /*19f10*/  FMUL.FTZ R2, R2, c[0x0][0x2d0] ;  /* 0x0000b40002027a20 */ /* 0x000fe20000410000 */
[----:B------:R-:W-:Y:S01]  /*19f20*/  FMNMX.FTZ R0, R94, R0, !PT ;  /* 0x000000005e007209 */ /* 0x000fe20007810000 */
[----:B------:R-:W-:Y:S01]  /*19f30*/  MUFU.EX2 R236, R23 ;  /* 0x0000001700ec7308 */ /* 0x000fe20000000800 */
[--C-:B------:R-:W-:Y:S02]  /*19f40*/  FFMA.FTZ R34, R34, c[0x0][0x2d0], -R176.reuse ;  /* 0x0000b40022227a23 */ /* 0x100fe400000108b0 */
[----:B------:R-:W-:Y:S01]  /*19f50*/  FFMA.FTZ R35, R35, c[0x0][0x2d0], -R176 ;  /* 0x0000b40023237a23 */ /* 0x000fe200000108b0 */
[----:B------:R-:W-:Y:S01]  /*19f60*/  FMNMX.FTZ R0, R95, R0, !PT ;  /* 0x000000005f007209 */ /* 0x000fe20007810000 */
[C---:B---3--:R-:W-:Y:S01]  /*19f70*/  FMUL.FTZ R100, R129.reuse, R100 ;  /* 0x0000006481647220 */ /* 0x048fe20000410000 */
[----:B----4-:R-:W-:Y:S01]  /*19f80*/  @P0 SHF.R.S32.HI R6, RZ, 0x1f, R230 ;  /* 0x0000001fff060819 */ /* 0x010fe200000114e6 */
[C---:B------:R-:W-:Y:S02]  /*19f90*/  FMUL.FTZ R101, R129.reuse, R101 ;  /* 0x0000006581657220 */ /* 0x040fe40000410000 */
[C---:B------:R-:W-:Y:S01]  /*19fa0*/  FMUL.FTZ R112, R129.reuse, R112 ;  /* 0x0000007081707220 */ /* 0x040fe20000410000 */
[----:B------:R1:W2:Y:S01]  /*19fb0*/  MUFU.EX2 R128, R2 ;  /* 0x0000000200807308 */ /* 0x0002a20000000800 */
[----:B------:R-:W3:Y:S01]  /*19fc0*/  SHFL.BFLY PT, R3, R0, 0x2, 0x1f ;  /* 0x0c401f0000037f89 */ /* 0x000ee200000e0000 */
[----:B------:R-:W-:Y:S01]  /*19fd0*/  @P0 IMAD R6, R6, c[0x0][0x1e0], RZ ;  /* 0x0000780006060a24 */ /* 0x000fe200078e02ff */
[----:B------:R-:W-:Y:S01]  /*19fe0*/  @P0 MOV R7, R237 ;  /* 0x000000ed00070202 */ /* 0x000fe20000000f00 */
[C---:B------:R-:W-:Y:S02]  /*19ff0*/  FMUL.FTZ R113, R129.reuse, R113 ;  /* 0x0000007181717220 */ /* 0x040fe40000410000 */
[----:B------:R-:W-:Y:S02]  /*1a000*/  @P0 IMAD R6, R230, c[0x0][0x1e4], R6 ;  /* 0x00007900e6060a24 */ /* 0x000fe400078e0206 */
[C---:B------:R-:W-:Y:S02]  /*1a010*/  FMUL.FTZ R120, R129.reuse, R120 ;  /* 0x0000007881787220 */ /* 0x040fe40000410000 */
[----:B------:R-:W-:Y:S01]  /*1a020*/  MUFU.EX2 R237, R22 ;  /* 0x0000001600ed7308 */ /* 0x000fe20000000800 */
[----:B------:R-:W-:Y:S02]  /*1a030*/  FMUL.FTZ R121, R129, R121 ;  /* 0x0000007981797220 */ /* 0x000fe40000410000 */
[--C-:B------:R-:W-:Y:S02]  /*1a040*/  FFMA.FTZ R54, R54, c[0x0][0x2d0], -R176.reuse ;  /* 0x0000b40036367a23 */ /* 0x100fe400000108b0 */
[--C-:B------:R-:W-:Y:S02]  /*1a050*/  FFMA.FTZ R55, R55, c[0x0][0x2d0], -R176.reuse ;  /* 0x0000b40037377a23 */ /* 0x100fe400000108b0 */
[--C-:B------:R-:W-:Y:S02]  /*1a060*/  FFMA.FTZ R38, R38, c[0x0][0x2d0], -R176.reuse ;  /* 0x0000b40026267a23 */ /* 0x100fe400000108b0 */
[--C-:B------:R-:W-:Y:S01]  /*1a070*/  FFMA.FTZ R39, R39, c[0x0][0x2d0], -R176.reuse ;  /* 0x0000b40027277a23 */ /* 0x100fe200000108b0 */
[----:B------:R2:W-:Y:S01]  /*1a080*/  MUFU.EX2 R250, R18 ;  /* 0x0000001200fa7308 */ /* 0x0005e20000000800 */
[--C-:B------:R-:W-:Y:S02]  /*1a090*/  FFMA.FTZ R50, R50, c[0x0][0x2d0], -R176.reuse ;  /* 0x0000b40032327a23 */ /* 0x100fe400000108b0 */
[----:B------:R-:W-:Y:S02]  /*1a0a0*/  FFMA.FTZ R51, R51, c[0x0][0x2d0], -R176 ;  /* 0x0000b40033337a23 */ /* 0x000fe400000108b0 */
[----:B-1----:R-:W-:Y:S01]  /*1a0b0*/  FADD.FTZ R2, -R124, R130 ;  /* 0x000000827c027221 */ /* 0x002fe20000010100 */
[----:B---3--:R-:W-:Y:S01]  /*1a0c0*/  FMNMX.FTZ R0, R0, R3, !PT ;  /* 0x0000000300007209 */ /* 0x008fe20007810000 */
[----:B------:R-:W-:Y:S02]  /*1a0d0*/  FMUL.FTZ R130, R126, c[0x0][0x2d0] ;  /* 0x0000b4007e827a20 */ /* 0x000fe40000410000 */
[----:B------:R-:W-:Y:S01]  /*1a0e0*/  FMUL.FTZ R2, R2, c[0x0][0x2d0] ;  /* 0x0000b40002027a20 */ /* 0x000fe20000410000 */
[----:B------:R1:W-:Y:S01]  /*1a0f0*/  MUFU.EX2 R252, R19 ;  /* 0x0000001300fc7308 */ /* 0x0003e20000000800 */
[--C-:B------:R-:W-:Y:S02]  /*1a100*/  FFMA.FTZ R20, R20, c[0x0][0x2d0], -R130.reuse ;  /* 0x0000b40014147a23 */ /* 0x100fe40000010882 */
[--C-:B------:R-:W-:Y:S02]  /*1a110*/  FFMA.FTZ R21, R21, c[0x0][0x2d0], -R130.reuse ;  /* 0x0000b40015157a23 */ /* 0x100fe40000010882 */
[--C-:B------:R-:W-:Y:S02]  /*1a120*/  FFMA.FTZ R64, R64, c[0x0][0x2d0], -R130.reuse ;  /* 0x0000b40040407a23 */ /* 0x100fe40000010882 */
[--C-:B------:R-:W-:Y:S02]  /*1a130*/  FFMA.FTZ R65, R65, c[0x0][0x2d0], -R130.reuse ;  /* 0x0000b40041417a23 */ /* 0x100fe40000010882 */
[--C-:B------:R-:W-:Y:S01]  /*1a140*/  FFMA.FTZ R16, R16, c[0x0][0x2d0], -R130.reuse ;  /* 0x0000b40010107a23 */ /* 0x100fe20000010882 */
[----:B------:R3:W4:Y:S01]  /*1a150*/  MUFU.EX2 R127, R2 ;  /* 0x00000002007f7308 */ /* 0x0007220000000800 */
[--C-:B------:R-:W-:Y:S02]  /*1a160*/  FFMA.FTZ R4, R4, c[0x0][0x2d0], -R130.reuse ;  /* 0x0000b40004047a23 */ /* 0x100fe40000010882 */
[--C-:B------:R-:W-:Y:S02]  /*1a170*/  FFMA.FTZ R5, R5, c[0x0][0x2d0], -R130.reuse ;  /* 0x0000b40005057a23 */ /* 0x100fe40000010882 */
[----:B--2---:R-:W-:Y:S02]  /*1a180*/  FMUL.FTZ R18, R128, R146 ;  /* 0x0000009280127220 */ /* 0x004fe40000410000 */
[--C-:B------:R-:W-:Y:S02]  /*1a190*/  FFMA.FTZ R17, R17, c[0x0][0x2d0], -R130.reuse ;  /* 0x0000b40011117a23 */ /* 0x100fe40000010882 */
[--C-:B------:R-:W-:Y:S01]  /*1a1a0*/  FFMA.FTZ R32, R32, c[0x0][0x2d0], -R130.reuse ;  /* 0x0000b40020207a23 */ /* 0x100fe20000010882 */
[----:B------:R-:W-:Y:S01]  /*1a1b0*/  MUFU.EX2 R247, R4 ;  /* 0x0000000400f77308 */ /* 0x000fe20000000800 */
[--C-:B------:R-:W-:Y:S02]  /*1a1c0*/  FFMA.FTZ R33, R33, c[0x0][0x2d0], -R130.reuse ;  /* 0x0000b40021217a23 */ /* 0x100fe40000010882 */
[C---:B------:R-:W-:Y:S02]  /*1a1d0*/  FMUL.FTZ R102, R128.reuse, R102 ;  /* 0x0000006680667220 */ /* 0x040fe40000410000 */
[C---:B-1----:R-:W-:Y:S02]  /*1a1e0*/  FMUL.FTZ R19, R128.reuse, R147 ;  /* 0x0000009380137220 */ /* 0x042fe40000410000 */
[C---:B------:R-:W-:Y:S02]  /*1a1f0*/  FMUL.FTZ R103, R128.reuse, R103 ;  /* 0x0000006780677220 */ /* 0x040fe40000410000 */
[C---:B------:R-:W-:Y:S01]  /*1a200*/  FMUL.FTZ R114, R128.reuse, R114 ;  /* 0x0000007280727220 */ /* 0x040fe20000410000 */
[----:B------:R-:W-:Y:S01]  /*1a210*/  MUFU.EX2 R244, R20 ;  /* 0x0000001400f47308 */ /* 0x000fe20000000800 */
[C---:B------:R-:W-:Y:S02]  /*1a220*/  FMUL.FTZ R115, R128.reuse, R115 ;  /* 0x0000007380737220 */ /* 0x040fe40000410000 */
[C---:B------:R-:W-:Y:S01]  /*1a230*/  FMUL.FTZ R122, R128.reuse, R122 ;  /* 0x0000007a807a7220 */ /* 0x040fe20000410000 */
[----:B---3--:R-:W1:Y:S01]  /*1a240*/  SHFL.BFLY PT, R2, R0, 0x1, 0x1f ;  /* 0x0c201f0000027f89 */ /* 0x008e6200000e0000 */
[C---:B----4-:R-:W-:Y:S02]  /*1a250*/  FMUL.FTZ R104, R127.reuse, R104 ;  /* 0x000000687f687220 */ /* 0x050fe40000410000 */
[C---:B------:R-:W-:Y:S02]  /*1a260*/  FMUL.FTZ R105, R127.reuse, R105 ;  /* 0x000000697f697220 */ /* 0x040fe40000410000 */
[C---:B------:R-:W-:Y:S01]  /*1a270*/  FMUL.FTZ R108, R127.reuse, R108 ;  /* 0x0000006c7f6c7220 */ /* 0x040fe20000410000 */
[----:B------:R-:W-:Y:S01]  /*1a280*/  MUFU.EX2 R249, R5 ;  /* 0x0000000500f97308 */ /* 0x000fe20000000800 */
[C---:B------:R-:W-:Y:S02]  /*1a290*/  FMUL.FTZ R109, R127.reuse, R109 ;  /* 0x0000006d7f6d7220 */ /* 0x040fe40000410000 */
[C---:B------:R-:W-:Y:S02]  /*1a2a0*/  FMUL.FTZ R116, R127.reuse, R116 ;  /* 0x000000747f747220 */ /* 0x040fe40000410000 */
[----:B------:R-:W-:Y:S02]  /*1a2b0*/  FMUL.FTZ R117, R127, R117 ;  /* 0x000000757f757220 */ /* 0x000fe40000410000 */
[----:B------:R-:W-:Y:S02]  /*1a2c0*/  FMUL.FTZ R123, R128, R123 ;  /* 0x0000007b807b7220 */ /* 0x000fe40000410000 */
[--C-:B------:R-:W-:Y:S01]  /*1a2d0*/  FFMA.FTZ R52, R52, c[0x0][0x2d0], -R130.reuse ;  /* 0x0000b40034347a23 */ /* 0x100fe20000010882 */
[----:B------:R-:W-:Y:S01]  /*1a2e0*/  MUFU.EX2 R243, R21 ;  /* 0x0000001500f37308 */ /* 0x000fe20000000800 */
[--C-:B------:R-:W-:Y:S02]  /*1a2f0*/  FFMA.FTZ R53, R53, c[0x0][0x2d0], -R130.reuse ;  /* 0x0000b40035357a23 */ /* 0x100fe40000010882 */
[--C-:B------:R-:W-:Y:S02]  /*1a300*/  FFMA.FTZ R36, R36, c[0x0][0x2d0], -R130.reuse ;  /* 0x0000b40024247a23 */ /* 0x100fe40000010882 */
[--C-:B------:R-:W-:Y:S02]  /*1a310*/  FFMA.FTZ R37, R37, c[0x0][0x2d0], -R130.reuse ;  /* 0x0000b40025257a23 */ /* 0x100fe40000010882 */
[--C-:B------:R-:W-:Y:S01]  /*1a320*/  FFMA.FTZ R48, R48, c[0x0][0x2d0], -R130.reuse ;  /* 0x0000b40030307a23 */ /* 0x100fe20000010882 */
[----:B-1----:R-:W-:Y:S01]  /*1a330*/  FMNMX.FTZ R3, R0, R2, !PT ;  /* 0x0000000200037209 */ /* 0x002fe20007810000 */
[--C-:B------:R-:W-:Y:S01]  /*1a340*/  FFMA.FTZ R49, R49, c[0x0][0x2d0], -R130.reuse ;  /* 0x0000b40031317a23 */ /* 0x100fe20000010882 */
[----:B------:R1:W-:Y:S01]  /*1a350*/  MUFU.EX2 R251, R16 ;  /* 0x0000001000fb7308 */ /* 0x0003e20000000800 */
[----:B------:R-:W-:Y:S02]  /*1a360*/  FFMA.FTZ R97, R97, c[0x0][0x2d0], -R130 ;  /* 0x0000b40061617a23 */ /* 0x000fe40000010882 */
[C---:B------:R-:W-:Y:S02]  /*1a370*/  FADD.FTZ R0, -R3.reuse, R131 ;  /* 0x0000008303007221 */ /* 0x040fe40000010100 */
[----:B------:R-:W-:Y:S02]  /*1a380*/  FMUL.FTZ R131, R124, c[0x0][0x2d0] ;  /* 0x0000b4007c837a20 */ /* 0x000fe40000410000 */
[----:B------:R-:W-:Y:S02]  /*1a390*/  FMUL.FTZ R2, R3, c[0x0][0x2d0] ;  /* 0x0000b40003027a20 */ /* 0x000fe40000410000 */
        /* <DEDUP_REMOVED lines=16> */
[----:B--2---:R-:W-:Y:S02]  /*1a4a0*/  FMUL.FTZ R17, R129, R145 ;  /* 0x0000009181117220 */ /* 0x004fe40000410000 */
[--C-:B------:R-:W-:Y:S02]  /*1a4b0*/  FFMA.FTZ R57, R57, c[0x0][0x2d0], -R131.reuse ;  /* 0x0000b40039397a23 */ /* 0x100fe40000010883 */
[--C-:B------:R-:W-:Y:S01]  /*1a4c0*/  FFMA.FTZ R58, R58, c[0x0][0x2d0], -R2.reuse ;  /* 0x0000b4003a3a7a23 */ /* 0x100fe20000010802 */
[----:B------:R2:W-:Y:S01]  /*1a4d0*/  MUFU.EX2 R246, R12 ;  /* 0x0000000c00f67308 */ /* 0x0005e20000000800 */
[--C-:B------:R-:W-:Y:S02]  /*1a4e0*/  FFMA.FTZ R59, R59, c[0x0][0x2d0], -R2.reuse ;  /* 0x0000b4003b3b7a23 */ /* 0x100fe40000010802 */
[--C-:B------:R-:W-:Y:S01]  /*1a4f0*/  FFMA.FTZ R60, R60, c[0x0][0x2d0], -R131.reuse ;  /* 0x0000b4003c3c7a23 */ /* 0x100fe20000010883 */
[----:B---3--:R-:W-:Y:S01]  /*1a500*/  @P0 SHF.L.U32 R13, R233, 0x5, RZ ;  /* 0x00000005e90d0819 */ /* 0x008fe200000006ff */
[--C-:B------:R-:W-:Y:S02]  /*1a510*/  FFMA.FTZ R61, R61, c[0x0][0x2d0], -R131.reuse ;  /* 0x0000b4003d3d7a23 */ /* 0x100fe40000010883 */
[--C-:B------:R-:W-:Y:S02]  /*1a520*/  FFMA.FTZ R62, R62, c[0x0][0x2d0], -R2.reuse ;  /* 0x0000b4003e3e7a23 */ /* 0x100fe40000010802 */
[--C-:B------:R-:W-:Y:S01]  /*1a530*/  FFMA.FTZ R63, R63, c[0x0][0x2d0], -R2.reuse ;  /* 0x0000b4003f3f7a23 */ /* 0x100fe20000010802 */
[----:B------:R3:W-:Y:S01]  /*1a540*/  MUFU.EX2 R240, R33 ;  /* 0x0000002100f07308 */ /* 0x0007e20000000800 */
[--C-:B------:R-:W-:Y:S02]  /*1a550*/  FFMA.FTZ R11, R11, c[0x0][0x2d0], -R2.reuse ;  /* 0x0000b4000b0b7a23 */ /* 0x100fe40000010802 */
[--C-:B------:R-:W-:Y:S02]  /*1a560*/  FFMA.FTZ R14, R14, c[0x0][0x2d0], -R2.reuse ;  /* 0x0000b4000e0e7a23 */ /* 0x100fe40000010802 */
[----:B-1----:R-:W-:Y:S02]  /*1a570*/  FMUL.FTZ R32, R129, R160 ;  /* 0x000000a081207220 */ /* 0x002fe40000410000 */
[----:B------:R-:W-:Y:S03]  /*1a580*/  @P0 IMAD.WIDE.U32 R4, R230, c[0x0][0x1e0], RZ ;  /* 0x00007800e6040a25 */ /* 0x000fe600078e00ff */
[----:B------:R1:W-:Y:S01]  /*1a590*/  MUFU.EX2 R181, R10 ;  /* 0x0000000a00b57308 */ /* 0x0003e20000000800 */
[--C-:B------:R-:W-:Y:S01]  /*1a5a0*/  FFMA.FTZ R15, R15, c[0x0][0x2d0], -R2.reuse ;  /* 0x0000b4000f0f7a23 */ /* 0x100fe20000010802 */
[----:B------:R-:W-:Y:S01]  /*1a5b0*/  @P0 IADD3 R5, R5, R6, RZ ;  /* 0x0000000605050210 */ /* 0x000fe20007ffe0ff */
[--C-:B------:R-:W-:Y:S01]  /*1a5c0*/  FFMA.FTZ R8, R8, c[0x0][0x2d0], -R131.reuse ;  /* 0x0000b40008087a23 */ /* 0x100fe20000010883 */
[----:B------:R-:W-:Y:S01]  /*1a5d0*/  @P0 MOV R6, R234 ;  /* 0x000000ea00060202 */ /* 0x000fe20000000f00 */
[--C-:B------:R-:W-:Y:S01]  /*1a5e0*/  FFMA.FTZ R25, R25, c[0x0][0x2d0], -R131.reuse ;  /* 0x0000b40019197a23 */ /* 0x100fe20000010883 */
[----:B------:R-:W-:Y:S01]  /*1a5f0*/  MOV R234, 0x5 ;  /* 0x0000000500ea7802 */ /* 0x000fe20000000f00 */
[----:B------:R-:W-:Y:S02]  /*1a600*/  FFMA.FTZ R9, R9, c[0x0][0x2d0], -R131 ;  /* 0x0000b40009097a23 */ /* 0x000fe40000010883 */
[----:B------:R-:W-:Y:S01]  /*1a610*/  FFMA.FTZ R26, R26, c[0x0][0x2d0], -R2 ;  /* 0x0000b4001a1a7a23 */ /* 0x000fe20000010802 */
[----:B------:R-:W-:Y:S01]  /*1a620*/  MUFU.EX2 R183, R14 ;  /* 0x0000000e00b77308 */ /* 0x000fe20000000800 */
[----:B------:R-:W-:Y:S01]  /*1a630*/  @P0 IMAD.WIDE.U32 R6, R4, 0x60, R6 ;  /* 0x0000006004060825 */ /* 0x000fe200078e0006 */
[----:B--2---:R-:W-:Y:S03]  /*1a640*/  @P0 SHF.L.U64.HI R12, R233, R234, c[0x0][0x1e4] ;  /* 0x00007900e90c0619 */ /* 0x004fe600000102ea */
[----:B---3--:R-:W-:Y:S01]  /*1a650*/  FMUL.FTZ R33, R129, R161 ;  /* 0x000000a181217220 */ /* 0x008fe20000410000 */
[----:B------:R-:W-:Y:S01]  /*1a660*/  @P0 LEA R4, P1, R6, c[0x0][0x1c8], 0x1 ;  /* 0x0000720006040a11 */ /* 0x000fe200078208ff */
[--C-:B------:R-:W-:Y:S02]  /*1a670*/  FFMA.FTZ R27, R27, c[0x0][0x2d0], -R2.reuse ;  /* 0x0000b4001b1b7a23 */ /* 0x100fe40000010802 */
[--C-:B------:R-:W-:Y:S01]  /*1a680*/  FFMA.FTZ R28, R28, c[0x0][0x2d0], -R131.reuse ;  /* 0x0000b4001c1c7a23 */ /* 0x100fe20000010883 */
[----:B------:R2:W-:Y:S01]  /*1a690*/  MUFU.EX2 R182, R11 ;  /* 0x0000000b00b67308 */ /* 0x0005e20000000800 */
[----:B------:R-:W-:Y:S02]  /*1a6a0*/  @P0 IMAD R5, R5, 0x60, RZ ;  /* 0x0000006005050824 */ /* 0x000fe400078e02ff */
[----:B------:R-:W-:Y:S01]  /*1a6b0*/  FFMA.FTZ R29, R29, c[0x0][0x2d0], -R131 ;  /* 0x0000b4001d1d7a23 */ /* 0x000fe20000010883 */
[----:B-1----:R-:W-:Y:S01]  /*1a6c0*/  @P0 IADD3 R10, P2, R13, R4, RZ ;  /* 0x000000040d0a0210 */ /* 0x002fe20007f5e0ff */
[----:B------:R-:W-:Y:S01]  /*1a6d0*/  FMUL.FTZ R0, R0, c[0x0][0x2d0] ;  /* 0x0000b40000007a20 */ /* 0x000fe20000410000 */
[----:B------:R-:W-:Y:S01]  /*1a6e0*/  @P0 IADD3 R5, R7, R5, RZ ;  /* 0x0000000507050210 */ /* 0x000fe20007ffe0ff */
[----:B------:R-:W-:Y:S02]  /*1a6f0*/  FFMA.FTZ R30, R30, c[0x0][0x2d0], -R2 ;  /* 0x0000b4001e1e7a23 */ /* 0x000fe40000010802 */
[----:B------:R-:W-:Y:S01]  /*1a700*/  FFMA.FTZ R99, R99, c[0x0][0x2d0], -R176 ;  /* 0x0000b40063637a23 */ /* 0x000fe200000108b0 */
[----:B------:R-:W-:Y:S01]  /*1a710*/  MUFU.EX2 R184, R15 ;  /* 0x0000000f00b87308 */ /* 0x000fe20000000800 */
[----:B------:R-:W-:Y:S01]  /*1a720*/  @P0 LEA.HI.X R5, R6, c[0x0][0x1cc], R5, 0x1, P1 ;  /* 0x0000730006050a11 */ /* 0x000fe200008f0c05 */
[--C-:B------:R-:W-:Y:S02]  /*1a730*/  FFMA.FTZ R93, R93, c[0x0][0x2d0], -R131.reuse ;  /* 0x0000b4005d5d7a23 */ /* 0x100fe40000010883 */
[--C-:B------:R-:W-:Y:S02]  /*1a740*/  FFMA.FTZ R24, R24, c[0x0][0x2d0], -R131.reuse ;  /* 0x0000b40018187a23 */ /* 0x100fe40000010883 */
[----:B------:R1:W-:Y:S01]  /*1a750*/  @P0 LDGSTS.E.BYPASS.LTC128B.128 [R231+0x3100], [R4.64], !P5 ;  /* 0x0310000004e70fae */ /* 0x0003e2000e901d48 */
[----:B------:R-:W-:Y:S02]  /*1a760*/  FFMA.FTZ R31, R31, c[0x0][0x2d0], -R2 ;  /* 0x0000b4001f1f7a23 */ /* 0x000fe40000010802 */
[--C-:B------:R-:W-:Y:S01]  /*1a770*/  FFMA.FTZ R68, R68, c[0x0][0x2d0], -R130.reuse ;  /* 0x0000b40044447a23 */ /* 0x100fe20000010882 */
[----:B------:R3:W-:Y:S01]  /*1a780*/  MUFU.EX2 R238, R8 ;  /* 0x0000000800ee7308 */ /* 0x0007e20000000800 */
[--C-:B------:R-:W-:Y:S02]  /*1a790*/  FFMA.FTZ R69, R69, c[0x0][0x2d0], -R130.reuse ;  /* 0x0000b40045457a23 */ /* 0x100fe40000010882 */
[--C-:B------:R-:W-:Y:S01]  /*1a7a0*/  FFMA.FTZ R80, R80, c[0x0][0x2d0], -R130.reuse ;  /* 0x0000b40050507a23 */ /* 0x100fe20000010882 */
[----:B--2---:R-:W-:Y:S01]  /*1a7b0*/  @P0 IADD3.X R11, R12, R5, RZ, P2, !PT ;  /* 0x000000050c0b0210 */ /* 0x004fe200017fe4ff */
[----:B------:R-:W-:Y:S02]  /*1a7c0*/  FFMA.FTZ R81, R81, c[0x0][0x2d0], -R130 ;  /* 0x0000b40051517a23 */ /* 0x000fe40000010882 */
[--C-:B------:R-:W-:Y:S02]  /*1a7d0*/  FFMA.FTZ R70, R70, c[0x0][0x2d0], -R176.reuse ;  /* 0x0000b40046467a23 */ /* 0x100fe400000108b0 */
[----:B------:R2:W-:Y:S01]  /*1a7e0*/  @P0 LDGSTS.E.BYPASS.LTC128B.128 [R231+0x3900], [R10.64], !P5 ;  /* 0x039000000ae70fae */ /* 0x0005e2000e901d48 */
[----:B------:R4:W-:Y:S01]  /*1a7f0*/  MUFU.EX2 R239, R9 ;  /* 0x0000000900ef7308 */ /* 0x0009e20000000800 */
[--C-:B------:R-:W-:Y:S02]  /*1a800*/  FFMA.FTZ R71, R71, c[0x0][0x2d0], -R176.reuse ;  /* 0x0000b40047477a23 */ /* 0x100fe400000108b0 */
[--C-:B------:R-:W-:Y:S02]  /*1a810*/  FFMA.FTZ R82, R82, c[0x0][0x2d0], -R176.reuse ;  /* 0x0000b40052527a23 */ /* 0x100fe400000108b0 */
[----:B------:R-:W-:Y:S02]  /*1a820*/  FFMA.FTZ R83, R83, c[0x0][0x2d0], -R176 ;  /* 0x0000b40053537a23 */ /* 0x000fe400000108b0 */
[--C-:B------:R-:W-:Y:S02]  /*1a830*/  FFMA.FTZ R74, R74, c[0x0][0x2d0], -R2.reuse ;  /* 0x0000b4004a4a7a23 */ /* 0x100fe40000010802 */
[--C-:B------:R-:W-:Y:S01]  /*1a840*/  FFMA.FTZ R75, R75, c[0x0][0x2d0], -R2.reuse ;  /* 0x0000b4004b4b7a23 */ /* 0x100fe20000010802 */
[----:B------:R-:W2:Y:S01]  /*1a850*/  MUFU.EX2 R0, R0 ;  /* 0x0000000000007308 */ /* 0x000ea20000000800 */
[--C-:B------:R-:W-:Y:S02]  /*1a860*/  FFMA.FTZ R78, R78, c[0x0][0x2d0], -R2.reuse ;  /* 0x0000b4004e4e7a23 */ /* 0x100fe40000010802 */
[----:B------:R-:W-:Y:S01]  /*1a870*/  FFMA.FTZ R79, R79, c[0x0][0x2d0], -R2 ;  /* 0x0000b4004f4f7a23 */ /* 0x000fe20000010802 */
[----:B---3--:R-:W-:Y:S01]  /*1a880*/  @P0 IADD3 R8, P1, R13, R10, RZ ;  /* 0x0000000a0d080210 */ /* 0x008fe20007f3e0ff */
[--C-:B------:R-:W-:Y:S02]  /*1a890*/  FFMA.FTZ R84, R84, c[0x0][0x2d0], -R130.reuse ;  /* 0x0000b40054547a23 */ /* 0x100fe40000010882 */
[--C-:B------:R-:W-:Y:S01]  /*1a8a0*/  FFMA.FTZ R85, R85, c[0x0][0x2d0], -R130.reuse ;  /* 0x0000b40055557a23 */ /* 0x100fe20000010882 */
[C---:B------:R-:W-:Y:S01]  /*1a8b0*/  @P0 IADD3 R6, P3, R13.reuse, R8, RZ ;  /* 0x000000080d060210 */ /* 0x040fe20007f7e0ff */
[----:B------:R-:W-:Y:S01]  /*1a8c0*/  FFMA.FTZ R96, R96, c[0x0][0x2d0], -R130 ;  /* 0x0000b40060607a23 */ /* 0x000fe20000010882 */
[----:B------:R3:W-:Y:S01]  /*1a8d0*/  MUFU.EX2 R210, R25 ;  /* 0x0000001900d27308 */ /* 0x0007e20000000800 */
[--C-:B------:R-:W-:Y:S01]  /*1a8e0*/  FFMA.FTZ R86, R86, c[0x0][0x2d0], -R176.reuse ;  /* 0x0000b40056567a23 */ /* 0x100fe200000108b0 */
[----:B-1----:R-:W-:Y:S01]  /*1a8f0*/  @P0 IADD3 R4, P2, R13, R6, RZ ;  /* 0x000000060d040210 */ /* 0x002fe20007f5e0ff */
[--C-:B------:R-:W-:Y:S01]  /*1a900*/  FFMA.FTZ R87, R87, c[0x0][0x2d0], -R176.reuse ;  /* 0x0000b40057577a23 */ /* 0x100fe200000108b0 */
[----:B----4-:R-:W-:Y:S01]  /*1a910*/  @P0 IADD3.X R9, R12, R11, RZ, P1, !PT ;  /* 0x0000000b0c090210 */ /* 0x010fe20000ffe4ff */
[----:B------:R-:W-:Y:S01]  /*1a920*/  FFMA.FTZ R98, R98, c[0x0][0x2d0], -R176 ;  /* 0x0000b40062627a23 */ /* 0x000fe200000108b0 */
[----:B--2---:R-:W-:Y:S01]  /*1a930*/  @P0 IADD3 R10, P1, R13, R4, RZ ;  /* 0x000000040d0a0210 */ /* 0x004fe20007f3e0ff */
[C---:B------:R-:W-:Y:S01]  /*1a940*/  FMUL.FTZ R13, R127.reuse, R141 ;  /* 0x0000008d7f0d7220 */ /* 0x040fe20000410000 */
[----:B------:R-:W-:Y:S01]  /*1a950*/  @P0 IADD3.X R7, R12, R9, RZ, P3, !PT ;  /* 0x000000090c070210 */ /* 0x000fe20001ffe4ff */
[----:B------:R1:W-:Y:S01]  /*1a960*/  @P0 LDGSTS.E.BYPASS.LTC128B.128 [R231+0x4100], [R8.64], !P5 ;  /* 0x0410000008e70fae */ /* 0x0003e2000e901d48 */
[----:B------:R2:W-:Y:S01]  /*1a970*/  MUFU.EX2 R180, R26 ;  /* 0x0000001a00b47308 */ /* 0x0005e20000000800 */
[--C-:B------:R-:W-:Y:S01]  /*1a980*/  FFMA.FTZ R92, R92, c[0x0][0x2d0], -R131.reuse ;  /* 0x0000b4005c5c7a23 */ /* 0x100fe20000010883 */
[----:B------:R-:W-:Y:S01]  /*1a990*/  @P0 IADD3.X R5, R12, R7, RZ, P2, !PT ;  /* 0x000000070c050210 */ /* 0x000fe200017fe4ff */
[--C-:B------:R-:W-:Y:S01]  /*1a9a0*/  FFMA.FTZ R90, R90, c[0x0][0x2d0], -R2.reuse ;  /* 0x0000b4005a5a7a23 */ /* 0x100fe20000010802 */
[----:B------:R-:W-:Y:S01]  /*1a9b0*/  MOV R130, R124 ;  /* 0x0000007c00827202 */ /* 0x000fe20000000f00 */
[----:B------:R-:W-:Y:S01]  /*1a9c0*/  FMUL.FTZ R14, R0, R142 ;  /* 0x0000008e000e7220 */ /* 0x000fe20000410000 */
[----:B------:R-:W-:Y:S01]  /*1a9d0*/  @P0 IADD3.X R11, R12, R5, RZ, P1, !PT ;  /* 0x000000050c0b0210 */ /* 0x000fe20000ffe4ff */
[----:B------:R4:W-:Y:S01]  /*1a9e0*/  @P0 LDGSTS.E.BYPASS.LTC128B.128 [R231+0x4900], [R6.64], !P5 ;  /* 0x0490000006e70fae */ /* 0x0009e2000e901d48 */
[C---:B------:R-:W-:Y:S02]  /*1a9f0*/  FMUL.FTZ R12, R127.reuse, R140 ;  /* 0x0000008c7f0c7220 */ /* 0x040fe40000410000 */
[C---:B------:R-:W-:Y:S01]  /*1aa00*/  FMUL.FTZ R15, R0.reuse, R143 ;  /* 0x0000008f000f7220 */ /* 0x040fe20000410000 */
[----:B------:R4:W-:Y:S01]  /*1aa10*/  MUFU.EX2 R179, R27 ;  /* 0x0000001b00b37308 */ /* 0x0009e20000000800 */
[C---:B------:R-:W-:Y:S02]  /*1aa20*/  FMUL.FTZ R106, R0.reuse, R106 ;  /* 0x0000006a006a7220 */ /* 0x040fe40000410000 */
[C---:B---3--:R-:W-:Y:S01]  /*1aa30*/  FMUL.FTZ R25, R127.reuse, R153 ;  /* 0x000000997f197220 */ /* 0x048fe20000410000 */
[----:B------:R3:W-:Y:S01]  /*1aa40*/  @P0 LDGSTS.E.BYPASS.LTC128B.128 [R231+0x5100], [R4.64], !P5 ;  /* 0x0510000004e70fae */ /* 0x0007e2000e901d48 */
[C---:B------:R-:W-:Y:S02]  /*1aa50*/  FMUL.FTZ R107, R0.reuse, R107 ;  /* 0x0000006b006b7220 */ /* 0x040fe40000410000 */
[C---:B------:R-:W-:Y:S02]  /*1aa60*/  FMUL.FTZ R110, R0.reuse, R110 ;  /* 0x0000006e006e7220 */ /* 0x040fe40000410000 */
[C---:B------:R-:W-:Y:S01]  /*1aa70*/  FMUL.FTZ R111, R0.reuse, R111 ;  /* 0x0000006f006f7220 */ /* 0x040fe20000410000 */
[----:B------:R3:W3:Y:S01]  /*1aa80*/  MUFU.EX2 R209, R24 ;  /* 0x0000001800d17308 */ /* 0x0006e20000000800 */
[C---:B------:R-:W-:Y:S01]  /*1aa90*/  FMUL.FTZ R118, R0.reuse, R118 ;  /* 0x0000007600767220 */ /* 0x040fe20000410000 */
[----:B------:R3:W-:Y:S01]  /*1aaa0*/  @P0 LDGSTS.E.BYPASS.LTC128B.128 [R231+0x5900], [R10.64], !P5 ;  /* 0x059000000ae70fae */ /* 0x0007e2000e901d48 */
[----:B--2---:R-:W-:Y:S02]  /*1aab0*/  FMUL.FTZ R26, R0, R154 ;  /* 0x0000009a001a7220 */ /* 0x004fe40000410000 */
[----:B-1----:R-:W-:Y:S01]  /*1aac0*/  FMUL.FTZ R8, R127, R136 ;  /* 0x000000887f087220 */ /* 0x002fe20000410000 */
[----:B------:R-:W-:Y:S01]  /*1aad0*/  F2FP.PACK_AB R136, R239, R238 ;  /* 0x000000eeef88723e */ /* 0x000fe200000000ff */
[----:B------:R-:W-:Y:S01]  /*1aae0*/  FMUL.FTZ R9, R127, R137 ;  /* 0x000000897f097220 */ /* 0x000fe20000410000 */
[----:B------:R-:W-:Y:S01]  /*1aaf0*/  F2FP.PACK_AB R137, R182, R181 ;  /* 0x000000b5b689723e */ /* 0x000fe200000000ff */
[----:B------:R-:W-:Y:S01]  /*1ab00*/  FMUL.FTZ R119, R0, R119 ;  /* 0x0000007700777220 */ /* 0x000fe20000410000 */
[----:B------:R-:W1:Y:S01]  /*1ab10*/  LDSM.16.MT88.4 R20, [R213+0x100] ;  /* 0x00010000d514783b */ /* 0x000e620000004200 */
[----:B------:R2:W-:Y:S01]  /*1ab20*/  MUFU.EX2 R211, R28 ;  /* 0x0000001c00d37308 */ /* 0x0005e20000000800 */
[--C-:B------:R-:W-:Y:S02]  /*1ab30*/  FFMA.FTZ R91, R91, c[0x0][0x2d0], -R2.reuse ;  /* 0x0000b4005b5b7a23 */ /* 0x100fe40000010802 */
[C---:B----4-:R-:W-:Y:S01]  /*1ab40*/  FMUL.FTZ R6, R128.reuse, R134 ;  /* 0x0000008680067220 */ /* 0x050fe20000410000 */
[----:B------:R-:W-:Y:S01]  /*1ab50*/  F2FP.PACK_AB R134, R203, R251 ;  /* 0x000000fbcb86723e */ /* 0x000fe200000000ff */
[----:B------:R-:W-:Y:S01]  /*1ab60*/  FMUL.FTZ R7, R128, R135 ;  /* 0x0000008780077220 */ /* 0x000fe20000410000 */
[----:B------:R-:W-:Y:S01]  /*1ab70*/  F2FP.PACK_AB R135, R252, R250 ;  /* 0x000000fafc87723e */ /* 0x000fe200000000ff */
[----:B------:R-:W4:Y:S01]  /*1ab80*/  LDSM.16.MT88.4 R172, [R216+0x100] ;  /* 0x00010000d8ac783b */ /* 0x000f220000004200 */
[C---:B------:R-:W-:Y:S02]  /*1ab90*/  FMUL.FTZ R27, R0.reuse, R155 ;  /* 0x0000009b001b7220 */ /* 0x040fe40000410000 */
[----:B---3--:R-:W-:Y:S01]  /*1aba0*/  FMUL.FTZ R4, R129, R132 ;  /* 0x0000008481047220 */ /* 0x008fe20000410000 */
[----:B------:R-:W-:Y:S01]  /*1abb0*/  F2FP.PACK_AB R132, R249, R247 ;  /* 0x000000f7f984723e */ /* 0x000fe200000000ff */
[----:B------:R-:W-:Y:S01]  /*1abc0*/  FMUL.FTZ R5, R129, R133 ;  /* 0x0000008581057220 */ /* 0x000fe20000410000 */
[----:B------:R-:W-:Y:S01]  /*1abd0*/  F2FP.PACK_AB R133, R245, R242 ;  /* 0x000000f2f585723e */ /* 0x000fe200000000ff */
[----:B------:R-:W-:Y:S01]  /*1abe0*/  MUFU.EX2 R199, R40 ;  /* 0x0000002800c77308 */ /* 0x000fe20000000800 */
[----:B------:R-:W3:Y:S01]  /*1abf0*/  LDSM.16.MT88.4 R140, [R214+0x100] ;  /* 0x00010000d68c783b */ /* 0x000ee20000004200 */
[C---:B------:R-:W-:Y:S01]  /*1ac00*/  FMUL.FTZ R24, R127.reuse, R152 ;  /* 0x000000987f187220 */ /* 0x040fe20000410000 */
[----:B------:R-:W-:Y:S01]  /*1ac10*/  MOV R152, R203 ;  /* 0x000000cb00987202 */ /* 0x000fe20000000f00 */
[----:B------:R-:W-:Y:S01]  /*1ac20*/  FMUL.FTZ R10, R0, R138 ;  /* 0x0000008a000a7220 */ /* 0x000fe20000410000 */
[----:B------:R-:W-:Y:S01]  /*1ac30*/  F2FP.PACK_AB R138, R248, R246 ;  /* 0x000000f6f88a723e */ /* 0x000fe200000000ff */
[----:B------:R-:W-:Y:S01]  /*1ac40*/  FMUL.FTZ R11, R0, R139 ;  /* 0x0000008b000b7220 */ /* 0x000fe20000410000 */
[----:B------:R-:W-:Y:S01]  /*1ac50*/  F2FP.PACK_AB R139, R184, R183 ;  /* 0x000000b7b88b723e */ /* 0x000fe200000000ff */
[--C-:B------:R-:W-:Y:S01]  /*1ac60*/  FFMA.FTZ R94, R94, c[0x0][0x2d0], -R2.reuse ;  /* 0x0000b4005e5e7a23 */ /* 0x100fe20000010802 */
[----:B------:R-:W3:Y:S01]  /*1ac70*/  LDSM.16.MT88.4 R144, [R215+0x100] ;  /* 0x00010000d790783b */ /* 0x000ee20000004200 */
[----:B--2---:R-:W-:Y:S01]  /*1ac80*/  FMUL.FTZ R28, R127, R156 ;  /* 0x0000009c7f1c7220 */ /* 0x004fe20000410000 */
[----:B------:R-:W-:Y:S01]  /*1ac90*/  MUFU.EX2 R200, R41 ;  /* 0x0000002900c87308 */ /* 0x000fe20000000800 */
[----:B------:R-:W-:Y:S02]  /*1aca0*/  FFMA.FTZ R2, R95, c[0x0][0x2d0], -R2 ;  /* 0x0000b4005f027a23 */ /* 0x000fe40000010802 */
[--C-:B------:R-:W-:Y:S02]  /*1acb0*/  FFMA.FTZ R72, R72, c[0x0][0x2d0], -R131.reuse ;  /* 0x0000b40048487a23 */ /* 0x100fe40000010883 */
[--C-:B------:R-:W-:Y:S01]  /*1acc0*/  FFMA.FTZ R73, R73, c[0x0][0x2d0], -R131.reuse ;  /* 0x0000b40049497a23 */ /* 0x100fe20000010883 */
[----:B------:R-:W2:Y:S01]  /*1acd0*/  LDL.LU R153, [R1+0x24] ;  /* 0x0000240001997983 */ /* 0x000ea20000300800 */
[--C-:B------:R-:W-:Y:S02]  /*1ace0*/  FFMA.FTZ R76, R76, c[0x0][0x2d0], -R131.reuse ;  /* 0x0000b4004c4c7a23 */ /* 0x100fe40000010883 */
[--C-:B------:R-:W-:Y:S01]  /*1acf0*/  FFMA.FTZ R77, R77, c[0x0][0x2d0], -R131.reuse ;  /* 0x0000b4004d4d7a23 */ /* 0x100fe20000010883 */
[----:B------:R-:W2:Y:S01]  /*1ad00*/  LDL.LU R154, [R1+0x1c] ;  /* 0x00001c00019a7983 */ /* 0x000ea20000300800 */
[----:B------:R-:W-:Y:S01]  /*1ad10*/  MUFU.EX2 R197, R44 ;  /* 0x0000002c00c57308 */ /* 0x000fe20000000800 */
[--C-:B------:R-:W-:Y:S01]  /*1ad20*/  FFMA.FTZ R88, R88, c[0x0][0x2d0], -R131.reuse ;  /* 0x0000b40058587a23 */ /* 0x100fe20000010883 */
[-C--:B-1----:R-:W-:Y:S01]  /*1ad30*/  HMMA.16816.F32 R4, R132, R20.reuse, R4 ;  /* 0x000000148404723c */ /* 0x082fe20000001804 */
[----:B------:R-:W2:Y:S04]  /*1ad40*/  LDL.LU R155, [R1+0x18] ;  /* 0x00001800019b7983 */ /* 0x000ea80000300800 */
[----:B------:R-:W2:Y:S01]  /*1ad50*/  LDL.LU R156, [R1+0x14] ;  /* 0x00001400019c7983 */ /* 0x000ea20000300800 */
[----:B------:R-:W-:Y:S02]  /*1ad60*/  FFMA.FTZ R89, R89, c[0x0][0x2d0], -R131 ;  /* 0x0000b40059597a23 */ /* 0x000fe40000010883 */
[----:B------:R-:W-:Y:S01]  /*1ad70*/  MUFU.EX2 R198, R45 ;  /* 0x0000002d00c67308 */ /* 0x000fe20000000800 */
[C---:B------:R-:W-:Y:S01]  /*1ad80*/  HMMA.16816.F32 R8, R136.reuse, R20, R8 ;  /* 0x000000148808723c */ /* 0x040fe20000001808 */
[----:B------:R-:W0:Y:S03]  /*1ad90*/  LDGDEPBAR ;  /* 0x00000000000079af */ /* 0x000e260000000000 */
[----:B------:R-:W-:Y:S03]  /*1ada0*/  MOV R131, R3 ;  /* 0x0000000300837202 */ /* 0x000fe60000000f00 */
[C---:B------:R-:W-:Y:S01]  /*1adb0*/  FMUL.FTZ R20, R129.reuse, R148 ;  /* 0x0000009481147220 */ /* 0x040fe20000410000 */
[-C--:B------:R-:W-:Y:S01]  /*1adc0*/  HMMA.16816.F32 R12, R136, R22.reuse, R12 ;  /* 0x00000016880c723c */ /* 0x080fe2000000180c */
[----:B------:R1:W1:Y:S03]  /*1add0*/  MUFU.EX2 R233, R29 ;  /* 0x0000001d00e97308 */ /* 0x0002660000000800 */
[----:B------:R-:W-:Y:S04]  /*1ade0*/  FMUL.FTZ R21, R129, R149 ;  /* 0x0000009581157220 */ /* 0x000fe80000410000 */
[C---:B------:R-:W-:Y:S03]  /*1adf0*/  HMMA.16816.F32 R16, R132.reuse, R22, R16 ;  /* 0x000000168410723c */ /* 0x040fe60000001810 */
[----:B------:R3:W-:Y:S04]  /*1ae00*/  MUFU.EX2 R177, R30 ;  /* 0x0000001e00b17308 */ /* 0x0007e80000000800 */
[C---:B------:R-:W-:Y:S02]  /*1ae10*/  FMUL.FTZ R22, R128.reuse, R150 ;  /* 0x0000009680167220 */ /* 0x040fe40000410000 */
[----:B------:R-:W-:Y:S02]  /*1ae20*/  FMUL.FTZ R23, R128, R151 ;  /* 0x0000009780177220 */ /* 0x000fe40000410000 */
[----:B------:R-:W-:Y:S02]  /*1ae30*/  LDSM.16.MT88.4 R148, [R214+0x900] ;  /* 0x00090000d694783b */ /* 0x000fe40000004200 */
[----:B------:R3:W-:Y:S03]  /*1ae40*/  MUFU.EX2 R178, R31 ;  /* 0x0000001f00b27308 */ /* 0x0007e60000000800 */
[-C--:B----4-:R-:W-:Y:S03]  /*1ae50*/  HMMA.16816.F32 R20, R132, R172.reuse, R20 ;  /* 0x000000ac8414723c */ /* 0x090fe60000001814 */
[----:B-1----:R-:W-:Y:S02]  /*1ae60*/  FMUL.FTZ R29, R127, R157 ;  /* 0x0000009d7f1d7220 */ /* 0x002fe40000410000 */
[----:B------:R-:W4:Y:S02]  /*1ae70*/  LDL R157, [R1] ;  /* 0x00000000019d7983 */ /* 0x000f240000100800 */
[----:B------:R1:W-:Y:S01]  /*1ae80*/  MUFU.EX2 R234, R34 ;  /* 0x0000002200ea7308 */ /* 0x0003e20000000800 */
[C---:B------:R-:W-:Y:S04]  /*1ae90*/  HMMA.16816.F32 R24, R136.reuse, R172, R24 ;  /* 0x000000ac8818723c */ /* 0x040fe80000001818 */
[C---:B---3--:R-:W-:Y:S05]  /*1aea0*/  FMUL.FTZ R30, R0.reuse, R158 ;  /* 0x0000009e001e7220 */ /* 0x048fea0000410000 */
[----:B------:R3:W3:Y:S03]  /*1aeb0*/  MUFU.EX2 R235, R35 ;  /* 0x0000002300eb7308 */ /* 0x0006e60000000800 */
[----:B------:R-:W-:Y:S07]  /*1aec0*/  FMUL.FTZ R31, R0, R159 ;  /* 0x0000009f001f7220 */ /* 0x000fee0000410000 */
[----:B------:R-:W-:Y:S01]  /*1aed0*/  MUFU.EX2 R172, R46 ;  /* 0x0000002e00ac7308 */ /* 0x000fe20000000800 */
[-C--:B------:R-:W-:Y:S03]  /*1aee0*/  HMMA.16816.F32 R28, R136, R174.reuse, R28 ;  /* 0x000000ae881c723c */ /* 0x080fe6000000181c */
[C---:B-1----:R-:W-:Y:S06]  /*1aef0*/  FMUL.FTZ R34, R128.reuse, R162 ;  /* 0x000000a280227220 */ /* 0x042fec0000410000 */
[----:B------:R1:W-:Y:S03]  /*1af00*/  MUFU.EX2 R208, R36 ;  /* 0x0000002400d07308 */ /* 0x0003e60000000800 */
[C---:B---3--:R-:W-:Y:S02]  /*1af10*/  FMUL.FTZ R35, R128.reuse, R163 ;  /* 0x000000a380237220 */ /* 0x048fe40000410000 */
[----:B------:R-:W-:Y:S05]  /*1af20*/  LDSM.16.MT88.4 R160, [R216+0x2900] ;  /* 0x00290000d8a0783b */ /* 0x000fea0000004200 */
[----:B------:R3:W-:Y:S01]  /*1af30*/  MUFU.EX2 R173, R47 ;  /* 0x0000002f00ad7308 */ /* 0x0007e20000000800 */
[C---:B------:R-:W-:Y:S08]  /*1af40*/  HMMA.16816.F32 R32, R132.reuse, R174, R32 ;  /* 0x000000ae8420723c */ /* 0x040ff00000001820 */
[-C--:B------:R-:W-:Y:S01]  /*1af50*/  HMMA.16816.F32 R100, R132, R140.reuse, R100 ;  /* 0x0000008c8464723c */ /* 0x080fe20000001864 */
[----:B------:R3:W2:Y:S03]  /*1af60*/  MUFU.EX2 R207, R37 ;  /* 0x0000002500cf7308 */ /* 0x0006a60000000800 */
[C---:B-1----:R-:W-:Y:S04]  /*1af70*/  FMUL.FTZ R36, R129.reuse, R164 ;  /* 0x000000a481247220 */ /* 0x042fe80000410000 */
[C---:B------:R-:W-:Y:S03]  /*1af80*/  HMMA.16816.F32 R104, R136.reuse, R140, R104 ;  /* 0x0000008c8868723c */ /* 0x040fe60000001868 */
[----:B------:R1:W-:Y:S01]  /*1af90*/  MUFU.EX2 R204, R38 ;  /* 0x0000002600cc7308 */ /* 0x0003e20000000800 */
[----:B---3--:R-:W-:Y:S04]  /*1afa0*/  LDSM.16.MT88.4 R44, [R213+0x1100] ;  /* 0x00110000d52c783b */ /* 0x008fe80000004200 */
[-C--:B------:R-:W-:Y:S05]  /*1afb0*/  HMMA.16816.F32 R108, R136, R142.reuse, R108 ;  /* 0x0000008e886c723c */ /* 0x080fea000000186c */
[----:B------:R3:W2:Y:S03]  /*1afc0*/  MUFU.EX2 R203, R39 ;  /* 0x0000002700cb7308 */ /* 0x0006a60000000800 */
[C---:B------:R-:W-:Y:S01]  /*1afd0*/  HMMA.16816.F32 R112, R132.reuse, R142, R112 ;  /* 0x0000008e8470723c */ /* 0x040fe20000001870 */
[----:B------:R-:W3:Y:S03]  /*1afe0*/  LDSM.16.MT88.4 R140, [R213+0x900] ;  /* 0x00090000d58c783b */ /* 0x000ee60000004200 */
[----:B------:R-:W-:Y:S03]  /*1aff0*/  FMUL.FTZ R37, R129, R165 ;  /* 0x000000a581257220 */ /* 0x000fe60000410000 */
[----:B------:R3:W-:Y:S01]  /*1b000*/  MUFU.EX2 R206, R48 ;  /* 0x0000003000ce7308 */ /* 0x0007e20000000800 */
[C---:B-1----:R-:W-:Y:S09]  /*1b010*/  FMUL.FTZ R38, R128.reuse, R166 ;  /* 0x000000a680267220 */ /* 0x042ff20000410000 */
[----:B------:R1:W-:Y:S01]  /*1b020*/  MUFU.EX2 R205, R49 ;  /* 0x0000003100cd7308 */ /* 0x0003e20000000800 */
[----:B---3--:R-:W-:Y:S09]  /*1b030*/  FMUL.FTZ R39, R128, R167 ;  /* 0x000000a780277220 */ /* 0x008ff20000410000 */
[----:B------:R3:W-:Y:S01]  /*1b040*/  MUFU.EX2 R202, R50 ;  /* 0x0000003200ca7308 */ /* 0x0007e20000000800 */
[-C--:B------:R-:W-:Y:S03]  /*1b050*/  HMMA.16816.F32 R36, R132, R144.reuse, R36 ;  /* 0x000000908424723c */ /* 0x080fe60000001824 */
[C---:B------:R-:W-:Y:S05]  /*1b060*/  FMUL.FTZ R48, R127.reuse, R168 ;  /* 0x000000a87f307220 */ /* 0x040fea0000410000 */
[C---:B------:R-:W-:Y:S01]  /*1b070*/  HMMA.16816.F32 R116, R136.reuse, R144, R116 ;  /* 0x000000908874723c */ /* 0x040fe20000001874 */
[----:B------:R3:W-:Y:S03]  /*1b080*/  MUFU.EX2 R201, R51 ;  /* 0x0000003300c97308 */ /* 0x0007e60000000800 */
[----:B-1----:R-:W-:Y:S07]  /*1b090*/  FMUL.FTZ R49, R127, R169 ;  /* 0x000000a97f317220 */ /* 0x002fee0000410000 */
[----:B------:R-:W-:Y:S01]  /*1b0a0*/  MUFU.EX2 R174, R42 ;  /* 0x0000002a00ae7308 */ /* 0x000fe20000000800 */
[C---:B---3--:R-:W-:Y:S09]  /*1b0b0*/  FMUL.FTZ R50, R0.reuse, R170 ;  /* 0x000000aa00327220 */ /* 0x048ff20000410000 */
[----:B------:R1:W3:Y:S01]  /*1b0c0*/  MUFU.EX2 R175, R43 ;  /* 0x0000002b00af7308 */ /* 0x0002e20000000800 */
[----:B------:R-:W-:Y:S09]  /*1b0d0*/  FMUL.FTZ R51, R0, R171 ;  /* 0x000000ab00337220 */ /* 0x000ff20000410000 */
[----:B------:R-:W-:Y:S01]  /*1b0e0*/  MUFU.EX2 R193, R64 ;  /* 0x0000004000c17308 */ /* 0x000fe20000000800 */
[-C--:B------:R-:W-:Y:S07]  /*1b0f0*/  HMMA.16816.F32 R48, R136, R146.reuse, R48 ;  /* 0x000000928830723c */ /* 0x080fee0000001830 */
[----:B------:R-:W-:Y:S01]  /*1b100*/  F2FP.PACK_AB R136, R210, R209 ;  /* 0x000000d1d288723e */ /* 0x000fe200000000ff */
[----:B------:R-:W-:Y:S01]  /*1b110*/  HMMA.16816.F32 R120, R132, R146, R120 ;  /* 0x000000928478723c */ /* 0x000fe20000001878 */
[----:B------:R-:W3:Y:S01]  /*1b120*/  LDSM.16.MT88.4 R144, [R216+0x900] ;  /* 0x00090000d890783b */ /* 0x000ee20000004200 */
[----:B------:R-:W-:Y:S02]  /*1b130*/  MUFU.EX2 R194, R65 ;  /* 0x0000004100c27308 */ /* 0x000fe40000000800 */
[----:B------:R-:W-:Y:S02]  /*1b140*/  F2FP.PACK_AB R138, R233, R211 ;  /* 0x000000d3e98a723e */ /* 0x000fe400000000ff */
[----:B------:R-:W-:Y:S02]  /*1b150*/  F2FP.PACK_AB R137, R179, R180 ;  /* 0x000000b4b389723e */ /* 0x000fe400000000ff */
[----:B------:R-:W-:Y:S01]  /*1b160*/  F2FP.PACK_AB R132, R243, R244 ;  /* 0x000000f4f384723e */ /* 0x000fe200000000ff */
[----:B-1----:R-:W1:Y:S03]  /*1b170*/  LDSM.16.MT88.4 R40, [R215+0x900] ;  /* 0x00090000d728783b */ /* 0x002e660000004200 */
[----:B------:R-:W-:Y:S01]  /*1b180*/  F2FP.PACK_AB R134, R240, R241 ;  /* 0x000000f1f086723e */ /* 0x000fe200000000ff */
[----:B------:R-:W-:Y:S01]  /*1b190*/  MUFU.EX2 R190, R66 ;  /* 0x0000004200be7308 */ /* 0x000fe20000000800 */
[----:B------:R-:W-:Y:S02]  /*1b1a0*/  F2FP.PACK_AB R133, R236, R237 ;  /* 0x000000edec85723e */ /* 0x000fe400000000ff */
[----:B------:R-:W-:Y:S02]  /*1b1b0*/  F2FP.PACK_AB R135, R235, R234 ;  /* 0x000000eaeb87723e */ /* 0x000fe400000000ff */
[----:B------:R-:W-:Y:S05]  /*1b1c0*/  F2FP.PACK_AB R139, R178, R177 ;  /* 0x000000b1b28b723e */ /* 0x000fea00000000ff */
[-C--:B------:R-:W-:Y:S01]  /*1b1d0*/  HMMA.16816.F32 R4, R132, R140.reuse, R4 ;  /* 0x0000008c8404723c */ /* 0x080fe20000001804 */
[----:B------:R3:W-:Y:S07]  /*1b1e0*/  MUFU.EX2 R189, R67 ;  /* 0x0000004300bd7308 */ /* 0x0007ee0000000800 */
[C---:B------:R-:W-:Y:S03]  /*1b1f0*/  HMMA.16816.F32 R8, R136.reuse, R140, R8 ;  /* 0x0000008c8808723c */ /* 0x040fe60000001808 */
[----:B------:R-:W-:Y:S05]  /*1b200*/  MUFU.EX2 R188, R56 ;  /* 0x0000003800bc7308 */ /* 0x000fea0000000800 */
[-C--:B------:R-:W-:Y:S05]  /*1b210*/  HMMA.16816.F32 R12, R136, R142.reuse, R12 ;  /* 0x0000008e880c723c */ /* 0x080fea000000180c */
[----:B------:R-:W1:Y:S03]  /*1b220*/  MUFU.EX2 R186, R57 ;  /* 0x0000003900ba7308 */ /* 0x000e660000000800 */
[C---:B------:R-:W-:Y:S01]  /*1b230*/  HMMA.16816.F32 R16, R132.reuse, R142, R16 ;  /* 0x0000008e8410723c */ /* 0x040fe20000001810 */
[----:B---3--:R-:W3:Y:S06]  /*1b240*/  LDSM.16.MT88.4 R64, [R216+0x1100] ;  /* 0x00110000d840783b */ /* 0x008eec0000004200 */
[----:B------:R-:W-:Y:S01]  /*1b250*/  MUFU.EX2 R167, R58 ;  /* 0x0000003a00a77308 */ /* 0x000fe20000000800 */
[-C--:B------:R-:W-:Y:S08]  /*1b260*/  HMMA.16816.F32 R20, R132, R144.reuse, R20 ;  /* 0x000000908414723c */ /* 0x080ff00000001814 */
[C---:B------:R-:W-:Y:S01]  /*1b270*/  HMMA.16816.F32 R24, R136.reuse, R144, R24 ;  /* 0x000000908818723c */ /* 0x040fe20000001818 */
[----:B------:R1:W1:Y:S07]  /*1b280*/  MUFU.EX2 R165, R59 ;  /* 0x0000003b00a57308 */ /* 0x00026e0000000800 */
[-C--:B------:R-:W-:Y:S03]  /*1b290*/  HMMA.16816.F32 R28, R136, R146.reuse, R28 ;  /* 0x00000092881c723c */ /* 0x080fe6000000181c */
[----:B------:R-:W-:Y:S05]  /*1b2a0*/  MUFU.EX2 R187, R60 ;  /* 0x0000003c00bb7308 */ /* 0x000fea0000000800 */
[C---:B------:R-:W-:Y:S01]  /*1b2b0*/  HMMA.16816.F32 R32, R132.reuse, R146, R32 ;  /* 0x000000928420723c */ /* 0x040fe20000001820 */
[----:B------:R-:W-:Y:S04]  /*1b2c0*/  LDSM.16.MT88.4 R144, [R213+0x2900] ;  /* 0x00290000d590783b */ /* 0x000fe80000004200 */
[----:B------:R-:W-:Y:S03]  /*1b2d0*/  MUFU.EX2 R185, R61 ;  /* 0x0000003d00b97308 */ /* 0x000fe60000000800 */
[-C--:B------:R-:W-:Y:S01]  /*1b2e0*/  HMMA.16816.F32 R100, R132, R148.reuse, R100 ;  /* 0x000000948464723c */ /* 0x080fe20000001864 */
[----:B-1----:R-:W-:Y:S06]  /*1b2f0*/  LDSM.16.MT88.4 R56, [R213+0x1900] ;  /* 0x00190000d538783b */ /* 0x002fec0000004200 */
[----:B------:R-:W-:Y:S01]  /*1b300*/  MUFU.EX2 R166, R62 ;  /* 0x0000003e00a67308 */ /* 0x000fe20000000800 */
[C---:B------:R-:W-:Y:S04]  /*1b310*/  HMMA.16816.F32 R104, R136.reuse, R148, R104 ;  /* 0x000000948868723c */ /* 0x040fe80000001868 */
[----:B--2---:R-:W-:Y:S02]  /*1b320*/  FFMA.FTZ R0, R0, R153, R181 ;  /* 0x0000009900007223 */ /* 0x004fe400000100b5 */
[----:B------:R-:W-:Y:S02]  /*1b330*/  FFMA.FTZ R127, R127, R154, R238 ;  /* 0x0000009a7f7f7223 */ /* 0x000fe400000100ee */
[-C--:B------:R-:W-:Y:S01]  /*1b340*/  HMMA.16816.F32 R108, R136, R150.reuse, R108 ;  /* 0x00000096886c723c */ /* 0x080fe2000000186c */
[----:B------:R1:W-:Y:S03]  /*1b350*/  MUFU.EX2 R164, R63 ;  /* 0x0000003f00a47308 */ /* 0x0003e60000000800 */
[----:B------:R-:W-:Y:S02]  /*1b360*/  FADD.FTZ R0, R182, R0 ;  /* 0x00000000b6007221 */ /* 0x000fe40000010000 */
[----:B------:R-:W-:Y:S02]  /*1b370*/  FFMA.FTZ R128, R128, R155, R242 ;  /* 0x0000009b80807223 */ /* 0x000fe400000100f2 */
[C---:B------:R-:W-:Y:S03]  /*1b380*/  HMMA.16816.F32 R112, R132.reuse, R150, R112 ;  /* 0x000000968470723c */ /* 0x040fe60000001870 */
[----:B------:R2:W-:Y:S01]  /*1b390*/  MUFU.EX2 R195, R52 ;  /* 0x0000003400c37308 */ /* 0x0005e20000000800 */
[----:B------:R-:W-:Y:S02]  /*1b3a0*/  FADD.FTZ R0, R183, R0 ;  /* 0x00000000b7007221 */ /* 0x000fe40000010000 */
[----:B------:R-:W-:Y:S02]  /*1b3b0*/  FFMA.FTZ R129, R129, R156, R247 ;  /* 0x0000009c81817223 */ /* 0x000fe400000100f7 */
[-C--:B------:R-:W-:Y:S05]  /*1b3c0*/  HMMA.16816.F32 R36, R132, R40.reuse, R36 ;  /* 0x000000288424723c */ /* 0x080fea0000001824 */
[----:B------:R3:W3:Y:S03]  /*1b3d0*/  MUFU.EX2 R196, R53 ;  /* 0x0000003500c47308 */ /* 0x0006e60000000800 */
[C---:B------:R-:W-:Y:S01]  /*1b3e0*/  HMMA.16816.F32 R116, R136.reuse, R40, R116 ;  /* 0x000000288874723c */ /* 0x040fe20000001874 */
[----:B-1----:R-:W-:Y:S06]  /*1b3f0*/  LDSM.16.MT88.4 R60, [R214+0x1900] ;  /* 0x00190000d63c783b */ /* 0x002fec0000004200 */
[----:B------:R1:W-:Y:S01]  /*1b400*/  MUFU.EX2 R192, R54 ;  /* 0x0000003600c07308 */ /* 0x0003e20000000800 */
[-C--:B------:R-:W-:Y:S04]  /*1b410*/  HMMA.16816.F32 R48, R136, R42.reuse, R48 ;  /* 0x0000002a8830723c */ /* 0x080fe80000001830 */
[----:B--2---:R-:W-:Y:S02]  /*1b420*/  F2FP.PACK_AB R52, R200, R199 ;  /* 0x000000c7c834723e */ /* 0x004fe400000000ff */
[----:B------:R-:W-:Y:S02]  /*1b430*/  F2FP.PACK_AB R40, R207, R208 ;  /* 0x000000d0cf28723e */ /* 0x000fe400000000ff */
[----:B------:R-:W-:Y:S01]  /*1b440*/  HMMA.16816.F32 R120, R132, R42, R120 ;  /* 0x0000002a8478723c */ /* 0x000fe20000001878 */
[----:B------:R2:W2:Y:S01]  /*1b450*/  MUFU.EX2 R191, R55 ;  /* 0x0000003700bf7308 */ /* 0x0004a20000000800 */
[----:B------:R-:W2:Y:S02]  /*1b460*/  LDSM.16.MT88.4 R132, [R214+0x1100] ;  /* 0x00110000d684783b */ /* 0x000ea40000004200 */
[----:B------:R-:W-:Y:S02]  /*1b470*/  F2FP.PACK_AB R41, R203, R204 ;  /* 0x000000cccb29723e */ /* 0x000fe400000000ff */
[----:B---3--:R-:W-:Y:S02]  /*1b480*/  F2FP.PACK_AB R53, R175, R174 ;  /* 0x000000aeaf35723e */ /* 0x008fe400000000ff */
[----:B------:R-:W-:Y:S02]  /*1b490*/  F2FP.PACK_AB R42, R205, R206 ;  /* 0x000000cecd2a723e */ /* 0x000fe400000000ff */
[----:B----4-:R-:W-:Y:S01]  /*1b4a0*/  ISETP.GT.AND P0, PT, R232, R157, PT ;  /* 0x0000009de800720c */ /* 0x010fe20003f04270 */
[----:B------:R-:W-:Y:S01]  /*1b4b0*/  MUFU.EX2 R97, R97 ;  /* 0x0000006100617308 */ /* 0x000fe20000000800 */
[----:B------:R-:W-:Y:S02]  /*1b4c0*/  F2FP.PACK_AB R43, R201, R202 ;  /* 0x000000cac92b723e */ /* 0x000fe400000000ff */
[----:B------:R-:W-:Y:S02]  /*1b4d0*/  MOV R232, R230 ;  /* 0x000000e600e87202 */ /* 0x000fe40000000f00 */
[----:B-1----:R-:W-:Y:S03]  /*1b4e0*/  F2FP.PACK_AB R54, R198, R197 ;  /* 0x000000c5c636723e */ /* 0x002fe600000000ff */
[-C--:B------:R-:W-:Y:S02]  /*1b4f0*/  HMMA.16816.F32 R4, R40, R44.reuse, R4 ;  /* 0x0000002c2804723c */ /* 0x080fe40000001804 */
[----:B------:R-:W-:Y:S03]  /*1b500*/  MUFU.EX2 R99, R99 ;  /* 0x0000006300637308 */ /* 0x000fe60000000800 */
[----:B--2---:R-:W-:Y:S07]  /*1b510*/  F2FP.PACK_AB R55, R173, R172 ;  /* 0x000000acad37723e */ /* 0x004fee00000000ff */
        /* <DEDUP_REMOVED lines=10> */
[----:B------:R-:W-:Y:S01]  /*1b5c0*/  MUFU.EX2 R81, R81 ;  /* 0x0000005100517308 */ /* 0x000fe20000000800 */
[-C--:B------:R-:W-:Y:S08]  /*1b5d0*/  HMMA.16816.F32 R28, R52, R66.reuse, R28 ;  /* 0x00000042341c723c */ /* 0x080ff0000000181c */
[C---:B------:R-:W-:Y:S01]  /*1b5e0*/  HMMA.16816.F32 R32, R40.reuse, R66, R32 ;  /* 0x000000422820723c */ /* 0x040fe20000001820 */
[----:B------:R-:W-:Y:S01]  /*1b5f0*/  LDSM.16.MT88.4 R64, [R214+0x2100] ;  /* 0x00210000d640783b */ /* 0x000fe20000004200 */
        /* <DEDUP_REMOVED lines=15> */
[----:B------:R-:W-:Y:S03]  /*1b6f0*/  F2FP.PACK_AB R45, R165, R167 ;  /* 0x000000a7a52d723e */ /* 0x000fe600000000ff */
        /* <DEDUP_REMOVED lines=8> */
[----:B------:R-:W-:Y:S02]  /*1b780*/  F2FP.PACK_AB R47, R164, R166 ;  /* 0x000000a6a42f723e */ /* 0x000fe400000000ff */
[----:B------:R-:W-:Y:S01]  /*1b790*/  MUFU.EX2 R87, R87 ;  /* 0x0000005700577308 */ /* 0x000fe20000000800 */
[-C--:B------:R-:W-:Y:S08]  /*1b7a0*/  HMMA.16816.F32 R4, R40, R56.reuse, R4 ;  /* 0x000000382804723c */ /* 0x080ff00000001804 */
[C---:B------:R-:W-:Y:S01]  /*1b7b0*/  HMMA.16816.F32 R8, R44.reuse, R56, R8 ;  /* 0x000000382c08723c */ /* 0x040fe20000001808 */
[----:B------:R-:W-:Y:S07]  /*1b7c0*/  MUFU.EX2 R98, R98 ;  /* 0x0000006200627308 */ /* 0x000fee0000000800 */
[-C--:B------:R-:W-:Y:S03]  /*1b7d0*/  HMMA.16816.F32 R12, R44, R58.reuse, R12 ;  /* 0x0000003a2c0c723c */ /* 0x080fe6000000180c */
[----:B------:R-:W2:Y:S05]  /*1b7e0*/  MUFU.EX2 R92, R92 ;  /* 0x0000005c005c7308 */ /* 0x000eaa0000000800 */
[C---:B------:R-:W-:Y:S01]  /*1b7f0*/  HMMA.16816.F32 R16, R40.reuse, R58, R16 ;  /* 0x0000003a2810723c */ /* 0x040fe20000001810 */
[----:B------:R-:W3:Y:S04]  /*1b800*/  LDSM.16.MT88.4 R56, [R215+0x1900] ;  /* 0x00190000d738783b */ /* 0x000ee80000004200 */
[----:B------:R-:W-:Y:S03]  /*1b810*/  MUFU.EX2 R91, R91 ;  /* 0x0000005b005b7308 */ /* 0x000fe60000000800 */
[-C--:B-1----:R-:W-:Y:S07]  /*1b820*/  HMMA.16816.F32 R20, R40, R52.reuse, R20 ;  /* 0x000000342814723c */ /* 0x082fee0000001814 */
[----:B------:R-:W-:Y:S01]  /*1b830*/  MUFU.EX2 R94, R94 ;  /* 0x0000005e005e7308 */ /* 0x000fe20000000800 */
[C---:B------:R-:W-:Y:S04]  /*1b840*/  HMMA.16816.F32 R24, R44.reuse, R52, R24 ;  /* 0x000000342c18723c */ /* 0x040fe80000001818 */
[----:B--2---:R-:W-:Y:S04]  /*1b850*/  F2FP.PACK_AB R170, R93, R92 ;  /* 0x0000005c5daa723e */ /* 0x004fe800000000ff */
[-C--:B------:R-:W-:Y:S01]  /*1b860*/  HMMA.16816.F32 R28, R44, R54.reuse, R28 ;  /* 0x000000362c1c723c */ /* 0x080fe2000000181c */
[----:B------:R-:W-:Y:S07]  /*1b870*/  MUFU.EX2 R72, R72 ;  /* 0x0000004800487308 */ /* 0x000fee0000000800 */
[C---:B------:R-:W-:Y:S01]  /*1b880*/  HMMA.16816.F32 R32, R40.reuse, R54, R32 ;  /* 0x000000362820723c */ /* 0x040fe20000001820 */
[----:B------:R-:W1:Y:S02]  /*1b890*/  LDSM.16.MT88.4 R52, [R213+0x2100] ;  /* 0x00210000d534783b */ /* 0x000e640000004200 */
[----:B------:R-:W2:Y:S05]  /*1b8a0*/  MUFU.EX2 R73, R73 ;  /* 0x0000004900497308 */ /* 0x000eaa0000000800 */
[-C--:B------:R-:W-:Y:S05]  /*1b8b0*/  HMMA.16816.F32 R100, R40, R60.reuse, R100 ;  /* 0x0000003c2864723c */ /* 0x080fea0000001864 */
[----:B------:R-:W-:Y:S03]  /*1b8c0*/  MUFU.EX2 R76, R76 ;  /* 0x0000004c004c7308 */ /* 0x000fe60000000800 */
[C---:B------:R-:W-:Y:S07]  /*1b8d0*/  HMMA.16816.F32 R104, R44.reuse, R60, R104 ;  /* 0x0000003c2c68723c */ /* 0x040fee0000001868 */
[----:B------:R-:W4:Y:S01]  /*1b8e0*/  MUFU.EX2 R77, R77 ;  /* 0x0000004d004d7308 */ /* 0x000f220000000800 */
[-C--:B------:R-:W-:Y:S08]  /*1b8f0*/  HMMA.16816.F32 R108, R44, R62.reuse, R108 ;  /* 0x0000003e2c6c723c */ /* 0x080ff0000000186c */
[C---:B------:R-:W-:Y:S01]  /*1b900*/  HMMA.16816.F32 R112, R40.reuse, R62, R112 ;  /* 0x0000003e2870723c */ /* 0x040fe20000001870 */
[----:B------:R-:W1:Y:S01]  /*1b910*/  LDSM.16.MT88.4 R60, [R216+0x2100] ;  /* 0x00210000d83c783b */ /* 0x000e620000004200 */
[----:B------:R-:W-:Y:S06]  /*1b920*/  MUFU.EX2 R74, R74 ;  /* 0x0000004a004a7308 */ /* 0x000fec0000000800 */
[-C--:B---3--:R-:W-:Y:S04]  /*1b930*/  HMMA.16816.F32 R36, R40, R56.reuse, R36 ;  /* 0x000000382824723c */ /* 0x088fe80000001824 */
[----:B------:R-:W3:Y:S04]  /*1b940*/  MUFU.EX2 R75, R75 ;  /* 0x0000004b004b7308 */ /* 0x000ee80000000800 */
[C---:B------:R-:W-:Y:S06]  /*1b950*/  HMMA.16816.F32 R116, R44.reuse, R56, R116 ;  /* 0x000000382c74723c */ /* 0x040fec0000001874 */
[----:B------:R-:W-:Y:S02]  /*1b960*/  MUFU.EX2 R78, R78 ;  /* 0x0000004e004e7308 */ /* 0x000fe40000000800 */
[-C--:B------:R-:W-:Y:S07]  /*1b970*/  HMMA.16816.F32 R48, R44, R58.reuse, R48 ;  /* 0x0000003a2c30723c */ /* 0x080fee0000001830 */
[----:B--2---:R-:W-:Y:S01]  /*1b980*/  F2FP.PACK_AB R44, R73, R72 ;  /* 0x00000048492c723e */ /* 0x004fe200000000ff */
[----:B------:R-:W-:Y:S01]  /*1b990*/  HMMA.16816.F32 R120, R40, R58, R120 ;  /* 0x0000003a2878723c */ /* 0x000fe20000001878 */
[----:B------:R-:W2:Y:S01]  /*1b9a0*/  MUFU.EX2 R79, R79 ;  /* 0x0000004f004f7308 */ /* 0x000ea20000000800 */
[----:B------:R-:W2:Y:S02]  /*1b9b0*/  LDSM.16.MT88.4 R56, [R215+0x2100] ;  /* 0x00210000d738783b */ /* 0x000ea40000004200 */
[----:B----4-:R-:W-:Y:S02]  /*1b9c0*/  F2FP.PACK_AB R46, R77, R76 ;  /* 0x0000004c4d2e723e */ /* 0x010fe400000000ff */
[----:B---3--:R-:W-:Y:S02]  /*1b9d0*/  F2FP.PACK_AB R45, R75, R74 ;  /* 0x0000004a4b2d723e */ /* 0x008fe400000000ff */
[----:B------:R-:W-:Y:S03]  /*1b9e0*/  F2FP.PACK_AB R40, R69, R68 ;  /* 0x000000444528723e */ /* 0x000fe600000000ff */
[----:B------:R-:W-:Y:S01]  /*1b9f0*/  MUFU.EX2 R88, R88 ;  /* 0x0000005800587308 */ /* 0x000fe20000000800 */
[----:B------:R-:W-:Y:S02]  /*1ba00*/  F2FP.PACK_AB R42, R81, R80 ;  /* 0x00000050512a723e */ /* 0x000fe400000000ff */
[----:B------:R-:W-:Y:S02]  /*1ba10*/  F2FP.PACK_AB R41, R71, R70 ;  /* 0x000000464729723e */ /* 0x000fe400000000ff */
[----:B------:R-:W-:Y:S05]  /*1ba20*/  F2FP.PACK_AB R43, R83, R82 ;  /* 0x00000052532b723e */ /* 0x000fea00000000ff */
[----:B------:R-:W3:Y:S02]  /*1ba30*/  MUFU.EX2 R89, R89 ;  /* 0x0000005900597308 */ /* 0x000ee40000000800 */
[-C--:B-1----:R-:W-:Y:S03]  /*1ba40*/  HMMA.16816.F32 R4, R40, R52.reuse, R4 ;  /* 0x000000342804723c */ /* 0x082fe60000001804 */
[----:B--2---:R-:W-:Y:S05]  /*1ba50*/  F2FP.PACK_AB R47, R79, R78 ;  /* 0x0000004e4f2f723e */ /* 0x004fea00000000ff */
[----:B------:R-:W1:Y:S02]  /*1ba60*/  MUFU.EX2 R90, R90 ;  /* 0x0000005a005a7308 */ /* 0x000e640000000800 */
[C---:B------:R-:W-:Y:S08]  /*1ba70*/  HMMA.16816.F32 R8, R44.reuse, R52, R8 ;  /* 0x000000342c08723c */ /* 0x040ff00000001808 */
[-C--:B------:R-:W-:Y:S01]  /*1ba80*/  HMMA.16816.F32 R12, R44, R54.reuse, R12 ;  /* 0x000000362c0c723c */ /* 0x080fe2000000180c */
[----:B------:R-:W2:Y:S03]  /*1ba90*/  MUFU.EX2 R52, R2 ;  /* 0x0000000200347308 */ /* 0x000ea60000000800 */
[----:B---3--:R-:W-:Y:S04]  /*1baa0*/  F2FP.PACK_AB R168, R89, R88 ;  /* 0x0000005859a8723e */ /* 0x008fe800000000ff */
[C---:B------:R-:W-:Y:S04]  /*1bab0*/  HMMA.16816.F32 R16, R40.reuse, R54, R16 ;  /* 0x000000362810723c */ /* 0x040fe80000001810 */
[----:B-1----:R-:W-:Y:S04]  /*1bac0*/  F2FP.PACK_AB R169, R91, R90 ;  /* 0x0000005a5ba9723e */ /* 0x002fe800000000ff */
[-C--:B------:R-:W-:Y:S08]  /*1bad0*/  HMMA.16816.F32 R20, R40, R60.reuse, R20 ;  /* 0x0000003c2814723c */ /* 0x080ff00000001814 */
[C---:B------:R-:W-:Y:S04]  /*1bae0*/  HMMA.16816.F32 R24, R44.reuse, R60, R24 ;  /* 0x0000003c2c18723c */ /* 0x040fe80000001818 */
[----:B--2---:R-:W-:Y:S01]  /*1baf0*/  F2FP.PACK_AB R171, R52, R94 ;  /* 0x0000005e34ab723e */ /* 0x004fe200000000ff */
[----:B------:R-:W-:Y:S01]  /*1bb00*/  FADD.FTZ R2, R239, R127 ;  /* 0x0000007fef027221 */ /* 0x000fe20000010000 */
[----:B------:R-:W-:Y:S02]  /*1bb10*/  MOV R127, R125 ;  /* 0x0000007d007f7202 */ /* 0x000fe40000000f00 */
[-C--:B------:R-:W-:Y:S04]  /*1bb20*/  HMMA.16816.F32 R28, R44, R62.reuse, R28 ;  /* 0x0000003e2c1c723c */ /* 0x080fe8000000181c */
[----:B------:R-:W-:Y:S04]  /*1bb30*/  FADD.FTZ R2, R246, R2 ;  /* 0x00000002f6027221 */ /* 0x000fe80000010000 */
[C---:B------:R-:W-:Y:S08]  /*1bb40*/  HMMA.16816.F32 R32, R40.reuse, R62, R32 ;  /* 0x0000003e2820723c */ /* 0x040ff00000001820 */
[-C--:B------:R-:W-:Y:S08]  /*1bb50*/  HMMA.16816.F32 R100, R40, R64.reuse, R100 ;  /* 0x000000402864723c */ /* 0x080ff00000001864 */
[C---:B------:R-:W-:Y:S08]  /*1bb60*/  HMMA.16816.F32 R104, R44.reuse, R64, R104 ;  /* 0x000000402c68723c */ /* 0x040ff00000001868 */
[-C--:B------:R-:W-:Y:S08]  /*1bb70*/  HMMA.16816.F32 R108, R44, R66.reuse, R108 ;  /* 0x000000422c6c723c */ /* 0x080ff0000000186c */
[C---:B------:R-:W-:Y:S08]  /*1bb80*/  HMMA.16816.F32 R112, R40.reuse, R66, R112 ;  /* 0x000000422870723c */ /* 0x040ff00000001870 */
[-C--:B------:R-:W-:Y:S08]  /*1bb90*/  HMMA.16816.F32 R36, R40, R56.reuse, R36 ;  /* 0x000000382824723c */ /* 0x080ff00000001824 */
[C---:B------:R-:W-:Y:S08]  /*1bba0*/  HMMA.16816.F32 R116, R44.reuse, R56, R116 ;  /* 0x000000382c74723c */ /* 0x040ff00000001874 */
[-C--:B------:R-:W-:Y:S07]  /*1bbb0*/  HMMA.16816.F32 R48, R44, R58.reuse, R48 ;  /* 0x0000003a2c30723c */ /* 0x080fee0000001830 */
[----:B------:R-:W-:Y:S01]  /*1bbc0*/  FADD.FTZ R44, R249, R129 ;  /* 0x00000081f92c7221 */ /* 0x000fe20000010000 */
[----:B------:R-:W-:Y:S04]  /*1bbd0*/  HMMA.16816.F32 R120, R40, R58, R120 ;  /* 0x0000003a2878723c */ /* 0x000fe80000001878 */
[----:B------:R-:W-:Y:S02]  /*1bbe0*/  FADD.FTZ R44, R251, R44 ;  /* 0x0000002cfb2c7221 */ /* 0x000fe40000010000 */
[----:B------:R-:W-:Y:S01]  /*1bbf0*/  FADD.FTZ R45, R245, R128 ;  /* 0x00000080f52d7221 */ /* 0x000fe20000010000 */
[----:B------:R-:W-:Y:S02]  /*1bc00*/  F2FP.PACK_AB R40, R85, R84 ;  /* 0x000000545528723e */ /* 0x000fe400000000ff */
[----:B------:R-:W-:Y:S03]  /*1bc10*/  F2FP.PACK_AB R42, R97, R96 ;  /* 0x00000060612a723e */ /* 0x000fe600000000ff */
[----:B------:R-:W-:Y:S01]  /*1bc20*/  FADD.FTZ R45, R250, R45 ;  /* 0x0000002dfa2d7221 */ /* 0x000fe20000010000 */
[----:B------:R-:W-:Y:S02]  /*1bc30*/  F2FP.PACK_AB R41, R87, R86 ;  /* 0x000000565729723e */ /* 0x000fe400000000ff */
[----:B------:R-:W-:Y:S07]  /*1bc40*/  F2FP.PACK_AB R43, R99, R98 ;  /* 0x00000062632b723e */ /* 0x000fee00000000ff */
[-C--:B------:R-:W-:Y:S01]  /*1bc50*/  HMMA.16816.F32 R132, R40, R144.reuse, R4 ;  /* 0x000000902884723c */ /* 0x080fe20000001804 */
[----:B------:R-:W1:Y:S07]  /*1bc60*/  LDSM.16.MT88.4 R4, [R214+0x2900] ;  /* 0x00290000d604783b */ /* 0x000e6e0000004200 */
        /* <DEDUP_REMOVED lines=23> */
[----:B------:R-:W2:Y:S03]  /*1bde0*/  LDSM.16.MT88.4 R8, [R215+0x2900] ;  /* 0x00290000d708783b */ /* 0x000ea60000004200 */
        /* <DEDUP_REMOVED lines=82> */
.L_x_459:
[----:B------:R-:W2:Y:S02]  /*1c310*/  LDL R2, [R1+0x4] ;  /* 0x0000040001027983 */ /* 0x000ea40000100800 */
[----:B--2---:R-:W-:-:S13]  /*1c320*/  ISETP.GE.AND P0, PT, R230, R2, PT ;  /* 0x00000002e600720c */ /* 0x004fda0003f06270 */
[----:B------:R-:W-:Y:S05]  /*1c330*/  @!P0 BRA `(.L_x_461) ;  /* 0x00005ca000008947 */ /* 0x000fea0003800000 */
[----:B------:R-:W2:Y:S01]  /*1c340*/  LDL.LU.64 R6, [R1+0x50] ;  /* 0x0000500001067983 */ /* 0x000ea20000300a00 */
[----:B------:R-:W-:Y:S02]  /*1c350*/  UMOV UR10, 0x60 ;  /* 0x00000060000a7882 */ /* 0x000fe40000000000 */
[----:B------:R-:W-:Y:S01]  /*1c360*/  ULDC.64 UR4, c[0x0][0x208] ;  /* 0x0000820000047ab9 */ /* 0x000fe20000000a00 */
[----:B-1----:R-:W3:Y:S04]  /*1c370*/  LDL.LU.64 R4, [R1+0x58] ;  /* 0x0000580001047983 */ /* 0x002ee80000300a00 */
[----:B------:R-:W4:Y:S01]  /*1c380*/  LDL R2, [R1+0x60] ;  /* 0x0000600001027983 */ /* 0x000f220000100800 */
[----:B------:R-:W-:Y:S01]  /*1c390*/  MOV R8, c[0x0][0x2c4] ;  /* 0x0000b10000087a02 */ /* 0x000fe20000000f00 */
[----:B------:R-:W-:Y:S01]  /*1c3a0*/  UIMAD.WIDE.U32 UR12, UR10, UR4, URZ ;  /* 0x000000040a0c72a5 */ /* 0x000fe2000f8e003f */
[----:B------:R-:W-:Y:S01]  /*1c3b0*/  MOV R130, R3 ;  /* 0x0000000300827202 */ /* 0x000fe20000000f00 */
[----:B------:R-:W-:Y:S01]  /*1c3c0*/  UIMAD UR10, UR10, UR5, URZ ;  /* 0x000000050a0a72a4 */ /* 0x000fe2000f8e023f */
[----:B------:R-:W-:Y:S01]  /*1c3d0*/  ISETP.NE.AND P1, PT, R8, 0x1, PT ;  /* 0x000000010800780c */ /* 0x000fe20003f25270 */
[----:B------:R-:W-:Y:S01]  /*1c3e0*/  UMOV UR6, 0x5 ;  /* 0x0000000500067882 */ /* 0x000fe20000000000 */
[----:B------:R-:W-:Y:S01]  /*1c3f0*/  MOV R128, R125 ;  /* 0x0000007d00807202 */ /* 0x000fe20000000f00 */
[----:B------:R-:W-:Y:S01]  /*1c400*/  ULDC.64 UR4, c[0x0][0x1e0] ;  /* 0x0000780000047ab9 */ /* 0x000fe20000000a00 */
[----:B------:R-:W-:Y:S01]  /*1c410*/  IMAD.MOV.U32 R127, RZ, RZ, R126 ;  /* 0x000000ffff7f7224 */ /* 0x000fe200078e007e */
[----:B------:R-:W-:Y:S01]  /*1c420*/  USHF.L.U64.HI UR5, UR4, UR6, UR5 ;  /* 0x0000000604057299 */ /* 0x000fe20008010205 */
[----:B------:R-:W-:Y:S01]  /*1c430*/  IMAD.MOV.U32 R129, RZ, RZ, R124 ;  /* 0x000000ffff817224 */ /* 0x000fe200078e007c */
[----:B------:R-:W-:-:S02]  /*1c440*/  USHF.L.U32 UR4, UR4, 0x5, URZ ;  /* 0x0000000504047899 */ /* 0x000fc4000800063f */
[----:B------:R-:W-:Y:S01]  /*1c450*/  UIADD3 UR10, UR13, UR10, URZ ;  /* 0x0000000a0d0a7290 */ /* 0x000fe2000fffe03f */
[----:B--2---:R-:W-:-:S03]  /*1c460*/  IMAD.MOV.U32 R3, RZ, RZ, R7 ;  /* 0x000000ffff037224 */ /* 0x004fc600078e0007 */
[----:B----4-:R-:W-:Y:S01]  /*1c470*/  @P1 IMAD.HI.U32 R0, R2, c[0x0][0x2c8], RZ ;  /* 0x0000b20002001a27 */ /* 0x010fe200078e00ff */
[----:B---3--:R-:W-:-:S05]  /*1c480*/  MOV R2, R4 ;  /* 0x0000000400027202 */ /* 0x008fca0000000f00 */
[----:B------:R1:W-:Y:S04]  /*1c490*/  STL.64 [R1+0x8], R2 ;  /* 0x0000080201007387 */ /* 0x0003e80000100a00 */
[----:B------:R1:W-:Y:S02]  /*1c4a0*/  @P1 STL [R1+0x10], R0 ;  /* 0x0000100001001387 */ /* 0x0003e40000100800 */
.L_x_478:
[----:B------:R-:W-:Y:S04]  /*1c4b0*/  DEPBAR.LE SB0, 0x0 ;  /* 0x000080000000791a */ /* 0x000fe80000000000 */
[----:B------:R-:W-:Y:S01]  /*1c4c0*/  BAR.SYNC.DEFER_BLOCKING 0x0 ;  /* 0x0000000000007b1d */ /* 0x000fe20000010000 */
[----:B------:R-:W-:Y:S01]  /*1c4d0*/  IMAD.MOV.U32 R131, RZ, RZ, 0x5 ;  /* 0x00000005ff837424 */ /* 0x000fe200078e00ff */
[----:B------:R-:W-:Y:S01]  /*1c4e0*/  SHF.R.S32.HI R124, RZ, 0x1f, R230 ;  /* 0x0000001fff7c7819 */ /* 0x000fe200000114e6 */
[----:B------:R-:W-:Y:S02]  /*1c4f0*/  IMAD.MOV.U32 R200, RZ, RZ, c[0x0][0x208] ;  /* 0x00008200ffc87624 */ /* 0x000fe400078e00ff */
[----:B------:R-:W-:Y:S02]  /*1c500*/  IMAD.MOV.U32 R126, RZ, RZ, c[0x0][0x208] ;  /* 0x00008200ff7e7624 */ /* 0x000fe400078e00ff */
[----:B------:R-:W-:Y:S02]  /*1c510*/  IMAD.SHL.U32 R200, R200, 0x20, RZ ;  /* 0x00000020c8c87824 */ /* 0x000fe400078e00ff */
[----:B-1----:R-:W-:Y:S01]  /*1c520*/  IMAD R0, R230, UR10, RZ ;  /* 0x0000000ae6007c24 */ /* 0x002fe2000f8e02ff */
[----:B------:R-:W-:Y:S01]  /*1c530*/  SHF.L.U64.HI R126, R126, R131, c[0x0][0x20c] ;  /* 0x000083007e7e7619 */ /* 0x000fe20000010283 */
[----:B------:R-:W-:Y:S02]  /*1c540*/  IMAD.MOV.U32 R243, RZ, RZ, c[0x0][0x32c] ;  /* 0x0000cb00fff37624 */ /* 0x000fe400078e00ff */
[----:B------:R-:W-:Y:S01]  /*1c550*/  IMAD R0, R124, UR12, R0 ;  /* 0x0000000c7c007c24 */ /* 0x000fe2000f8e0200 */
[----:B-----5:R-:W-:Y:S06]  /*1c560*/  LDSM.16.M88.4 R96, [R219+0x6100] ;  /* 0x00610000db60783b */ /* 0x020fec0000000200 */
[----:B------:R-:W1:Y:S06]  /*1c570*/  LDSM.16.M88.4 R16, [R212+0x3100] ;  /* 0x00310000d410783b */ /* 0x000e6c0000000200 */
[----:B--2---:R-:W2:Y:S06]  /*1c580*/  LDL.64 R2, [R1+0x8] ;  /* 0x0000080001027983 */ /* 0x004eac0000100a00 */
[----:B------:R-:W3:Y:S06]  /*1c590*/  LDSM.16.M88.4 R92, [R219+0x8100] ;  /* 0x00810000db5c783b */ /* 0x000eec0000000200 */
[----:B------:R-:W4:Y:S06]  /*1c5a0*/  LDSM.16.M88.4 R32, [R212+0x3900] ;  /* 0x00390000d420783b */ /* 0x000f2c0000000200 */
[----:B------:R-:W2:Y:S06]  /*1c5b0*/  LDL R240, [R1+0x4] ;  /* 0x0000040001f07983 */ /* 0x000eac0000100800 */
[----:B------:R-:W4:Y:S06]  /*1c5c0*/  LDSM.16.M88.4 R48, [R212+0x4100] ;  /* 0x00410000d430783b */ /* 0x000f2c0000000200 */
[----:B------:R-:W2:Y:S01]  /*1c5d0*/  LDL.64 R234, [R1+0x40] ;  /* 0x0000400001ea7983 */ /* 0x000ea20000100a00 */
[-C--:B-1----:R-:W-:Y:S05]  /*1c5e0*/  HMMA.16816.F32 R4, R96, R16.reuse, RZ ;  /* 0x000000106004723c */ /* 0x082fea00000018ff */
[----:B------:R-:W1:Y:S06]  /*1c5f0*/  LDSM.16.M88.4 R64, [R212+0x4900] ;  /* 0x00490000d440783b */ /* 0x000e6c0000000200 */
[----:B------:R-:W2:Y:S01]  /*1c600*/  LDL.64 R232, [R1+0x48] ;  /* 0x0000480001e87983 */ /* 0x000ea20000100a00 */
[C---:B---3--:R-:W-:Y:S05]  /*1c610*/  HMMA.16816.F32 R8, R92.reuse, R16, RZ ;  /* 0x000000105c08723c */ /* 0x048fea00000018ff */
[----:B------:R-:W3:Y:S03]  /*1c620*/  LDSM.16.M88.4 R80, [R212+0x5100] ;  /* 0x00510000d450783b */ /* 0x000ee60000000200 */
[-C--:B------:R-:W-:Y:S03]  /*1c630*/  HMMA.16816.F32 R12, R92, R18.reuse, RZ ;  /* 0x000000125c0c723c */ /* 0x080fe600000018ff */
[----:B------:R1:W2:Y:S06]  /*1c640*/  LDL R131, [R1+0x60] ;  /* 0x0000600001837983 */ /* 0x0002ac0000100800 */
[----:B------:R-:W1:Y:S01]  /*1c650*/  LDSM.16.M88.4 R172, [R212+0x5900] ;  /* 0x00590000d4ac783b */ /* 0x000e620000000200 */
[C---:B------:R-:W-:Y:S05]  /*1c660*/  HMMA.16816.F32 R16, R96.reuse, R18, RZ ;  /* 0x000000126010723c */ /* 0x040fea00000018ff */
[----:B------:R-:W2:Y:S03]  /*1c670*/  LDL R242, [R1+0x28] ;  /* 0x0000280001f27983 */ /* 0x000ea60000100800 */
[-C--:B----4-:R-:W-:Y:S03]  /*1c680*/  HMMA.16816.F32 R20, R96, R32.reuse, RZ ;  /* 0x000000206014723c */ /* 0x090fe600000018ff */
[----:B------:R-:W-:Y:S05]  /*1c690*/  LDSM.16.M88.4 R176, [R222+0x6100] ;  /* 0x00610000deb0783b */ /* 0x000fea0000000200 */
[C---:B------:R-:W-:Y:S01]  /*1c6a0*/  HMMA.16816.F32 R24, R92.reuse, R32, RZ ;  /* 0x000000205c18723c */ /* 0x040fe200000018ff */
[----:B------:R-:W4:Y:S06]  /*1c6b0*/  LDL R241, [R1+0x2c] ;  /* 0x00002c0001f17983 */ /* 0x000f2c0000100800 */
[----:B------:R-:W1:Y:S01]  /*1c6c0*/  LDSM.16.M88.4 R180, [R223] ;  /* 0x00000000dfb4783b */ /* 0x000e620000000200 */
[-C--:B------:R-:W-:Y:S05]  /*1c6d0*/  HMMA.16816.F32 R28, R92, R34.reuse, RZ ;  /* 0x000000225c1c723c */ /* 0x080fea00000018ff */
[----:B------:R-:W1:Y:S03]  /*1c6e0*/  LDSM.16.M88.4 R184, [R222+0x8100] ;  /* 0x00810000deb8783b */ /* 0x000e660000000200 */
[C---:B------:R-:W-:Y:S03]  /*1c6f0*/  HMMA.16816.F32 R32, R96.reuse, R34, RZ ;  /* 0x000000226020723c */ /* 0x040fe600000018ff */
[----:B------:R-:W3:Y:S05]  /*1c700*/  LDSM.16.M88.4 R188, [R228] ;  /* 0x00000000e4bc783b */ /* 0x000eea0000000200 */
[-C--:B------:R-:W-:Y:S01]  /*1c710*/  HMMA.16816.F32 R36, R96, R48.reuse, RZ ;  /* 0x000000306024723c */ /* 0x080fe200000018ff */
[----:B------:R-:W3:Y:S07]  /*1c720*/  LDSM.16.M88.4 R192, [R227] ;  /* 0x00000000e3c0783b */ /* 0x000eee0000000200 */
[C---:B------:R-:W-:Y:S08]  /*1c730*/  HMMA.16816.F32 R40, R92.reuse, R48, RZ ;  /* 0x000000305c28723c */ /* 0x040ff000000018ff */
[-C--:B------:R-:W-:Y:S08]  /*1c740*/  HMMA.16816.F32 R44, R92, R50.reuse, RZ ;  /* 0x000000325c2c723c */ /* 0x080ff000000018ff */
[C---:B------:R-:W-:Y:S08]  /*1c750*/  HMMA.16816.F32 R48, R96.reuse, R50, RZ ;  /* 0x000000326030723c */ /* 0x040ff000000018ff */
[-C--:B-1----:R-:W-:Y:S08]  /*1c760*/  HMMA.16816.F32 R52, R96, R64.reuse, RZ ;  /* 0x000000406034723c */ /* 0x082ff000000018ff */
[C---:B------:R-:W-:Y:S08]  /*1c770*/  HMMA.16816.F32 R56, R92.reuse, R64, RZ ;  /* 0x000000405c38723c */ /* 0x040ff000000018ff */
[-C--:B------:R-:W-:Y:S08]  /*1c780*/  HMMA.16816.F32 R60, R92, R66.reuse, RZ ;  /* 0x000000425c3c723c */ /* 0x080ff000000018ff */
[C---:B------:R-:W-:Y:S08]  /*1c790*/  HMMA.16816.F32 R64, R96.reuse, R66, RZ ;  /* 0x000000426040723c */ /* 0x040ff000000018ff */
[-C--:B---3--:R-:W-:Y:S08]  /*1c7a0*/  HMMA.16816.F32 R68, R96, R80.reuse, RZ ;  /* 0x000000506044723c */ /* 0x088ff000000018ff */
        /* <DEDUP_REMOVED lines=12> */
[----:B------:R-:W3:Y:S07]  /*1c870*/  LDSM.16.M88.4 R180, [R225] ;  /* 0x00000000e1b4783b */ /* 0x000eee0000000200 */
[-C--:B------:R-:W-:Y:S08]  /*1c880*/  HMMA.16816.F32 R20, R176, R188.reuse, R20 ;  /* 0x000000bcb014723c */ /* 0x080ff00000001814 */
[C---:B------:R-:W-:Y:S08]  /*1c890*/  HMMA.16816.F32 R24, R184.reuse, R188, R24 ;  /* 0x000000bcb818723c */ /* 0x040ff00000001818 */
[-C--:B------:R-:W-:Y:S08]  /*1c8a0*/  HMMA.16816.F32 R28, R184, R190.reuse, R28 ;  /* 0x000000beb81c723c */ /* 0x080ff0000000181c */
[C---:B------:R-:W-:Y:S01]  /*1c8b0*/  HMMA.16816.F32 R32, R176.reuse, R190, R32 ;  /* 0x000000beb020723c */ /* 0x040fe20000001820 */
[----:B------:R-:W2:Y:S07]  /*1c8c0*/  LDSM.16.M88.4 R188, [R224] ;  /* 0x00000000e0bc783b */ /* 0x000eae0000000200 */
[-C--:B------:R-:W-:Y:S04]  /*1c8d0*/  HMMA.16816.F32 R36, R176, R192.reuse, R36 ;  /* 0x000000c0b024723c */ /* 0x080fe80000001824 */
[----:B--2---:R-:W-:Y:S04]  /*1c8e0*/  IMAD.WIDE.U32 R2, R230, UR12, R2 ;  /* 0x0000000ce6027c25 */ /* 0x004fe8000f8e0002 */
[C---:B------:R-:W-:Y:S04]  /*1c8f0*/  HMMA.16816.F32 R40, R184.reuse, R192, R40 ;  /* 0x000000c0b828723c */ /* 0x040fe80000001828 */
[----:B------:R-:W-:Y:S01]  /*1c900*/  IMAD.IADD R0, R3, 0x1, R0 ;  /* 0x0000000103007824 */ /* 0x000fe200078e0200 */
[C---:B------:R-:W-:Y:S03]  /*1c910*/  LEA R196, P0, R2.reuse, c[0x0][0x1f8], 0x1 ;  /* 0x00007e0002c47a11 */ /* 0x040fe600078008ff */
[-C--:B------:R-:W-:Y:S04]  /*1c920*/  HMMA.16816.F32 R44, R184, R194.reuse, R44 ;  /* 0x000000c2b82c723c */ /* 0x080fe8000000182c */
[----:B------:R-:W-:Y:S02]  /*1c930*/  LEA.HI.X R197, R2, c[0x0][0x1fc], R0, 0x1, P0 ;  /* 0x00007f0002c57a11 */ /* 0x000fe400000f0c00 */
[-C--:B------:R-:W-:Y:S02]  /*1c940*/  IADD3 R124, P0, R196, R200.reuse, RZ ;  /* 0x000000c8c47c7210 */ /* 0x080fe40007f1e0ff */
[C---:B------:R-:W-:Y:S01]  /*1c950*/  HMMA.16816.F32 R48, R176.reuse, R194, R48 ;  /* 0x000000c2b030723c */ /* 0x040fe20000001830 */
[----:B------:R-:W-:Y:S01]  /*1c960*/  @!PT LDS RZ, [RZ] ;  /* 0x00000000fffff984 */ /* 0x000fe20000000800 */
[----:B------:R-:W-:Y:S01]  /*1c970*/  @!PT LDS RZ, [RZ] ;  /* 0x00000000fffff984 */ /* 0x000fe20000000800 */
[----:B------:R-:W-:Y:S01]  /*1c980*/  @!PT LDS RZ, [RZ] ;  /* 0x00000000fffff984 */ /* 0x000fe20000000800 */
[----:B------:R2:W-:Y:S03]  /*1c990*/  LDGSTS.E.BYPASS.LTC128B.128 [R231+0x100], [R196.64], !P5 ;  /* 0x00100000c4e77fae */ /* 0x0005e6000e901d48 */
[--C-:B------:R-:W-:Y:S01]  /*1c9a0*/  IMAD.X R125, R197, 0x1, R126.reuse, P0 ;  /* 0x00000001c57d7824 */ /* 0x100fe200000e067e */
[-C--:B------:R-:W-:Y:S03]  /*1c9b0*/  IADD3 R198, P1, R124, R200.reuse, RZ ;  /* 0x000000c87cc67210 */ /* 0x080fe60007f3e0ff */
[-C--:B-1----:R-:W-:Y:S01]  /*1c9c0*/  HMMA.16816.F32 R52, R176, R172.reuse, R52 ;  /* 0x000000acb034723c */ /* 0x082fe20000001834 */
[----:B------:R1:W-:Y:S03]  /*1c9d0*/  LDGSTS.E.BYPASS.LTC128B.128 [R231+0x900], [R124.64], !P5 ;  /* 0x009000007ce77fae */ /* 0x0003e6000e901d48 */
[--C-:B------:R-:W-:Y:S01]  /*1c9e0*/  IMAD.X R199, R125, 0x1, R126.reuse, P1 ;  /* 0x000000017dc77824 */ /* 0x100fe200008e067e */
[-C--:B------:R-:W-:Y:S03]  /*1c9f0*/  IADD3 R2, P0, R198, R200.reuse, RZ ;  /* 0x000000c8c6027210 */ /* 0x080fe60007f1e0ff */
[C---:B------:R-:W-:Y:S01]  /*1ca00*/  HMMA.16816.F32 R56, R184.reuse, R172, R56 ;  /* 0x000000acb838723c */ /* 0x040fe20000001838 */
[----:B------:R2:W-:Y:S03]  /*1ca10*/  LDGSTS.E.BYPASS.LTC128B.128 [R231+0x1100], [R198.64], !P5 ;  /* 0x01100000c6e77fae */ /* 0x0005e6000e901d48 */
[--C-:B------:R-:W-:Y:S04]  /*1ca20*/  IMAD.X R3, R199, 0x1, R126.reuse, P0 ;  /* 0x00000001c7037824 */ /* 0x100fe800000e067e */
[-C--:B------:R-:W-:Y:S01]  /*1ca30*/  HMMA.16816.F32 R60, R184, R174.reuse, R60 ;  /* 0x000000aeb83c723c */ /* 0x080fe2000000183c */
[----:B------:R4:W-:Y:S03]  /*1ca40*/  LDGSTS.E.BYPASS.LTC128B.128 [R231+0x1900], [R2.64], !P5 ;  /* 0x0190000002e77fae */ /* 0x0009e6000e901d48 */
[-C--:B--2---:R-:W-:Y:S04]  /*1ca50*/  IADD3 R196, P1, R2, R200.reuse, RZ ;  /* 0x000000c802c47210 */ /* 0x084fe80007f3e0ff */
[C---:B------:R-:W-:Y:S04]  /*1ca60*/  HMMA.16816.F32 R64, R176.reuse, R174, R64 ;  /* 0x000000aeb040723c */ /* 0x040fe80000001840 */
[--C-:B------:R-:W-:Y:S01]  /*1ca70*/  IMAD.X R197, R3, 0x1, R126.reuse, P1 ;  /* 0x0000000103c57824 */ /* 0x100fe200008e067e */
[----:B-1----:R-:W-:Y:S03]  /*1ca80*/  IADD3 R124, P0, R196, R200, RZ ;  /* 0x000000c8c47c7210 */ /* 0x002fe60007f1e0ff */
[-C--:B---3--:R-:W-:Y:S01]  /*1ca90*/  HMMA.16816.F32 R68, R176, R180.reuse, R68 ;  /* 0x000000b4b044723c */ /* 0x088fe20000001844 */
[----:B------:R1:W-:Y:S03]  /*1caa0*/  LDGSTS.E.BYPASS.LTC128B.128 [R231+0x2100], [R196.64], !P5 ;  /* 0x02100000c4e77fae */ /* 0x0003e6000e901d48 */
[----:B------:R-:W-:Y:S01]  /*1cab0*/  IMAD.X R125, R197, 0x1, R126, P0 ;  /* 0x00000001c57d7824 */ /* 0x000fe200000e067e */
[C---:B------:R-:W-:Y:S02]  /*1cac0*/  ISETP.GT.AND P0, PT, R230.reuse, R240, PT ;  /* 0x000000f0e600720c */ /* 0x040fe40003f04270 */
[----:B------:R-:W2:Y:S01]  /*1cad0*/  LDL R126, [R1+0x10] ;  /* 0x00001000017e7983 */ /* 0x000ea20000100800 */
[C---:B------:R-:W-:Y:S05]  /*1cae0*/  HMMA.16816.F32 R72, R184.reuse, R180, R72 ;  /* 0x000000b4b848723c */ /* 0x040fea0000001848 */
[----:B------:R3:W-:Y:S03]  /*1caf0*/  LDGSTS.E.BYPASS.LTC128B.128 [R231+0x2900], [R124.64], !P5 ;  /* 0x029000007ce77fae */ /* 0x0007e6000e901d48 */
[-C--:B------:R-:W-:Y:S03]  /*1cb00*/  HMMA.16816.F32 R76, R184, R182.reuse, R76 ;  /* 0x000000b6b84c723c */ /* 0x080fe6000000184c */
[----:B------:R-:W-:Y:S01]  /*1cb10*/  LDSM.16.M88.4 R200, [R218+0x3100] ;  /* 0x00310000dac8783b */ /* 0x000fe20000000200 */
[----:B------:R-:W-:Y:S04]  /*1cb20*/  @P0 IADD3 R0, R230, -0x1, RZ ;  /* 0xffffffffe6000810 */ /* 0x000fe80007ffe0ff */
[C---:B------:R-:W-:Y:S01]  /*1cb30*/  HMMA.16816.F32 R80, R176.reuse, R182, R80 ;  /* 0x000000b6b050723c */ /* 0x040fe20000001850 */
[----:B------:R-:W0:Y:S03]  /*1cb40*/  LDGDEPBAR ;  /* 0x00000000000079af */ /* 0x000e260000000000 */
[----:B----4-:R-:W-:Y:S03]  /*1cb50*/  @P0 SHF.R.S32.HI R2, RZ, 0x1f, R0 ;  /* 0x0000001fff020819 */ /* 0x010fe60000011400 */
[----:B-1----:R-:W1:Y:S01]  /*1cb60*/  LDSM.16.M88.4 R196, [R220+0x6100] ;  /* 0x00610000dcc4783b */ /* 0x002e620000000200 */
[-C--:B------:R-:W-:Y:S05]  /*1cb70*/  HMMA.16816.F32 R84, R176, R188.reuse, R84 ;  /* 0x000000bcb054723c */ /* 0x080fea0000001854 */
[----:B------:R-:W4:Y:S03]  /*1cb80*/  LDSM.16.M88.4 R204, [R220+0x8100] ;  /* 0x00810000dccc783b */ /* 0x000f260000000200 */
[C---:B------:R-:W-:Y:S03]  /*1cb90*/  HMMA.16816.F32 R88, R184.reuse, R188, R88 ;  /* 0x000000bcb858723c */ /* 0x040fe60000001858 */
[----:B------:R-:W4:Y:S01]  /*1cba0*/  LDSM.16.M88.4 R192, [R218+0x3900] ;  /* 0x00390000dac0783b */ /* 0x000f220000000200 */
[----:B---3--:R-:W-:Y:S02]  /*1cbb0*/  @P0 IMAD R124, R2, c[0x0][0x1e0], RZ ;  /* 0x00007800027c0a24 */ /* 0x008fe400078e02ff */
[C---:B------:R-:W-:Y:S02]  /*1cbc0*/  @P0 IMAD.WIDE.U32 R2, R0.reuse, c[0x0][0x1e0], RZ ;  /* 0x0000780000020a25 */ /* 0x040fe400078e00ff */
[-C--:B------:R-:W-:Y:S01]  /*1cbd0*/  HMMA.16816.F32 R92, R184, R190.reuse, R92 ;  /* 0x000000beb85c723c */ /* 0x080fe2000000185c */
[----:B------:R-:W3:Y:S03]  /*1cbe0*/  LDSM.16.M88.4 R172, [R218+0x4100] ;  /* 0x00410000daac783b */ /* 0x000ee60000000200 */
[----:B------:R-:W-:Y:S02]  /*1cbf0*/  @P0 IMAD R124, R0, c[0x0][0x1e4], R124 ;  /* 0x00007900007c0a24 */ /* 0x000fe400078e027c */
[----:B------:R-:W-:Y:S01]  /*1cc00*/  @P0 IMAD.MOV.U32 R125, RZ, RZ, R235 ;  /* 0x000000ffff7d0224 */ /* 0x000fe200078e00eb */
[----:B------:R-:W3:Y:S01]  /*1cc10*/  LDSM.16.M88.4 R180, [R218+0x4900] ;  /* 0x00490000dab4783b */ /* 0x000ee20000000200 */
[----:B------:R-:W-:Y:S04]  /*1cc20*/  HMMA.16816.F32 R96, R176, R190, R96 ;  /* 0x000000beb060723c */ /* 0x000fe80000001860 */
[----:B------:R-:W-:Y:S01]  /*1cc30*/  @P0 IMAD.IADD R0, R3, 0x1, R124 ;  /* 0x0000000103000824 */ /* 0x000fe200078e027c */
[----:B------:R-:W3:Y:S01]  /*1cc40*/  LDSM.16.M88.4 R176, [R218+0x5100] ;  /* 0x00510000dab0783b */ /* 0x000ee20000000200 */
[----:B------:R-:W-:Y:S02]  /*1cc50*/  @P0 IMAD.MOV.U32 R124, RZ, RZ, R232 ;  /* 0x000000ffff7c0224 */ /* 0x000fe400078e00e8 */
[----:B------:R-:W-:Y:S03]  /*1cc60*/  @P0 IMAD R0, R0, 0x60, RZ ;  /* 0x0000006000000824 */ /* 0x000fe600078e02ff */
[----:B------:R-:W3:Y:S01]  /*1cc70*/  LDSM.16.M88.4 R184, [R218+0x5900] ;  /* 0x00590000dab8783b */ /* 0x000ee20000000200 */
[----:B------:R-:W-:Y:S01]  /*1cc80*/  @P0 IMAD.WIDE.U32 R124, R2, 0x60, R124 ;  /* 0x00000060027c0825 */ /* 0x000fe200078e007c */
[-C--:B-1----:R-:W-:Y:S03]  /*1cc90*/  HMMA.16816.F32 R4, R196, R200.reuse, R4 ;  /* 0x000000c8c404723c */ /* 0x082fe60000001804 */
[----:B------:R-:W-:Y:S01]  /*1cca0*/  IMAD.MOV.U32 R232, RZ, RZ, c[0x0][0x2c4] ;  /* 0x0000b100ffe87624 */ /* 0x000fe200078e00ff */
[----:B------:R-:W-:Y:S01]  /*1ccb0*/  LDSM.16.M88.4 R188, [R221+0x6100] ;  /* 0x00610000ddbc783b */ /* 0x000fe20000000200 */
[----:B------:R-:W-:Y:S01]  /*1ccc0*/  @P0 LEA R2, P1, R124, c[0x0][0x1c8], 0x1 ;  /* 0x000072007c020a11 */ /* 0x000fe200078208ff */
[----:B------:R-:W-:Y:S02]  /*1ccd0*/  @P0 IMAD.IADD R0, R125, 0x1, R0 ;  /* 0x000000017d000824 */ /* 0x000fe400078e0200 */
[----:B------:R-:W-:Y:S01]  /*1cce0*/  ISETP.NE.AND P3, PT, R232, 0x1, PT ;  /* 0x00000001e800780c */ /* 0x000fe20003f65270 */
[C---:B----4-:R-:W-:Y:S01]  /*1ccf0*/  HMMA.16816.F32 R8, R204.reuse, R200, R8 ;  /* 0x000000c8cc08723c */ /* 0x050fe20000001808 */
[----:B------:R-:W-:Y:S03]  /*1cd00*/  LDSM.16.M88.4 R208, [R217+0x1000] ;  /* 0x00100000d9d0783b */ /* 0x000fe60000000200 */
[----:B------:R-:W-:Y:S04]  /*1cd10*/  @P0 LEA.HI.X R3, R124, c[0x0][0x1cc], R0, 0x1, P1 ;  /* 0x000073007c030a11 */ /* 0x000fe800008f0c00 */
[-C--:B------:R-:W-:Y:S08]  /*1cd20*/  HMMA.16816.F32 R12, R204, R202.reuse, R12 ;  /* 0x000000cacc0c723c */ /* 0x080ff0000000180c */
[C---:B------:R-:W-:Y:S01]  /*1cd30*/  HMMA.16816.F32 R16, R196.reuse, R202, R16 ;  /* 0x000000cac410723c */ /* 0x040fe20000001810 */
[----:B------:R-:W-:Y:S07]  /*1cd40*/  LDSM.16.M88.4 R200, [R221+0x8100] ;  /* 0x00810000ddc8783b */ /* 0x000fee0000000200 */
[-C--:B------:R-:W-:Y:S08]  /*1cd50*/  HMMA.16816.F32 R20, R196, R192.reuse, R20 ;  /* 0x000000c0c414723c */ /* 0x080ff00000001814 */
[C---:B------:R-:W-:Y:S08]  /*1cd60*/  HMMA.16816.F32 R24, R204.reuse, R192, R24 ;  /* 0x000000c0cc18723c */ /* 0x040ff00000001818 */
[-C--:B------:R-:W-:Y:S08]  /*1cd70*/  HMMA.16816.F32 R28, R204, R194.reuse, R28 ;  /* 0x000000c2cc1c723c */ /* 0x080ff0000000181c */
[C---:B------:R-:W-:Y:S01]  /*1cd80*/  HMMA.16816.F32 R32, R196.reuse, R194, R32 ;  /* 0x000000c2c420723c */ /* 0x040fe20000001820 */
[----:B------:R-:W1:Y:S07]  /*1cd90*/  LDSM.16.M88.4 R192, [R217] ;  /* 0x00000000d9c0783b */ /* 0x000e6e0000000200 */
        /* <DEDUP_REMOVED lines=18> */
[----:B------:R-:W-:Y:S08]  /*1cec0*/  HMMA.16816.F32 R96, R196, R186, R96 ;  /* 0x000000bac460723c */ /* 0x000ff00000001860 */
[-C--:B-1----:R-:W-:Y:S08]  /*1ced0*/  HMMA.16816.F32 R4, R188, R192.reuse, R4 ;  /* 0x000000c0bc04723c */ /* 0x082ff00000001804 */
[C---:B------:R-:W-:Y:S08]  /*1cee0*/  HMMA.16816.F32 R8, R200.reuse, R192, R8 ;  /* 0x000000c0c808723c */ /* 0x040ff00000001808 */
[-C--:B------:R-:W-:Y:S08]  /*1cef0*/  HMMA.16816.F32 R12, R200, R194.reuse, R12 ;  /* 0x000000c2c80c723c */ /* 0x080ff0000000180c */
[C---:B------:R-:W-:Y:S08]  /*1cf00*/  HMMA.16816.F32 R16, R188.reuse, R194, R16 ;  /* 0x000000c2bc10723c */ /* 0x040ff00000001810 */
[-C--:B---3--:R-:W-:Y:S08]  /*1cf10*/  HMMA.16816.F32 R20, R188, R172.reuse, R20 ;  /* 0x000000acbc14723c */ /* 0x088ff00000001814 */
[C---:B------:R-:W-:Y:S04]  /*1cf20*/  HMMA.16816.F32 R24, R200.reuse, R172, R24 ;  /* 0x000000acc818723c */ /* 0x040fe80000001818 */
[----:B--2---:R-:W-:Y:S02]  /*1cf30*/  @P3 SHF.R.U32.HI R131, RZ, c[0x0][0x2cc], R126 ;  /* 0x0000b300ff833a19 */ /* 0x004fe4000001167e */
[----:B------:R-:W-:Y:S02]  /*1cf40*/  ISETP.GE.AND P3, PT, R243, 0x1, PT ;  /* 0x00000001f300780c */ /* 0x000fe40003f66270 */
[-C--:B------:R-:W-:Y:S01]  /*1cf50*/  HMMA.16816.F32 R28, R200, R174.reuse, R28 ;  /* 0x000000aec81c723c */ /* 0x080fe2000000181c */
[----:B------:R-:W-:Y:S07]  /*1cf60*/  SHFL.IDX PT, R126, R131, RZ, 0x1c1f ;  /* 0x001c1fff837e7589 */ /* 0x000fee00000e0000 */
[C---:B------:R-:W-:Y:S01]  /*1cf70*/  HMMA.16816.F32 R32, R188.reuse, R174, R32 ;  /* 0x000000aebc20723c */ /* 0x040fe20000001820 */
[----:B------:R-:W1:Y:S01]  /*1cf80*/  LDSM.16.M88.4 R172, [R217+0x2800] ;  /* 0x00280000d9ac783b */ /* 0x000e620000000200 */
[----:B------:R-:W-:Y:S05]  /*1cf90*/  DEPBAR.LE SB0, 0x0 ;  /* 0x000080000000791a */ /* 0x000fea0000000000 */
[----:B------:R-:W-:Y:S01]  /*1cfa0*/  BAR.SYNC.DEFER_BLOCKING 0x0 ;  /* 0x0000000000007b1d */ /* 0x000fe20000010000 */
[-C--:B------:R-:W-:Y:S08]  /*1cfb0*/  HMMA.16816.F32 R36, R188, R208.reuse, R36 ;  /* 0x000000d0bc24723c */ /* 0x080ff00000001824 */
[C---:B------:R-:W-:Y:S08]  /*1cfc0*/  HMMA.16816.F32 R40, R200.reuse, R208, R40 ;  /* 0x000000d0c828723c */ /* 0x040ff00000001828 */
[-C--:B------:R-:W-:Y:S08]  /*1cfd0*/  HMMA.16816.F32 R44, R200, R210.reuse, R44 ;  /* 0x000000d2c82c723c */ /* 0x080ff0000000182c */
[C---:B------:R-:W-:Y:S08]  /*1cfe0*/  HMMA.16816.F32 R48, R188.reuse, R210, R48 ;  /* 0x000000d2bc30723c */ /* 0x040ff00000001830 */
[-C--:B----4-:R-:W-:Y:S08]  /*1cff0*/  HMMA.16816.F32 R52, R188, R180.reuse, R52 ;  /* 0x000000b4bc34723c */ /* 0x090ff00000001834 */
[C---:B------:R-:W-:Y:S01]  /*1d000*/  HMMA.16816.F32 R56, R200.reuse, R180, R56 ;  /* 0x000000b4c838723c */ /* 0x040fe20000001838 */
[----:B------:R-:W2:Y:S06]  /*1d010*/  LDL R180, [R1+0x30] ;  /* 0x0000300001b47983 */ /* 0x000eac0000100800 */
[----:B------:R-:W-:Y:S01]  /*1d020*/  @!PT LDS RZ, [RZ] ;  /* 0x00000000fffff984 */ /* 0x000fe20000000800 */
[----:B------:R-:W-:Y:S01]  /*1d030*/  @!PT LDS RZ, [RZ] ;  /* 0x00000000fffff984 */ /* 0x000fe20000000800 */
[----:B------:R-:W-:Y:S01]  /*1d040*/  @!PT LDS RZ, [RZ] ;  /* 0x00000000fffff984 */ /* 0x000fe20000000800 */
[----:B------:R3:W-:Y:S01]  /*1d050*/  @P0 LDGSTS.E.BYPASS.LTC128B.128 [R231+0x3100], [R2.64], !P5 ;  /* 0x0310000002e70fae */ /* 0x0007e2000e901d48 */
[-C--:B------:R-:W-:Y:S08]  /*1d060*/  HMMA.16816.F32 R60, R200, R182.reuse, R60 ;  /* 0x000000b6c83c723c */ /* 0x080ff0000000183c */
[C---:B------:R-:W-:Y:S08]  /*1d070*/  HMMA.16816.F32 R64, R188.reuse, R182, R64 ;  /* 0x000000b6bc40723c */ /* 0x040ff00000001840 */
[-C--:B------:R-:W-:Y:S08]  /*1d080*/  HMMA.16816.F32 R68, R188, R176.reuse, R68 ;  /* 0x000000b0bc44723c */ /* 0x080ff00000001844 */
[C---:B------:R-:W-:Y:S08]  /*1d090*/  HMMA.16816.F32 R72, R200.reuse, R176, R72 ;  /* 0x000000b0c848723c */ /* 0x040ff00000001848 */
[-C--:B------:R-:W-:Y:S08]  /*1d0a0*/  HMMA.16816.F32 R76, R200, R178.reuse, R76 ;  /* 0x000000b2c84c723c */ /* 0x080ff0000000184c */
[C---:B------:R-:W-:Y:S07]  /*1d0b0*/  HMMA.16816.F32 R80, R188.reuse, R178, R80 ;  /* 0x000000b2bc50723c */ /* 0x040fee0000001850 */
[----:B------:R-:W-:Y:S01]  /*1d0c0*/  @P0 IADD3 R178, P1, R2, UR4, RZ ;  /* 0x0000000402b20c10 */ /* 0x000fe2000ff3e0ff */
[-C--:B-1----:R-:W-:Y:S04]  /*1d0d0*/  HMMA.16816.F32 R84, R188, R172.reuse, R84 ;  /* 0x000000acbc54723c */ /* 0x082fe80000001854 */
[----:B------:R-:W-:Y:S02]  /*1d0e0*/  @P0 IADD3.X R179, R3, UR5, RZ, P1, !PT ;  /* 0x0000000503b30c10 */ /* 0x000fe40008ffe4ff */
[----:B------:R-:W-:Y:S02]  /*1d0f0*/  @P0 IADD3 R176, P2, R178, UR4, RZ ;  /* 0x00000004b2b00c10 */ /* 0x000fe4000ff5e0ff */
[C---:B------:R-:W-:Y:S01]  /*1d100*/  HMMA.16816.F32 R88, R200.reuse, R172, R88 ;  /* 0x000000acc858723c */ /* 0x040fe20000001858 */
[----:B------:R1:W-:Y:S03]  /*1d110*/  @P0 LDGSTS.E.BYPASS.LTC128B.128 [R231+0x3900], [R178.64], !P5 ;  /* 0x03900000b2e70fae */ /* 0x0003e6000e901d48 */
[----:B------:R-:W-:Y:S02]  /*1d120*/  @P0 IADD3.X R177, R179, UR5, RZ, P2, !PT ;  /* 0x00000005b3b10c10 */ /* 0x000fe400097fe4ff */
[----:B------:R-:W-:Y:S02]  /*1d130*/  @P0 IADD3 R124, P1, R176, UR4, RZ ;  /* 0x00000004b07c0c10 */ /* 0x000fe4000ff3e0ff */
[-C--:B------:R-:W-:Y:S01]  /*1d140*/  HMMA.16816.F32 R92, R200, R174.reuse, R92 ;  /* 0x000000aec85c723c */ /* 0x080fe2000000185c */
[----:B------:R1:W-:Y:S03]  /*1d150*/  @P0 LDGSTS.E.BYPASS.LTC128B.128 [R231+0x4100], [R176.64], !P5 ;  /* 0x04100000b0e70fae */ /* 0x0003e6000e901d48 */
[----:B------:R-:W-:Y:S02]  /*1d160*/  @P0 IADD3.X R125, R177, UR5, RZ, P1, !PT ;  /* 0x00000005b17d0c10 */ /* 0x000fe40008ffe4ff */
[----:B---3--:R-:W-:Y:S02]  /*1d170*/  @P0 IADD3 R2, P2, R124, UR4, RZ ;  /* 0x000000047c020c10 */ /* 0x008fe4000ff5e0ff */
[----:B------:R-:W-:Y:S01]  /*1d180*/  HMMA.16816.F32 R96, R188, R174, R96 ;  /* 0x000000aebc60723c */ /* 0x000fe20000001860 */
[----:B------:R3:W-:Y:S03]  /*1d190*/  @P0 LDGSTS.E.BYPASS.LTC128B.128 [R231+0x4900], [R124.64], !P5 ;  /* 0x049000007ce70fae */ /* 0x0007e6000e901d48 */
[----:B------:R-:W-:Y:S02]  /*1d1a0*/  @P0 IADD3.X R3, R125, UR5, RZ, P2, !PT ;  /* 0x000000057d030c10 */ /* 0x000fe400097fe4ff */
[----:B------:R-:W-:Y:S03]  /*1d1b0*/  @P0 IADD3 R172, P1, R2, UR4, RZ ;  /* 0x0000000402ac0c10 */ /* 0x000fe6000ff3e0ff */
[----:B------:R4:W-:Y:S03]  /*1d1c0*/  @P0 LDGSTS.E.BYPASS.LTC128B.128 [R231+0x5100], [R2.64], !P5 ;  /* 0x0510000002e70fae */ /* 0x0009e6000e901d48 */
[----:B------:R-:W-:Y:S05]  /*1d1d0*/  @P0 IADD3.X R173, R3, UR5, RZ, P1, !PT ;  /* 0x0000000503ad0c10 */ /* 0x000fea0008ffe4ff */
[----:B------:R2:W-:Y:S06]  /*1d1e0*/  @P0 LDGSTS.E.BYPASS.LTC128B.128 [R231+0x5900], [R172.64], !P5 ;  /* 0x05900000ace70fae */ /* 0x0005ec000e901d48 */
[----:B------:R-:W0:Y:S01]  /*1d1f0*/  LDGDEPBAR ;  /* 0x00000000000079af */ /* 0x000e220000000000 */
[----:B----4-:R-:W-:Y:S05]  /*1d200*/  IMAD R2, R230, -0x60, RZ ;  /* 0xffffffa0e6027824 */ /* 0x010fea00078e02ff */
[----:B--2---:R-:W-:Y:S01]  /*1d210*/  IADD3 R173, -R180, 0x1, R2 ;  /* 0x00000001b4ad7810 */ /* 0x004fe20007ffe102 */
[----:B------:R-:W-:Y:S03]  /*1d220*/  IMAD.IADD R174, R2, 0x1, -R180 ;  /* 0x0000000102ae7824 */ /* 0x000fe600078e0ab4 */
[----:B------:R-:W-:Y:S04]  /*1d230*/  IADD3 R173, -R241, R173, R242 ;  /* 0x000000adf1ad7210 */ /* 0x000fe80007ffe1f2 */
[C---:B------:R-:W-:Y:S02]  /*1d240*/  IADD3 R172, R173.reuse, c[0x0][0x328], RZ ;  /* 0x0000ca00adac7a10 */ /* 0x040fe40007ffe0ff */
[----:B------:R-:W-:Y:S03]  /*1d250*/  IADD3 R173, R173, UR7, RZ ;  /* 0x00000007adad7c10 */ /* 0x000fe6000fffe0ff */
[--C-:B---3--:R-:W-:Y:S02]  /*1d260*/  IMAD.IADD R124, R172, 0x1, R126.reuse ;  /* 0x00000001ac7c7824 */ /* 0x108fe400078e027e */
[----:B------:R-:W-:Y:S01]  /*1d270*/  IMAD.IADD R0, R173, 0x1, R126 ;  /* 0x00000001ad007824 */ /* 0x000fe200078e027e */
[----:B------:R-:W-:-:S05]  /*1d280*/  @!P3 BRA `(.L_x_462) ;  /* 0x000001700000b947 */ /* 0x000fca0003800000 */
[----:B-1----:R-:W-:Y:S01]  /*1d290*/  IADD3 R3, -R241, R242, R126 ;  /* 0x000000f2f1037210 */ /* 0x002fe20007ffe17e */
        /* <DEDUP_REMOVED lines=12> */
.L_x_464:
[----:B------:R-:W-:Y:S04]  /*1d360*/  MOV R125, c[0x0][0x32c] ;  /* 0x0000cb00007d7a02 */ /* 0x000fe80000000f00 */
[----:B------:R-:W-:Y:S11]  /*1d370*/  ISETP.NE.AND P0, PT, R125, 0x1, PT ;  /* 0x000000017d00780c */ /* 0x000ff60003f05270 */
[----:B------:R-:W-:Y:S02]  /*1d380*/  @!UPT UIADD3 URZ, URZ, URZ, URZ ;  /* 0x0000003f3f3ff290 */ /* 0x000fe4000fffe03f */
[----:B------:R-:W-:Y:S05]  /*1d390*/  @P0 IMAD.HI.U32 R125, R3, c[0x0][0x330], RZ ;  /* 0x0000cc00037d0a27 */ /* 0x000fea00078e00ff */
[----:B------:R-:W-:Y:S02]  /*1d3a0*/  @P0 SHF.R.U32.HI R3, RZ, c[0x0][0x334], R125 ;  /* 0x0000cd00ff030a19 */ /* 0x000fe4000001167d */
.L_x_465:
[----:B------:R-:W-:Y:S05]  /*1d3b0*/  BSYNC B0 ;  /* 0x0000000000007941 */ /* 0x000fea0003800000 */
.L_x_463:
[----:B------:R-:W-:Y:S05]  /*1d3c0*/  IMAD R3, R3, c[0x0][0x32c], R174 ;  /* 0x0000cb0003037a24 */ /* 0x000fea00078e02ae */
[----:B------:R-:W-:Y:S02]  /*1d3d0*/  IADD3 R125, R3, c[0x0][0x32c], RZ ;  /* 0x0000cb00037d7a10 */ /* 0x000fe40007ffe0ff */
[----:B------:R-:W-:Y:S02]  /*1d3e0*/  IMNMX R0, R0, R3, !PT ;  /* 0x0000000300007217 */ /* 0x000fe40007800200 */
[----:B------:R-:W-:Y:S02]  /*1d3f0*/  IMNMX R124, R124, R125, PT ;  /* 0x0000007d7c7c7217 */ /* 0x000fe40003800200 */
.L_x_462:
[----:B-1----:R-:W1:Y:S02]  /*1d400*/  SHFL.IDX PT, R126, R131, 0x1, 0x1c1f ;  /* 0x003c1f00837e7f89 */ /* 0x002e6400000e0000 */
        /* <DEDUP_REMOVED lines=16> */
.L_x_468:
[----:B------:R-:W-:Y:S04]  /*1d510*/  MOV R175, c[0x0][0x32c] ;  /* 0x0000cb0000af7a02 */ /* 0x000fe80000000f00 */
[----:B------:R-:W-:Y:S11]  /*1d520*/  ISETP.NE.AND P0, PT, R175, 0x1, PT ;  /* 0x00000001af00780c */ /* 0x000ff60003f05270 */
[----:B------:R-:W-:Y:S02]  /*1d530*/  @!UPT UIADD3 URZ, URZ, URZ, URZ ;  /* 0x0000003f3f3ff290 */ /* 0x000fe4000fffe03f */
[----:B------:R-:W-:Y:S05]  /*1d540*/  @P0 IMAD.HI.U32 R175, R126, c[0x0][0x330], RZ ;  /* 0x0000cc007eaf0a27 */ /* 0x000fea00078e00ff */
[----:B------:R-:W-:Y:S02]  /*1d550*/  @P0 SHF.R.U32.HI R126, RZ, c[0x0][0x334], R175 ;  /* 0x0000cd00ff7e0a19 */ /* 0x000fe400000116af */
.L_x_469:
[----:B------:R-:W-:Y:S05]  /*1d560*/  BSYNC B0 ;  /* 0x0000000000007941 */ /* 0x000fea0003800000 */
.L_x_467:
[----:B------:R-:W-:Y:S05]  /*1d570*/  IMAD R126, R126, c[0x0][0x32c], R174 ;  /* 0x0000cb007e7e7a24 */ /* 0x000fea00078e02ae */
[----:B------:R-:W-:Y:S02]  /*1d580*/  IADD3 R175, R126, c[0x0][0x32c], RZ ;  /* 0x0000cb007eaf7a10 */ /* 0x000fe40007ffe0ff */
[----:B------:R-:W-:Y:S02]  /*1d590*/  IMNMX R3, R3, R126, !PT ;  /* 0x0000007e03037217 */ /* 0x000fe40007800200 */
[----:B------:R-:W-:Y:S02]  /*1d5a0*/  IMNMX R125, R125, R175, PT ;  /* 0x000000af7d7d7217 */ /* 0x000fe40003800200 */
.L_x_466:
[C---:B------:R-:W-:Y:S02]  /*1d5b0*/  ISETP.GE.AND P1, PT, R2.reuse, 0x2, PT ;  /* 0x000000020200780c */ /* 0x040fe40003f26270 */
[C---:B------:R-:W-:Y:S02]  /*1d5c0*/  ISETP.GE.AND P0, PT, R2.reuse, 0x9, PT ;  /* 0x000000090200780c */ /* 0x040fe40003f06270 */
[----:B------:R-:W-:Y:S02]  /*1d5d0*/  LOP3.LUT R229, R229, 0xffffdfff, RZ, 0xc0, !PT ;  /* 0xffffdfffe5e57812 */ /* 0x000fe400078ec0ff */
[C---:B------:R-:W-:Y:S02]  /*1d5e0*/  ISETP.GE.AND P2, PT, R2.reuse, 0xa, PT ;  /* 0x0000000a0200780c */ /* 0x040fe40003f46270 */
[C---:B------:R-:W-:Y:S02]  /*1d5f0*/  ISETP.GE.AND P6, PT, R2.reuse, 0x42, PT ;  /* 0x000000420200780c */ /* 0x040fe40003fc6270 */
[C---:B------:R-:W-:Y:S02]  /*1d600*/  ISETP.GE.AND P4, PT, R2.reuse, 0x49, PT ;  /* 0x000000490200780c */ /* 0x040fe40003f86270 */
[----:B------:R-:W-:Y:S02]  /*1d610*/  ISETP.GE.AND P3, PT, R2, 0x4a, PT ;  /* 0x0000004a0200780c */ /* 0x000fe40003f66270 */
[----:B------:R-:W-:Y:S02]  /*1d620*/  @P1 LOP3.LUT R229, R229, 0x2000, RZ, 0xfc, !PT ;  /* 0x00002000e5e51812 */ /* 0x000fe400078efcff */
[----:B------:R-:W-:Y:S02]  /*1d630*/  ISETP.GT.AND P1, PT, R0, 0x1, !P1 ;  /* 0x000000010000780c */ /* 0x000fe40004f24270 */
[----:B------:R-:W-:Y:S02]  /*1d640*/  LOP3.LUT R229, R229, 0xfffdffff, RZ, 0xc0, !PT ;  /* 0xfffdffffe5e57812 */ /* 0x000fe400078ec0ff */
[----:B------:R-:W-:Y:S02]  /*1d650*/  ISETP.LT.OR P1, PT, R124, 0x2, P1 ;  /* 0x000000027c00780c */ /* 0x000fe40000f21670 */
[----:B------:R-:W-:Y:S02]  /*1d660*/  @P0 LOP3.LUT R229, R229, 0x20000, RZ, 0xfc, !PT ;  /* 0x00020000e5e50812 */ /* 0x000fe400078efcff */
[----:B------:R-:W-:Y:S02]  /*1d670*/  ISETP.GT.AND P0, PT, R0, 0x8, !P0 ;  /* 0x000000080000780c */ /* 0x000fe40004704270 */
[----:B------:R-:W-:Y:S02]  /*1d680*/  FSEL R175, R5, -INF , !P1 ;  /* 0xff80000005af7808 */ /* 0x000fe40004800000 */
[----:B------:R-:W-:Y:S02]  /*1d690*/  ISETP.GE.AND P1, PT, R2, 0x11, PT ;  /* 0x000000110200780c */ /* 0x000fe40003f26270 */
[----:B------:R-:W-:Y:S02]  /*1d6a0*/  ISETP.LT.OR P0, PT, R124, 0x9, P0 ;  /* 0x000000097c00780c */ /* 0x000fe40000701670 */
[----:B------:R-:W-:Y:S02]  /*1d6b0*/  LOP3.LUT R229, R229, 0xffff7fff, RZ, 0xc0, !PT ;  /* 0xffff7fffe5e57812 */ /* 0x000fe400078ec0ff */
[----:B------:R-:W-:Y:S02]  /*1d6c0*/  FSEL R176, R16, -INF , !P0 ;  /* 0xff80000010b07808 */ /* 0x000fe40004000000 */
[----:B------:R-:W-:Y:S02]  /*1d6d0*/  @P2 LOP3.LUT R229, R229, 0x8000, RZ, 0xfc, !PT ;  /* 0x00008000e5e52812 */ /* 0x000fe400078efcff */
        /* <DEDUP_REMOVED lines=14> */
[----:B------:R-:W-:Y:S02]  /*1d7c0*/  ISETP.GE.AND P1, PT, R2, 0x19, PT ;  /* 0x000000190200780c */ /* 0x000fe40003f26270 */
[----:B------:R-:W-:Y:S02]  /*1d7d0*/  LOP3.LUT R229, R229, 0xfffffbff, RZ, 0xc0, !PT ;  /* 0xfffffbffe5e57812 */ /* 0x000fe400078ec0ff */
[----:B------:R-:W-:Y:S02]  /*1d7e0*/  FSEL R179, R21, -INF , !P0 ;  /* 0xff80000015b37808 */ /* 0x000fe40004000000 */
[----:B------:R-:W-:Y:S04]  /*1d7f0*/  ISETP.GT.AND P0, PT, R0, 0x18, !P1 ;  /* 0x000000180000780c */ /* 0x000fe80004f04270 */
[----:B------:R-:W-:Y:S03]  /*1d800*/  ISETP.LT.OR P0, PT, R124, 0x19, P0 ;  /* 0x000000197c00780c */ /* 0x000fe60000701670 */
        /* <DEDUP_REMOVED lines=50> */
[----:B------:R-:W-:Y:S02]  /*1db30*/  FSEL R194, R64, -INF , !P0 ;  /* 0xff80000040c27808 */ /* 0x000fe40004000000 */
[----:B------:R-:W-:Y:S02]  /*1db40*/  LOP3.LUT R229, R229, 0xfffffffd, RZ, 0xc0, !PT ;  /* 0xfffffffde5e57812 */ /* 0x000fe400078ec0ff */
[----:B------:R-:W-:Y:S04]  /*1db50*/  ISETP.GT.AND P0, PT, R0, 0x39, !P1 ;  /* 0x000000390000780c */ /* 0x000fe80004f04270 */
[----:B------:R-:W-:Y:S03]  /*1db60*/  ISETP.LT.OR P0, PT, R124, 0x3a, P0 ;  /* 0x0000003a7c00780c */ /* 0x000fe60000701670 */
[----:B------:R-:W-:Y:S02]  /*1db70*/  @P1 LOP3.LUT R229, R229, 0x2, RZ, 0xfc, !PT ;  /* 0x00000002e5e51812 */ /* 0x000fe400078efcff */
[----:B------:R-:W-:Y:S02]  /*1db80*/  ISETP.GE.AND P1, PT, R2, 0x41, PT ;  /* 0x000000410200780c */ /* 0x000fe40003f26270 */
[----:B------:R-:W-:Y:S02]  /*1db90*/  FSEL R195, R65, -INF , !P0 ;  /* 0xff80000041c37808 */ /* 0x000fe40004000000 */
[----:B------:R-:W-:Y:S02]  /*1dba0*/  ISETP.GT.AND P0, PT, R0, 0x40, !P1 ;  /* 0x000000400000780c */ /* 0x000fe40004f04270 */
[----:B------:R-:W-:Y:S02]  /*1dbb0*/  LOP3.LUT R229, R229, 0xfffffffe, RZ, 0xc0, !PT ;  /* 0xfffffffee5e57812 */ /* 0x000fe400078ec0ff */
[----:B------:R-:W-:Y:S04]  /*1dbc0*/  ISETP.LT.OR P0, PT, R124, 0x41, P0 ;  /* 0x000000417c00780c */ /* 0x000fe80000701670 */
        /* <DEDUP_REMOVED lines=13> */
[----:B------:R-:W-:Y:S02]  /*1dca0*/  LOP3.LUT R229, R229, 0xfffeffff, RZ, 0xc0, !PT ;  /* 0xfffeffffe5e57812 */ /* 0x000fe400078ec0ff */
        /* <DEDUP_REMOVED lines=8> */
[----:B------:R-:W-:Y:S04]  /*1dd30*/  ISETP.GT.AND P0, PT, R0, 0x58, !P1 ;  /* 0x000000580000780c */ /* 0x000fe80004f04270 */
[----:B------:R-:W-:Y:S02]  /*1dd40*/  ISETP.LT.OR P0, PT, R124, 0x59, P0 ;  /* 0x000000597c00780c */ /* 0x000fe40000701670 */
[----:B------:R-:W-:Y:S02]  /*1dd50*/  @P1 LOP3.LUT R229, R229, 0x10000, RZ, 0xfc, !PT ;  /* 0x00010000e5e51812 */ /* 0x000fe400078efcff */
[----:B------:R-:W-:Y:S02]  /*1dd60*/  ISETP.GE.AND P1, PT, R2, 0x1, PT ;  /* 0x000000010200780c */ /* 0x000fe40003f26270 */
[----:B------:R-:W-:Y:S02]  /*1dd70*/  FSEL R238, R96, -INF , !P0 ;  /* 0xff80000060ee7808 */ /* 0x000fe40004000000 */
[----:B------:R-:W-:Y:S02]  /*1dd80*/  ISETP.GT.AND P0, PT, R0, RZ, !P1 ;  /* 0x000000ff0000720c */ /* 0x000fe40004f04270 */
[----:B------:R-:W-:Y:S02]  /*1dd90*/  LOP3.LUT R229, R229, 0xfffbffff, RZ, 0xc0, !PT ;  /* 0xfffbffffe5e57812 */ /* 0x000fe400078ec0ff */
[----:B------:R-:W-:Y:S04]  /*1dda0*/  ISETP.LT.OR P0, PT, R124, 0x1, P0 ;  /* 0x000000017c00780c */ /* 0x000fe80000701670 */
[----:B------:R-:W-:Y:S02]  /*1ddb0*/  FSEL R20, R4, -INF , !P0 ;  /* 0xff80000004147808 */ /* 0x000fe40004000000 */
[----:B------:R-:W-:Y:S01]  /*1ddc0*/  ISETP.GE.AND P0, PT, R2, 0x5a, PT ;  /* 0x0000005a0200780c */ /* 0x000fe20003f06270 */
[----:B------:R-:W1:Y:S11]  /*1ddd0*/  SHFL.IDX PT, R4, R131, 0x2, 0x1c1f ;  /* 0x005c1f0083047f89 */ /* 0x000e7600000e0000 */
[----:B------:R-:W-:Y:S01]  /*1dde0*/  @!UPT UIADD3 URZ, URZ, URZ, URZ ;  /* 0x0000003f3f3ff290 */ /* 0x000fe2000fffe03f */
[----:B------:R-:W-:Y:S02]  /*1ddf0*/  @P0 LOP3.LUT R229, R229, 0x40000, RZ, 0xfc, !PT ;  /* 0x00040000e5e50812 */ /* 0x000fe400078efcff */
[----:B------:R-:W-:Y:S04]  /*1de00*/  ISETP.GT.AND P0, PT, R0, 0x59, !P0 ;  /* 0x000000590000780c */ /* 0x000fe80004704270 */
[----:B------:R-:W-:Y:S04]  /*1de10*/  ISETP.LT.OR P0, PT, R124, 0x5a, P0 ;  /* 0x0000005a7c00780c */ /* 0x000fe80000701670 */
[----:B------:R-:W-:Y:S01]  /*1de20*/  FSEL R239, R97, -INF , !P0 ;  /* 0xff80000061ef7808 */ /* 0x000fe20004000000 */
[--C-:B-1----:R-:W-:Y:S01]  /*1de30*/  IMAD.IADD R2, R172, 0x1, R4.reuse ;  /* 0x00000001ac027824 */ /* 0x102fe200078e0204 */
[----:B------:R-:W-:Y:S01]  /*1de40*/  ISETP.GE.AND P0, PT, R243, 0x1, PT ;  /* 0x00000001f300780c */ /* 0x000fe20003f06270 */
[----:B------:R-:W-:Y:S11]  /*1de50*/  IMAD.IADD R0, R173, 0x1, R4 ;  /* 0x00000001ad007824 */ /* 0x000ff600078e0204 */
[----:B------:R-:W-:Y:S01]  /*1de60*/  @!UPT UIADD3 URZ, URZ, URZ, URZ ;  /* 0x0000003f3f3ff290 */ /* 0x000fe2000fffe03f */
        /* <DEDUP_REMOVED lines=14> */
.L_x_472:
[----:B------:R-:W-:Y:S04]  /*1df50*/  MOV R5, c[0x0][0x32c] ;  /* 0x0000cb0000057a02 */ /* 0x000fe80000000f00 */
[----:B------:R-:W-:Y:S11]  /*1df60*/  ISETP.NE.AND P0, PT, R5, 0x1, PT ;  /* 0x000000010500780c */ /* 0x000ff60003f05270 */
[----:B------:R-:W-:Y:S02]  /*1df70*/  @!UPT UIADD3 URZ, URZ, URZ, URZ ;  /* 0x0000003f3f3ff290 */ /* 0x000fe4000fffe03f */
[----:B------:R-:W-:Y:S05]  /*1df80*/  @P0 IMAD.HI.U32 R5, R4, c[0x0][0x330], RZ ;  /* 0x0000cc0004050a27 */ /* 0x000fea00078e00ff */
[----:B------:R-:W-:Y:S02]  /*1df90*/  @P0 SHF.R.U32.HI R4, RZ, c[0x0][0x334], R5 ;  /* 0x0000cd00ff040a19 */ /* 0x000fe40000011605 */
.L_x_473:
[----:B------:R-:W-:Y:S05]  /*1dfa0*/  BSYNC B0 ;  /* 0x0000000000007941 */ /* 0x000fea0003800000 */
.L_x_471:
[----:B------:R-:W-:Y:S05]  /*1dfb0*/  IMAD R4, R4, c[0x0][0x32c], R174 ;  /* 0x0000cb0004047a24 */ /* 0x000fea00078e02ae */
[----:B------:R-:W-:Y:S02]  /*1dfc0*/  IADD3 R5, R4, c[0x0][0x32c], RZ ;  /* 0x0000cb0004057a10 */ /* 0x000fe40007ffe0ff */
[----:B------:R-:W-:Y:S02]  /*1dfd0*/  IMNMX R0, R0, R4, !PT ;  /* 0x0000000400007217 */ /* 0x000fe40007800200 */
[----:B------:R-:W-:Y:S02]  /*1dfe0*/  IMNMX R2, R2, R5, PT ;  /* 0x0000000502027217 */ /* 0x000fe40003800200 */
.L_x_470:
[----:B------:R-:W-:Y:S02]  /*1dff0*/  LOP3.LUT P0, RZ, R229, 0x20000, RZ, 0xc0, !PT ;  /* 0x00020000e5ff7812 */ /* 0x000fe4000780c0ff */
[----:B------:R-:W-:Y:S02]  /*1e000*/  P2R R4, PR, RZ, 0x40 ;  /* 0x00000040ff047803 */ /* 0x000fe40000000000 */
[----:B------:R-:W-:Y:S02]  /*1e010*/  ISETP.GT.AND P0, PT, R3, 0x8, !P0 ;  /* 0x000000080300780c */ /* 0x000fe40004704270 */
[----:B------:R-:W-:Y:S02]  /*1e020*/  P2R R5, PR, RZ, 0x20 ;  /* 0x00000020ff057803 */ /* 0x000fe40000000000 */
[----:B------:R-:W-:Y:S02]  /*1e030*/  ISETP.LT.OR P0, PT, R125, 0x9, P0 ;  /* 0x000000097d00780c */ /* 0x000fe40000701670 */
[C---:B------:R-:W-:Y:S02]  /*1e040*/  LOP3.LUT P5, RZ, R229.reuse, 0x40000, RZ, 0xc0, !PT ;  /* 0x00040000e5ff7812 */ /* 0x040fe400078ac0ff */
        /* <DEDUP_REMOVED lines=57> */
[----:B------:R-:W-:Y:S02]  /*1e3e0*/  ISETP.GT.AND P0, PT, R3, 0x41, !P6 ;  /* 0x000000410300780c */ /* 0x000fe40007704270 */
[----:B------:R-:W-:Y:S02]  /*1e3f0*/  LOP3.LUT P6, RZ, R229, 0x2000, RZ, 0xc0, !PT ;  /* 0x00002000e5ff7812 */ /* 0x000fe400078cc0ff */
        /* <DEDUP_REMOVED lines=21> */
[----:B------:R-:W-:Y:S04]  /*1e550*/  LOP3.LUT P0, RZ, R229, 0x10000, RZ, 0xc0, !PT ;  /* 0x00010000e5ff7812 */ /* 0x000fe8000780c0ff */
[----:B------:R-:W-:Y:S04]  /*1e560*/  ISETP.GT.AND P0, PT, R3, 0x58, !P0 ;  /* 0x000000580300780c */ /* 0x000fe80004704270 */
        /* <DEDUP_REMOVED lines=13> */
[C---:B------:R-:W-:Y:S04]  /*1e640*/  LOP3.LUT P0, RZ, R229.reuse, 0x20000, RZ, 0xc0, !PT ;  /* 0x00020000e5ff7812 */ /* 0x040fe8000780c0ff */
[----:B------:R-:W-:Y:S04]  /*1e650*/  ISETP.GT.AND P0, PT, R0, 0x8, !P0 ;  /* 0x000000080000780c */ /* 0x000fe80004704270 */
[----:B------:R-:W-:Y:S04]  /*1e660*/  ISETP.LT.OR P0, PT, R2, 0x9, P0 ;  /* 0x000000090200780c */ /* 0x000fe80000701670 */
[----:B------:R-:W-:Y:S02]  /*1e670*/  FSEL R12, R12, -INF , !P0 ;  /* 0xff8000000c0c7808 */ /* 0x000fe40004000000 */
[----:B------:R-:W-:Y:S04]  /*1e680*/  LOP3.LUT P0, RZ, R229, 0x8000, RZ, 0xc0, !PT ;  /* 0x00008000e5ff7812 */ /* 0x000fe8000780c0ff */
[----:B------:R-:W-:Y:S04]  /*1e690*/  ISETP.GT.AND P0, PT, R0, 0x9, !P0 ;  /* 0x000000090000780c */ /* 0x000fe80004704270 */
        /* <DEDUP_REMOVED lines=80> */
[----:B------:R-:W-:Y:S11]  /*1eba0*/  ISETP.GE.AND P0, PT, R243, 0x1, PT ;  /* 0x00000001f300780c */ /* 0x000ff60003f06270 */
[----:B------:R-:W-:Y:S02]  /*1ebb0*/  @!UPT UIADD3 URZ, URZ, URZ, URZ ;  /* 0x0000003f3f3ff290 */ /* 0x000fe4000fffe03f */
        /* <DEDUP_REMOVED lines=14> */
.L_x_476:
[----:B------:R-:W-:Y:S04]  /*1eca0*/  MOV R4, c[0x0][0x32c] ;  /* 0x0000cb0000047a02 */ /* 0x000fe80000000f00 */
[----:B------:R-:W-:Y:S11]  /*1ecb0*/  ISETP.NE.AND P0, PT, R4, 0x1, PT ;  /* 0x000000010400780c */ /* 0x000ff60003f05270 */
[----:B------:R-:W-:Y:S02]  /*1ecc0*/  @!UPT UIADD3 URZ, URZ, URZ, URZ ;  /* 0x0000003f3f3ff290 */ /* 0x000fe4000fffe03f */
[----:B------:R-:W-:Y:S05]  /*1ecd0*/  @P0 IMAD.HI.U32 R4, R3, c[0x0][0x330], RZ ;  /* 0x0000cc0003040a27 */ /* 0x000fea00078e00ff */
[----:B------:R-:W-:Y:S02]  /*1ece0*/  @P0 SHF.R.U32.HI R3, RZ, c[0x0][0x334], R4 ;  /* 0x0000cd00ff030a19 */ /* 0x000fe40000011604 */
.L_x_477:
[----:B------:R-:W-:Y:S05]  /*1ecf0*/  BSYNC B0 ;  /* 0x0000000000007941 */ /* 0x000fea0003800000 */
.L_x_475:
[----:B------:R-:W-:Y:S05]  /*1ed00*/  IMAD R3, R3, c[0x0][0x32c], R174 ;  /* 0x0000cb0003037a24 */ /* 0x000fea00078e02ae */
[----:B------:R-:W-:Y:S02]  /*1ed10*/  IADD3 R4, R3, c[0x0][0x32c], RZ ;  /* 0x0000cb0003047a10 */ /* 0x000fe40007ffe0ff */
[----:B------:R-:W-:Y:S02]  /*1ed20*/  IMNMX R0, R0, R3, !PT ;  /* 0x0000000300007217 */ /* 0x000fe40007800200 */
[----:B------:R-:W-:Y:S02]  /*1ed30*/  IMNMX R2, R2, R4, PT ;  /* 0x0000000402027217 */ /* 0x000fe40003800200 */
.L_x_474:
[----:B------:R-:W-:Y:S01]  /*1ed40*/  ISETP.GT.AND P0, PT, R0, RZ, !P1 ;  /* 0x000000ff0000720c */ /* 0x000fe20004f04270 */
[----:B------:R-:W-:Y:S01]  /*1ed50*/  LDSM.16.MT88.4 R36, [R216+0x100] ;  /* 0x00010000d824783b */ /* 0x000fe20000004200 */
[C---:B------:R-:W-:Y:S02]  /*1ed60*/  LOP3.LUT P1, RZ, R229.reuse, 0x800, RZ, 0xc0, !PT ;  /* 0x00000800e5ff7812 */ /* 0x040fe4000782c0ff */
        /* <DEDUP_REMOVED lines=64> */
[----:B------:R-:W-:Y:S01]  /*1f170*/  LOP3.LUT P0, RZ, R229, 0x40, RZ, 0xc0, !PT ;  /* 0x00000040e5ff7812 */ /* 0x000fe2000780c0ff */
[----:B------:R-:W-:Y:S01]  /*1f180*/  LDSM.16.MT88.4 R40, [R214+0x100] ;  /* 0x00010000d628783b */ /* 0x000fe20000004200 */
        /* <DEDUP_REMOVED lines=24> */
[----:B------:R-:W-:Y:S02]  /*1f310*/  FMNMX.FTZ R126, R239, R126, !PT ;  /* 0x0000007eef7e7209 */ /* 0x000fe40007810000 */
[----:B------:R-:W-:Y:S02]  /*1f320*/  FMNMX.FTZ R4, R12, R4, !PT ;  /* 0x000000040c047209 */ /* 0x000fe40007810000 */
[----:B------:R-:W-:Y:S01]  /*1f330*/  ISETP.LT.OR P0, PT, R2, 0x32, P0 ;  /* 0x000000320200780c */ /* 0x000fe20000701670 */
[----:B------:R-:W1:Y:S01]  /*1f340*/  SHFL.BFLY PT, R5, R126, 0x2, 0x1f ;  /* 0x0c401f007e057f89 */ /* 0x000e6200000e0000 */
[----:B------:R-:W-:Y:S02]  /*1f350*/  FMNMX.FTZ R3, R188, R3, !PT ;  /* 0x00000003bc037209 */ /* 0x000fe40007810000 */
[----:B------:R-:W-:Y:S02]  /*1f360*/  FMNMX.FTZ R4, R13, R4, !PT ;  /* 0x000000040d047209 */ /* 0x000fe40007810000 */
[----:B------:R-:W-:Y:S02]  /*1f370*/  FSEL R88, R59, -INF , !P0 ;  /* 0xff8000003b587808 */ /* 0x000fe40004000000 */
[----:B------:R-:W-:Y:S02]  /*1f380*/  FMNMX.FTZ R3, R192, R3, !PT ;  /* 0x00000003c0037209 */ /* 0x000fe40007810000 */
[----:B------:R-:W-:Y:S02]  /*1f390*/  LOP3.LUT P0, RZ, R229, 0x4, RZ, 0xc0, !PT ;  /* 0x00000004e5ff7812 */ /* 0x000fe4000780c0ff */
        /* <DEDUP_REMOVED lines=15> */
[----:B------:R-:W-:Y:S02]  /*1f490*/  LOP3.LUT P1, RZ, R229, 0x1, RZ, 0xc0, !PT ;  /* 0x00000001e5ff7812 */ /* 0x000fe4000782c0ff */
[----:B------:R-:W-:Y:S02]  /*1f4a0*/  FMNMX.FTZ R3, R205, R3, !PT ;  /* 0x00000003cd037209 */ /* 0x000fe40007810000 */
[----:B------:R-:W-:Y:S02]  /*1f4b0*/  FMNMX.FTZ R4, R84, R4, !PT ;  /* 0x0000000454047209 */ /* 0x000fe40007810000 */
[----:B-1----:R-:W-:Y:S02]  /*1f4c0*/  FMNMX.FTZ R126, R126, R5, !PT ;  /* 0x000000057e7e7209 */ /* 0x002fe40007810000 */
[----:B------:R-:W-:Y:S02]  /*1f4d0*/  FSEL R92, R63, -INF , !P0 ;  /* 0xff8000003f5c7808 */ /* 0x000fe40004000000 */
[----:B------:R-:W-:Y:S01]  /*1f4e0*/  ISETP.GT.AND P0, PT, R0, 0x40, !P1 ;  /* 0x000000400000780c */ /* 0x000fe20004f04270 */
[----:B------:R-:W1:Y:S01]  /*1f4f0*/  SHFL.BFLY PT, R6, R126, 0x1, 0x1f ;  /* 0x0c201f007e067f89 */ /* 0x000e6200000e0000 */
[----:B------:R-:W-:Y:S02]  /*1f500*/  FMNMX.FTZ R3, R209, R3, !PT ;  /* 0x00000003d1037209 */ /* 0x000fe40007810000 */
[----:B------:R-:W-:Y:S02]  /*1f510*/  FMNMX.FTZ R4, R85, R4, !PT ;  /* 0x0000000455047209 */ /* 0x000fe40007810000 */
[----:B------:R-:W-:Y:S02]  /*1f520*/  ISETP.LT.OR P0, PT, R2, 0x41, P0 ;  /* 0x000000410200780c */ /* 0x000fe40000701670 */
[----:B------:R-:W-:Y:S02]  /*1f530*/  FMNMX.FTZ R3, R210, R3, !PT ;  /* 0x00000003d2037209 */ /* 0x000fe40007810000 */
[----:B------:R-:W-:Y:S02]  /*1f540*/  FMNMX.FTZ R4, R86, R4, !PT ;  /* 0x0000000456047209 */ /* 0x000fe40007810000 */
[----:B------:R-:W-:Y:S02]  /*1f550*/  FSEL R74, R74, -INF , !P0 ;  /* 0xff8000004a4a7808 */ /* 0x000fe40004000000 */
[----:B------:R-:W-:Y:S02]  /*1f560*/  ISETP.GT.AND P0, PT, R0, 0x41, !P6 ;  /* 0x000000410000780c */ /* 0x000fe40007704270 */
[----:B------:R-:W-:Y:S02]  /*1f570*/  FMNMX.FTZ R3, R234, R3, !PT ;  /* 0x00000003ea037209 */ /* 0x000fe40007810000 */
[----:B------:R-:W-:Y:S02]  /*1f580*/  FMNMX.FTZ R4, R98, R4, !PT ;  /* 0x0000000462047209 */ /* 0x000fe40007810000 */
[----:B------:R-:W-:Y:S02]  /*1f590*/  ISETP.LT.OR P0, PT, R2, 0x42, P0 ;  /* 0x000000420200780c */ /* 0x000fe40000701670 */
[----:B------:R-:W-:Y:S02]  /*1f5a0*/  FMNMX.FTZ R3, R237, R3, !PT ;  /* 0x00000003ed037209 */ /* 0x000fe40007810000 */
[----:B------:R-:W-:Y:S02]  /*1f5b0*/  FMNMX.FTZ R4, R99, R4, !PT ;  /* 0x0000000463047209 */ /* 0x000fe40007810000 */
[----:B------:R-:W-:Y:S01]  /*1f5c0*/  FSEL R93, R75, -INF , !P0 ;  /* 0xff8000004b5d7808 */ /* 0x000fe20004000000 */
[----:B------:R-:W2:Y:S01]  /*1f5d0*/  SHFL.BFLY PT, R125, R3, 0x2, 0x1f ;  /* 0x0c401f00037d7f89 */ /* 0x000ea200000e0000 */
[----:B------:R-:W-:Y:S02]  /*1f5e0*/  ISETP.GT.AND P0, PT, R0, 0x48, !P4 ;  /* 0x000000480000780c */ /* 0x000fe40006704270 */
[----:B------:R-:W-:Y:S02]  /*1f5f0*/  FMNMX.FTZ R4, R190, R4, !PT ;  /* 0x00000004be047209 */ /* 0x000fe40007810000 */
[----:B------:R-:W-:Y:S02]  /*1f600*/  ISETP.LT.OR P0, PT, R2, 0x49, P0 ;  /* 0x000000490200780c */ /* 0x000fe40000701670 */
[----:B------:R-:W-:Y:S02]  /*1f610*/  FMNMX.FTZ R4, R191, R4, !PT ;  /* 0x00000004bf047209 */ /* 0x000fe40007810000 */
[----:B------:R-:W-:Y:S02]  /*1f620*/  FSEL R131, R78, -INF , !P0 ;  /* 0xff8000004e837808 */ /* 0x000fe40004000000 */
[----:B------:R-:W-:Y:S02]  /*1f630*/  ISETP.GT.AND P0, PT, R0, 0x49, !P3 ;  /* 0x000000490000780c */ /* 0x000fe40005f04270 */
[----:B------:R-:W-:Y:S02]  /*1f640*/  FMNMX.FTZ R4, R199, R4, !PT ;  /* 0x00000004c7047209 */ /* 0x000fe40007810000 */
[----:B-1----:R-:W-:Y:S02]  /*1f650*/  FMNMX.FTZ R126, R126, R6, !PT ;  /* 0x000000067e7e7209 */ /* 0x002fe40007810000 */
[----:B------:R-:W-:Y:S02]  /*1f660*/  ISETP.LT.OR P0, PT, R2, 0x4a, P0 ;  /* 0x0000004a0200780c */ /* 0x000fe40000701670 */
[----:B------:R-:W-:Y:S01]  /*1f670*/  FMNMX.FTZ R5, R10, R130, !PT ;  /* 0x000000820a057209 */ /* 0x000fe20007810000 */
[----:B------:R-:W-:Y:S01]  /*1f680*/  FMUL.FTZ R47, R126, c[0x0][0x2d0] ;  /* 0x0000b4007e2f7a20 */ /* 0x000fe20000410000 */
        /* <DEDUP_REMOVED lines=10> */
[----:B------:R-:W-:Y:S02]  /*1f730*/  FMNMX.FTZ R5, R15, R5, !PT ;  /* 0x000000050f057209 */ /* 0x000fe40007810000 */
[----:B------:R-:W-:Y:S01]  /*1f740*/  FMNMX.FTZ R3, R211, R4, !PT ;  /* 0x00000004d3037209 */ /* 0x000fe20007810000 */
[--C-:B------:R-:W-:Y:S01]  /*1f750*/  FFMA.FTZ R4, R20, c[0x0][0x2d0], -R47.reuse ;  /* 0x0000b40014047a23 */ /* 0x100fe2000001082f */
[----:B------:R-:W-:Y:S01]  /*1f760*/  FMNMX.FTZ R5, R60, R5, !PT ;  /* 0x000000053c057209 */ /* 0x000fe20007810000 */
[----:B------:R-:W1:Y:S01]  /*1f770*/  SHFL.BFLY PT, R6, R125, 0x1, 0x1f ;  /* 0x0c201f007d067f89 */ /* 0x000e6200000e0000 */
[----:B------:R-:W-:Y:S01]  /*1f780*/  ISETP.LT.OR P0, PT, R2, 0x51, P0 ;  /* 0x000000510200780c */ /* 0x000fe20000701670 */
[----:B------:R2:W-:Y:S01]  /*1f790*/  MUFU.EX2 R173, R4 ;  /* 0x0000000400ad7308 */ /* 0x0005e20000000800 */
[----:B------:R-:W-:Y:S02]  /*1f7a0*/  FMNMX.FTZ R5, R61, R5, !PT ;  /* 0x000000053d057209 */ /* 0x000fe40007810000 */
[----:B------:R-:W-:Y:S02]  /*1f7b0*/  FMNMX.FTZ R3, R233, R3, !PT ;  /* 0x00000003e9037209 */ /* 0x000fe40007810000 */
[----:B------:R-:W-:Y:S02]  /*1f7c0*/  FMNMX.FTZ R5, R71, R5, !PT ;  /* 0x0000000547057209 */ /* 0x000fe40007810000 */
[----:B------:R-:W-:Y:S02]  /*1f7d0*/  FMNMX.FTZ R3, R235, R3, !PT ;  /* 0x00000003eb037209 */ /* 0x000fe40007810000 */
[----:B------:R-:W-:Y:S02]  /*1f7e0*/  FMNMX.FTZ R5, R72, R5, !PT ;  /* 0x0000000548057209 */ /* 0x000fe40007810000 */
[----:B------:R-:W-:Y:S02]  /*1f7f0*/  FMNMX.FTZ R3, R236, R3, !PT ;  /* 0x00000003ec037209 */ /* 0x000fe40007810000 */
[----:B------:R-:W-:Y:S02]  /*1f800*/  FMNMX.FTZ R5, R73, R5, !PT ;  /* 0x0000000549057209 */ /* 0x000fe40007810000 */
[----:B------:R-:W-:Y:S01]  /*1f810*/  LOP3.LUT P1, RZ, R229, 0x4000, RZ, 0xc0, !PT ;  /* 0x00004000e5ff7812 */ /* 0x000fe2000782c0ff */
[----:B------:R-:W3:Y:S01]  /*1f820*/  SHFL.BFLY PT, R7, R3, 0x2, 0x1f ;  /* 0x0c401f0003077f89 */ /* 0x000ee200000e0000 */
[----:B------:R-:W-:Y:S02]  /*1f830*/  FMNMX.FTZ R5, R76, R5, !PT ;  /* 0x000000054c057209 */ /* 0x000fe40007810000 */
[----:B------:R-:W-:Y:S02]  /*1f840*/  FSEL R90, R90, -INF , !P0 ;  /* 0xff8000005a5a7808 */ /* 0x000fe40004000000 */
[----:B------:R-:W-:Y:S02]  /*1f850*/  ISETP.GT.AND P0, PT, R0, 0x51, !P1 ;  /* 0x000000510000780c */ /* 0x000fe40004f04270 */
[----:B-1----:R-:W-:Y:S02]  /*1f860*/  FMNMX.FTZ R125, R125, R6, !PT ;  /* 0x000000067d7d7209 */ /* 0x002fe40007810000 */
[----:B--2---:R-:W-:Y:S01]  /*1f870*/  FMNMX.FTZ R4, R77, R5, !PT ;  /* 0x000000054d047209 */ /* 0x004fe20007810000 */
[--C-:B------:R-:W-:Y:S01]  /*1f880*/  FFMA.FTZ R5, R175, c[0x0][0x2d0], -R47.reuse ;  /* 0x0000b400af057a23 */ /* 0x100fe2000001082f */
[C---:B------:R-:W-:Y:S01]  /*1f890*/  FSETP.NEU.FTZ.AND P1, PT, R125.reuse, -INF , PT ;  /* 0xff8000007d00780b */ /* 0x040fe20003f3d000 */
[----:B------:R-:W-:Y:S01]  /*1f8a0*/  FMUL.FTZ R68, R125, c[0x0][0x2d0] ;  /* 0x0000b4007d447a20 */ /* 0x000fe20000410000 */
[----:B------:R-:W-:Y:S01]  /*1f8b0*/  FMNMX.FTZ R4, R83, R4, !PT ;  /* 0x0000000453047209 */ /* 0x000fe20007810000 */
[----:B------:R1:W-:Y:S01]  /*1f8c0*/  MUFU.EX2 R21, R5 ;  /* 0x0000000500157308 */ /* 0x0003e20000000800 */
[----:B------:R-:W-:Y:S02]  /*1f8d0*/  ISETP.LT.OR P0, PT, R2, 0x52, P0 ;  /* 0x000000520200780c */ /* 0x000fe40000701670 */
[----:B------:R-:W-:Y:S02]  /*1f8e0*/  FSEL R68, R68, RZ, P1 ;  /* 0x000000ff44447208 */ /* 0x000fe40000800000 */
[----:B------:R-:W-:Y:S02]  /*1f8f0*/  LOP3.LUT P6, RZ, R229, 0x40000, RZ, 0xc0, !PT ;  /* 0x00040000e5ff7812 */ /* 0x000fe400078cc0ff */
[----:B------:R-:W-:Y:S01]  /*1f900*/  FSEL R91, R91, -INF , !P0 ;  /* 0xff8000005b5b7808 */ /* 0x000fe20004000000 */
[--C-:B------:R-:W-:Y:S01]  /*1f910*/  FFMA.FTZ R28, R35, c[0x0][0x2d0], -R68.reuse ;  /* 0x0000b400231c7a23 */ /* 0x100fe20000010844 */
[----:B------:R-:W-:Y:S02]  /*1f920*/  ISETP.GT.AND P0, PT, R0, 0x59, !P6 ;  /* 0x000000590000780c */ /* 0x000fe40007704270 */
[----:B---3--:R-:W-:Y:S02]  /*1f930*/  FMNMX.FTZ R3, R3, R7, !PT ;  /* 0x0000000703037209 */ /* 0x008fe40007810000 */
[----:B------:R-:W-:Y:S02]  /*1f940*/  ISETP.LT.OR P0, PT, R2, 0x5a, P0 ;  /* 0x0000005a0200780c */ /* 0x000fe40000701670 */
[----:B------:R-:W-:Y:S01]  /*1f950*/  LOP3.LUT P4, RZ, R229, 0x10000, RZ, 0xc0, !PT ;  /* 0x00010000e5ff7812 */ /* 0x000fe2000788c0ff */
[----:B------:R-:W2:Y:S01]  /*1f960*/  SHFL.BFLY PT, R124, R3, 0x1, 0x1f ;  /* 0x0c201f00037c7f89 */ /* 0x000ea200000e0000 */
[----:B------:R-:W-:Y:S02]  /*1f970*/  FSEL R46, R95, -INF , !P0 ;  /* 0xff8000005f2e7808 */ /* 0x000fe40004000000 */
[----:B------:R-:W-:Y:S04]  /*1f980*/  ISETP.GT.AND P3, PT, R0, 0x58, !P4 ;  /* 0x000000580000780c */ /* 0x000fe80006764270 */
[----:B------:R-:W-:Y:S01]  /*1f990*/  ISETP.LT.OR P3, PT, R2, 0x59, P3 ;  /* 0x000000590200780c */ /* 0x000fe20001f61670 */
[--C-:B------:R-:W-:Y:S01]  /*1f9a0*/  FFMA.FTZ R2, R18, c[0x0][0x2d0], -R68.reuse ;  /* 0x0000b40012027a23 */ /* 0x100fe20000010844 */
[----:B-1----:R-:W-:Y:S01]  /*1f9b0*/  FMNMX.FTZ R5, R87, R4, !PT ;  /* 0x0000000457057209 */ /* 0x002fe20007810000 */
[--C-:B------:R-:W-:Y:S01]  /*1f9c0*/  FFMA.FTZ R4, R176, c[0x0][0x2d0], -R47.reuse ;  /* 0x0000b400b0047a23 */ /* 0x100fe2000001082f */
[----:B------:R-:W-:Y:S01]  /*1f9d0*/  FSEL R94, R94, -INF , !P3 ;  /* 0xff8000005e5e7808 */ /* 0x000fe20005800000 */
[----:B------:R-:W-:Y:S01]  /*1f9e0*/  MUFU.EX2 R7, R2 ;  /* 0x0000000200077308 */ /* 0x000fe20000000800 */
[----:B------:R-:W-:Y:S04]  /*1f9f0*/  FMNMX.FTZ R5, R88, R5, !PT ;  /* 0x0000000558057209 */ /* 0x000fe80007810000 */
[----:B------:R-:W-:Y:S04]  /*1fa00*/  FMNMX.FTZ R5, R89, R5, !PT ;  /* 0x0000000559057209 */ /* 0x000fe80007810000 */
[----:B------:R-:W-:Y:S01]  /*1fa10*/  FMNMX.FTZ R5, R92, R5, !PT ;  /* 0x000000055c057209 */ /* 0x000fe20007810000 */
[----:B------:R1:W-:Y:S01]  /*1fa20*/  MUFU.EX2 R22, R4 ;  /* 0x0000000400167308 */ /* 0x0003e20000000800 */
[----:B--2---:R-:W-:Y:S01]  /*1fa30*/  FMNMX.FTZ R124, R3, R124, !PT ;  /* 0x0000007c037c7209 */ /* 0x004fe20007810000 */
[--C-:B------:R-:W-:Y:S01]  /*1fa40*/  FFMA.FTZ R3, R19, c[0x0][0x2d0], -R68.reuse ;  /* 0x0000b40013037a23 */ /* 0x100fe20000010844 */
[----:B------:R-:W-:Y:S02]  /*1fa50*/  FMNMX.FTZ R5, R74, R5, !PT ;  /* 0x000000054a057209 */ /* 0x000fe40007810000 */
[C---:B------:R-:W-:Y:S01]  /*1fa60*/  FSETP.NEU.FTZ.AND P0, PT, R124.reuse, -INF , PT ;  /* 0xff8000007c00780b */ /* 0x040fe20003f1d000 */
[----:B------:R-:W-:Y:S01]  /*1fa70*/  FMUL.FTZ R69, R124, c[0x0][0x2d0] ;  /* 0x0000b4007c457a20 */ /* 0x000fe20000410000 */
[----:B------:R-:W-:Y:S04]  /*1fa80*/  FMNMX.FTZ R5, R93, R5, !PT ;  /* 0x000000055d057209 */ /* 0x000fe80007810000 */
[----:B------:R-:W-:Y:S01]  /*1fa90*/  FSEL R69, R69, RZ, P0 ;  /* 0x000000ff45457208 */ /* 0x000fe20000000000 */
[----:B-1----:R-:W-:Y:S02]  /*1faa0*/  FFMA.FTZ R4, R177, c[0x0][0x2d0], -R47 ;  /* 0x0000b400b1047a23 */ /* 0x002fe4000001082f */
[----:B------:R1:W-:Y:S10]  /*1fab0*/  MUFU.EX2 R177, R3 ;  /* 0x0000000300b17308 */ /* 0x0003f40000000800 */
[----:B------:R2:W3:Y:S01]  /*1fac0*/  MUFU.EX2 R23, R4 ;  /* 0x0000000400177308 */ /* 0x0004e20000000800 */
[--C-:B-1----:R-:W-:Y:S02]  /*1fad0*/  FFMA.FTZ R3, R8, c[0x0][0x2d0], -R69.reuse ;  /* 0x0000b40008037a23 */ /* 0x102fe40000010845 */
[--C-:B------:R-:W-:Y:S07]  /*1fae0*/  FFMA.FTZ R8, R32, c[0x0][0x2d0], -R68.reuse ;  /* 0x0000b40020087a23 */ /* 0x100fee0000010844 */
[----:B------:R1:W-:Y:S01]  /*1faf0*/  MUFU.EX2 R75, R3 ;  /* 0x00000003004b7308 */ /* 0x0003e20000000800 */
[----:B------:R-:W-:Y:S02]  /*1fb00*/  FFMA.FTZ R32, R34, c[0x0][0x2d0], -R69 ;  /* 0x0000b40022207a23 */ /* 0x000fe40000010845 */
[----:B--2---:R-:W-:Y:S01]  /*1fb10*/  FFMA.FTZ R4, R16, c[0x0][0x2d0], -R68 ;  /* 0x0000b40010047a23 */ /* 0x004fe20000010844 */
[----:B---3--:R-:W-:Y:S01]  /*1fb20*/  MOV R95, R23 ;  /* 0x00000017005f7202 */ /* 0x008fe20000000f00 */
[----:B------:R-:W-:Y:S05]  /*1fb30*/  FFMA.FTZ R16, R180, c[0x0][0x2d0], -R47 ;  /* 0x0000b400b4107a23 */ /* 0x000fea000001082f */
[----:B------:R2:W-:Y:S01]  /*1fb40*/  MUFU.EX2 R174, R4 ;  /* 0x0000000400ae7308 */ /* 0x0005e20000000800 */
[----:B------:R-:W-:Y:S09]  /*1fb50*/  IMAD.MOV.U32 R180, RZ, RZ, R240 ;  /* 0x000000ffffb47224 */ /* 0x000ff200078e00f0 */
[----:B------:R-:W-:Y:S01]  /*1fb60*/  MUFU.EX2 R58, R8 ;  /* 0x00000008003a7308 */ /* 0x000fe20000000800 */
[--C-:B-1----:R-:W-:Y:S09]  /*1fb70*/  FFMA.FTZ R3, R9, c[0x0][0x2d0], -R69.reuse ;  /* 0x0000b40009037a23 */ /* 0x102ff20000010845 */
[----:B------:R-:W-:Y:S01]  /*1fb80*/  MUFU.EX2 R59, R16 ;  /* 0x00000010003b7308 */ /* 0x000fe20000000800 */
[----:B--2---:R-:W-:Y:S01]  /*1fb90*/  FMNMX.FTZ R4, R131, R5, !PT ;  /* 0x0000000583047209 */ /* 0x004fe20007810000 */
[--C-:B------:R-:W-:Y:S03]  /*1fba0*/  FFMA.FTZ R5, R17, c[0x0][0x2d0], -R68.reuse ;  /* 0x0000b40011057a23 */ /* 0x100fe60000010844 */
[----:B------:R-:W-:Y:S05]  /*1fbb0*/  FMNMX.FTZ R4, R172, R4, !PT ;  /* 0x00000004ac047209 */ /* 0x000fea0007810000 */
[----:B------:R-:W-:Y:S01]  /*1fbc0*/  MUFU.EX2 R24, R5 ;  /* 0x0000000500187308 */ /* 0x000fe20000000800 */
[----:B------:R-:W-:Y:S01]  /*1fbd0*/  FMNMX.FTZ R0, R90, R4, !PT ;  /* 0x000000045a007209 */ /* 0x000fe20007810000 */
[--C-:B------:R-:W-:Y:S03]  /*1fbe0*/  FFMA.FTZ R4, R13, c[0x0][0x2d0], -R69.reuse ;  /* 0x0000b4000d047a23 */ /* 0x100fe60000010845 */
[----:B------:R-:W-:Y:S05]  /*1fbf0*/  FMNMX.FTZ R0, R91, R0, !PT ;  /* 0x000000005b007209 */ /* 0x000fea0007810000 */
[----:B------:R1:W-:Y:S01]  /*1fc00*/  MUFU.EX2 R5, R3 ;  /* 0x0000000300057308 */ /* 0x0003e20000000800 */
[----:B------:R-:W-:Y:S04]  /*1fc10*/  FMNMX.FTZ R0, R94, R0, !PT ;  /* 0x000000005e007209 */ /* 0x000fe80007810000 */
[----:B------:R-:W-:Y:S05]  /*1fc20*/  FMNMX.FTZ R0, R46, R0, !PT ;  /* 0x000000002e007209 */ /* 0x000fea0007810000 */
[----:B------:R-:W-:Y:S01]  /*1fc30*/  MUFU.EX2 R176, R4 ;  /* 0x0000000400b07308 */ /* 0x000fe20000000800 */
[----:B------:R-:W2:Y:S01]  /*1fc40*/  SHFL.BFLY PT, R2, R0, 0x2, 0x1f ;  /* 0x0c401f0000027f89 */ /* 0x000ea200000e0000 */
[----:B-1----:R-:W-:Y:S02]  /*1fc50*/  FFMA.FTZ R3, R12, c[0x0][0x2d0], -R69 ;  /* 0x0000b4000c037a23 */ /* 0x002fe40000010845 */
[----:B------:R-:W-:Y:S06]  /*1fc60*/  FFMA.FTZ R12, R33, c[0x0][0x2d0], -R68 ;  /* 0x0000b400210c7a23 */ /* 0x000fec0000010844 */
[----:B------:R2:W-:Y:S02]  /*1fc70*/  MUFU.EX2 R6, R3 ;  /* 0x0000000300067308 */ /* 0x0005e40000000800 */
[----:B--2---:R-:W-:Y:S01]  /*1fc80*/  FMNMX.FTZ R3, R0, R2, !PT ;  /* 0x0000000200037209 */ /* 0x004fe20007810000 */
[----:B------:R-:W-:Y:S01]  /*1fc90*/  FFMA.FTZ R2, R178, c[0x0][0x2d0], -R47 ;  /* 0x0000b400b2027a23 */ /* 0x000fe2000001082f */
[----:B------:R-:W-:Y:S01]  /*1fca0*/  FSEL R0, R126, RZ, P2 ;  /* 0x000000ff7e007208 */ /* 0x000fe20001000000 */
[----:B------:R-:W-:Y:S05]  /*1fcb0*/  IMAD.MOV.U32 R178, RZ, RZ, R22 ;  /* 0x000000ffffb27224 */ /* 0x000fea00078e0016 */
[----:B------:R1:W-:Y:S01]  /*1fcc0*/  MUFU.EX2 R57, R2 ;  /* 0x0000000200397308 */ /* 0x0003e20000000800 */
[----:B------:R-:W2:Y:S01]  /*1fcd0*/  SHFL.BFLY PT, R4, R3, 0x1, 0x1f ;  /* 0x0c201f0003047f89 */ /* 0x000ea200000e0000 */
[----:B------:R-:W-:Y:S01]  /*1fce0*/  FADD.FTZ R0, -R0, R127 ;  /* 0x0000007f00007221 */ /* 0x000fe20000010100 */
[----:B------:R-:W-:Y:S02]  /*1fcf0*/  MOV R127, R7 ;  /* 0x00000007007f7202 */ /* 0x000fe40000000f00 */
[----:B------:R-:W-:Y:S01]  /*1fd00*/  F2FP.PACK_AB R50, R95, R178 ;  /* 0x000000b25f32723e */ /* 0x000fe200000000ff */
[----:B------:R-:W-:Y:S01]  /*1fd10*/  FMUL.FTZ R0, R0, c[0x0][0x2d0] ;  /* 0x0000b40000007a20 */ /* 0x000fe20000410000 */
[----:B------:R-:W-:Y:S03]  /*1fd20*/  F2FP.PACK_AB R51, R177, R127 ;  /* 0x0000007fb133723e */ /* 0x000fe600000000ff */
        /* <DEDUP_REMOVED lines=10> */
[----:B------:R-:W-:Y:S02]  /*1fdd0*/  IMAD.MOV.U32 R128, RZ, RZ, R6 ;  /* 0x000000ffff807224 */ /* 0x000fe400078e0006 */
[----:B------:R-:W-:Y:S01]  /*1fde0*/  FADD.FTZ R0, -R0, R129 ;  /* 0x0000008100007221 */ /* 0x000fe20000010100 */
[----:B------:R-:W-:Y:S01]  /*1fdf0*/  FSEL R70, R70, RZ, P0 ;  /* 0x000000ff46467208 */ /* 0x000fe20000000000 */
[C---:B------:R-:W-:Y:S01]  /*1fe00*/  FMUL.FTZ R17, R45.reuse, R145 ;  /* 0x000000912d117220 */ /* 0x040fe20000410000 */
[----:B------:R-:W-:Y:S01]  /*1fe10*/  MOV R129, R21 ;  /* 0x0000001500817202 */ /* 0x000fe20000000f00 */
[----:B------:R-:W-:Y:S01]  /*1fe20*/  FMUL.FTZ R0, R0, c[0x0][0x2d0] ;  /* 0x0000b40000007a20 */ /* 0x000fe20000410000 */
[----:B------:R-:W2:Y:S01]  /*1fe30*/  LDSM.16.MT88.4 R20, [R213+0x100] ;  /* 0x00010000d514783b */ /* 0x000ea20000004200 */
[----:B------:R-:W-:Y:S01]  /*1fe40*/  FMUL.FTZ R33, R45, R161 ;  /* 0x000000a12d217220 */ /* 0x000fe20000410000 */
[----:B------:R-:W-:Y:S01]  /*1fe50*/  F2FP.PACK_AB R48, R129, R173 ;  /* 0x000000ad8130723e */ /* 0x000fe200000000ff */
[----:B------:R3:W4:Y:S01]  /*1fe60*/  MUFU.EX2 R2, R0 ;  /* 0x0000000000027308 */ /* 0x0007220000000800 */
[--C-:B------:R-:W-:Y:S01]  /*1fe70*/  FFMA.FTZ R4, R14, c[0x0][0x2d0], -R70.reuse ;  /* 0x0000b4000e047a23 */ /* 0x100fe20000010846 */
[----:B------:R-:W-:Y:S01]  /*1fe80*/  F2FP.PACK_AB R54, R176, R128 ;  /* 0x00000080b036723e */ /* 0x000fe200000000ff */
[C---:B------:R-:W-:Y:S02]  /*1fe90*/  FMUL.FTZ R120, R45.reuse, R120 ;  /* 0x000000782d787220 */ /* 0x040fe40000410000 */
[C---:B------:R-:W-:Y:S02]  /*1fea0*/  FMUL.FTZ R121, R45.reuse, R121 ;  /* 0x000000792d797220 */ /* 0x040fe40000410000 */
[C---:B------:R-:W-:Y:S02]  /*1feb0*/  FMUL.FTZ R100, R45.reuse, R100 ;  /* 0x000000642d647220 */ /* 0x040fe40000410000 */
[C---:B------:R-:W-:Y:S01]  /*1fec0*/  FMUL.FTZ R101, R45.reuse, R101 ;  /* 0x000000652d657220 */ /* 0x040fe20000410000 */
[----:B------:R5:W-:Y:S01]  /*1fed0*/  MUFU.EX2 R31, R4 ;  /* 0x00000004001f7308 */ /* 0x000be20000000800 */
[----:B------:R-:W-:Y:S02]  /*1fee0*/  FMUL.FTZ R112, R45, R112 ;  /* 0x000000702d707220 */ /* 0x000fe40000410000 */
[C---:B-1----:R-:W-:Y:S02]  /*1fef0*/  FMUL.FTZ R6, R44.reuse, R134 ;  /* 0x000000862c067220 */ /* 0x042fe40000410000 */
[C---:B------:R-:W-:Y:S02]  /*1ff00*/  FMUL.FTZ R7, R44.reuse, R135 ;  /* 0x000000872c077220 */ /* 0x040fe40000410000 */
[C---:B------:R-:W-:Y:S02]  /*1ff10*/  FMUL.FTZ R18, R44.reuse, R146 ;  /* 0x000000922c127220 */ /* 0x040fe40000410000 */
[C---:B------:R-:W-:Y:S01]  /*1ff20*/  FMUL.FTZ R19, R44.reuse, R147 ;  /* 0x000000932c137220 */ /* 0x040fe20000410000 */
[----:B------:R1:W-:Y:S01]  /*1ff30*/  MUFU.EX2 R135, R28 ;  /* 0x0000001c00877308 */ /* 0x0003e20000000800 */
[C---:B------:R-:W-:Y:S01]  /*1ff40*/  FMUL.FTZ R34, R44.reuse, R162 ;  /* 0x000000a22c227220 */ /* 0x040fe20000410000 */
[----:B------:R-:W-:Y:S01]  /*1ff50*/  LDSM.16.MT88.4 R144, [R213+0x2900] ;  /* 0x00290000d590783b */ /* 0x000fe20000004200 */
[----:B------:R-:W-:Y:S02]  /*1ff60*/  FMUL.FTZ R35, R44, R163 ;  /* 0x000000a32c237220 */ /* 0x000fe40000410000 */
[--C-:B---3--:R-:W-:Y:S02]  /*1ff70*/  FFMA.FTZ R0, R10, c[0x0][0x2d0], -R70.reuse ;  /* 0x0000b4000a007a23 */ /* 0x108fe40000010846 */
[C---:B----4-:R-:W-:Y:S01]  /*1ff80*/  FMUL.FTZ R25, R2.reuse, R153 ;  /* 0x0000009902197220 */ /* 0x050fe20000410000 */
[----:B------:R-:W-:Y:S01]  /*1ff90*/  MOV R153, R58 ;  /* 0x0000003a00997202 */ /* 0x000fe20000000f00 */
[C---:B------:R-:W-:Y:S01]  /*1ffa0*/  FMUL.FTZ R116, R2.reuse, R116 ;  /* 0x0000007402747220 */ /* 0x040fe20000410000 */
[----:B------:R3:W-:Y:S01]  /*1ffb0*/  MUFU.EX2 R79, R0 ;  /* 0x00000000004f7308 */ /* 0x0007e20000000800 */
[C---:B------:R-:W-:Y:S02]  /*1ffc0*/  FMUL.FTZ R8, R2.reuse, R136 ;  /* 0x0000008802087220 */ /* 0x040fe40000410000 */
[C---:B------:R-:W-:Y:S02]  /*1ffd0*/  FMUL.FTZ R13, R2.reuse, R141 ;  /* 0x0000008d020d7220 */ /* 0x040fe40000410000 */
[--C-:B-----5:R-:W-:Y:S02]  /*1ffe0*/  FFMA.FTZ R4, R15, c[0x0][0x2d0], -R70.reuse ;  /* 0x0000b4000f047a23 */ /* 0x120fe40000010846 */
[----:B------:R-:W-:Y:S02]  /*1fff0*/  FMUL.FTZ R117, R2, R117 ;  /* 0x0000007502757220 */ /* 0x000fe40000410000 */
[----:B------:R-:W-:Y:S01]  /*20000*/  FMUL.FTZ R122, R44, R122 ;  /* 0x0000007a2c7a7220 */ /* 0x000fe20000410000 */
[----:B------:R4:W5:Y:S01]  /*20010*/  MUFU.EX2 R9, R4 ;  /* 0x0000000400097308 */ /* 0x0009620000000800 */
[----:B------:R-:W-:Y:S02]  /*20020*/  FMUL.FTZ R29, R2, R157 ;  /* 0x0000009d021d7220 */ /* 0x000fe40000410000 */
[----:B------:R-:W-:Y:S02]  /*20030*/  FMUL.FTZ R102, R44, R102 ;  /* 0x000000662c667220 */ /* 0x000fe40000410000 */
[----:B-1----:R-:W-:Y:S02]  /*20040*/  FMUL.FTZ R28, R2, R156 ;  /* 0x0000009c021c7220 */ /* 0x002fe40000410000 */
[----:B------:R-:W-:Y:S02]  /*20050*/  FMUL.FTZ R103, R44, R103 ;  /* 0x000000672c677220 */ /* 0x000fe40000410000 */
[C---:B------:R-:W-:Y:S02]  /*20060*/  FMUL.FTZ R104, R2.reuse, R104 ;  /* 0x0000006802687220 */ /* 0x040fe40000410000 */
[C---:B------:R-:W-:Y:S02]  /*20070*/  FMUL.FTZ R105, R2.reuse, R105 ;  /* 0x0000006902697220 */ /* 0x040fe40000410000 */
[----:B------:R-:W-:Y:S02]  /*20080*/  FMUL.FTZ R108, R2, R108 ;  /* 0x0000006c026c7220 */ /* 0x000fe40000410000 */
[----:B---3--:R-:W-:Y:S02]  /*20090*/  FFMA.FTZ R0, R11, c[0x0][0x2d0], -R70 ;  /* 0x0000b4000b007a23 */ /* 0x008fe40000010846 */
[----:B------:R-:W-:Y:S02]  /*200a0*/  FMUL.FTZ R123, R44, R123 ;  /* 0x0000007b2c7b7220 */ /* 0x000fe40000410000 */
[----:B------:R1:W3:Y:S01]  /*200b0*/  MUFU.EX2 R175, R0 ;  /* 0x0000000000af7308 */ /* 0x0002e20000000800 */
[C---:B------:R-:W-:Y:S02]  /*200c0*/  FMUL.FTZ R109, R2.reuse, R109 ;  /* 0x0000006d026d7220 */ /* 0x040fe40000410000 */
[----:B------:R-:W-:Y:S02]  /*200d0*/  FMUL.FTZ R113, R45, R113 ;  /* 0x000000712d717220 */ /* 0x000fe40000410000 */
[----:B----4-:R-:W-:Y:S01]  /*200e0*/  FFMA.FTZ R4, R179, c[0x0][0x2d0], -R47 ;  /* 0x0000b400b3047a23 */ /* 0x010fe2000001082f */
[----:B------:R-:W-:Y:S01]  /*200f0*/  MOV R179, R5 ;  /* 0x0000000500b37202 */ /* 0x000fe20000000f00 */
[----:B------:R-:W-:Y:S02]  /*20100*/  FMUL.FTZ R5, R45, R133 ;  /* 0x000000852d057220 */ /* 0x000fe40000410000 */
[----:B-----5:R-:W-:Y:S01]  /*20110*/  IMAD.MOV.U32 R136, RZ, RZ, R9 ;  /* 0x000000ffff887224 */ /* 0x020fe200078e0009 */
[----:B------:R4:W-:Y:S01]  /*20120*/  MUFU.EX2 R56, R4 ;  /* 0x0000000400387308 */ /* 0x0009e20000000800 */
[----:B------:R-:W-:Y:S01]  /*20130*/  F2FP.PACK_AB R52, R179, R75 ;  /* 0x0000004bb334723e */ /* 0x000fe200000000ff */
[----:B------:R-:W-:Y:S02]  /*20140*/  FMUL.FTZ R9, R2, R137 ;  /* 0x0000008902097220 */ /* 0x000fe40000410000 */
[----:B------:R-:W-:Y:S01]  /*20150*/  F2FP.PACK_AB R55, R136, R31 ;  /* 0x0000001f8837723e */ /* 0x000fe200000000ff */
[C---:B------:R-:W-:Y:S02]  /*20160*/  FMUL.FTZ R114, R44.reuse, R114 ;  /* 0x000000722c727220 */ /* 0x040fe40000410000 */
[----:B------:R-:W-:Y:S01]  /*20170*/  FMUL.FTZ R115, R44, R115 ;  /* 0x000000732c737220 */ /* 0x000fe20000410000 */
[----:B-1----:R-:W-:Y:S02]  /*20180*/  FSEL R0, R3, RZ, P0 ;  /* 0x000000ff03007208 */ /* 0x002fe40000000000 */
[----:B---3--:R-:W-:Y:S03]  /*20190*/  F2FP.PACK_AB R53, R175, R79 ;  /* 0x0000004faf35723e */ /* 0x008fe600000000ff */
[----:B------:R-:W-:Y:S02]  /*201a0*/  FADD.FTZ R0, -R0, R130 ;  /* 0x0000008200007221 */ /* 0x000fe40000010100 */
[----:B------:R-:W-:Y:S02]  /*201b0*/  IMAD.MOV.U32 R130, RZ, RZ, R24 ;  /* 0x000000ffff827224 */ /* 0x000fe400078e0018 */
[----:B------:R-:W-:Y:S02]  /*201c0*/  FMUL.FTZ R0, R0, c[0x0][0x2d0] ;  /* 0x0000b40000007a20 */ /* 0x000fe40000410000 */
[----:B----4-:R-:W-:Y:S01]  /*201d0*/  FMUL.FTZ R4, R45, R132 ;  /* 0x000000842d047220 */ /* 0x010fe20000410000 */
[----:B------:R-:W-:Y:S01]  /*201e0*/  F2FP.PACK_AB R49, R130, R174 ;  /* 0x000000ae8231723e */ /* 0x000fe200000000ff */
[--C-:B------:R-:W-:Y:S02]  /*201f0*/  FFMA.FTZ R24, R64, c[0x0][0x2d0], -R68.reuse ;  /* 0x0000b40040187a23 */ /* 0x100fe40000010844 */
[----:B------:R-:W1:Y:S01]  /*20200*/  MUFU.EX2 R0, R0 ;  /* 0x0000000000007308 */ /* 0x000e620000000800 */
[----:B------:R-:W-:Y:S03]  /*20210*/  FFMA.FTZ R64, R81, c[0x0][0x2d0], -R68 ;  /* 0x0000b40051407a23 */ /* 0x000fe60000010844 */
[-C--:B--2---:R-:W-:Y:S06]  /*20220*/  HMMA.16816.F32 R4, R48, R20.reuse, R4 ;  /* 0x000000143004723c */ /* 0x084fec0000001804 */
[----:B------:R-:W2:Y:S10]  /*20230*/  MUFU.EX2 R30, R24 ;  /* 0x00000018001e7308 */ /* 0x000eb40000000800 */
[----:B------:R-:W-:Y:S01]  /*20240*/  MUFU.EX2 R248, R64 ;  /* 0x0000004000f87308 */ /* 0x000fe20000000800 */
[C---:B-1----:R-:W-:Y:S02]  /*20250*/  FMUL.FTZ R10, R0.reuse, R138 ;  /* 0x0000008a000a7220 */ /* 0x042fe40000410000 */
[C---:B------:R-:W-:Y:S01]  /*20260*/  FMUL.FTZ R11, R0.reuse, R139 ;  /* 0x0000008b000b7220 */ /* 0x040fe20000410000 */
[----:B------:R-:W-:Y:S01]  /*20270*/  MOV R139, R56 ;  /* 0x00000038008b7202 */ /* 0x000fe20000000f00 */
[C---:B------:R-:W-:Y:S05]  /*20280*/  FMUL.FTZ R26, R0.reuse, R154 ;  /* 0x0000009a001a7220 */ /* 0x040fea0000410000 */
[----:B------:R1:W-:Y:S01]  /*20290*/  MUFU.EX2 R138, R12 ;  /* 0x0000000c008a7308 */ /* 0x0003e20000000800 */
[----:B------:R-:W-:Y:S01]  /*202a0*/  IMAD.MOV.U32 R154, RZ, RZ, R57 ;  /* 0x000000ffff9a7224 */ /* 0x000fe200078e0039 */
[C---:B------:R-:W-:Y:S04]  /*202b0*/  HMMA.16816.F32 R8, R52.reuse, R20, R8 ;  /* 0x000000143408723c */ /* 0x040fe80000001808 */
[C---:B------:R-:W-:Y:S01]  /*202c0*/  FMUL.FTZ R14, R0.reuse, R142 ;  /* 0x0000008e000e7220 */ /* 0x040fe20000410000 */
[----:B--2---:R-:W-:Y:S01]  /*202d0*/  MOV R157, R30 ;  /* 0x0000001e009d7202 */ /* 0x004fe20000000f00 */
[----:B------:R-:W-:Y:S01]  /*202e0*/  FMUL.FTZ R15, R0, R143 ;  /* 0x0000008f000f7220 */ /* 0x000fe20000410000 */
[----:B------:R-:W-:Y:S01]  /*202f0*/  MOV R142, R179 ;  /* 0x000000b3008e7202 */ /* 0x000fe20000000f00 */
[----:B------:R-:W-:Y:S04]  /*20300*/  FFMA.FTZ R20, R181, c[0x0][0x2d0], -R47 ;  /* 0x0000b400b5147a23 */ /* 0x000fe8000001082f */
[----:B------:R2:W-:Y:S01]  /*20310*/  MUFU.EX2 R134, R20 ;  /* 0x0000001400867308 */ /* 0x0005e20000000800 */
[C---:B------:R-:W-:Y:S02]  /*20320*/  FMUL.FTZ R21, R45.reuse, R149 ;  /* 0x000000952d157220 */ /* 0x040fe40000410000 */
[----:B------:R-:W-:Y:S02]  /*20330*/  FMUL.FTZ R24, R2, R152 ;  /* 0x0000009802187220 */ /* 0x000fe40000410000 */
[C---:B------:R-:W-:Y:S01]  /*20340*/  FMUL.FTZ R27, R0.reuse, R155 ;  /* 0x0000009b001b7220 */ /* 0x040fe20000410000 */
[----:B------:R-:W-:Y:S01]  /*20350*/  MOV R155, R175 ;  /* 0x000000af009b7202 */ /* 0x000fe20000000f00 */
[----:B------:R-:W-:Y:S02]  /*20360*/  FMUL.FTZ R30, R0, R158 ;  /* 0x0000009e001e7220 */ /* 0x000fe40000410000 */
[----:B-1----:R-:W-:Y:S01]  /*20370*/  FMUL.FTZ R12, R2, R140 ;  /* 0x0000008c020c7220 */ /* 0x002fe20000410000 */
[----:B------:R1:W-:Y:S01]  /*20380*/  MUFU.EX2 R152, R32 ;  /* 0x0000002000987308 */ /* 0x0003e20000000800 */
[----:B------:R-:W-:Y:S01]  /*20390*/  IMAD.MOV.U32 R158, RZ, RZ, R59 ;  /* 0x000000ffff9e7224 */ /* 0x000fe200078e003b */
[----:B------:R-:W-:Y:S01]  /*203a0*/  MOV R140, R31 ;  /* 0x0000001f008c7202 */ /* 0x000fe20000000f00 */
[----:B------:R-:W3:Y:S01]  /*203b0*/  LDSM.16.MT88.4 R56, [R215+0x100] ;  /* 0x00010000d738783b */ /* 0x000ee20000004200 */
[C---:B------:R-:W-:Y:S02]  /*203c0*/  FMUL.FTZ R118, R0.reuse, R118 ;  /* 0x0000007600767220 */ /* 0x040fe40000410000 */
[-C--:B------:R-:W-:Y:S03]  /*203d0*/  HMMA.16816.F32 R12, R52, R22.reuse, R12 ;  /* 0x00000016340c723c */ /* 0x080fe6000000180c */
[C---:B------:R-:W-:Y:S02]  /*203e0*/  FMUL.FTZ R119, R0.reuse, R119 ;  /* 0x0000007700777220 */ /* 0x040fe40000410000 */
[----:B------:R-:W-:Y:S02]  /*203f0*/  IMAD.MOV.U32 R149, RZ, RZ, R127 ;  /* 0x000000ffff957224 */ /* 0x000fe400078e007f */
[C---:B------:R-:W-:Y:S01]  /*20400*/  FMUL.FTZ R31, R0.reuse, R159 ;  /* 0x0000009f001f7220 */ /* 0x040fe20000410000 */
[C---:B------:R-:W-:Y:S04]  /*20410*/  HMMA.16816.F32 R16, R48.reuse, R22, R16 ;  /* 0x000000163010723c */ /* 0x040fe80000001810 */
[C---:B--2---:R-:W-:Y:S01]  /*20420*/  FMUL.FTZ R20, R45.reuse, R148 ;  /* 0x000000942d147220 */ /* 0x044fe20000410000 */
[----:B------:R-:W-:Y:S01]  /*20430*/  MOV R148, R128 ;  /* 0x0000008000947202 */ /* 0x000fe20000000f00 */
[----:B------:R-:W-:Y:S01]  /*20440*/  FMUL.FTZ R106, R0, R106 ;  /* 0x0000006a006a7220 */ /* 0x000fe20000410000 */
[----:B------:R-:W-:Y:S01]  /*20450*/  MOV R159, R95 ;  /* 0x0000005f009f7202 */ /* 0x000fe20000000f00 */
[C---:B------:R-:W-:Y:S01]  /*20460*/  FMUL.FTZ R22, R44.reuse, R150 ;  /* 0x000000962c167220 */ /* 0x040fe20000410000 */
[----:B------:R-:W-:Y:S03]  /*20470*/  MOV R150, R178 ;  /* 0x000000b200967202 */ /* 0x000fe60000000f00 */
[----:B------:R-:W-:Y:S01]  /*20480*/  FMUL.FTZ R23, R44, R151 ;  /* 0x000000972c177220 */ /* 0x000fe20000410000 */
[----:B------:R-:W-:Y:S01]  /*20490*/  MOV R151, R129 ;  /* 0x0000008100977202 */ /* 0x000fe20000000f00 */
[----:B-1----:R-:W-:Y:S02]  /*204a0*/  FMUL.FTZ R32, R45, R160 ;  /* 0x000000a02d207220 */ /* 0x002fe40000410000 */
[----:B------:R-:W-:Y:S01]  /*204b0*/  LDSM.16.MT88.4 R160, [R216+0x2900] ;  /* 0x00290000d8a0783b */ /* 0x000fe20000004200 */
[C---:B------:R-:W-:Y:S02]  /*204c0*/  FMUL.FTZ R107, R0.reuse, R107 ;  /* 0x0000006b006b7220 */ /* 0x040fe40000410000 */
[-C--:B------:R-:W-:Y:S03]  /*204d0*/  HMMA.16816.F32 R20, R48, R36.reuse, R20 ;  /* 0x000000243014723c */ /* 0x080fe60000001814 */
[C---:B------:R-:W-:Y:S02]  /*204e0*/  FMUL.FTZ R110, R0.reuse, R110 ;  /* 0x0000006e006e7220 */ /* 0x040fe40000410000 */
[----:B------:R-:W-:Y:S02]  /*204f0*/  FMUL.FTZ R111, R0, R111 ;  /* 0x0000006f006f7220 */ /* 0x000fe40000410000 */
[----:B------:R-:W-:Y:S01]  /*20500*/  IMAD.MOV.U32 R143, RZ, RZ, R130 ;  /* 0x000000ffff8f7224 */ /* 0x000fe200078e0082 */
[C---:B------:R-:W-:Y:S07]  /*20510*/  HMMA.16816.F32 R24, R52.reuse, R36, R24 ;  /* 0x000000243418723c */ /* 0x040fee0000001818 */
[--C-:B------:R-:W-:Y:S01]  /*20520*/  FFMA.FTZ R36, R65, c[0x0][0x2d0], -R69.reuse ;  /* 0x0000b40041247a23 */ /* 0x100fe20000010845 */
[-C--:B------:R-:W-:Y:S03]  /*20530*/  HMMA.16816.F32 R28, R52, R38.reuse, R28 ;  /* 0x00000026341c723c */ /* 0x080fe6000000181c */
[----:B------:R1:W-:Y:S01]  /*20540*/  MUFU.EX2 R156, R36 ;  /* 0x00000024009c7308 */ /* 0x0003e20000000800 */
[----:B------:R-:W-:Y:S04]  /*20550*/  FMUL.FTZ R37, R45, R165 ;  /* 0x000000a52d257220 */ /* 0x000fe80000410000 */
[C---:B------:R-:W-:Y:S07]  /*20560*/  HMMA.16816.F32 R32, R48.reuse, R38, R32 ;  /* 0x000000263020723c */ /* 0x040fee0000001820 */
[C---:B------:R-:W-:Y:S01]  /*20570*/  FMUL.FTZ R38, R44.reuse, R166 ;  /* 0x000000a62c267220 */ /* 0x040fe20000410000 */
[-C--:B------:R-:W-:Y:S04]  /*20580*/  HMMA.16816.F32 R100, R48, R40.reuse, R100 ;  /* 0x000000283064723c */ /* 0x080fe80000001864 */
[----:B------:R-:W-:Y:S04]  /*20590*/  FMUL.FTZ R39, R44, R167 ;  /* 0x000000a72c277220 */ /* 0x000fe80000410000 */
[C---:B------:R-:W-:Y:S04]  /*205a0*/  HMMA.16816.F32 R104, R52.reuse, R40, R104 ;  /* 0x000000283468723c */ /* 0x040fe80000001868 */
[----:B-1----:R-:W-:Y:S03]  /*205b0*/  FFMA.FTZ R36, R66, c[0x0][0x2d0], -R69 ;  /* 0x0000b40042247a23 */ /* 0x002fe60000010845 */
[--C-:B------:R-:W-:Y:S01]  /*205c0*/  FFMA.FTZ R40, R61, c[0x0][0x2d0], -R70.reuse ;  /* 0x0000b4003d287a23 */ /* 0x100fe20000010846 */
[----:B------:R1:W-:Y:S01]  /*205d0*/  MUFU.EX2 R132, R36 ;  /* 0x0000002400847308 */ /* 0x0003e20000000800 */
[-C--:B------:R-:W-:Y:S03]  /*205e0*/  HMMA.16816.F32 R108, R52, R42.reuse, R108 ;  /* 0x0000002a346c723c */ /* 0x080fe6000000186c */
[----:B------:R-:W-:Y:S01]  /*205f0*/  FMUL.FTZ R41, R2, R169 ;  /* 0x000000a902297220 */ /* 0x000fe20000410000 */
[----:B------:R-:W-:Y:S04]  /*20600*/  MOV R169, R176 ;  /* 0x000000b000a97202 */ /* 0x000fe80000000f00 */
[C---:B------:R-:W-:Y:S01]  /*20610*/  HMMA.16816.F32 R112, R48.reuse, R42, R112 ;  /* 0x0000002a3070723c */ /* 0x040fe20000001870 */
[----:B------:R2:W-:Y:S06]  /*20620*/  MUFU.EX2 R78, R40 ;  /* 0x00000028004e7308 */ /* 0x0005ec0000000800 */
[--C-:B------:R-:W-:Y:S02]  /*20630*/  FFMA.FTZ R42, R71, c[0x0][0x2d0], -R70.reuse ;  /* 0x0000b400472a7a23 */ /* 0x100fe40000010846 */
[----:B------:R-:W-:Y:S02]  /*20640*/  FMUL.FTZ R43, R0, R171 ;  /* 0x000000ab002b7220 */ /* 0x000fe40000410000 */
[----:B------:R4:W-:Y:S01]  /*20650*/  MUFU.EX2 R252, R42 ;  /* 0x0000002a00fc7308 */ /* 0x0009e20000000800 */
[----:B------:R-:W-:Y:S02]  /*20660*/  IMAD.MOV.U32 R171, RZ, RZ, R75 ;  /* 0x000000ffffab7224 */ /* 0x000fe400078e004b */
[----:B-1----:R-:W-:Y:S02]  /*20670*/  FFMA.FTZ R36, R67, c[0x0][0x2d0], -R69 ;  /* 0x0000b40043247a23 */ /* 0x002fe40000010845 */
[----:B------:R-:W-:Y:S05]  /*20680*/  LDSM.16.MT88.4 R64, [R214+0x900] ;  /* 0x00090000d640783b */ /* 0x000fea0000004200 */
[----:B------:R1:W5:Y:S01]  /*20690*/  MUFU.EX2 R137, R36 ;  /* 0x0000002400897308 */ /* 0x0003620000000800 */
[----:B--2---:R-:W-:Y:S02]  /*206a0*/  FMUL.FTZ R40, R2, R168 ;  /* 0x000000a802287220 */ /* 0x004fe40000410000 */
[----:B------:R-:W-:Y:S02]  /*206b0*/  IMAD.MOV.U32 R168, RZ, RZ, R177 ;  /* 0x000000ffffa87224 */ /* 0x000fe400078e00b1 */
[----:B----4-:R-:W-:Y:S02]  /*206c0*/  FMUL.FTZ R42, R0, R170 ;  /* 0x000000aa002a7220 */ /* 0x010fe40000410000 */
[--C-:B-1----:R-:W-:Y:S04]  /*206d0*/  FFMA.FTZ R36, R182, c[0x0][0x2d0], -R47.reuse ;  /* 0x0000b400b6247a23 */ /* 0x102fe8000001082f */
[----:B------:R1:W-:Y:S02]  /*206e0*/  MUFU.EX2 R141, R36 ;  /* 0x00000024008d7308 */ /* 0x0003e40000000800 */
[--C-:B-1----:R-:W-:Y:S02]  /*206f0*/  FFMA.FTZ R36, R60, c[0x0][0x2d0], -R70.reuse ;  /* 0x0000b4003c247a23 */ /* 0x102fe40000010846 */
[----:B------:R-:W1:Y:S06]  /*20700*/  LDSM.16.MT88.4 R60, [R213+0x900] ;  /* 0x00090000d53c783b */ /* 0x000e6c0000004200 */
[----:B------:R2:W4:Y:S02]  /*20710*/  MUFU.EX2 R133, R36 ;  /* 0x0000002400857308 */ /* 0x0005240000000800 */
[----:B--2---:R-:W-:Y:S07]  /*20720*/  FMUL.FTZ R36, R45, R164 ;  /* 0x000000a42d247220 */ /* 0x004fee0000410000 */
[-C--:B---3--:R-:W-:Y:S08]  /*20730*/  HMMA.16816.F32 R36, R48, R56.reuse, R36 ;  /* 0x000000383024723c */ /* 0x088ff00000001824 */
[C---:B------:R-:W-:Y:S07]  /*20740*/  HMMA.16816.F32 R116, R52.reuse, R56, R116 ;  /* 0x000000383474723c */ /* 0x040fee0000001874 */
[----:B------:R-:W-:Y:S01]  /*20750*/  FFMA.FTZ R56, R72, c[0x0][0x2d0], -R70 ;  /* 0x0000b40048387a23 */ /* 0x000fe20000010846 */
[-C--:B------:R-:W-:Y:S03]  /*20760*/  HMMA.16816.F32 R40, R52, R58.reuse, R40 ;  /* 0x0000003a3428723c */ /* 0x080fe60000001828 */
[----:B------:R2:W3:Y:S04]  /*20770*/  MUFU.EX2 R251, R56 ;  /* 0x0000003800fb7308 */ /* 0x0004e80000000800 */
[--C-:B------:R-:W-:Y:S01]  /*20780*/  FFMA.FTZ R52, R183, c[0x0][0x2d0], -R47.reuse ;  /* 0x0000b400b7347a23 */ /* 0x100fe2000001082f */
[----:B------:R-:W-:Y:S04]  /*20790*/  HMMA.16816.F32 R120, R48, R58, R120 ;  /* 0x0000003a3078723c */ /* 0x000fe80000001878 */
[----:B-----5:R-:W-:Y:S01]  /*207a0*/  F2FP.PACK_AB R54, R137, R132 ;  /* 0x000000848936723e */ /* 0x020fe200000000ff */
[----:B------:R5:W-:Y:S01]  /*207b0*/  MUFU.EX2 R250, R52 ;  /* 0x0000003400fa7308 */ /* 0x000be20000000800 */
[----:B----4-:R-:W-:Y:S02]  /*207c0*/  F2FP.PACK_AB R53, R78, R133 ;  /* 0x000000854e35723e */ /* 0x010fe400000000ff */
[----:B------:R-:W-:Y:S04]  /*207d0*/  F2FP.PACK_AB R48, R139, R154 ;  /* 0x0000009a8b30723e */ /* 0x000fe800000000ff */
[----:B------:R-:W-:Y:S02]  /*207e0*/  F2FP.PACK_AB R49, R138, R153 ;  /* 0x000000998a31723e */ /* 0x000fe400000000ff */
[----:B------:R-:W-:Y:S02]  /*207f0*/  F2FP.PACK_AB R50, R134, R158 ;  /* 0x0000009e8632723e */ /* 0x000fe400000000ff */
[----:B------:R-:W-:Y:S01]  /*20800*/  F2FP.PACK_AB R51, R135, R157 ;  /* 0x0000009d8733723e */ /* 0x000fe200000000ff */
[----:B--2---:R-:W2:Y:S01]  /*20810*/  LDSM.16.MT88.4 R56, [R216+0x900] ;  /* 0x00090000d838783b */ /* 0x004ea20000004200 */
[----:B---3--:R-:W-:Y:S05]  /*20820*/  F2FP.PACK_AB R55, R251, R252 ;  /* 0x000000fcfb37723e */ /* 0x008fea00000000ff */
[-C--:B-1----:R-:W-:Y:S03]  /*20830*/  HMMA.16816.F32 R4, R48, R60.reuse, R4 ;  /* 0x0000003c3004723c */ /* 0x082fe60000001804 */
[--C-:B-----5:R-:W-:Y:S04]  /*20840*/  FFMA.FTZ R52, R80, c[0x0][0x2d0], -R68.reuse ;  /* 0x0000b40050347a23 */ /* 0x120fe80000010844 */
[----:B------:R1:W-:Y:S02]  /*20850*/  MUFU.EX2 R249, R52 ;  /* 0x0000003400f97308 */ /* 0x0003e40000000800 */
[----:B-1----:R-:W-:Y:S07]  /*20860*/  F2FP.PACK_AB R52, R156, R152 ;  /* 0x000000989c34723e */ /* 0x002fee00000000ff */
[C---:B------:R-:W-:Y:S07]  /*20870*/  HMMA.16816.F32 R8, R52.reuse, R60, R8 ;  /* 0x0000003c3408723c */ /* 0x040fee0000001808 */
[--C-:B------:R-:W-:Y:S01]  /*20880*/  FFMA.FTZ R60, R184, c[0x0][0x2d0], -R47.reuse ;  /* 0x0000b400b83c7a23 */ /* 0x100fe2000001082f */
[-C--:B------:R-:W-:Y:S03]  /*20890*/  HMMA.16816.F32 R12, R52, R62.reuse, R12 ;  /* 0x0000003e340c723c */ /* 0x080fe6000000180c */
[----:B------:R1:W-:Y:S05]  /*208a0*/  MUFU.EX2 R247, R60 ;  /* 0x0000003c00f77308 */ /* 0x0003ea0000000800 */
[C---:B------:R-:W-:Y:S08]  /*208b0*/  HMMA.16816.F32 R16, R48.reuse, R62, R16 ;  /* 0x0000003e3010723c */ /* 0x040ff00000001810 */
[-C--:B--2---:R-:W-:Y:S08]  /*208c0*/  HMMA.16816.F32 R20, R48, R56.reuse, R20 ;  /* 0x000000383014723c */ /* 0x084ff00000001814 */
        /* <DEDUP_REMOVED lines=17> */
[----:B-1----:R-:W-:Y:S09]  /*209e0*/  FFMA.FTZ R60, R97, c[0x0][0x2d0], -R68 ;  /* 0x0000b400613c7a23 */ /* 0x002ff20000010844 */
[----:B------:R1:W-:Y:S01]  /*209f0*/  MUFU.EX2 R244, R60 ;  /* 0x0000003c00f47308 */ /* 0x0003e20000000800 */
[--C-:B--2---:R-:W-:Y:S09]  /*20a00*/  FFMA.FTZ R56, R85, c[0x0][0x2d0], -R69.reuse ;  /* 0x0000b40055387a23 */ /* 0x104ff20000010845 */
[----:B------:R2:W-:Y:S01]  /*20a10*/  MUFU.EX2 R241, R56 ;  /* 0x0000003800f17308 */ /* 0x0005e20000000800 */
[----:B---3--:R-:W-:Y:S09]  /*20a20*/  FFMA.FTZ R64, R77, c[0x0][0x2d0], -R70 ;  /* 0x0000b4004d407a23 */ /* 0x008ff20000010846 */
[----:B------:R3:W-:Y:S01]  /*20a30*/  MUFU.EX2 R183, R64 ;  /* 0x0000004000b77308 */ /* 0x0007e20000000800 */
[----:B-1----:R-:W1:Y:S01]  /*20a40*/  LDSM.16.MT88.4 R60, [R215+0x900] ;  /* 0x00090000d73c783b */ /* 0x002e620000004200 */
[----:B--2---:R-:W-:Y:S08]  /*20a50*/  FFMA.FTZ R56, R86, c[0x0][0x2d0], -R69 ;  /* 0x0000b40056387a23 */ /* 0x004ff00000010845 */
[----:B------:R2:W4:Y:S01]  /*20a60*/  MUFU.EX2 R240, R56 ;  /* 0x0000003800f07308 */ /* 0x0005220000000800 */
[----:B---3--:R-:W-:Y:S01]  /*20a70*/  FFMA.FTZ R64, R188, c[0x0][0x2d0], -R68 ;  /* 0x0000b400bc407a23 */ /* 0x008fe20000010844 */
[----:B------:R-:W-:Y:S08]  /*20a80*/  MOV R188, R174 ;  /* 0x000000ae00bc7202 */ /* 0x000ff00000000f00 */
[----:B------:R3:W-:Y:S01]  /*20a90*/  MUFU.EX2 R179, R64 ;  /* 0x0000004000b37308 */ /* 0x0007e20000000800 */
[--C-:B--2---:R-:W-:Y:S01]  /*20aa0*/  FFMA.FTZ R56, R186, c[0x0][0x2d0], -R47.reuse ;  /* 0x0000b400ba387a23 */ /* 0x104fe2000001082f */
[-C--:B-1----:R-:W-:Y:S08]  /*20ab0*/  HMMA.16816.F32 R36, R48, R60.reuse, R36 ;  /* 0x0000003c3024723c */ /* 0x082ff00000001824 */
[----:B------:R1:W-:Y:S01]  /*20ac0*/  MUFU.EX2 R186, R56 ;  /* 0x0000003800ba7308 */ /* 0x0003e20000000800 */
[C---:B------:R-:W-:Y:S01]  /*20ad0*/  HMMA.16816.F32 R116, R52.reuse, R60, R116 ;  /* 0x0000003c3474723c */ /* 0x040fe20000001874 */
[----:B---3--:R-:W-:Y:S06]  /*20ae0*/  LDSM.16.MT88.4 R64, [R214+0x1100] ;  /* 0x00110000d640783b */ /* 0x008fec0000004200 */
[--C-:B------:R-:W-:Y:S01]  /*20af0*/  FFMA.FTZ R60, R83, c[0x0][0x2d0], -R70.reuse ;  /* 0x0000b400533c7a23 */ /* 0x100fe20000010846 */
[-C--:B------:R-:W-:Y:S03]  /*20b00*/  HMMA.16816.F32 R40, R52, R62.reuse, R40 ;  /* 0x0000003e3428723c */ /* 0x080fe60000001828 */
[----:B------:R-:W2:Y:S04]  /*20b10*/  MUFU.EX2 R182, R60 ;  /* 0x0000003c00b67308 */ /* 0x000ea80000000800 */
[----:B------:R-:W-:Y:S01]  /*20b20*/  FFMA.FTZ R52, R189, c[0x0][0x2d0], -R47 ;  /* 0x0000b400bd347a23 */ /* 0x000fe2000001082f */
[----:B------:R-:W-:Y:S01]  /*20b30*/  HMMA.16816.F32 R120, R48, R62, R120 ;  /* 0x0000003e3078723c */ /* 0x000fe20000001878 */
[----:B------:R-:W3:Y:S03]  /*20b40*/  LDL.LU R189, [R1+0x18] ;  /* 0x0000180001bd7983 */ /* 0x000ee60000300800 */
[----:B-1----:R-:W-:Y:S01]  /*20b50*/  FFMA.FTZ R56, R73, c[0x0][0x2d0], -R70 ;  /* 0x0000b40049387a23 */ /* 0x002fe20000010846 */
[----:B------:R1:W-:Y:S01]  /*20b60*/  MUFU.EX2 R181, R52 ;  /* 0x0000003400b57308 */ /* 0x0003e20000000800 */
[----:B----4-:R-:W-:Y:S01]  /*20b70*/  F2FP.PACK_AB R54, R240, R241 ;  /* 0x000000f1f036723e */ /* 0x010fe200000000ff */
[----:B------:R-:W4:Y:S01]  /*20b80*/  LDL.LU R170, [R1+0x1c] ;  /* 0x00001c0001aa7983 */ /* 0x000f220000300800 */
[----:B------:R-:W-:Y:S04]  /*20b90*/  F2FP.PACK_AB R49, R248, R249 ;  /* 0x000000f9f831723e */ /* 0x000fe800000000ff */
[----:B------:R-:W-:Y:S02]  /*20ba0*/  F2FP.PACK_AB R50, R246, R247 ;  /* 0x000000f7f632723e */ /* 0x000fe400000000ff */
[----:B------:R-:W-:Y:S01]  /*20bb0*/  F2FP.PACK_AB R51, R244, R245 ;  /* 0x000000f5f433723e */ /* 0x000fe200000000ff */
[----:B------:R5:W5:Y:S01]  /*20bc0*/  MUFU.EX2 R185, R56 ;  /* 0x0000003800b97308 */ /* 0x000b620000000800 */
[----:B--2---:R-:W-:Y:S01]  /*20bd0*/  F2FP.PACK_AB R55, R182, R183 ;  /* 0x000000b7b637723e */ /* 0x004fe200000000ff */
[----:B------:R-:W-:Y:S01]  /*20be0*/  LDSM.16.MT88.4 R60, [R216+0x1100] ;  /* 0x00110000d83c783b */ /* 0x000fe20000004200 */
[--C-:B-1----:R-:W-:Y:S02]  /*20bf0*/  FFMA.FTZ R52, R187, c[0x0][0x2d0], -R68.reuse ;  /* 0x0000b400bb347a23 */ /* 0x102fe40000010844 */
[----:B------:R-:W-:Y:S01]  /*20c00*/  IMAD.MOV.U32 R187, RZ, RZ, R141 ;  /* 0x000000ffffbb7224 */ /* 0x000fe200078e008d */
[----:B------:R-:W-:Y:S04]  /*20c10*/  MOV R141, R180 ;  /* 0x000000b4008d7202 */ /* 0x000fe80000000f00 */
[----:B------:R1:W-:Y:S01]  /*20c20*/  MUFU.EX2 R180, R52 ;  /* 0x0000003400b47308 */ /* 0x0003e20000000800 */
[----:B------:R-:W-:Y:S01]  /*20c30*/  F2FP.PACK_AB R48, R250, R187 ;  /* 0x000000bbfa30723e */ /* 0x000fe200000000ff */
[----:B-----5:R-:W2:Y:S01]  /*20c40*/  LDSM.16.MT88.4 R56, [R213+0x1100] ;  /* 0x00110000d538783b */ /* 0x020ea20000004200 */
[----:B------:R-:W-:Y:S02]  /*20c50*/  F2FP.PACK_AB R53, R184, R185 ;  /* 0x000000b9b835723e */ /* 0x000fe400000000ff */
[----:B-1----:R-:W-:Y:S03]  /*20c60*/  F2FP.PACK_AB R52, R242, R243 ;  /* 0x000000f3f234723e */ /* 0x002fe600000000ff */
[-C--:B--2---:R-:W-:Y:S08]  /*20c70*/  HMMA.16816.F32 R4, R48, R56.reuse, R4 ;  /* 0x000000383004723c */ /* 0x084ff00000001804 */
[C---:B------:R-:W-:Y:S07]  /*20c80*/  HMMA.16816.F32 R8, R52.reuse, R56, R8 ;  /* 0x000000383408723c */ /* 0x040fee0000001808 */
[--C-:B------:R-:W-:Y:S01]  /*20c90*/  FFMA.FTZ R56, R194, c[0x0][0x2d0], -R47.reuse ;  /* 0x0000b400c2387a23 */ /* 0x100fe2000001082f */
[-C--:B------:R-:W-:Y:S01]  /*20ca0*/  HMMA.16816.F32 R12, R52, R58.reuse, R12 ;  /* 0x0000003a340c723c */ /* 0x080fe2000000180c */
[----:B------:R-:W2:Y:S02]  /*20cb0*/  LDL.LU R194, [R1+0x14] ;  /* 0x0000140001c27983 */ /* 0x000ea40000300800 */
[----:B------:R1:W-:Y:S05]  /*20cc0*/  MUFU.EX2 R178, R56 ;  /* 0x0000003800b27308 */ /* 0x0003ea0000000800 */
        /* <DEDUP_REMOVED lines=10> */
[-C--:B------:R-:W-:Y:S08]  /*20d70*/  HMMA.16816.F32 R100, R48, R64.reuse, R100 ;  /* 0x000000403064723c */ /* 0x080ff00000001864 */
[C---:B------:R-:W-:Y:S04]  /*20d80*/  HMMA.16816.F32 R104, R52.reuse, R64, R104 ;  /* 0x000000403468723c */ /* 0x040fe80000001868 */
[----:B-1----:R-:W-:Y:S01]  /*20d90*/  FFMA.FTZ R56, R192, c[0x0][0x2d0], -R68 ;  /* 0x0000b400c0387a23 */ /* 0x002fe20000010844 */
[----:B------:R-:W-:Y:S02]  /*20da0*/  MOV R192, R133 ;  /* 0x0000008500c07202 */ /* 0x000fe40000000f00 */
[----:B------:R-:W-:Y:S01]  /*20db0*/  FFMA.FTZ R64, R88, c[0x0][0x2d0], -R70 ;  /* 0x0000b40058407a23 */ /* 0x000fe20000010846 */
[-C--:B------:R-:W-:Y:S01]  /*20dc0*/  HMMA.16816.F32 R108, R52, R66.reuse, R108 ;  /* 0x00000042346c723c */ /* 0x080fe2000000186c */
[----:B------:R1:W-:Y:S03]  /*20dd0*/  MUFU.EX2 R175, R56 ;  /* 0x0000003800af7308 */ /* 0x0003e60000000800 */
[--C-:B-----5:R-:W-:Y:S02]  /*20de0*/  FFMA.FTZ R60, R190, c[0x0][0x2d0], -R69.reuse ;  /* 0x0000b400be3c7a23 */ /* 0x120fe40000010845 */
[----:B------:R-:W-:Y:S02]  /*20df0*/  IMAD.MOV.U32 R190, RZ, RZ, R138 ;  /* 0x000000ffffbe7224 */ /* 0x000fe400078e008a */
[C---:B------:R-:W-:Y:S03]  /*20e00*/  HMMA.16816.F32 R112, R48.reuse, R66, R112 ;  /* 0x000000423070723c */ /* 0x040fe60000001870 */
[----:B------:R5:W-:Y:S10]  /*20e10*/  MUFU.EX2 R166, R60 ;  /* 0x0000003c00a67308 */ /* 0x000bf40000000800 */
[----:B------:R5:W-:Y:S01]  /*20e20*/  MUFU.EX2 R130, R64 ;  /* 0x0000004000827308 */ /* 0x000be20000000800 */
[----:B-1----:R-:W-:Y:S02]  /*20e30*/  FFMA.FTZ R56, R193, c[0x0][0x2d0], -R68 ;  /* 0x0000b400c1387a23 */ /* 0x002fe40000010844 */
[----:B------:R-:W-:Y:S07]  /*20e40*/  IMAD.MOV.U32 R193, RZ, RZ, R132 ;  /* 0x000000ffffc17224 */ /* 0x000fee00078e0084 */
[----:B------:R1:W-:Y:S01]  /*20e50*/  MUFU.EX2 R176, R56 ;  /* 0x0000003800b07308 */ /* 0x0003e20000000800 */
[--C-:B-----5:R-:W-:Y:S01]  /*20e60*/  FFMA.FTZ R60, R191, c[0x0][0x2d0], -R69.reuse ;  /* 0x0000b400bf3c7a23 */ /* 0x120fe20000010845 */
[----:B------:R-:W-:Y:S08]  /*20e70*/  MOV R191, R139 ;  /* 0x0000008b00bf7202 */ /* 0x000ff00000000f00 */
[----:B------:R5:W3:Y:S01]  /*20e80*/  MUFU.EX2 R173, R60 ;  /* 0x0000003c00ad7308 */ /* 0x000ae20000000800 */
[----:B------:R-:W-:Y:S09]  /*20e90*/  FFMA.FTZ R64, R89, c[0x0][0x2d0], -R70 ;  /* 0x0000b40059407a23 */ /* 0x000ff20000010846 */
[----:B------:R5:W-:Y:S01]  /*20ea0*/  MUFU.EX2 R129, R64 ;  /* 0x0000004000817308 */ /* 0x000be20000000800 */
[----:B-1----:R-:W-:Y:S09]  /*20eb0*/  FFMA.FTZ R56, R98, c[0x0][0x2d0], -R69 ;  /* 0x0000b40062387a23 */ /* 0x002ff20000010845 */
[----:B------:R1:W-:Y:S01]  /*20ec0*/  MUFU.EX2 R167, R56 ;  /* 0x0000003800a77308 */ /* 0x0003e20000000800 */
[--C-:B-----5:R-:W-:Y:S01]  /*20ed0*/  FFMA.FTZ R60, R196, c[0x0][0x2d0], -R47.reuse ;  /* 0x0000b400c43c7a23 */ /* 0x120fe2000001082f */
[----:B------:R-:W-:Y:S08]  /*20ee0*/  MOV R196, R140 ;  /* 0x0000008c00c47202 */ /* 0x000ff00000000f00 */
[----:B------:R5:W-:Y:S01]  /*20ef0*/  MUFU.EX2 R165, R60 ;  /* 0x0000003c00a57308 */ /* 0x000be20000000800 */
[----:B------:R-:W-:Y:S01]  /*20f00*/  FFMA.FTZ R64, R198, c[0x0][0x2d0], -R68 ;  /* 0x0000b400c6407a23 */ /* 0x000fe20000010844 */
[----:B------:R-:W-:Y:S02]  /*20f10*/  MOV R198, R159 ;  /* 0x0000009f00c67202 */ /* 0x000fe40000000f00 */
[----:B------:R-:W-:Y:S06]  /*20f20*/  MOV R159, R136 ;  /* 0x00000088009f7202 */ /* 0x000fec0000000f00 */
[----:B------:R5:W-:Y:S01]  /*20f30*/  MUFU.EX2 R127, R64 ;  /* 0x00000040007f7308 */ /* 0x000be20000000800 */
[----:B-1----:R-:W1:Y:S01]  /*20f40*/  LDSM.16.MT88.4 R56, [R215+0x1100] ;  /* 0x00110000d738783b */ /* 0x002e620000004200 */
[--C-:B-----5:R-:W-:Y:S08]  /*20f50*/  FFMA.FTZ R60, R87, c[0x0][0x2d0], -R70.reuse ;  /* 0x0000b400573c7a23 */ /* 0x120ff00000010846 */
[----:B------:R5:W1:Y:S01]  /*20f60*/  MUFU.EX2 R164, R60 ;  /* 0x0000003c00a47308 */ /* 0x000a620000000800 */
[----:B------:R-:W-:Y:S08]  /*20f70*/  LDSM.16.MT88.4 R64, [R214+0x1900] ;  /* 0x00190000d640783b */ /* 0x000ff00000004200 */
[----:B-----5:R-:W5:Y:S01]  /*20f80*/  LDSM.16.MT88.4 R60, [R213+0x1900] ;  /* 0x00190000d53c783b */ /* 0x020f620000004200 */
[-C--:B-1----:R-:W-:Y:S08]  /*20f90*/  HMMA.16816.F32 R36, R48, R56.reuse, R36 ;  /* 0x000000383024723c */ /* 0x082ff00000001824 */
[C---:B------:R-:W-:Y:S07]  /*20fa0*/  HMMA.16816.F32 R116, R52.reuse, R56, R116 ;  /* 0x000000383474723c */ /* 0x040fee0000001874 */
[----:B------:R-:W-:Y:S01]  /*20fb0*/  FFMA.FTZ R56, R92, c[0x0][0x2d0], -R70 ;  /* 0x0000b4005c387a23 */ /* 0x000fe20000010846 */
[-C--:B------:R-:W-:Y:S03]  /*20fc0*/  HMMA.16816.F32 R40, R52, R58.reuse, R40 ;  /* 0x0000003a3428723c */ /* 0x080fe60000001828 */
[----:B------:R1:W1:Y:S04]  /*20fd0*/  MUFU.EX2 R75, R56 ;  /* 0x00000038004b7308 */ /* 0x0002680000000800 */
[----:B------:R-:W-:Y:S01]  /*20fe0*/  FFMA.FTZ R52, R201, c[0x0][0x2d0], -R47 ;  /* 0x0000b400c9347a23 */ /* 0x000fe2000001082f */
[----:B------:R-:W-:Y:S04]  /*20ff0*/  HMMA.16816.F32 R120, R48, R58, R120 ;  /* 0x0000003a3078723c */ /* 0x000fe80000001878 */
[----:B---3--:R-:W-:Y:S01]  /*21000*/  F2FP.PACK_AB R54, R173, R166 ;  /* 0x000000a6ad36723e */ /* 0x008fe200000000ff */
[----:B------:R3:W-:Y:S01]  /*21010*/  MUFU.EX2 R128, R52 ;  /* 0x0000003400807308 */ /* 0x0007e20000000800 */
[----:B------:R-:W-:Y:S01]  /*21020*/  F2FP.PACK_AB R53, R130, R164 ;  /* 0x000000a48235723e */ /* 0x000fe200000000ff */
[----:B----4-:R-:W-:Y:S01]  /*21030*/  FFMA.FTZ R2, R2, R170, R171 ;  /* 0x000000aa02027223 */ /* 0x010fe200000100ab */
[----:B------:R-:W-:Y:S01]  /*21040*/  F2FP.PACK_AB R48, R181, R186 ;  /* 0x000000bab530723e */ /* 0x000fe200000000ff */
[----:B------:R-:W-:Y:S03]  /*21050*/  IMAD.MOV.U32 R201, RZ, RZ, R169 ;  /* 0x000000ffffc97224 */ /* 0x000fe600078e00a9 */
[----:B------:R-:W-:Y:S02]  /*21060*/  F2FP.PACK_AB R49, R179, R180 ;  /* 0x000000b4b331723e */ /* 0x000fe400000000ff */
[----:B------:R-:W-:Y:S02]  /*21070*/  F2FP.PACK_AB R50, R177, R178 ;  /* 0x000000b2b132723e */ /* 0x000fe400000000ff */
[----:B------:R-:W-:Y:S01]  /*21080*/  F2FP.PACK_AB R51, R176, R175 ;  /* 0x000000afb033723e */ /* 0x000fe200000000ff */
[----:B-1----:R-:W1:Y:S01]  /*21090*/  LDSM.16.MT88.4 R56, [R216+0x1900] ;  /* 0x00190000d838783b */ /* 0x002e620000004200 */
[----:B------:R-:W-:Y:S05]  /*210a0*/  F2FP.PACK_AB R55, R75, R129 ;  /* 0x000000814b37723e */ /* 0x000fea00000000ff */
[-C--:B-----5:R-:W-:Y:S03]  /*210b0*/  HMMA.16816.F32 R4, R48, R60.reuse, R4 ;  /* 0x0000003c3004723c */ /* 0x0a0fe60000001804 */
[--C-:B---3--:R-:W-:Y:S01]  /*210c0*/  FFMA.FTZ R52, R197, c[0x0][0x2d0], -R68.reuse ;  /* 0x0000b400c5347a23 */ /* 0x108fe20000010844 */
[----:B------:R-:W-:Y:S03]  /*210d0*/  MOV R197, R168 ;  /* 0x000000a800c57202 */ /* 0x000fe60000000f00 */
        /* <DEDUP_REMOVED lines=8> */
[C---:B------:R-:W-:Y:S04]  /*21160*/  HMMA.16816.F32 R24, R52.reuse, R56, R24 ;  /* 0x000000383418723c */ /* 0x040fe80000001818 */
[----:B---3--:R-:W-:Y:S03]  /*21170*/  FFMA.FTZ R60, R207, c[0x0][0x2d0], -R47 ;  /* 0x0000b400cf3c7a23 */ /* 0x008fe6000001082f */
        /* <DEDUP_REMOVED lines=18> */
[----:B------:R3:W-:Y:S01]  /*212a0*/  MUFU.EX2 R89, R56 ;  /* 0x0000003800597308 */ /* 0x0007e20000000800 */
[----:B----4-:R-:W-:Y:S09]  /*212b0*/  FFMA.FTZ R64, R131, c[0x0][0x2d0], -R70 ;  /* 0x0000b40083407a23 */ /* 0x010ff20000010846 */
[----:B------:R4:W-:Y:S01]  /*212c0*/  MUFU.EX2 R72, R64 ;  /* 0x0000004000487308 */ /* 0x0009e20000000800 */
[----:B-1----:R-:W1:Y:S01]  /*212d0*/  LDSM.16.MT88.4 R60, [R215+0x1900] ;  /* 0x00190000d73c783b */ /* 0x002e620000004200 */
[----:B---3--:R-:W-:Y:S08]  /*212e0*/  FFMA.FTZ R56, R203, c[0x0][0x2d0], -R69 ;  /* 0x0000b400cb387a23 */ /* 0x008ff00000010845 */
[----:B------:R3:W5:Y:S01]  /*212f0*/  MUFU.EX2 R87, R56 ;  /* 0x0000003800577308 */ /* 0x0007620000000800 */
[----:B----4-:R-:W-:Y:S09]  /*21300*/  FFMA.FTZ R64, R210, c[0x0][0x2d0], -R68 ;  /* 0x0000b400d2407a23 */ /* 0x010ff20000010844 */
[----:B------:R4:W-:Y:S01]  /*21310*/  MUFU.EX2 R82, R64 ;  /* 0x0000004000527308 */ /* 0x0009e20000000800 */
[--C-:B---3--:R-:W-:Y:S01]  /*21320*/  FFMA.FTZ R56, R208, c[0x0][0x2d0], -R47.reuse ;  /* 0x0000b400d0387a23 */ /* 0x108fe2000001082f */
[-C--:B-1----:R-:W-:Y:S08]  /*21330*/  HMMA.16816.F32 R36, R48, R60.reuse, R36 ;  /* 0x0000003c3024723c */ /* 0x082ff00000001824 */
[----:B------:R1:W-:Y:S01]  /*21340*/  MUFU.EX2 R86, R56 ;  /* 0x0000003800567308 */ /* 0x0003e20000000800 */
[C---:B------:R-:W-:Y:S01]  /*21350*/  HMMA.16816.F32 R116, R52.reuse, R60, R116 ;  /* 0x0000003c3474723c */ /* 0x040fe20000001874 */
[----:B----4-:R-:W-:Y:S06]  /*21360*/  LDSM.16.MT88.4 R64, [R214+0x2100] ;  /* 0x00210000d640783b */ /* 0x010fec0000004200 */
[--C-:B------:R-:W-:Y:S01]  /*21370*/  FFMA.FTZ R60, R172, c[0x0][0x2d0], -R70.reuse ;  /* 0x0000b400ac3c7a23 */ /* 0x100fe20000010846 */
[-C--:B------:R-:W-:Y:S03]  /*21380*/  HMMA.16816.F32 R40, R52, R62.reuse, R40 ;  /* 0x0000003e3428723c */ /* 0x080fe60000001828 */
[----:B------:R3:W4:Y:S04]  /*21390*/  MUFU.EX2 R71, R60 ;  /* 0x0000003c00477308 */ /* 0x0007280000000800 */
[--C-:B------:R-:W-:Y:S01]  /*213a0*/  FFMA.FTZ R52, R232, c[0x0][0x2d0], -R47.reuse ;  /* 0x0000b400e8347a23 */ /* 0x100fe2000001082f */
[----:B------:R-:W-:Y:S04]  /*213b0*/  HMMA.16816.F32 R120, R48, R62, R120 ;  /* 0x0000003e3078723c */ /* 0x000fe80000001878 */
[----:B-1----:R-:W-:Y:S01]  /*213c0*/  FFMA.FTZ R56, R74, c[0x0][0x2d0], -R70 ;  /* 0x0000b4004a387a23 */ /* 0x002fe20000010846 */
[----:B------:R1:W-:Y:S01]  /*213d0*/  MUFU.EX2 R85, R52 ;  /* 0x0000003400557308 */ /* 0x0003e20000000800 */
[----:B-----5:R-:W-:Y:S02]  /*213e0*/  F2FP.PACK_AB R54, R87, R89 ;  /* 0x000000595736723e */ /* 0x020fe400000000ff */
[----:B------:R-:W-:Y:S04]  /*213f0*/  F2FP.PACK_AB R48, R128, R165 ;  /* 0x000000a58030723e */ /* 0x000fe800000000ff */
[----:B------:R-:W-:Y:S02]  /*21400*/  F2FP.PACK_AB R49, R127, R98 ;  /* 0x000000627f31723e */ /* 0x000fe400000000ff */
[----:B------:R-:W-:Y:S01]  /*21410*/  F2FP.PACK_AB R50, R99, R97 ;  /* 0x000000616332723e */ /* 0x000fe200000000ff */
[----:B------:R5:W2:Y:S01]  /*21420*/  MUFU.EX2 R74, R56 ;  /* 0x00000038004a7308 */ /* 0x000aa20000000800 */
[----:B------:R-:W-:Y:S01]  /*21430*/  F2FP.PACK_AB R51, R96, R95 ;  /* 0x0000005f6033723e */ /* 0x000fe200000000ff */
[----:B---3--:R-:W-:Y:S01]  /*21440*/  LDSM.16.MT88.4 R60, [R216+0x2100] ;  /* 0x00210000d83c783b */ /* 0x008fe20000004200 */
[----:B----4-:R-:W-:Y:S01]  /*21450*/  F2FP.PACK_AB R55, R71, R72 ;  /* 0x000000484737723e */ /* 0x010fe200000000ff */
[--C-:B-1----:R-:W-:Y:S06]  /*21460*/  FFMA.FTZ R52, R209, c[0x0][0x2d0], -R68.reuse ;  /* 0x0000b400d1347a23 */ /* 0x102fec0000010844 */
[----:B------:R1:W3:Y:S01]  /*21470*/  MUFU.EX2 R84, R52 ;  /* 0x0000003400547308 */ /* 0x0002e20000000800 */
[----:B-----5:R-:W4:Y:S01]  /*21480*/  LDSM.16.MT88.4 R56, [R213+0x2100] ;  /* 0x00210000d538783b */ /* 0x020f220000004200 */
[----:B--2---:R-:W-:Y:S02]  /*21490*/  F2FP.PACK_AB R53, R73, R74 ;  /* 0x0000004a4935723e */ /* 0x004fe400000000ff */
[----:B-1----:R-:W-:Y:S01]  /*214a0*/  F2FP.PACK_AB R52, R92, R88 ;  /* 0x000000585c34723e */ /* 0x002fe200000000ff */
[-C--:B----4-:R-:W-:Y:S08]  /*214b0*/  HMMA.16816.F32 R4, R48, R56.reuse, R4 ;  /* 0x000000383004723c */ /* 0x090ff00000001804 */
[C---:B------:R-:W-:Y:S07]  /*214c0*/  HMMA.16816.F32 R8, R52.reuse, R56, R8 ;  /* 0x000000383408723c */ /* 0x040fee0000001808 */
[--C-:B------:R-:W-:Y:S01]  /*214d0*/  FFMA.FTZ R56, R238, c[0x0][0x2d0], -R47.reuse ;  /* 0x0000b400ee387a23 */ /* 0x100fe2000001082f */
[-C--:B------:R-:W-:Y:S03]  /*214e0*/  HMMA.16816.F32 R12, R52, R58.reuse, R12 ;  /* 0x0000003a340c723c */ /* 0x080fe6000000180c */
[----:B------:R1:W-:Y:S01]  /*214f0*/  MUFU.EX2 R83, R56 ;  /* 0x0000003800537308 */ /* 0x0003e20000000800 */
[----:B------:R-:W-:Y:S04]  /*21500*/  FFMA.FTZ R47, R239, c[0x0][0x2d0], -R47 ;  /* 0x0000b400ef2f7a23 */ /* 0x000fe8000001082f */
[C---:B------:R-:W-:Y:S05]  /*21510*/  HMMA.16816.F32 R16, R48.reuse, R58, R16 ;  /* 0x0000003a3010723c */ /* 0x040fea0000001810 */
[----:B------:R2:W-:Y:S03]  /*21520*/  MUFU.EX2 R81, R47 ;  /* 0x0000002f00517308 */ /* 0x0005e60000000800 */
[-C--:B------:R-:W-:Y:S08]  /*21530*/  HMMA.16816.F32 R20, R48, R60.reuse, R20 ;  /* 0x0000003c3014723c */ /* 0x080ff00000001814 */
[C---:B------:R-:W-:Y:S01]  /*21540*/  HMMA.16816.F32 R24, R52.reuse, R60, R24 ;  /* 0x0000003c3418723c */ /* 0x040fe20000001818 */
[----:B-1----:R-:W1:Y:S07]  /*21550*/  LDSM.16.MT88.4 R56, [R215+0x2100] ;  /* 0x00210000d738783b */ /* 0x002e6e0000004200 */
[-C--:B------:R-:W-:Y:S04]  /*21560*/  HMMA.16816.F32 R28, R52, R62.reuse, R28 ;  /* 0x0000003e341c723c */ /* 0x080fe8000000181c */
[--C-:B--2---:R-:W-:Y:S02]  /*21570*/  FFMA.FTZ R47, R234, c[0x0][0x2d0], -R68.reuse ;  /* 0x0000b400ea2f7a23 */ /* 0x104fe40000010844 */
[----:B------:R-:W-:Y:S02]  /*21580*/  FFMA.FTZ R68, R237, c[0x0][0x2d0], -R68 ;  /* 0x0000b400ed447a23 */ /* 0x000fe40000010844 */
[C---:B------:R-:W-:Y:S01]  /*21590*/  HMMA.16816.F32 R32, R48.reuse, R62, R32 ;  /* 0x0000003e3020723c */ /* 0x040fe20000001820 */
[----:B------:R2:W-:Y:S07]  /*215a0*/  MUFU.EX2 R80, R47 ;  /* 0x0000002f00507308 */ /* 0x0005ee0000000800 */
[-C--:B------:R-:W-:Y:S03]  /*215b0*/  HMMA.16816.F32 R100, R48, R64.reuse, R100 ;  /* 0x000000403064723c */ /* 0x080fe60000001864 */
[----:B------:R-:W-:Y:S05]  /*215c0*/  MUFU.EX2 R77, R68 ;  /* 0x00000044004d7308 */ /* 0x000fea0000000800 */
[C---:B------:R-:W-:Y:S08]  /*215d0*/  HMMA.16816.F32 R104, R52.reuse, R64, R104 ;  /* 0x000000403468723c */ /* 0x040ff00000001868 */
[-C--:B------:R-:W-:Y:S04]  /*215e0*/  HMMA.16816.F32 R108, R52, R66.reuse, R108 ;  /* 0x00000042346c723c */ /* 0x080fe8000000186c */
[--C-:B--2---:R-:W-:Y:S04]  /*215f0*/  FFMA.FTZ R47, R211, c[0x0][0x2d0], -R69.reuse ;  /* 0x0000b400d32f7a23 */ /* 0x104fe80000010845 */
[C---:B------:R-:W-:Y:S01]  /*21600*/  HMMA.16816.F32 R112, R48.reuse, R66, R112 ;  /* 0x000000423070723c */ /* 0x040fe20000001870 */
[----:B------:R2:W-:Y:S07]  /*21610*/  MUFU.EX2 R76, R47 ;  /* 0x0000002f004c7308 */ /* 0x0005ee0000000800 */
[-C--:B-1----:R-:W-:Y:S08]  /*21620*/  HMMA.16816.F32 R36, R48, R56.reuse, R36 ;  /* 0x000000383024723c */ /* 0x082ff00000001824 */
[C---:B------:R-:W-:Y:S08]  /*21630*/  HMMA.16816.F32 R116, R52.reuse, R56, R116 ;  /* 0x000000383474723c */ /* 0x040ff00000001874 */
[-C--:B------:R-:W-:Y:S01]  /*21640*/  HMMA.16816.F32 R40, R52, R58.reuse, R40 ;  /* 0x0000003a3428723c */ /* 0x080fe20000001828 */
[----:B------:R-:W4:Y:S03]  /*21650*/  LDL.LU R54, [R1+0x24] ;  /* 0x0000240001367983 */ /* 0x000f260000300800 */
[----:B--2---:R-:W-:Y:S03]  /*21660*/  FFMA.FTZ R47, R233, c[0x0][0x2d0], -R69 ;  /* 0x0000b400e92f7a23 */ /* 0x004fe60000010845 */
[----:B------:R-:W-:Y:S01]  /*21670*/  FFMA.FTZ R53, R45, R194, R195 ;  /* 0x000000c22d357223 */ /* 0x000fe200000100c3 */
[----:B------:R1:W2:Y:S01]  /*21680*/  MUFU.EX2 R68, R47 ;  /* 0x0000002f00447308 */ /* 0x0002a20000000800 */
[----:B------:R-:W-:Y:S01]  /*21690*/  FFMA.FTZ R52, R44, R189, R188 ;  /* 0x000000bd2c347223 */ /* 0x000fe200000100bc */
[----:B------:R-:W-:Y:S04]  /*216a0*/  HMMA.16816.F32 R120, R48, R58, R120 ;  /* 0x0000003a3078723c */ /* 0x000fe80000001878 */
[----:B------:R-:W-:Y:S01]  /*216b0*/  IMAD.MOV.U32 R194, RZ, RZ, R135 ;  /* 0x000000ffffc27224 */ /* 0x000fe200078e0087 */
[----:B------:R-:W-:Y:S01]  /*216c0*/  F2FP.PACK_AB R44, R85, R86 ;  /* 0x00000056552c723e */ /* 0x000fe200000000ff */
[----:B------:R-:W-:Y:S01]  /*216d0*/  FADD.FTZ R52, R143, R52 ;  /* 0x000000348f347221 */ /* 0x000fe20000010000 */
[----:B---3--:R-:W-:Y:S01]  /*216e0*/  F2FP.PACK_AB R45, R82, R84 ;  /* 0x00000054522d723e */ /* 0x008fe200000000ff */
[----:B------:R-:W-:Y:S01]  /*216f0*/  FADD.FTZ R48, R142, R2 ;  /* 0x000000028e307221 */ /* 0x000fe20000010000 */
[----:B------:R-:W-:Y:S03]  /*21700*/  MOV R195, R134 ;  /* 0x0000008600c37202 */ /* 0x000fe60000000f00 */
[----:B------:R-:W-:Y:S01]  /*21710*/  IMAD.MOV.U32 R189, RZ, RZ, R141 ;  /* 0x000000ffffbd7224 */ /* 0x000fe200078e008d */
[----:B------:R-:W-:Y:S01]  /*21720*/  MOV R188, R137 ;  /* 0x0000008900bc7202 */ /* 0x000fe20000000f00 */
[----:B------:R-:W-:Y:S02]  /*21730*/  FADD.FTZ R53, R151, R53 ;  /* 0x0000003597357221 */ /* 0x000fe40000010000 */
[----:B------:R-:W-:Y:S01]  /*21740*/  FADD.FTZ R2, R149, R52 ;  /* 0x0000003495027221 */ /* 0x000fe20000010000 */
[----:B------:R-:W-:Y:S03]  /*21750*/  ISETP.GT.AND P0, PT, R230, R189, PT ;  /* 0x000000bde600720c */ /* 0x000fe60003f04270 */
[----:B------:R-:W-:Y:S02]  /*21760*/  FADD.FTZ R2, R197, R2 ;  /* 0x00000002c5027221 */ /* 0x000fe40000010000 */
[--C-:B-1----:R-:W-:Y:S01]  /*21770*/  FFMA.FTZ R47, R235, c[0x0][0x2d0], -R69.reuse ;  /* 0x0000b400eb2f7a23 */ /* 0x102fe20000010845 */
[----:B--2---:R-:W-:Y:S01]  /*21780*/  F2FP.PACK_AB R168, R68, R76 ;  /* 0x0000004c44a8723e */ /* 0x004fe200000000ff */
[----:B------:R-:W-:Y:S02]  /*21790*/  FFMA.FTZ R69, R236, c[0x0][0x2d0], -R69 ;  /* 0x0000b400ec457a23 */ /* 0x000fe40000010845 */
[----:B------:R1:W-:Y:S10]  /*217a0*/  MUFU.EX2 R63, R47 ;  /* 0x0000002f003f7308 */ /* 0x0003f40000000800 */
[----:B------:R-:W2:Y:S01]  /*217b0*/  MUFU.EX2 R69, R69 ;  /* 0x0000004500457308 */ /* 0x000ea20000000800 */
[--C-:B-1----:R-:W-:Y:S09]  /*217c0*/  FFMA.FTZ R47, R90, c[0x0][0x2d0], -R70.reuse ;  /* 0x0000b4005a2f7a23 */ /* 0x102ff20000010846 */
[----:B------:R1:W-:Y:S01]  /*217d0*/  MUFU.EX2 R61, R47 ;  /* 0x0000002f003d7308 */ /* 0x0003e20000000800 */
[----:B--2---:R-:W-:Y:S01]  /*217e0*/  F2FP.PACK_AB R170, R69, R63 ;  /* 0x0000003f45aa723e */ /* 0x004fe200000000ff */
[--C-:B-1----:R-:W-:Y:S08]  /*217f0*/  FFMA.FTZ R47, R91, c[0x0][0x2d0], -R70.reuse ;  /* 0x0000b4005b2f7a23 */ /* 0x102ff00000010846 */
[----:B------:R1:W2:Y:S02]  /*21800*/  MUFU.EX2 R62, R47 ;  /* 0x0000002f003e7308 */ /* 0x0002a40000000800 */
[--C-:B-1----:R-:W-:Y:S01]  /*21810*/  FFMA.FTZ R47, R94, c[0x0][0x2d0], -R70.reuse ;  /* 0x0000b4005e2f7a23 */ /* 0x102fe20000010846 */
[----:B--2---:R-:W-:Y:S01]  /*21820*/  F2FP.PACK_AB R169, R62, R61 ;  /* 0x0000003d3ea9723e */ /* 0x004fe200000000ff */
[----:B------:R-:W-:Y:S01]  /*21830*/  FFMA.FTZ R70, R46, c[0x0][0x2d0], -R70 ;  /* 0x0000b4002e467a23 */ /* 0x000fe20000010846 */
[----:B------:R-:W-:Y:S05]  /*21840*/  F2FP.PACK_AB R46, R81, R83 ;  /* 0x00000053512e723e */ /* 0x000fea00000000ff */
[----:B------:R1:W-:Y:S10]  /*21850*/  MUFU.EX2 R60, R47 ;  /* 0x0000002f003c7308 */ /* 0x0003f40000000800 */
[----:B------:R-:W2:Y:S01]  /*21860*/  MUFU.EX2 R70, R70 ;  /* 0x0000004600467308 */ /* 0x000ea20000000800 */
[----:B-1----:R-:W-:Y:S07]  /*21870*/  F2FP.PACK_AB R47, R77, R80 ;  /* 0x000000504d2f723e */ /* 0x002fee00000000ff */
[-C--:B------:R-:W-:Y:S01]  /*21880*/  HMMA.16816.F32 R132, R44, R144.reuse, R4 ;  /* 0x000000902c84723c */ /* 0x080fe20000001804 */
[----:B------:R-:W1:Y:S04]  /*21890*/  LDSM.16.MT88.4 R4, [R214+0x2900] ;  /* 0x00290000d604783b */ /* 0x000e680000004200 */
[----:B--2---:R-:W-:Y:S07]  /*218a0*/  F2FP.PACK_AB R171, R70, R60 ;  /* 0x0000003c46ab723e */ /* 0x004fee00000000ff */
[C---:B------:R-:W-:Y:S07]  /*218b0*/  HMMA.16816.F32 R136, R168.reuse, R144, R8 ;  /* 0x00000090a888723c */ /* 0x040fee0000001808 */
[----:B------:R-:W-:Y:S01]  /*218c0*/  FADD.FTZ R8, R150, R53 ;  /* 0x0000003596087221 */ /* 0x000fe20000010000 */
[-C--:B------:R-:W-:Y:S04]  /*218d0*/  HMMA.16816.F32 R140, R168, R146.reuse, R12 ;  /* 0x00000092a88c723c */ /* 0x080fe8000000180c */
[----:B------:R-:W-:Y:S02]  /*218e0*/  FADD.FTZ R9, R148, R48 ;  /* 0x0000003094097221 */ /* 0x000fe40000010000 */
[----:B------:R-:W-:Y:S02]  /*218f0*/  FADD.FTZ R8, R198, R8 ;  /* 0x00000008c6087221 */ /* 0x000fe40000010000 */
[C---:B------:R-:W-:Y:S04]  /*21900*/  HMMA.16816.F32 R144, R44.reuse, R146, R16 ;  /* 0x000000922c90723c */ /* 0x040fe80000001810 */
[----:B------:R-:W-:Y:S04]  /*21910*/  FADD.FTZ R10, R154, R8 ;  /* 0x000000089a0a7221 */ /* 0x000fe80000010000 */
[-C--:B------:R-:W-:Y:S04]  /*21920*/  HMMA.16816.F32 R148, R44, R160.reuse, R20 ;  /* 0x000000a02c94723c */ /* 0x080fe80000001814 */
[----:B----4-:R-:W-:Y:S02]  /*21930*/  FFMA.FTZ R12, R0, R54, R79 ;  /* 0x00000036000c7223 */ /* 0x010fe4000001004f */
[----:B------:R-:W-:Y:S02]  /*21940*/  FADD.FTZ R0, R201, R9 ;  /* 0x00000009c9007221 */ /* 0x000fe40000010000 */
[----:B------:R-:W-:Y:S04]  /*21950*/  FADD.FTZ R12, R155, R12 ;  /* 0x0000000c9b0c7221 */ /* 0x000fe80000010000 */
        /* <DEDUP_REMOVED lines=18> */
[----:B------:R-:W2:Y:S01]  /*21a80*/  LDSM.16.MT88.4 R8, [R215+0x2900] ;  /* 0x00290000d708783b */ /* 0x000ea20000004200 */
        /* <DEDUP_REMOVED lines=45> */
[----:B------:R-:W-:Y:S01]  /*21d60*/  FADD.FTZ R4, R75, R4 ;  /* 0x000000044b047221 */ /* 0x000fe20000010000 */
[----:B------:R-:W-:Y:S01]  /*21d70*/  MOV R128, R125 ;  /* 0x0000007d00807202 */ /* 0x000fe20000000f00 */
        /* <DEDUP_REMOVED lines=38> */
.L_x_461:
[----:B------:R-:W3:Y:S04]  /*21fe0*/  LDL.LU R0, [R1+0x14] ;  /* 0x0000140001007983 */ /* 0x000ee80000300800 */
[----:B-12---:R-:W2:Y:S04]  /*21ff0*/  LDL.LU R4, [R1+0x18] ;  /* 0x0000180001047983 */ /* 0x006ea80000300800 */
[----:B------:R-:W4:Y:S04]  /*22000*/  LDL.LU R9, [R1+0x1c] ;  /* 0x00001c0001097983 */ /* 0x000f280000300800 */
[----:B------:R-:W4:Y:S01]  /*22010*/  LDL.LU R2, [R1+0x24] ;  /* 0x0000240001027983 */ /* 0x000f220000300800 */
        /* <DEDUP_REMOVED lines=8> */
[----:B------:R-:W4:Y:S01]  /*220a0*/  SHFL.BFLY PT, R8, R2, 0x2, 0x1f ;  /* 0x0c401f0002087f89 */ /* 0x000f2200000e0000 */
        /* <DEDUP_REMOVED lines=108> */
.L_x_367:
[----:B--2---:R-:W2:Y:S02]  /*22770*/  S2R R55, SR_CTAID.Y ;  /* 0x0000000000377919 */ /* 0x004ea40000002600 */
[----:B--2---:R-:W-:Y:S01]  /*22780*/  SHF.R.S32.HI R43, RZ, 0x1f, R55 ;  /* 0x0000001fff2b7819 */ /* 0x004fe20000011437 */
[----:B------:R-:W-:Y:S05]  /*22790*/  @P4 BRA `(.L_x_479) ;  /* 0x0000130000004947 */ /* 0x000fea0003800000 */
[----:B------:R-:W2:Y:S01]  /*227a0*/  LDL R44, [R1+0x64] ;  /* 0x00006400012c7983 */ /* 0x000ea20000100800 */
[----:B------:R-:W-:Y:S01]  /*227b0*/  IMAD.MOV.U32 R6, RZ, RZ, -0x10 ;  /* 0xfffffff0ff067424 */ /* 0x000fe200078e00ff */
[----:B------:R-:W-:Y:S02]  /*227c0*/  F2FP.PACK_AB R5, R133, R132 ;  /* 0x000000848505723e */ /* 0x000fe400000000ff */
[----:B------:R-:W3:Y:S01]  /*227d0*/  S2R R41, SR_TID.X ;  /* 0x0000000000297919 */ /* 0x000ee20000002100 */
        /* <DEDUP_REMOVED lines=12> */
[----:B---3--:R-:W-:Y:S02]  /*228a0*/  SHF.R.S32.HI R42, RZ, 0x1f, R41 ;  /* 0x0000001fff2a7819 */ /* 0x008fe40000011429 */
        /* <DEDUP_REMOVED lines=29> */
[----:B------:R-:W-:Y:S02]  /*22a80*/  R2P PR, R3, 0x6 ;  /* 0x0000000603007804 */ /* 0x000fe40000000000 */
[----:B------:R-:W-:Y:S02]  /*22a90*/  SEL R6, R6, 0x10, !P0 ;  /* 0x0000001006067807 */ /* 0x000fe40004000000 */
[C---:B------:R-:W-:Y:S02]  /*22aa0*/  IADD3 R4, R2.reuse, 0x80, RZ ;  /* 0x0000008002047810 */ /* 0x040fe40007ffe0ff */
[C---:B------:R-:W-:Y:S01]  /*22ab0*/  IADD3 R0, R2.reuse, 0xc0, RZ ;  /* 0x000000c002007810 */ /* 0x040fe20007ffe0ff */
[----:B------:R-:W-:Y:S01]  /*22ac0*/  IMAD.IADD R3, R2, 0x1, R6 ;  /* 0x0000000102037824 */ /* 0x000fe200078e0206 */
[----:B------:R-:W-:-:S02]  /*22ad0*/  F2FP.PACK_AB R26, R26, R110 ;  /* 0x0000006e1a1a723e */ /* 0x000fc400000000ff */
[----:B------:R-:W-:Y:S02]  /*22ae0*/  F2FP.PACK_AB R18, R18, R164 ;  /* 0x000000a41212723e */ /* 0x000fe400000000ff */
[----:B------:R-:W-:Y:S02]  /*22af0*/  F2FP.PACK_AB R16, R16, R166 ;  /* 0x000000a61010723e */ /* 0x000fe400000000ff */
[----:B------:R-:W-:Y:S02]  /*22b00*/  @P2 IADD3 R0, R4, -0x40, RZ ;  /* 0xffffffc004002810 */ /* 0x000fe40007ffe0ff */
[----:B------:R-:W-:Y:S02]  /*22b10*/  F2FP.PACK_AB R12, R12, R120 ;  /* 0x000000780c0c723e */ /* 0x000fe400000000ff */
[----:B------:R-:W-:Y:S02]  /*22b20*/  F2FP.PACK_AB R11, R123, R122 ;  /* 0x0000007a7b0b723e */ /* 0x000fe400000000ff */
[----:B------:R-:W-:-:S02]  /*22b30*/  F2FP.PACK_AB R13, R13, R116 ;  /* 0x000000740d0d723e */ /* 0x000fc400000000ff */
[----:B------:R-:W-:Y:S01]  /*22b40*/  F2FP.PACK_AB R15, R15, R118 ;  /* 0x000000760f0f723e */ /* 0x000fe200000000ff */
[----:B------:R3:W-:Y:S01]  /*22b50*/  STS [R2+0x80], R5 ;  /* 0x0000800502007388 */ /* 0x0007e20000000800 */
[----:B------:R-:W-:Y:S02]  /*22b60*/  F2FP.PACK_AB R10, R169, R168 ;  /* 0x000000a8a90a723e */ /* 0x000fe400000000ff */
[----:B-1----:R-:W-:Y:S01]  /*22b70*/  F2FP.PACK_AB R9, R171, R170 ;  /* 0x000000aaab09723e */ /* 0x002fe200000000ff */
[----:B------:R-:W-:Y:S01]  /*22b80*/  STS [R2+0x480], R7 ;  /* 0x0004800702007388 */ /* 0x000fe20000000800 */
[----:B------:R-:W-:-:S03]  /*22b90*/  ISETP.NE.U32.AND P0, PT, RZ, c[0x0][0x500], PT ;  /* 0x00014000ff007a0c */ /* 0x000fc60003f05070 */
[----:B------:R1:W-:Y:S04]  /*22ba0*/  STS [R3+0x80], R8 ;  /* 0x0000800803007388 */ /* 0x0003e80000000800 */
[----:B------:R-:W-:Y:S04]  /*22bb0*/  STS [R3+0x480], R30 ;  /* 0x0004801e03007388 */ /* 0x000fe80000000800 */
[----:B------:R-:W-:Y:S04]  /*22bc0*/  STS [R2+0x2080], R34 ;  /* 0x0020802202007388 */ /* 0x000fe80000000800 */
[----:B------:R4:W-:Y:S04]  /*22bd0*/  STS [R2+0x2480], R138 ;  /* 0x0024808a02007388 */ /* 0x0009e80000000800 */
[----:B------:R-:W-:Y:S01]  /*22be0*/  STS [R3+0x2080], R33 ;  /* 0x0020802103007388 */ /* 0x000fe20000000800 */
[----:B---3--:R-:W-:-:S03]  /*22bf0*/  IMAD.MOV.U32 R5, RZ, RZ, 0x20 ;  /* 0x00000020ff057424 */ /* 0x008fc600078e00ff */
[----:B------:R3:W-:Y:S02]  /*22c00*/  STS [R3+0x2480], R142 ;  /* 0x0024808e03007388 */ /* 0x0007e40000000800 */
[----:B-1----:R-:W-:Y:S02]  /*22c10*/  SEL R8, R5, 0xffffffe0, !P1 ;  /* 0xffffffe005087807 */ /* 0x002fe40004800000 */
[----:B------:R-:W-:Y:S02]  /*22c20*/  ISETP.NE.AND.EX P1, PT, RZ, c[0x0][0x504], PT, P0 ;  /* 0x00014100ff007a0c */ /* 0x000fe40003f25300 */
[----:B------:R-:W-:Y:S01]  /*22c30*/  ISETP.NE.U32.AND P0, PT, RZ, c[0x0][0x508], PT ;  /* 0x00014200ff007a0c */ /* 0x000fe20003f05070 */
[----:B------:R-:W-:Y:S02]  /*22c40*/  IMAD.IADD R5, R2, 0x1, R8 ;  /* 0x0000000102057824 */ /* 0x000fe400078e0208 */
[----:B------:R-:W-:Y:S01]  /*22c50*/  IMAD.IADD R4, R8, 0x1, R3 ;  /* 0x0000000108047824 */ /* 0x000fe200078e0203 */
[----:B------:R-:W-:-:S02]  /*22c60*/  ISETP.NE.AND.EX P0, PT, RZ, c[0x0][0x50c], PT, P0 ;  /* 0x00014300ff007a0c */ /* 0x000fc40003f05300 */
[----:B------:R-:W-:Y:S01]  /*22c70*/  STS [R5+0x80], R29 ;  /* 0x0000801d05007388 */ /* 0x000fe20000000800 */
[----:B----4-:R-:W-:-:S03]  /*22c80*/  IADD3 R2, R8, 0x400, R0 ;  /* 0x0000040008027810 */ /* 0x010fc60007ffe000 */
[----:B------:R-:W-:Y:S02]  /*22c90*/  STS [R5+0x480], R28 ;  /* 0x0004801c05007388 */ /* 0x000fe40000000800 */
[C---:B------:R-:W-:Y:S02]  /*22ca0*/  IMAD.IADD R7, R6.reuse, 0x1, R2 ;  /* 0x0000000106077824 */ /* 0x040fe400078e0202 */
[----:B------:R-:W-:Y:S01]  /*22cb0*/  STS [R4+0x80], R14 ;  /* 0x0000800e04007388 */ /* 0x000fe20000000800 */
[----:B------:R-:W-:-:S03]  /*22cc0*/  IMAD.IADD R2, R6, 0x1, R0 ;  /* 0x0000000106027824 */ /* 0x000fc600078e0200 */
[----:B------:R-:W-:Y:S01]  /*22cd0*/  STS [R4+0x480], R25 ;  /* 0x0004801904007388 */ /* 0x000fe20000000800 */
[----:B---3--:R-:W-:-:S03]  /*22ce0*/  IMAD.IADD R3, R8, 0x1, R2 ;  /* 0x0000000108037824 */ /* 0x008fc600078e0202 */
        /* <DEDUP_REMOVED lines=36> */
.L_x_480:
        /* <DEDUP_REMOVED lines=11> */
[C---:B------:R-:W-:Y:S01]  /*22fe0*/  LOP3.LUT R6, R4.reuse, 0x1ffffffe, RZ, 0xc0, !PT ;  /* 0x1ffffffe04067812 */ /* 0x040fe200078ec0ff */
[----:B------:R-:W-:Y:S01]  /*22ff0*/  IMAD.SHL.U32 R4, R4, 0x20, RZ ;  /* 0x0000002004047824 */ /* 0x000fe200078e00ff */
        /* <DEDUP_REMOVED lines=53> */
[C---:B------:R-:W-:Y:S01]  /*23350*/  IMAD.WIDE.U32 R2, R10.reuse, c[0x0][0x3f0], R2 ;  /* 0x0000fc000a027a25 */ /* 0x040fe200078e0002 */
[----:B------:R-:W-:Y:S02]  /*23360*/  IADD3.X R5, R13, R5, R9, P1, !PT ;  /* 0x000000050d057210 */ /* 0x000fe40000ffe409 */
[----:B------:R-:W-:Y:S01]  /*23370*/  SHF.R.S32.HI R13, RZ, 0x1f, R0 ;  /* 0x0000001fff0d7819 */ /* 0x000fe20000011400 */
[----:B------:R-:W-:-:S02]  /*23380*/  IMAD R11, R10, c[0x0][0x3f4], R7 ;  /* 0x0000fd000a0b7a24 */ /* 0x000fc400078e0207 */
        /* <DEDUP_REMOVED lines=113> */
.L_x_479:
        /* <DEDUP_REMOVED lines=15> */
[----:B---3--:R-:W-:Y:S05]  /*23b90*/  @!P0 BRA `(.L_x_481) ;  /* 0x0000003000008947 */ /* 0x008fea0003800000 */
[----:B------:R2:W3:Y:S04]  /*23ba0*/  LDG.E R0, [R6.64] ;  /* 0x0000000806007981 */ /* 0x0004e8000c1e1900 */
[----:B--2---:R-:W3:Y:S02]  /*23bb0*/  LDG.E R6, [R6.64+0x4] ;  /* 0x0000040806067981 */ /* 0x004ee4000c1e1900 */
[----:B---3-5:R-:W-:-:S02]  /*23bc0*/  IADD3 R19, -R0, R6, RZ ;  /* 0x0000000600137210 */ /* 0x028fc40007ffe1ff */
.L_x_481:
[----:B---3--:R-:W2:Y:S01]  /*23bd0*/  S2R R10, SR_TID.X ;  /* 0x00000000000a7919 */ /* 0x008ea20000002100 */
[----:B------:R-:W-:Y:S01]  /*23be0*/  SHF.R.S32.HI R0, RZ, 0x1f, R8 ;  /* 0x0000001fff007819 */ /* 0x000fe20000011408 */
[----:B------:R-:W-:Y:S01]  /*23bf0*/  BSSY B0, `(.L_x_482) ;  /* 0x0000026000007945 */ /* 0x000fe20003800000 */
[----:B-1----:R-:W-:-:S02]  /*23c00*/  SEL R9, R8, RZ, !P0 ;  /* 0x000000ff08097207 */ /* 0x002fc40004000000 */
[----:B------:R-:W-:Y:S02]  /*23c10*/  SEL R11, R0, RZ, !P0 ;  /* 0x000000ff000b7207 */ /* 0x000fe40004000000 */
[----:B--2---:R-:W-:-:S13]  /*23c20*/  ISETP.GT.AND P1, PT, R10, 0x7f, PT ;  /* 0x0000007f0a00780c */ /* 0x004fda0003f24270 */
        /* <DEDUP_REMOVED lines=34> */
.L_x_483:
[----:B------:R-:W-:Y:S05]  /*23e50*/  BSYNC B0 ;  /* 0x0000000000007941 */ /* 0x000fea0003800000 */
.L_x_482:
        /* <DEDUP_REMOVED lines=103> */
.L_x_484:
        /* <DEDUP_REMOVED lines=11> */
.L_x_740:


//--------------------- .text._ZN7cutlass13device_kernelIN5flash19enable_sm80_to_sm89INS1_16FlashAttnFwdSm80INS1_25CollectiveMainloopFwdSm80ILi4ELi1ELb0EN4cute5tupleIJNS5_1CILi128EEENS7_ILi112EEENS7_ILi64EEEEEELi64ENS_6half_tEfNS_4arch4Sm80ELb1ELb0ELb0ELb0ELb0ELb0ELb1ELb0EEENS1_21CollectiveEpilogueFwdINS6_IJS8_SA_S9_EEENS6_IJNS7_ILi1EEESI_SI_EEESC_SE_Li128ELb0ELb1ELb0ELb0EEENS1_30DynamicPersistentTileSchedulerILi128ELi128ELb0ELb1ELb0EEEEEEEEEvNT_6ParamsE --------------------------
	.section	.text._ZN7cutlass13device_kernelIN5flash19enable_sm80_to_sm89INS1_16FlashAttnFwdSm80INS1_25CollectiveMainloopFwdSm80ILi4ELi1ELb0EN4cute5tupleIJNS5_1CILi128EEENS7_ILi112EEENS7_ILi64EEEEEELi64ENS_6half_tEfNS_4arch4Sm80ELb1ELb0ELb0ELb0ELb0ELb0ELb1ELb0EEENS1_21CollectiveEpilogueFwdINS6_IJS8_SA_S9_EEENS6_IJNS7_ILi1EEESI_SI_EEESC_SE_Li128ELb0ELb1ELb0ELb0EEENS1_30DynamicPersistentTileSchedulerILi128ELi128ELb0ELb1ELb0EEEEEEEEEvNT_6ParamsE,"ax",@progbits
	.sectioninfo	@"SHI_REGISTERS=255"
	.align	128
.text._ZN7cutlass13device_kernelIN5flash19enable_sm80_to_sm89INS1_16FlashAttnFwdSm80INS1_25CollectiveMainloopFwdSm80ILi4ELi1ELb0EN4cute5tupleIJNS5_1CILi128EEENS7_ILi112EEENS7_ILi64EEEEEELi64ENS_6half_tEfNS_4arch4Sm80ELb1ELb0ELb0ELb0ELb0ELb0ELb1ELb0EEENS1_21CollectiveEpilogueFwdINS6_IJS8_SA_S9_EEENS6_IJNS7_ILi1EEESI_SI_EEESC_SE_Li128ELb0ELb1ELb0ELb0EEENS1_30DynamicPersistentTileSchedulerILi128ELi128ELb0ELb1ELb0EEEEEEEEEvNT_6ParamsE:
        .type           _ZN7cutlass13device_kernelIN5flash19enable_sm80_to_sm89INS1_16FlashAttnFwdSm80INS1_25CollectiveMainloopFwdSm80ILi4ELi1ELb0EN4cute5tupleIJNS5_1CILi128EEENS7_ILi112EEENS7_ILi64EEEEEELi64ENS_6half_tEfNS_4arch4Sm80ELb1ELb0ELb0ELb0ELb0ELb0ELb1ELb0EEENS1_21CollectiveEpilogueFwdINS6_IJS8_SA_S9_EEENS6_IJNS7_ILi1EEESI_SI_EEESC_SE_Li128ELb0ELb1ELb0ELb0EEENS1_30DynamicPersistentTileSchedulerILi128ELi128ELb0ELb1ELb0EEEEEEEEEvNT_6ParamsE,@function
        .size           _ZN7cutlass13device_kernelIN5flash19enable_sm80_to_sm89INS1_16FlashAttnFwdSm80INS1_25CollectiveMainloopFwdSm80ILi4ELi1ELb0EN4cute5tupleIJNS5_1CILi128EEENS7_ILi112EEENS7_ILi64EEEEEELi64ENS_6half_tEfNS_4arch4Sm80ELb1ELb0ELb0ELb0ELb0ELb0ELb1ELb0EEENS1_21CollectiveEpilogueFwdINS6_IJS8_SA_S9_EEENS6_IJNS7_ILi1EEESI_SI_EEESC_SE_Li128ELb0ELb1ELb0ELb0EEENS1_30DynamicPersistentTileSchedulerILi128ELi128ELb0ELb1ELb0EEEEEEEEEvNT_6ParamsE,(.L_x_741 - _ZN7cutlass13device_kernelIN5flash19enable_sm80_to_sm89INS1_16FlashAttnFwdSm80INS1_25CollectiveMainloopFwdSm80ILi4ELi1ELb0EN4cute5tupleIJNS5_1CILi128EEENS7_ILi112EEENS7_ILi64EEEEEELi64ENS_6half_tEfNS_4arch4Sm80ELb1ELb0ELb0ELb0ELb0ELb0ELb1ELb0EEENS1_21CollectiveEpilogueFwdINS6_IJS8_SA_S9_EEENS6_IJNS7_ILi1EEESI_SI_EEESC_SE_Li128ELb0ELb1ELb0ELb0EEENS1_30DynamicPersistentTileSchedulerILi128ELi128ELb0ELb1ELb0EEEEEEEEEvNT_6ParamsE)
        .other          _ZN7cutlass13device_kernelIN5flash19enable_sm80_to_sm89INS1_16FlashAttnFwdSm80INS1_25CollectiveMainloopFwdSm80ILi4ELi1ELb0EN4cute5tupleIJNS5_1CILi128EEENS7_ILi112EEENS7_ILi64EEEEEELi64ENS_6half_tEfNS_4arch4Sm80ELb1ELb0ELb0ELb0ELb0ELb0ELb1ELb0EEENS1_21CollectiveEpilogueFwdINS6_IJS8_SA_S9_EEENS6_IJNS7_ILi1EEESI_SI_EEESC_SE_Li128ELb0ELb1ELb0ELb0EEENS1_30DynamicPersistentTileSchedulerILi128ELi128ELb0ELb1ELb0EEEEEEEEEvNT_6ParamsE,@"STO_CUDA_ENTRY STV_DEFAULT"
_ZN7cutlass13device_kernelIN5flash19enable_sm80_to_sm89INS1_16FlashAttnFwdSm80INS1_25CollectiveMainloopFwdSm80ILi4ELi1ELb0EN4cute5tupleIJNS5_1CILi128EEENS7_ILi112EEENS7_ILi64EEEEEELi64ENS_6half_tEfNS_4arch4Sm80ELb1ELb0ELb0ELb0ELb0ELb0ELb1ELb0EEENS1_21CollectiveEpilogueFwdINS6_IJS8_SA_S9_EEENS6_IJNS7_ILi1EEESI_SI_EEESC_SE_Li128ELb0ELb1ELb0ELb0EEENS1_30DynamicPersistentTileSchedulerILi128ELi128ELb0ELb1ELb0EEEEEEEEEvNT_6ParamsE:
[----:B------:R-:W-:-:S03]  /*0000*/  MOV R1, c[0x0][0x28] ;  /* 0x00000a0000017a02 */ /* 0x000fc60000000f00 */
[----:B------:R-:W1:Y:S01]  /*0010*/  S2R R16, SR_TID.X ;  /* 0x0000000000107919 */ /* 0x000e620000002100 */
[----:B------:R-:W-:-:S03]  /*0020*/  IADD3 R1, R1, -0xd8, RZ ;  /* 0xffffff2801017810 */ /* 0x000fc60007ffe0ff */
[----:B------:R-:W2:Y:S01]  /*0030*/  S2R R15, SR_CTAID.X ;  /* 0x00000000000f7919 */ /* 0x000ea20000002500 */
[----:B-1----:R-:W-:-:S05]  /*0040*/  SHF.R.U32.HI R2, RZ, 0x5, R16 ;  /* 0x00000005ff027819 */ /* 0x002fca0000011610 */
[----:B------:R-:W1:Y:S02]  /*0050*/  SHFL.IDX PT, R0, R2, RZ, 0x1f ;  /* 0x00001fff02007589 */ /* 0x000e6400000e0000 */
[----:B-1----:R-:W-:Y:S02]  /*0060*/  ISETP.GE.AND P0, PT, R0, 0x1, PT ;  /* 0x000000010000780c */ /* 0x002fe40003f06270 */
[----:B------:R1:W-:Y:S11]  /*0070*/  STL [R1+0x90], R0 ;  /* 0x0000900001007387 */ /* 0x0003f60000100800 */
[----:B------:R-:W-:Y:S06]  /*0080*/  @P0 BAR.ARV 0x4, 0x80 ;  /* 0x0102000000000b1d */ /* 0x000fec0000002000 */
[----:B--2---:R-:W-:-:S13]  /*0090*/  ISETP.GE.AND P0, PT, R15, c[0x0][0x538], PT ;  /* 0x00014e000f007a0c */ /* 0x004fda0003f06270 */
[----:B------:R-:W-:Y:S05]  /*00a0*/  @P0 EXIT ;  /* 0x000000000000094d */ /* 0x000fea0003800000 */
[----:B-1----:R-:W-:Y:S01]  /*00b0*/  SHF.R.S32.HI R14, RZ, 0x1f, R16 ;  /* 0x0000001fff0e7819 */ /* 0x002fe20000011410 */
[----:B------:R-:W-:Y:S01]  /*00c0*/  IMAD.MOV.U32 R232, RZ, RZ, 0x20 ;  /* 0x00000020ffe87424 */ /* 0x000fe200078e00ff */
[----:B------:R-:W-:Y:S01]  /*00d0*/  ULDC.64 UR8, c[0x0][0x118] ;  /* 0x0000460000087ab9 */ /* 0x000fe20000000a00 */
[----:B------:R-:W-:Y:S01]  /*00e0*/  IMAD.MOV.U32 R230, RZ, RZ, 0x40 ;  /* 0x00000040ffe67424 */ /* 0x000fe200078e00ff */
[CC--:B------:R-:W-:Y:S02]  /*00f0*/  LEA.HI R2, R14.reuse, R16.reuse, RZ, 0x4 ;  /* 0x000000100e027211 */ /* 0x0c0fe400078f20ff */
[CC--:B------:R-:W-:Y:S02]  /*0100*/  LEA.HI R10, R14.reuse, R16.reuse, RZ, 0x3 ;  /* 0x000000100e0a7211 */ /* 0x0c0fe400078f18ff */
[----:B------:R-:W-:Y:S02]  /*0110*/  SHF.R.S32.HI R3, RZ, 0x4, R2 ;  /* 0x00000004ff037819 */ /* 0x000fe40000011402 */
[----:B------:R-:W-:-:S02]  /*0120*/  LEA.HI R12, R14, R16, RZ, 0x2 ;  /* 0x000000100e0c7211 */ /* 0x000fc400078f10ff */
[----:B------:R-:W-:Y:S02]  /*0130*/  LEA.HI R0, R2, R3, RZ, 0x1 ;  /* 0x0000000302007211 */ /* 0x000fe400078f08ff */
[----:B------:R-:W-:Y:S02]  /*0140*/  LOP3.LUT R5, R10, 0xfffffff8, RZ, 0xc0, !PT ;  /* 0xfffffff80a057812 */ /* 0x000fe400078ec0ff */
[----:B------:R-:W-:Y:S02]  /*0150*/  LOP3.LUT R0, R0, 0xfffffffe, RZ, 0xc0, !PT ;  /* 0xfffffffe00007812 */ /* 0x000fe400078ec0ff */
[----:B------:R-:W-:Y:S01]  /*0160*/  SHF.R.S32.HI R20, RZ, 0x3, R10 ;  /* 0x00000003ff147819 */ /* 0x000fe2000001140a */
[----:B------:R-:W-:Y:S01]  /*0170*/  IMAD.IADD R8, R16, 0x1, -R5 ;  /* 0x0000000110087824 */ /* 0x000fe200078e0a05 */
[----:B------:R-:W-:Y:S01]  /*0180*/  SHF.R.S32.HI R7, RZ, 0x2, R12 ;  /* 0x00000002ff077819 */ /* 0x000fe2000001140c */
[----:B------:R-:W-:Y:S01]  /*0190*/  IMAD.IADD R13, R3, 0x1, -R0 ;  /* 0x00000001030d7824 */ /* 0x000fe200078e0a00 */
[----:B------:R-:W-:Y:S01]  /*01a0*/  LOP3.LUT R0, R2, 0xfffffff0, RZ, 0xc0, !PT ;  /* 0xfffffff002007812 */ /* 0x000fe200078ec0ff */
[----:B------:R-:W-:Y:S01]  /*01b0*/  IMAD.SHL.U32 R4, R20, 0x40, RZ ;  /* 0x0000004014047824 */ /* 0x000fe200078e00ff */
[----:B------:R-:W-:Y:S01]  /*01c0*/  SHF.R.S32.HI R3, RZ, 0x1f, R12 ;  /* 0x0000001fff037819 */ /* 0x000fe2000001140c */
[----:B------:R-:W-:-:S02]  /*01d0*/  IMAD.SHL.U32 R18, R8, 0x8, RZ ;  /* 0x0000000808127824 */ /* 0x000fc400078e00ff */
[----:B------:R-:W-:Y:S01]  /*01e0*/  IMAD.IADD R2, R16, 0x1, -R0 ;  /* 0x0000000110027824 */ /* 0x000fe200078e0a00 */
[----:B------:R-:W-:Y:S01]  /*01f0*/  LEA.HI R3, R3, R7, RZ, 0x3 ;  /* 0x0000000703037211 */ /* 0x000fe200078f18ff */
[----:B------:R-:W-:Y:S01]  /*0200*/  IMAD.SHL.U32 R9, R8, 0x40, RZ ;  /* 0x0000004008097824 */ /* 0x000fe200078e00ff */
[----:B------:R-:W-:Y:S02]  /*0210*/  LOP3.LUT R0, R4, 0x1c0, RZ, 0xc0, !PT ;  /* 0x000001c004007812 */ /* 0x000fe400078ec0ff */
[----:B------:R-:W-:Y:S02]  /*0220*/  SHF.R.S32.HI R6, RZ, 0x1f, R2 ;  /* 0x0000001fff067819 */ /* 0x000fe40000011402 */
[----:B------:R-:W-:Y:S02]  /*0230*/  LOP3.LUT R3, R3, 0xfffffff8, RZ, 0xc0, !PT ;  /* 0xfffffff803037812 */ /* 0x000fe400078ec0ff */
[----:B------:R-:W-:Y:S02]  /*0240*/  LEA.HI R11, R6, R2, RZ, 0x3 ;  /* 0x00000002060b7211 */ /* 0x000fe400078f18ff */
[----:B------:R-:W-:Y:S01]  /*0250*/  LOP3.LUT R5, R0, 0x38, R18, 0xf8, !PT ;  /* 0x0000003800057812 */ /* 0x000fe200078ef812 */
[----:B------:R-:W-:Y:S01]  /*0260*/  IMAD.IADD R7, R7, 0x1, -R3 ;  /* 0x0000000107077824 */ /* 0x000fe200078e0a03 */
[----:B------:R-:W-:-:S02]  /*0270*/  SHF.R.U32.HI R4, RZ, 0x3, R0 ;  /* 0x00000003ff047819 */ /* 0x000fc40000011600 */
[----:B------:R-:W-:Y:S02]  /*0280*/  LOP3.LUT R0, R9, 0x1c0, RZ, 0xc0, !PT ;  /* 0x000001c009007812 */ /* 0x000fe400078ec0ff */
[----:B------:R-:W-:Y:S02]  /*0290*/  LOP3.LUT R3, R11, 0xfffffff8, RZ, 0xc0, !PT ;  /* 0xfffffff80b037812 */ /* 0x000fe400078ec0ff */
[----:B------:R-:W-:Y:S02]  /*02a0*/  LEA.HI R6, R14, R16, RZ, 0x6 ;  /* 0x000000100e067211 */ /* 0x000fe400078f30ff */
[----:B------:R-:W-:Y:S01]  /*02b0*/  LOP3.LUT R5, R5, R4, RZ, 0x3c, !PT ;  /* 0x0000000405057212 */ /* 0x000fe200078e3cff */
[----:B------:R-:W-:Y:S01]  /*02c0*/  IMAD.IADD R9, R2, 0x1, -R3 ;  /* 0x0000000102097824 */ /* 0x000fe200078e0a03 */
[----:B------:R-:W-:Y:S01]  /*02d0*/  LOP3.LUT R4, R0, 0x8, R10, 0xf8, !PT ;  /* 0x0000000800047812 */ /* 0x000fe200078ef80a */
[----:B------:R-:W-:Y:S01]  /*02e0*/  IMAD.SHL.U32 R3, R6, 0x8, RZ ;  /* 0x0000000806037824 */ /* 0x000fe200078e00ff */
[----:B------:R-:W-:-:S02]  /*02f0*/  SHF.R.U32.HI R0, RZ, 0x3, R0 ;  /* 0x00000003ff007819 */ /* 0x000fc40000011600 */
[----:B------:R-:W-:Y:S02]  /*0300*/  LEA.HI R10, R14, R16, RZ, 0x5 ;  /* 0x000000100e0a7211 */ /* 0x000fe400078f28ff */
[----:B------:R-:W-:Y:S02]  /*0310*/  LOP3.LUT R2, R12, 0xfffffffc, RZ, 0xc0, !PT ;  /* 0xfffffffc0c027812 */ /* 0x000fe400078ec0ff */
[----:B------:R-:W-:Y:S02]  /*0320*/  LOP3.LUT R14, R4, R0, RZ, 0x3c, !PT ;  /* 0x00000000040e7212 */ /* 0x000fe400078e3cff */
[----:B------:R-:W-:Y:S01]  /*0330*/  LOP3.LUT R0, R10, 0xffffffe0, RZ, 0xc0, !PT ;  /* 0xffffffe00a007812 */ /* 0x000fe200078ec0ff */
[C---:B------:R-:W-:Y:S01]  /*0340*/  IMAD.IADD R6, R16.reuse, 0x1, -R2 ;  /* 0x0000000110067824 */ /* 0x040fe200078e0a02 */
[----:B------:R-:W-:Y:S02]  /*0350*/  LOP3.LUT R246, R5, 0x7ffffe00, R3, 0xf8, !PT ;  /* 0x7ffffe0005f67812 */ /* 0x000fe400078ef803 */
[----:B------:R-:W-:Y:S01]  /*0360*/  LOP3.LUT R3, R7, 0x1, RZ, 0xc0, !PT ;  /* 0x0000000107037812 */ /* 0x000fe200078ec0ff */
[----:B------:R-:W-:Y:S01]  /*0370*/  IMAD.IADD R17, R16, 0x1, -R0 ;  /* 0x0000000110117824 */ /* 0x000fe200078e0a00 */
[--C-:B------:R-:W-:Y:S01]  /*0380*/  SHF.R.S32.HI R235, RZ, 0x5, R10.reuse ;  /* 0x00000005ffeb7819 */ /* 0x100fe2000001140a */
[----:B------:R-:W-:Y:S01]  /*0390*/  IMAD.SHL.U32 R246, R246, 0x2, RZ ;  /* 0x00000002f6f67824 */ /* 0x000fe200078e00ff */
[----:B------:R-:W-:-:S02]  /*03a0*/  SHF.R.S32.HI R2, RZ, 0x1f, R10 ;  /* 0x0000001fff027819 */ /* 0x000fc4000001140a */
[----:B------:R-:W-:Y:S02]  /*03b0*/  LEA.HI R0, R6, R6, RZ, 0x1 ;  /* 0x0000000606007211 */ /* 0x000fe400078f08ff */
[----:B------:R-:W-:Y:S02]  /*03c0*/  ISETP.NE.U32.AND P0, PT, R3, 0x1, PT ;  /* 0x000000010300780c */ /* 0x000fe40003f05070 */
[----:B------:R-:W-:Y:S02]  /*03d0*/  LEA.HI R3, R2, R235, RZ, 0x2 ;  /* 0x000000eb02037211 */ /* 0x000fe400078f10ff */
[C---:B------:R-:W-:Y:S01]  /*03e0*/  LOP3.LUT R2, R0.reuse, 0x1ffffffe, RZ, 0xc0, !PT ;  /* 0x1ffffffe00027812 */ /* 0x040fe200078ec0ff */
[----:B------:R-:W-:Y:S01]  /*03f0*/  IMAD.SHL.U32 R0, R0, 0x20, RZ ;  /* 0x0000002000007824 */ /* 0x000fe200078e00ff */
[----:B------:R-:W-:Y:S02]  /*0400*/  LOP3.LUT R3, R3, 0xffffffc, RZ, 0xc0, !PT ;  /* 0x0ffffffc03037812 */ /* 0x000fe400078ec0ff */
[----:B------:R-:W-:Y:S01]  /*0410*/  SHF.R.S32.HI R10, RZ, 0x1f, R17 ;  /* 0x0000001fff0a7819 */ /* 0x000fe20000011411 */
[----:B------:R-:W-:Y:S01]  /*0420*/  IMAD.IADD R2, R6, 0x1, -R2 ;  /* 0x0000000106027824 */ /* 0x000fe200078e0a02 */
[----:B------:R-:W-:Y:S01]  /*0430*/  LOP3.LUT R0, R0, 0xffffffc0, RZ, 0xc0, !PT ;  /* 0xffffffc000007812 */ /* 0x000fe200078ec0ff */
[----:B------:R-:W-:Y:S01]  /*0440*/  IMAD.IADD R5, R235, 0x1, -R3 ;  /* 0x00000001eb057824 */ /* 0x000fe200078e0a03 */
[----:B------:R-:W-:Y:S01]  /*0450*/  LEA.HI R10, R10, R17, RZ, 0x2 ;  /* 0x000000110a0a7211 */ /* 0x000fe200078f10ff */
[----:B------:R-:W-:Y:S01]  /*0460*/  IMAD.SHL.U32 R3, R9, 0x40, RZ ;  /* 0x0000004009037824 */ /* 0x000fe200078e00ff */
[----:B------:R-:W-:Y:S01]  /*0470*/  R2P PR, R7, 0x6 ;  /* 0x0000000607007804 */ /* 0x000fe20000000000 */
[----:B------:R-:W-:Y:S01]  /*0480*/  IMAD R12, R2, 0x8, R0 ;  /* 0x00000008020c7824 */ /* 0x000fe200078e0200 */
[----:B------:R-:W-:Y:S01]  /*0490*/  SHF.R.S32.HI R4, RZ, 0x2, R10 ;  /* 0x00000002ff047819 */ /* 0x000fe2000001140a */
[----:B------:R-:W-:Y:S01]  /*04a0*/  IMAD.SHL.U32 R2, R13, 0x8, RZ ;  /* 0x000000080d027824 */ /* 0x000fe200078e00ff */
[----:B------:R-:W-:Y:S01]  /*04b0*/  LOP3.LUT R0, R3, 0x1c0, RZ, 0xc0, !PT ;  /* 0x000001c003007812 */ /* 0x000fe200078ec0ff */
[----:B------:R-:W-:Y:S01]  /*04c0*/  IMAD.SHL.U32 R3, R7, 0x40, RZ ;  /* 0x0000004007037824 */ /* 0x000fe200078e00ff */
[----:B------:R-:W-:Y:S01]  /*04d0*/  SHF.R.S32.HI R19, RZ, 0x1f, R18 ;  /* 0x0000001fff137819 */ /* 0x000fe20000011412 */
[----:B------:R-:W-:Y:S01]  /*04e0*/  IMAD R16, R5, 0x10, R4 ;  /* 0x0000001005107824 */ /* 0x000fe200078e0204 */
[----:B------:R-:W-:Y:S01]  /*04f0*/  LOP3.LUT R2, R0, 0x8, R2, 0xf8, !PT ;  /* 0x0000000800027812 */ /* 0x000fe200078ef802 */
[----:B------:R-:W-:Y:S01]  /*0500*/  IMAD.SHL.U32 R5, R11, 0x40, RZ ;  /* 0x000000400b057824 */ /* 0x000fe200078e00ff */
[----:B------:R-:W-:Y:S01]  /*0510*/  SHF.R.U32.HI R0, RZ, 0x3, R0 ;  /* 0x00000003ff007819 */ /* 0x000fe20000011600 */
[----:B------:R-:W-:Y:S01]  /*0520*/  IMAD.SHL.U32 R235, R235, 0x400, RZ ;  /* 0x00000400ebeb7824 */ /* 0x000fe200078e00ff */
[----:B------:R-:W-:Y:S01]  /*0530*/  LOP3.LUT R3, R3, 0x1c0, RZ, 0xc0, !PT ;  /* 0x000001c003037812 */ /* 0x000fe200078ec0ff */
[----:B------:R-:W-:Y:S01]  /*0540*/  STL [R1+0x94], R16 ;  /* 0x0000941001007387 */ /* 0x000fe20000100800 */
[----:B------:R-:W-:Y:S01]  /*0550*/  LOP3.LUT R229, R2, R0, RZ, 0x3c, !PT ;  /* 0x0000000002e57212 */ /* 0x000fe200078e3cff */
[--C-:B------:R-:W-:Y:S01]  /*0560*/  IMAD R4, R6, 0x2, R235.reuse ;  /* 0x0000000206047824 */ /* 0x100fe200078e02eb */
[----:B------:R-:W-:Y:S01]  /*0570*/  LOP3.LUT R2, R5, 0xfffffe00, RZ, 0xc0, !PT ;  /* 0xfffffe0005027812 */ /* 0x000fe200078ec0ff */
[----:B------:R-:W-:Y:S01]  /*0580*/  IMAD R0, R13, 0x200, R14 ;  /* 0x000002000d007824 */ /* 0x000fe200078e020e */
[----:B------:R-:W-:Y:S01]  /*0590*/  LEA.HI R3, R3, R3, RZ, 0x1d ;  /* 0x0000000303037211 */ /* 0x000fe200078fe8ff */
[----:B------:R-:W-:Y:S01]  /*05a0*/  IMAD.MOV.U32 R5, RZ, RZ, -0x10 ;  /* 0xfffffff0ff057424 */ /* 0x000fe200078e00ff */
[CC--:B------:R-:W-:Y:S01]  /*05b0*/  IADD3 R235, R229.reuse, R2.reuse, R235 ;  /* 0x00000002e5eb7210 */ /* 0x0c0fe20007ffe0eb */
[----:B------:R-:W-:Y:S01]  /*05c0*/  STL [R1+0x60], R15 ;  /* 0x0000600f01007387 */ /* 0x000fe20000100800 */
[----:B------:R-:W-:Y:S01]  /*05d0*/  LOP3.LUT R229, R229, R2, RZ, 0xfc, !PT ;  /* 0x00000002e5e57212 */ /* 0x000fe200078efcff */
[----:B------:R-:W-:Y:S01]  /*05e0*/  IMAD.IADD R4, R4, 0x1, R3 ;  /* 0x0000000104047824 */ /* 0x000fe200078e0203 */
[----:B------:R-:W-:Y:S01]  /*05f0*/  LOP3.LUT R2, R10, 0x7ffffffc, RZ, 0xc0, !PT ;  /* 0x7ffffffc0a027812 */ /* 0x000fe200078ec0ff */
[----:B------:R-:W-:Y:S01]  /*0600*/  IMAD R3, R8, 0x10, R20 ;  /* 0x0000001008037824 */ /* 0x000fe200078e0214 */
[----:B------:R-:W-:Y:S01]  /*0610*/  LEA R228, R0, 0x3900, 0x1 ;  /* 0x0000390000e47811 */ /* 0x000fe200078e08ff */
[----:B------:R-:W-:Y:S01]  /*0620*/  IMAD.IADD R6, R16, 0x1, R12 ;  /* 0x0000000110067824 */ /* 0x000fe200078e020c */
[----:B------:R-:W-:Y:S01]  /*0630*/  LEA R4, R4, 0x80, 0x1 ;  /* 0x0000008004047811 */ /* 0x000fe200078e08ff */
[----:B------:R-:W-:Y:S01]  /*0640*/  IMAD.IADD R2, R17, 0x1, -R2 ;  /* 0x0000000111027824 */ /* 0x000fe200078e0a02 */
[----:B------:R1:W-:Y:S01]  /*0650*/  STL [R1+0x84], R3 ;  /* 0x0000840301007387 */ /* 0x0003e20000100800 */
[----:B------:R-:W-:-:S02]  /*0660*/  SEL R0, R5, 0x10, !P0 ;  /* 0x0000001005007807 */ /* 0x000fc40004000000 */
[----:B------:R-:W-:Y:S01]  /*0670*/  IMAD.SHL.U32 R2, R2, 0x2, RZ ;  /* 0x0000000202027824 */ /* 0x000fe200078e00ff */
[----:B------:R-:W-:Y:S01]  /*0680*/  STL.64 [R1+0x28], R18 ;  /* 0x0000281201007387 */ /* 0x000fe20000100a00 */
[----:B------:R-:W-:Y:S01]  /*0690*/  LOP3.LUT P4, RZ, R8, 0x2, RZ, 0xc0, !PT ;  /* 0x0000000208ff7812 */ /* 0x000fe2000788c0ff */
[----:B------:R-:W-:Y:S01]  /*06a0*/  IMAD.IADD R7, R4, 0x1, R0 ;  /* 0x0000000104077824 */ /* 0x000fe200078e0200 */
[----:B------:R-:W-:Y:S01]  /*06b0*/  LOP3.LUT P3, RZ, R8, 0x4, RZ, 0xc0, !PT ;  /* 0x0000000408ff7812 */ /* 0x000fe2000786c0ff */
[----:B------:R2:W-:Y:S01]  /*06c0*/  STL [R1+0x80], R6 ;  /* 0x0000800601007387 */ /* 0x0005e20000100800 */
[C---:B------:R-:W-:Y:S02]  /*06d0*/  LOP3.LUT P5, RZ, R9.reuse, 0x4, RZ, 0xc0, !PT ;  /* 0x0000000409ff7812 */ /* 0x040fe400078ac0ff */
[----:B------:R-:W-:Y:S01]  /*06e0*/  SEL R231, R230, 0xffffffc0, !P3 ;  /* 0xffffffc0e6e77807 */ /* 0x000fe20005800000 */
[----:B------:R3:W-:Y:S01]  /*06f0*/  STL [R1+0x58], R2 ;  /* 0x0000580201007387 */ /* 0x0007e20000100800 */
[----:B------:R-:W-:-:S02]  /*0700*/  LOP3.LUT P6, RZ, R9, 0x2, RZ, 0xc0, !PT ;  /* 0x0000000209ff7812 */ /* 0x000fc400078cc0ff */
[----:B------:R-:W-:Y:S01]  /*0710*/  SEL R230, R230, 0xffffffc0, !P5 ;  /* 0xffffffc0e6e67807 */ /* 0x000fe20006800000 */
[----:B------:R4:W-:Y:S01]  /*0720*/  STL [R1+0x64], R4 ;  /* 0x0000640401007387 */ /* 0x0009e20000100800 */
[----:B------:R-:W-:Y:S01]  /*0730*/  LEA R235, R235, 0x7100, 0x1 ;  /* 0x00007100ebeb7811 */ /* 0x000fe200078e08ff */
[C---:B------:R-:W-:Y:S01]  /*0740*/  IMAD.IADD R234, R228.reuse, 0x1, R231 ;  /* 0x00000001e4ea7824 */ /* 0x040fe200078e02e7 */
[----:B------:R-:W-:Y:S02]  /*0750*/  LEA R229, R229, 0x100, 0x1 ;  /* 0x00000100e5e57811 */ /* 0x000fe400078e08ff */
[C---:B------:R-:W-:Y:S01]  /*0760*/  IADD3 R239, R228.reuse, 0x20, RZ ;  /* 0x00000020e4ef7810 */ /* 0x040fe20007ffe0ff */
[----:B------:R-:W-:Y:S01]  /*0770*/  IMAD.IADD R236, R235, 0x1, R230 ;  /* 0x00000001ebec7824 */ /* 0x000fe200078e02e6 */
[----:B------:R-:W-:Y:S01]  /*0780*/  @P4 IADD3 R239, R228, -0x20, RZ ;  /* 0xffffffe0e4ef4810 */ /* 0x000fe20007ffe0ff */
[----:B------:R-:W-:Y:S01]  /*0790*/  IMAD.IADD R230, R230, 0x1, R229 ;  /* 0x00000001e6e67824 */ /* 0x000fe200078e02e5 */
[----:B-1----:R-:W-:-:S02]  /*07a0*/  SEL R3, R232, 0xffffffe0, !P1 ;  /* 0xffffffe0e8037807 */ /* 0x002fc40004800000 */
[----:B------:R-:W-:Y:S01]  /*07b0*/  SEL R232, R232, 0xffffffe0, !P6 ;  /* 0xffffffe0e8e87807 */ /* 0x000fe20007000000 */
[----:B------:R-:W-:Y:S01]  /*07c0*/  IMAD.IADD R231, R231, 0x1, R239 ;  /* 0x00000001e7e77824 */ /* 0x000fe200078e02ef */
[C---:B------:R-:W-:Y:S02]  /*07d0*/  IADD3 R245, R239.reuse, 0x800, RZ ;  /* 0x00000800eff57810 */ /* 0x040fe40007ffe0ff */
[----:B------:R-:W-:Y:S01]  /*07e0*/  IADD3 R244, R239, 0x1000, RZ ;  /* 0x00001000eff47810 */ /* 0x000fe20007ffe0ff */
[----:B------:R-:W-:Y:S01]  /*07f0*/  IMAD.IADD R238, R235, 0x1, R232 ;  /* 0x00000001ebee7824 */ /* 0x000fe200078e02e8 */
[----:B--2---:R-:W-:Y:S01]  /*0800*/  IADD3 R6, R4, 0x40, RZ ;  /* 0x0000004004067810 */ /* 0x004fe20007ffe0ff */
[----:B------:R-:W-:Y:S01]  /*0810*/  IMAD.IADD R233, R232, 0x1, R229 ;  /* 0x00000001e8e97824 */ /* 0x000fe200078e02e5 */
[----:B------:R-:W-:Y:S01]  /*0820*/  @P2 IADD3 R6, R4, -0x40, RZ ;  /* 0xffffffc004062810 */ /* 0x000fe20007ffe0ff */
[----:B------:R-:W-:Y:S01]  /*0830*/  IMAD.IADD R237, R232, 0x1, R236 ;  /* 0x00000001e8ed7824 */ /* 0x000fe200078e02ec */
[C---:B------:R-:W-:Y:S01]  /*0840*/  IADD3 R243, R239.reuse, 0x1800, RZ ;  /* 0x00001800eff37810 */ /* 0x040fe20007ffe0ff */
[----:B---3--:R-:W-:Y:S01]  /*0850*/  IMAD.IADD R2, R4, 0x1, R3 ;  /* 0x0000000104027824 */ /* 0x008fe200078e0203 */
[C---:B------:R-:W-:Y:S01]  /*0860*/  IADD3 R242, R239.reuse, 0x2000, RZ ;  /* 0x00002000eff27810 */ /* 0x040fe20007ffe0ff */
[----:B------:R-:W-:Y:S01]  /*0870*/  IMAD.IADD R232, R232, 0x1, R230 ;  /* 0x00000001e8e87824 */ /* 0x000fe200078e02e6 */
[----:B------:R-:W-:Y:S01]  /*0880*/  IADD3 R241, R239, 0x2800, RZ ;  /* 0x00002800eff17810 */ /* 0x000fe20007ffe0ff */
[----:B----4-:R-:W-:Y:S01]  /*0890*/  IMAD.IADD R4, R3, 0x1, R6 ;  /* 0x0000000103047824 */ /* 0x010fe200078e0206 */
[----:B------:R1:W-:Y:S01]  /*08a0*/  STL [R1+0x7c], R2 ;  /* 0x00007c0201007387 */ /* 0x0003e20000100800 */
[----:B------:R-:W-:-:S03]  /*08b0*/  IADD3 R240, R239, 0x3000, RZ ;  /* 0x00003000eff07810 */ /* 0x000fc60007ffe0ff */
[----:B------:R-:W-:Y:S01]  /*08c0*/  STL [R1+0x74], R7 ;  /* 0x0000740701007387 */ /* 0x000fe20000100800 */
[----:B-1----:R-:W-:-:S05]  /*08d0*/  IMAD.IADD R2, R7, 0x1, R3 ;  /* 0x0000000107027824 */ /* 0x002fca00078e0203 */
[----:B------:R1:W-:Y:S04]  /*08e0*/  STL [R1+0x78], R2 ;  /* 0x0000780201007387 */ /* 0x0003e80000100800 */
[----:B------:R-:W-:Y:S04]  /*08f0*/  STL [R1+0x68], R6 ;  /* 0x0000680601007387 */ /* 0x000fe80000100800 */
[----:B------:R2:W-:Y:S01]  /*0900*/  STL [R1+0x6c], R4 ;  /* 0x00006c0401007387 */ /* 0x0005e20000100800 */
[----:B-1----:R-:W-:-:S05]  /*0910*/  IMAD.IADD R2, R0, 0x1, R6 ;  /* 0x0000000100027824 */ /* 0x002fca00078e0206 */
[----:B------:R1:W-:Y:S01]  /*0920*/  STL [R1+0x70], R2 ;  /* 0x0000700201007387 */ /* 0x0003e20000100800 */
[----:B--2---:R-:W-:Y:S02]  /*0930*/  IMAD.IADD R4, R0, 0x1, R4 ;  /* 0x0000000100047824 */ /* 0x004fe400078e0204 */
[----:B------:R-:W-:-:S03]  /*0940*/  IMAD.IADD R0, R3, 0x1, R2 ;  /* 0x0000000103007824 */ /* 0x000fc600078e0202 */
[----:B------:R1:W-:Y:S04]  /*0950*/  STL [R1+0x8c], R4 ;  /* 0x00008c0401007387 */ /* 0x0003e80000100800 */
[----:B------:R1:W-:Y:S02]  /*0960*/  STL [R1+0x88], R0 ;  /* 0x0000880001007387 */ /* 0x0003e40000100800 */
.L_x_546:
[----:B-1----:R-:W2:Y:S01]  /*0970*/  LDL R4, [R1+0x60] ;  /* 0x0000600001047983 */ /* 0x002ea20000100800 */
[----:B------:R-:W-:Y:S01]  /*0980*/  IMAD.MOV.U32 R0, RZ, RZ, c[0x0][0x560] ;  /* 0x00015800ff007624 */ /* 0x000fe200078e00ff */
[----:B------:R-:W-:Y:S01]  /*0990*/  YIELD ;  /* 0x0000000000007946 */ /* 0x000fe20003800000 */
[----:B------:R-:W-:Y:S03]  /*09a0*/  BSSY B0, `(.L_x_485) ;  /* 0x0000016000007945 */ /* 0x000fe60003800000 */
[----:B------:R-:W-:-:S13]  /*09b0*/  ISETP.NE.AND P0, PT, R0, 0x1, PT ;  /* 0x000000010000780c */ /* 0x000fda0003f05270 */
[----:B--2---:R-:W-:Y:S01]  /*09c0*/  @P0 IMAD.HI.U32 R0, R4, c[0x0][0x564], RZ ;  /* 0x0001590004000a27 */ /* 0x004fe200078e00ff */
[----:B------:R-:W-:-:S04]  /*09d0*/  MOV R3, R4 ;  /* 0x0000000400037202 */ /* 0x000fc80000000f00 */
[----:B------:R-:W-:-:S04]  /*09e0*/  @P0 SHF.R.U32.HI R3, RZ, c[0x0][0x568], R0 ;  /* 0x00015a00ff030a19 */ /* 0x000fc80000011600 */
[----:B------:R-:W-:Y:S01]  /*09f0*/  ISETP.GE.AND P0, PT, R3, c[0x0][0x578], PT ;  /* 0x00015e0003007a0c */ /* 0x000fe20003f06270 */
[----:B------:R-:W-:-:S04]  /*0a00*/  IMAD.MOV R2, RZ, RZ, -R3 ;  /* 0x000000ffff027224 */ /* 0x000fc800078e0a03 */
[----:B------:R-:W-:-:S08]  /*0a10*/  IMAD R2, R2, c[0x0][0x560], R4 ;  /* 0x0001580002027a24 */ /* 0x000fd000078e0204 */
[----:B------:R-:W-:Y:S05]  /*0a20*/  @!P0 BRA `(.L_x_486) ;  /* 0x0000007000008947 */ /* 0x000fea0003800000 */
[----:B------:R-:W-:-:S04]  /*0a30*/  MOV R0, c[0x0][0x56c] ;  /* 0x00015b0000007a02 */ /* 0x000fc80000000f00 */
[----:B------:R-:W-:Y:S02]  /*0a40*/  ISETP.NE.AND P0, PT, R0, 0x1, PT ;  /* 0x000000010000780c */ /* 0x000fe40003f05270 */
[----:B------:R-:W-:-:S11]  /*0a50*/  MOV R0, R2 ;  /* 0x0000000200007202 */ /* 0x000fd60000000f00 */
[----:B------:R-:W-:-:S05]  /*0a60*/  @P0 IMAD.HI.U32 R4, R2, c[0x0][0x570], RZ ;  /* 0x00015c0002040a27 */ /* 0x000fca00078e00ff */
[----:B------:R-:W-:-:S05]  /*0a70*/  @P0 SHF.R.U32.HI R0, RZ, c[0x0][0x574], R4 ;  /* 0x00015d00ff000a19 */ /* 0x000fca0000011604 */
[----:B------:R-:W-:Y:S01]  /*0a80*/  IMAD R4, R0, c[0x0][0x56c], RZ ;  /* 0x00015b0000047a24 */ /* 0x000fe200078e02ff */
[----:B------:R-:W-:Y:S05]  /*0a90*/  BRA `(.L_x_487) ;  /* 0x0000006000007947 */ /* 0x000fea0003800000 */
.L_x_486:
[----:B------:R-:W-:-:S04]  /*0aa0*/  MOV R0, c[0x0][0x554] ;  /* 0x0001550000007a02 */ /* 0x000fc80000000f00 */
[----:B------:R-:W-:Y:S02]  /*0ab0*/  ISETP.NE.AND P0, PT, R0, 0x1, PT ;  /* 0x000000010000780c */ /* 0x000fe40003f05270 */
[----:B------:R-:W-:-:S11]  /*0ac0*/  MOV R0, R2 ;  /* 0x0000000200007202 */ /* 0x000fd60000000f00 */
[----:B------:R-:W-:-:S05]  /*0ad0*/  @P0 IMAD.HI.U32 R4, R2, c[0x0][0x558], RZ ;  /* 0x0001560002040a27 */ /* 0x000fca00078e00ff */
[----:B------:R-:W-:-:S05]  /*0ae0*/  @P0 SHF.R.U32.HI R0, RZ, c[0x0][0x55c], R4 ;  /* 0x00015700ff000a19 */ /* 0x000fca0000011604 */
[----:B------:R-:W-:Y:S02]  /*0af0*/  IMAD R4, R0, c[0x0][0x554], RZ ;  /* 0x0001550000047a24 */ /* 0x000fe400078e02ff */
.L_x_487:
[----:B------:R-:W-:Y:S05]  /*0b00*/  BSYNC B0 ;  /* 0x0000000000007941 */ /* 0x000fea0003800000 */
.L_x_485:
[----:B------:R-:W-:Y:S01]  /*0b10*/  LOP3.LUT R0, RZ, R0, RZ, 0x33, !PT ;  /* 0x00000000ff007212 */ /* 0x000fe200078e33ff */
[----:B------:R-:W-:Y:S01]  /*0b20*/  IMAD.MOV.U32 R5, RZ, RZ, c[0x0][0x2c4] ;  /* 0x0000b100ff057624 */ /* 0x000fe200078e00ff */
[----:B------:R-:W-:Y:S01]  /*0b30*/  MOV R6, c[0x0][0x168] ;  /* 0x00005a0000067a02 */ /* 0x000fe20000000f00 */
[----:B------:R-:W-:Y:S01]  /*0b40*/  IMAD.IADD R4, R2, 0x1, -R4 ;  /* 0x0000000102047824 */ /* 0x000fe200078e0a04 */
[----:B------:R-:W-:Y:S01]  /*0b50*/  IADD3 R0, R0, c[0x0][0x53c], RZ ;  /* 0x00014f0000007a10 */ /* 0x000fe20007ffe0ff */
[----:B------:R-:W-:Y:S01]  /*0b60*/  ULDC UR4, c[0x0][0x1d0] ;  /* 0x0000740000047ab9 */ /* 0x000fe20000000800 */
[----:B------:R-:W-:Y:S01]  /*0b70*/  ISETP.NE.AND P4, PT, R5, 0x1, PT ;  /* 0x000000010500780c */ /* 0x000fe20003f85270 */
[----:B------:R-:W-:Y:S01]  /*0b80*/  UIADD3 UR5, UR4, 0x6f, URZ ;  /* 0x0000006f04057890 */ /* 0x000fe2000fffe03f */
[----:B------:R-:W-:Y:S01]  /*0b90*/  MOV R5, c[0x0][0x548] ;  /* 0x0001520000057a02 */ /* 0x000fe20000000f00 */
[----:B------:R-:W-:Y:S01]  /*0ba0*/  IMAD.SHL.U32 R36, R0, 0x80, RZ ;  /* 0x0000008000247824 */ /* 0x000fe200078e00ff */
[----:B------:R-:W-:Y:S01]  /*0bb0*/  UMOV UR4, URZ ;  /* 0x0000003f00047c82 */ /* 0x000fe20008000000 */
[----:B------:R-:W-:Y:S01]  /*0bc0*/  CS2R R126, SRZ ;  /* 0x00000000007e7805 */ /* 0x000fe2000001ff00 */
[----:B------:R-:W-:Y:S01]  /*0bd0*/  ISETP.NE.AND P0, PT, R5, 0x1, PT ;  /* 0x000000010500780c */ /* 0x000fe20003f05270 */
[----:B------:R-:W-:Y:S01]  /*0be0*/  UIMAD.WIDE UR4, UR5, -0x6db6db6d, UR4 ;  /* 0x92492493050478a5 */ /* 0x000fe2000f8e0204 */
[----:B------:R-:W-:Y:S01]  /*0bf0*/  IADD3 R0, R36, 0x7f, RZ ;  /* 0x0000007f24007810 */ /* 0x000fe20007ffe0ff */
[----:B------:R-:W-:Y:S01]  /*0c00*/  STL [R1+0x5c], R36 ;  /* 0x00005c2401007387 */ /* 0x000fe20000100800 */
[----:B------:R-:W-:Y:S01]  /*0c10*/  CS2R R124, SRZ ;  /* 0x00000000007c7805 */ /* 0x000fe2000001ff00 */
[----:B------:R-:W-:Y:S01]  /*0c20*/  USHF.R.U32.HI UR4, URZ, 0x1f, UR5 ;  /* 0x0000001f3f047899 */ /* 0x000fe20008011605 */
[----:B------:R-:W-:Y:S01]  /*0c30*/  CS2R R130, SRZ ;  /* 0x0000000000827805 */ /* 0x000fe2000001ff00 */
[----:B------:R-:W-:Y:S01]  /*0c40*/  @P4 IMAD.HI.U32 R5, R0, c[0x0][0x2c8], RZ ;  /* 0x0000b20000054a27 */ /* 0x000fe200078e00ff */
[----:B------:R-:W-:Y:S01]  /*0c50*/  CS2R R128, SRZ ;  /* 0x0000000000807805 */ /* 0x000fe2000001ff00 */
[----:B------:R-:W-:Y:S01]  /*0c60*/  ULEA.HI.SX32 UR4, UR5, UR4, 0x1a ;  /* 0x0000000405047291 */ /* 0x000fe2000f8fd23f */
[----:B------:R-:W-:Y:S01]  /*0c70*/  CS2R R120, SRZ ;  /* 0x0000000000787805 */ /* 0x000fe2000001ff00 */
[----:B------:R-:W-:Y:S01]  /*0c80*/  IMAD.MOV.U32 R2, RZ, RZ, R0 ;  /* 0x000000ffff027224 */ /* 0x000fe200078e0000 */
[----:B------:R-:W-:Y:S01]  /*0c90*/  @P4 SHF.R.U32.HI R2, RZ, c[0x0][0x2cc], R5 ;  /* 0x0000b300ff024a19 */ /* 0x000fe20000011605 */
[----:B------:R-:W-:Y:S01]  /*0ca0*/  IMAD R0, R3, c[0x0][0x554], R4 ;  /* 0x0001550003007a24 */ /* 0x000fe200078e0204 */
[----:B------:R-:W-:Y:S01]  /*0cb0*/  IADD3 R3, -R6, 0x70, RZ ;  /* 0x0000007006037810 */ /* 0x000fe20007ffe1ff */
[----:B------:R-:W-:Y:S01]  /*0cc0*/  IMAD.MOV.U32 R5, RZ, RZ, RZ ;  /* 0x000000ffff057224 */ /* 0x000fe200078e00ff */
[----:B------:R-:W-:Y:S01]  /*0cd0*/  MOV R7, RZ ;  /* 0x000000ff00077202 */ /* 0x000fe20000000f00 */
[----:B------:R-:W-:Y:S01]  /*0ce0*/  @P0 IMAD.HI.U32 R4, R0, c[0x0][0x54c], RZ ;  /* 0x0001530000040a27 */ /* 0x000fe200078e00ff */
[----:B------:R-:W-:Y:S01]  /*0cf0*/  IADD3 R3, R2, c[0x0][0x1d0], R3 ;  /* 0x0000740002037a10 */ /* 0x000fe20007ffe003 */
[----:B------:R-:W-:Y:S01]  /*0d00*/  CS2R R8, SRZ ;  /* 0x0000000000087805 */ /* 0x000fe2000001ff00 */
[----:B------:R-:W-:Y:S01]  /*0d10*/  MOV R182, RZ ;  /* 0x000000ff00b67202 */ /* 0x000fe20000000f00 */
[----:B------:R-:W-:Y:S01]  /*0d20*/  IMAD.MOV.U32 R2, RZ, RZ, RZ ;  /* 0x000000ffff027224 */ /* 0x000fe200078e00ff */
[----:B------:R-:W-:Y:S01]  /*0d30*/  CS2R R10, SRZ ;  /* 0x00000000000a7805 */ /* 0x000fe2000001ff00 */
[----:B------:R-:W-:Y:S01]  /*0d40*/  IMAD.MOV.U32 R37, RZ, RZ, R0 ;  /* 0x000000ffff257224 */ /* 0x000fe200078e0000 */
[----:B------:R-:W-:Y:S01]  /*0d50*/  @P0 SHF.R.U32.HI R37, RZ, c[0x0][0x550], R4 ;  /* 0x00015400ff250a19 */ /* 0x000fe20000011604 */
[----:B------:R-:W-:Y:S01]  /*0d60*/  IMAD.HI R2, R3, -0x6db6db6d, R2 ;  /* 0x9249249303027827 */ /* 0x000fe200078e0202 */
[----:B------:R-:W-:Y:S01]  /*0d70*/  CS2R R12, SRZ ;  /* 0x00000000000c7805 */ /* 0x000fe2000001ff00 */
[----:B------:R-:W-:Y:S01]  /*0d80*/  MOV R184, RZ ;  /* 0x000000ff00b87202 */ /* 0x000fe20000000f00 */
[----:B------:R-:W-:Y:S01]  /*0d90*/  CS2R R14, SRZ ;  /* 0x00000000000e7805 */ /* 0x000fe2000001ff00 */
[----:B------:R-:W-:Y:S01]  /*0da0*/  IADD3 R3, -R37, RZ, RZ ;  /* 0x000000ff25037210 */ /* 0x000fe20007ffe1ff */
[----:B------:R-:W-:Y:S01]  /*0db0*/  STL [R1+0x54], R37 ;  /* 0x0000542501007387 */ /* 0x000fe20000100800 */
[----:B------:R-:W-:Y:S01]  /*0dc0*/  SHF.R.U32.HI R4, RZ, 0x1f, R2 ;  /* 0x0000001fff047819 */ /* 0x000fe20000011602 */
[----:B------:R-:W-:Y:S01]  /*0dd0*/  IMAD.MOV.U32 R122, RZ, RZ, RZ ;  /* 0x000000ffff7a7224 */ /* 0x000fe200078e00ff */
[----:B------:R-:W-:Y:S01]  /*0de0*/  MOV R174, RZ ;  /* 0x000000ff00ae7202 */ /* 0x000fe20000000f00 */
[--C-:B------:R-:W-:Y:S01]  /*0df0*/  IMAD R40, R3, c[0x0][0x548], R0.reuse ;  /* 0x0001520003287a24 */ /* 0x100fe200078e0200 */
[----:B------:R-:W-:Y:S01]  /*0e00*/  LEA.HI.SX32 R2, R2, R4, 0x1a ;  /* 0x0000000402027211 */ /* 0x000fe200078fd2ff */
[----:B------:R-:W-:Y:S01]  /*0e10*/  IMAD.MOV.U32 R118, RZ, RZ, RZ ;  /* 0x000000ffff767224 */ /* 0x000fe200078e00ff */
[----:B------:R-:W-:Y:S01]  /*0e20*/  PRMT R0, RZ, 0x7610, R0 ;  /* 0x00007610ff007816 */ /* 0x000fe20000000000 */
[----:B------:R-:W-:Y:S01]  /*0e30*/  IMAD.MOV.U32 R116, RZ, RZ, RZ ;  /* 0x000000ffff747224 */ /* 0x000fe200078e00ff */
[----:B------:R-:W-:Y:S01]  /*0e40*/  IMNMX R31, R2, UR4, PT ;  /* 0x00000004021f7c17 */ /* 0x000fe2000b800200 */
[----:B------:R-:W-:Y:S01]  /*0e50*/  STL [R1+0x50], R40 ;  /* 0x0000502801007387 */ /* 0x000fe20000100800 */
[----:B------:R-:W-:Y:S01]  /*0e60*/  IMAD.MOV.U32 R180, RZ, RZ, RZ ;  /* 0x000000ffffb47224 */ /* 0x000fe200078e00ff */
[----:B------:R-:W-:Y:S01]  /*0e70*/  CS2R R16, SRZ ;  /* 0x0000000000107805 */ /* 0x000fe2000001ff00 */
[----:B------:R-:W-:Y:S01]  /*0e80*/  ISETP.GE.AND P0, PT, R31, 0x1, PT ;  /* 0x000000011f00780c */ /* 0x000fe20003f06270 */
[----:B------:R1:W-:Y:S01]  /*0e90*/  STL [R1+0x4], R31 ;  /* 0x0000041f01007387 */ /* 0x0003e20000100800 */
[----:B------:R-:W-:Y:S01]  /*0ea0*/  IMAD.MOV.U32 R186, RZ, RZ, RZ ;  /* 0x000000ffffba7224 */ /* 0x000fe200078e00ff */
[----:B------:R-:W-:Y:S01]  /*0eb0*/  MOV R166, RZ ;  /* 0x000000ff00a67202 */ /* 0x000fe20000000f00 */
[----:B------:R-:W-:Y:S01]  /*0ec0*/  IMAD.MOV.U32 R178, RZ, RZ, RZ ;  /* 0x000000ffffb27224 */ /* 0x000fe200078e00ff */
[----:B------:R-:W-:Y:S01]  /*0ed0*/  CS2R R18, SRZ ;  /* 0x0000000000127805 */ /* 0x000fe2000001ff00 */
        /* <DEDUP_REMOVED lines=10> */
[----:B------:R-:W-:Y:S01]  /*0f80*/  CS2R R24, SRZ ;  /* 0x0000000000187805 */ /* 0x000fe2000001ff00 */
[----:B------:R-:W-:Y:S01]  /*0f90*/  IMAD.MOV.U32 R156, RZ, RZ, RZ ;  /* 0x000000ffff9c7224 */ /* 0x000fe200078e00ff */
[----:B------:R-:W-:Y:S01]  /*0fa0*/  CS2R R150, SRZ ;  /* 0x0000000000967805 */ /* 0x000fe2000001ff00 */
        /* <DEDUP_REMOVED lines=9> */
[----:B-1----:R-:W-:Y:S01]  /*1040*/  CS2R R30, SRZ ;  /* 0x00000000001e7805 */ /* 0x002fe2000001ff00 */
[----:B------:R-:W-:Y:S01]  /*1050*/  MOV R34, RZ ;  /* 0x000000ff00227202 */ /* 0x000fe20000000f00 */
[----:B------:R-:W-:Y:S01]  /*1060*/  CS2R R32, SRZ ;  /* 0x0000000000207805 */ /* 0x000fe2000001ff00 */
[----:B------:R-:W-:Y:S05]  /*1070*/  @!P0 BRA `(.L_x_488) ;  /* 0x00010ac000008947 */ /* 0x000fea0003800000 */
[----:B------:R-:W2:Y:S01]  /*1080*/  LDL R35, [R1+0x84] ;  /* 0x0000840001237983 */ /* 0x000ea20000100800 */
[----:B------:R-:W-:-:S03]  /*1090*/  ISETP.NE.U32.AND P0, PT, RZ, c[0x0][0x340], PT ;  /* 0x0000d000ff007a0c */ /* 0x000fc60003f05070 */
[----:B------:R-:W3:Y:S01]  /*10a0*/  LDL.64 R38, [R1+0x28] ;  /* 0x0000280001267983 */ /* 0x000ee20000100a00 */
[----:B------:R-:W-:-:S13]  /*10b0*/  ISETP.NE.AND.EX P0, PT, RZ, c[0x0][0x344], PT, P0 ;  /* 0x0000d100ff007a0c */ /* 0x000fda0003f05300 */
[----:B------:R-:W-:-:S05]  /*10c0*/  @P0 MOV R2, 0x4 ;  /* 0x0000000400020802 */ /* 0x000fca0000000f00 */
[----:B------:R-:W-:-:S05]  /*10d0*/  @P0 IMAD.WIDE R2, R37, R2, c[0x0][0x340] ;  /* 0x0000d00025020625 */ /* 0x000fca00078e0202 */
[----:B------:R1:W4:Y:S01]  /*10e0*/  @P0 LDG.E R14, [R2.64] ;  /* 0x00000008020e0981 */ /* 0x000322000c1e1900 */
[----:B------:R-:W-:Y:S02]  /*10f0*/  SHF.R.S32.HI R12, RZ, 0x1f, R40 ;  /* 0x0000001fff0c7819 */ /* 0x000fe40000011428 */
[----:B------:R-:W-:Y:S01]  /*1100*/  SHF.R.S32.HI R13, RZ, 0x1f, R37 ;  /* 0x0000001fff0d7819 */ /* 0x000fe20000011425 */
[----:B------:R-:W5:Y:S02]  /*1110*/  S2R R41, SR_TID.X ;  /* 0x0000000000297919 */ /* 0x000f640000002100 */
[----:B------:R-:W-:Y:S02]  /*1120*/  IMAD R4, R12, c[0x0][0x1b8], RZ ;  /* 0x00006e000c047a24 */ /* 0x000fe400078e02ff */
[----:B------:R-:W-:Y:S02]  /*1130*/  IMAD R10, R13, c[0x0][0x1c0], RZ ;  /* 0x000070000d0a7a24 */ /* 0x000fe400078e02ff */
[----:B------:R-:W-:Y:S01]  /*1140*/  IMAD R4, R40, c[0x0][0x1bc], R4 ;  /* 0x00006f0028047a24 */ /* 0x000fe200078e0204 */
[----:B--2---:R-:W-:-:S02]  /*1150*/  IADD3 R8, R35, R36, RZ ;  /* 0x0000002423087210 */ /* 0x004fc40007ffe0ff */
[----:B-----5:R-:W-:Y:S02]  /*1160*/  SHF.R.S32.HI R35, RZ, 0x1f, R41 ;  /* 0x0000001fff237819 */ /* 0x020fe40000011429 */
[----:B------:R-:W-:Y:S01]  /*1170*/  MOV R0, R8 ;  /* 0x0000000800007202 */ /* 0x000fe20000000f00 */
[----:B-1----:R-:W-:Y:S01]  /*1180*/  @P4 IMAD.HI.U32 R2, R8, c[0x0][0x2c8], RZ ;  /* 0x0000b20008024a27 */ /* 0x002fe200078e00ff */
[----:B------:R-:W-:Y:S02]  /*1190*/  LEA.HI R35, R35, R41, RZ, 0x3 ;  /* 0x0000002923237211 */ /* 0x000fe400078f18ff */
[----:B---3--:R-:W-:Y:S02]  /*11a0*/  ISETP.GE.AND P2, PT, R38, c[0x0][0x198], PT ;  /* 0x0000660026007a0c */ /* 0x008fe40003f46270 */
[----:B------:R-:W-:Y:S02]  /*11b0*/  SHF.R.S32.HI R35, RZ, 0x3, R35 ;  /* 0x00000003ff237819 */ /* 0x000fe40000011423 */
[----:B------:R-:W-:Y:S01]  /*11c0*/  @P4 SHF.R.U32.HI R0, RZ, c[0x0][0x2cc], R2 ;  /* 0x0000b300ff004a19 */ /* 0x000fe20000011602 */
[----:B------:R-:W-:Y:S01]  /*11d0*/  IMAD.WIDE.U32 R2, R40, c[0x0][0x1b8], RZ ;  /* 0x00006e0028027a25 */ /* 0x000fe200078e00ff */
[----:B------:R-:W-:-:S03]  /*11e0*/  SHF.R.S32.HI R11, RZ, 0x1f, R35 ;  /* 0x0000001fff0b7819 */ /* 0x000fc60000011423 */
[----:B------:R-:W-:Y:S01]  /*11f0*/  IMAD.WIDE.U32 R6, R35, c[0x0][0x1e0], R38 ;  /* 0x0000780023067a25 */ /* 0x000fe200078e0026 */
[----:B------:R-:W-:-:S03]  /*1200*/  IADD3 R3, R3, R4, RZ ;  /* 0x0000000403037210 */ /* 0x000fc60007ffe0ff */
[C---:B------:R-:W-:Y:S02]  /*1210*/  IMAD R5, R11.reuse, c[0x0][0x1e0], RZ ;  /* 0x000078000b057a24 */ /* 0x040fe400078e02ff */
[----:B------:R-:W-:Y:S02]  /*1220*/  IMAD R11, R11, c[0x0][0x208], RZ ;  /* 0x000082000b0b7a24 */ /* 0x000fe400078e02ff */
[----:B------:R-:W-:Y:S02]  /*1230*/  IMAD R9, R35, c[0x0][0x1e4], R5 ;  /* 0x0000790023097a24 */ /* 0x000fe400078e0205 */
[----:B------:R-:W-:-:S03]  /*1240*/  IMAD.WIDE.U32 R2, R37, c[0x0][0x1c0], R2 ;  /* 0x0000700025027a25 */ /* 0x000fc600078e0002 */
[----:B------:R-:W-:Y:S01]  /*1250*/  IADD3 R7, R7, R9, RZ ;  /* 0x0000000907077210 */ /* 0x000fe20007ffe0ff */
[----:B------:R-:W-:Y:S01]  /*1260*/  IMAD R9, R37, c[0x0][0x1c4], R10 ;  /* 0x0000710025097a24 */ /* 0x000fe200078e020a */
[----:B------:R-:W-:Y:S01]  /*1270*/  IADD3 R10, -R0, RZ, RZ ;  /* 0x000000ff000a7210 */ /* 0x000fe20007ffe1ff */
[----:B------:R-:W-:-:S03]  /*1280*/  IMAD.WIDE.U32 R4, R35, c[0x0][0x208], R38 ;  /* 0x0000820023047a25 */ /* 0x000fc600078e0026 */
[----:B------:R-:W-:Y:S01]  /*1290*/  IADD3 R3, R3, R9, RZ ;  /* 0x0000000903037210 */ /* 0x000fe20007ffe0ff */
[----:B------:R-:W-:Y:S01]  /*12a0*/  IMAD R11, R35, c[0x0][0x20c], R11 ;  /* 0x00008300230b7a24 */ /* 0x000fe200078e020b */
[----:B------:R-:W-:Y:S01]  /*12b0*/  SHF.R.S32.HI R9, RZ, 0x1f, R0 ;  /* 0x0000001fff097819 */ /* 0x000fe20000011400 */
[----:B------:R-:W-:-:S03]  /*12c0*/  IMAD.WIDE.U32 R6, R40, c[0x0][0x1e8], R6 ;  /* 0x00007a0028067a25 */ /* 0x000fc600078e0006 */
[----:B------:R-:W-:Y:S01]  /*12d0*/  IADD3 R5, R5, R11, RZ ;  /* 0x0000000b05057210 */ /* 0x000fe20007ffe0ff */
[C---:B------:R-:W-:Y:S02]  /*12e0*/  IMAD R11, R12.reuse, c[0x0][0x1e8], RZ ;  /* 0x00007a000c0b7a24 */ /* 0x040fe400078e02ff */
[----:B------:R-:W-:Y:S02]  /*12f0*/  IMAD R12, R12, c[0x0][0x210], RZ ;  /* 0x000084000c0c7a24 */ /* 0x000fe400078e02ff */
[----:B------:R-:W-:Y:S02]  /*1300*/  IMAD R9, R9, c[0x0][0x1b0], RZ ;  /* 0x00006c0009097a24 */ /* 0x000fe400078e02ff */
[----:B------:R-:W-:Y:S02]  /*1310*/  IMAD R11, R40, c[0x0][0x1ec], R11 ;  /* 0x00007b00280b7a24 */ /* 0x000fe400078e020b */
[----:B------:R-:W-:Y:S02]  /*1320*/  IMAD R10, R10, c[0x0][0x2c4], R8 ;  /* 0x0000b1000a0a7a24 */ /* 0x000fe400078e0208 */
[----:B------:R-:W-:-:S02]  /*1330*/  IMAD R12, R40, c[0x0][0x214], R12 ;  /* 0x00008500280c7a24 */ /* 0x000fc400078e020c */
[----:B------:R-:W-:-:S04]  /*1340*/  IMAD.WIDE.U32 R4, R40, c[0x0][0x210], R4 ;  /* 0x0000840028047a25 */ /* 0x000fc800078e0004 */
[C---:B------:R-:W-:Y:S01]  /*1350*/  IMAD R8, R0.reuse, c[0x0][0x1b4], R9 ;  /* 0x00006d0000087a24 */ /* 0x040fe200078e0209 */
[----:B------:R-:W-:Y:S01]  /*1360*/  IADD3 R9, R7, R11, RZ ;  /* 0x0000000b07097210 */ /* 0x000fe20007ffe0ff */
[----:B------:R-:W-:Y:S01]  /*1370*/  IMAD.WIDE.U32 R2, R0, c[0x0][0x1b0], R2 ;  /* 0x00006c0000027a25 */ /* 0x000fe200078e0002 */
[----:B------:R-:W-:Y:S02]  /*1380*/  SHF.R.S32.HI R11, RZ, 0x1f, R10 ;  /* 0x0000001fff0b7819 */ /* 0x000fe4000001140a */
[----:B------:R-:W-:Y:S02]  /*1390*/  IADD3 R7, R5, R12, RZ ;  /* 0x0000000c05077210 */ /* 0x000fe40007ffe0ff */
[----:B------:R-:W-:Y:S01]  /*13a0*/  IADD3 R5, R3, R8, RZ ;  /* 0x0000000803057210 */ /* 0x000fe20007ffe0ff */
[----:B------:R-:W-:Y:S01]  /*13b0*/  IMAD R11, R11, c[0x0][0x1a8], RZ ;  /* 0x00006a000b0b7a24 */ /* 0x000fe200078e02ff */
[----:B------:R-:W-:Y:S02]  /*13c0*/  MOV R8, R6 ;  /* 0x0000000600087202 */ /* 0x000fe40000000f00 */
[----:B------:R-:W-:Y:S01]  /*13d0*/  MOV R6, R4 ;  /* 0x0000000400067202 */ /* 0x000fe20000000f00 */
[----:B------:R-:W-:Y:S01]  /*13e0*/  IMAD R11, R10, c[0x0][0x1ac], R11 ;  /* 0x00006b000a0b7a24 */ /* 0x000fe200078e020b */
[----:B------:R-:W-:-:S02]  /*13f0*/  MOV R4, R2 ;  /* 0x0000000200047202 */ /* 0x000fc40000000f00 */
[----:B----4-:R-:W-:Y:S02]  /*1400*/  @P0 SHF.R.S32.HI R3, RZ, 0x1f, R14 ;  /* 0x0000001fff030819 */ /* 0x010fe4000001140e */
[----:B------:R-:W-:Y:S01]  /*1410*/  @P0 MOV R2, R14 ;  /* 0x0000000e00020202 */ /* 0x000fe20000000f00 */
[----:B------:R-:W-:Y:S01]  /*1420*/  IMAD.WIDE.U32 R4, R10, c[0x0][0x1a8], R4 ;  /* 0x00006a000a047a25 */ /* 0x000fe200078e0004 */
[----:B------:R-:W-:Y:S02]  /*1430*/  @!P0 MOV R2, R37 ;  /* 0x0000002500028202 */ /* 0x000fe40000000f00 */
[----:B------:R-:W-:-:S03]  /*1440*/  @!P0 MOV R3, R13 ;  /* 0x0000000d00038202 */ /* 0x000fc60000000f00 */
[----:B------:R-:W-:Y:S01]  /*1450*/  IMAD.WIDE.U32 R12, R2, c[0x0][0x218], R6 ;  /* 0x00008600020c7a25 */ /* 0x000fe200078e0006 */
[----:B------:R-:W-:-:S03]  /*1460*/  IADD3 R7, R5, R11, RZ ;  /* 0x0000000b05077210 */ /* 0x000fc60007ffe0ff */
[C---:B------:R-:W-:Y:S02]  /*1470*/  IMAD R0, R3.reuse, c[0x0][0x218], RZ ;  /* 0x0000860003007a24 */ /* 0x040fe400078e02ff */
[----:B------:R-:W-:Y:S01]  /*1480*/  IMAD R6, R3, c[0x0][0x1f0], RZ ;  /* 0x00007c0003067a24 */ /* 0x000fe200078e02ff */
[----:B------:R-:W-:Y:S01]  /*1490*/  LEA R3, P0, R4, c[0x0][0x160], 0x1 ;  /* 0x0000580004037a11 */ /* 0x000fe200078008ff */
[C---:B------:R-:W-:Y:S01]  /*14a0*/  IMAD R5, R2.reuse, c[0x0][0x21c], R0 ;  /* 0x0000870002057a24 */ /* 0x040fe200078e0200 */
[----:B------:R-:W-:Y:S01]  /*14b0*/  IADD3 R0, R35, R36, RZ ;  /* 0x0000002423007210 */ /* 0x000fe20007ffe0ff */
[----:B------:R-:W-:-:S04]  /*14c0*/  IMAD.WIDE.U32 R8, R2, c[0x0][0x1f0], R8 ;  /* 0x00007c0002087a25 */ /* 0x000fc800078e0008 */
[----:B------:R-:W-:Y:S01]  /*14d0*/  IMAD R6, R2, c[0x0][0x1f4], R6 ;  /* 0x00007d0002067a24 */ /* 0x000fe200078e0206 */
[----:B------:R-:W-:Y:S01]  /*14e0*/  LEA.HI.X R2, R4, c[0x0][0x164], R7, 0x1, P0 ;  /* 0x0000590004027a11 */ /* 0x000fe200000f0c07 */
[----:B------:R1:W-:Y:S01]  /*14f0*/  STL.64 [R1+0x38], R8 ;  /* 0x0000380801007387 */ /* 0x0003e20000100a00 */
[----:B------:R-:W-:Y:S02]  /*1500*/  IADD3 R4, R13, R5, RZ ;  /* 0x000000050d047210 */ /* 0x000fe40007ffe0ff */
[----:B------:R-:W-:Y:S01]  /*1510*/  IADD3 R6, R9, R6, RZ ;  /* 0x0000000609067210 */ /* 0x000fe20007ffe0ff */
[----:B------:R1:W-:Y:S04]  /*1520*/  STL.64 [R1+0x40], R12 ;  /* 0x0000400c01007387 */ /* 0x0003e80000100a00 */
[----:B------:R1:W-:Y:S04]  /*1530*/  STL [R1+0x4c], R4 ;  /* 0x00004c0401007387 */ /* 0x0003e80000100800 */
[----:B------:R1:W-:Y:S01]  /*1540*/  STL [R1+0x48], R6 ;  /* 0x0000480601007387 */ /* 0x0003e20000100800 */
[----:B------:R-:W-:Y:S05]  /*1550*/  BRA.DIV ~URZ, `(.L_x_489) ;  /* 0x000121b27f007947 */ /* 0x000fea000b800000 */
[----:B------:R2:W3:Y:S02]  /*1560*/  SHFL.IDX PT, R5, R2, RZ, 0x181f ;  /* 0x00181fff02057589 */ /* 0x0004e400000e0000 */
.L_x_547:
[----:B------:R-:W-:Y:S05]  /*1570*/  BRA.DIV ~URZ, `(.L_x_490) ;  /* 0x000122027f007947 */ /* 0x000fea000b800000 */
[----:B-1----:R1:W4:Y:S02]  /*1580*/  SHFL.IDX PT, R4, R3, RZ, 0x181f ;  /* 0x00181fff03047589 */ /* 0x00232400000e0000 */
.L_x_548:
[----:B------:R-:W-:Y:S01]  /*1590*/  MOV R11, c[0x0][0x168] ;  /* 0x00005a00000b7a02 */ /* 0x000fe20000000f00 */
[----:B------:R-:W-:Y:S04]  /*15a0*/  BSSY B0, `(.L_x_491) ;  /* 0x000000b000007945 */ /* 0x000fe80003800000 */
[----:B------:R-:W-:-:S05]  /*15b0*/  IMAD R11, R11, c[0x0][0x2c4], RZ ;  /* 0x0000b1000b0b7a24 */ /* 0x000fca00078e02ff */
[----:B------:R-:W-:-:S13]  /*15c0*/  ISETP.GE.AND P0, PT, R0, R11, PT ;  /* 0x0000000b0000720c */ /* 0x000fda0003f06270 */
[----:B------:R-:W-:Y:S05]  /*15d0*/  @P0 BRA `(.L_x_492) ;  /* 0x0000007000000947 */ /* 0x000fea0003800000 */
[----:B------:R-:W5:Y:S02]  /*15e0*/  LDL.64 R6, [R1+0x28] ;  /* 0x0000280001067983 */ /* 0x000f640000100a00 */
[----:B----45:R-:W-:-:S04]  /*15f0*/  LEA R4, P0, R6, R4, 0x1 ;  /* 0x0000000406047211 */ /* 0x030fc800078008ff */
[----:B---3--:R-:W-:-:S05]  /*1600*/  LEA.HI.X R5, R6, R5, R7, 0x1, P0 ;  /* 0x0000000506057211 */ /* 0x008fca00000f0c07 */
[----:B------:R-:W-:Y:S01]  /*1610*/  @!PT LDS RZ, [RZ] ;  /* 0x00000000fffff984 */ /* 0x000fe20000000800 */
[----:B------:R-:W-:Y:S01]  /*1620*/  @!PT LDS RZ, [RZ] ;  /* 0x00000000fffff984 */ /* 0x000fe20000000800 */
[----:B------:R-:W-:Y:S01]  /*1630*/  @!PT LDS RZ, [RZ] ;  /* 0x00000000fffff984 */ /* 0x000fe20000000800 */
[----:B------:R3:W-:Y:S04]  /*1640*/  LDGSTS.E.BYPASS.LTC128B.128 [R246+0x7100], [R4.64], !P2 ;  /* 0x0710000004f67fae */ /* 0x0007e8000d101d48 */
.L_x_492:
[----:B------:R-:W-:Y:S05]  /*1650*/  BSYNC B0 ;  /* 0x0000000000007941 */ /* 0x000fea0003800000 */
.L_x_491:
[----:B------:R-:W-:Y:S05]  /*1660*/  BRA.DIV ~URZ, `(.L_x_493) ;  /* 0x000121827f007947 */ /* 0x000fea000b800000 */
[----:B------:R1:W2:Y:S04]  /*1670*/  SHFL.IDX PT, R6, R2, 0x1, 0x181f ;  /* 0x00381f0002067f89 */ /* 0x0002a800000e0000 */
[----:B---34-:R1:W3:Y:S02]  /*1680*/  SHFL.IDX PT, R4, R3, 0x1, 0x181f ;  /* 0x00381f0003047f89 */ /* 0x0182e400000e0000 */
.L_x_549:
[----:B------:R-:W-:Y:S01]  /*1690*/  IADD3 R5, R0, 0x10, RZ ;  /* 0x0000001000057810 */ /* 0x000fe20007ffe0ff */
[----:B------:R-:W-:Y:S03]  /*16a0*/  BSSY B0, `(.L_x_494) ;  /* 0x000000a000007945 */ /* 0x000fe60003800000 */
[----:B------:R-:W-:-:S13]  /*16b0*/  ISETP.GE.AND P0, PT, R5, R11, PT ;  /* 0x0000000b0500720c */ /* 0x000fda0003f06270 */
[----:B------:R-:W-:Y:S05]  /*16c0*/  @P0 BRA `(.L_x_495) ;  /* 0x0000007000000947 */ /* 0x000fea0003800000 */
[----:B------:R-:W4:Y:S02]  /*16d0*/  LDL.64 R8, [R1+0x28] ;  /* 0x0000280001087983 */ /* 0x000f240000100a00 */
[----:B---34-:R-:W-:-:S04]  /*16e0*/  LEA R4, P0, R8, R4, 0x1 ;  /* 0x0000000408047211 */ /* 0x018fc800078008ff */
[----:B--2---:R-:W-:-:S05]  /*16f0*/  LEA.HI.X R5, R8, R6, R9, 0x1, P0 ;  /* 0x0000000608057211 */ /* 0x004fca00000f0c09 */
[----:B------:R-:W-:Y:S01]  /*1700*/  @!PT LDS RZ, [RZ] ;  /* 0x00000000fffff984 */ /* 0x000fe20000000800 */
[----:B------:R-:W-:Y:S01]  /*1710*/  @!PT LDS RZ, [RZ] ;  /* 0x00000000fffff984 */ /* 0x000fe20000000800 */
[----:B------:R-:W-:Y:S01]  /*1720*/  @!PT LDS RZ, [RZ] ;  /* 0x00000000fffff984 */ /* 0x000fe20000000800 */
[----:B------:R2:W-:Y:S04]  /*1730*/  LDGSTS.E.BYPASS.LTC128B.128 [R246+0x7900], [R4.64], !P2 ;  /* 0x0790000004f67fae */ /* 0x0005e8000d101d48 */
.L_x_495:
[----:B------:R-:W-:Y:S05]  /*1740*/  BSYNC B0 ;  /* 0x0000000000007941 */ /* 0x000fea0003800000 */
.L_x_494:
[----:B------:R-:W-:Y:S05]  /*1750*/  BRA.DIV ~URZ, `(.L_x_496) ;  /* 0x000121627f007947 */ /* 0x000fea000b800000 */
[----:B--2---:R2:W4:Y:S02]  /*1760*/  SHFL.IDX PT, R6, R2, 0x2, 0x181f ;  /* 0x00581f0002067f89 */ /* 0x00452400000e0000 */
.L_x_550:
[----:B------:R-:W-:Y:S05]  /*1770*/  BRA.DIV ~URZ, `(.L_x_497) ;  /* 0x000121b27f007947 */ /* 0x000fea000b800000 */
[----:B---3--:R3:W1:Y:S02]  /*1780*/  SHFL.IDX PT, R4, R3, 0x2, 0x181f ;  /* 0x00581f0003047f89 */ /* 0x00866400000e0000 */
.L_x_551:
[----:B------:R-:W-:Y:S01]  /*1790*/  IADD3 R5, R0, 0x20, RZ ;  /* 0x0000002000057810 */ /* 0x000fe20007ffe0ff */
[----:B------:R-:W-:Y:S03]  /*17a0*/  BSSY B0, `(.L_x_498) ;  /* 0x000000a000007945 */ /* 0x000fe60003800000 */
[----:B------:R-:W-:-:S13]  /*17b0*/  ISETP.GE.AND P0, PT, R5, R11, PT ;  /* 0x0000000b0500720c */ /* 0x000fda0003f06270 */
[----:B------:R-:W-:Y:S05]  /*17c0*/  @P0 BRA `(.L_x_499) ;  /* 0x0000007000000947 */ /* 0x000fea0003800000 */
[----:B------:R-:W5:Y:S02]  /*17d0*/  LDL.64 R8, [R1+0x28] ;  /* 0x0000280001087983 */ /* 0x000f640000100a00 */
[----:B-1---5:R-:W-:-:S04]  /*17e0*/  LEA R4, P0, R8, R4, 0x1 ;  /* 0x0000000408047211 */ /* 0x022fc800078008ff */
[----:B----4-:R-:W-:-:S05]  /*17f0*/  LEA.HI.X R5, R8, R6, R9, 0x1, P0 ;  /* 0x0000000608057211 */ /* 0x010fca00000f0c09 */
[----:B------:R-:W-:Y:S01]  /*1800*/  @!PT LDS RZ, [RZ] ;  /* 0x00000000fffff984 */ /* 0x000fe20000000800 */
[----:B------:R-:W-:Y:S01]  /*1810*/  @!PT LDS RZ, [RZ] ;  /* 0x00000000fffff984 */ /* 0x000fe20000000800 */
[----:B------:R-:W-:Y:S01]  /*1820*/  @!PT LDS RZ, [RZ] ;  /* 0x00000000fffff984 */ /* 0x000fe20000000800 */
[----:B------:R1:W-:Y:S04]  /*1830*/  LDGSTS.E.BYPASS.LTC128B.128 [R246+0x8100], [R4.64], !P2 ;  /* 0x0810000004f67fae */ /* 0x0003e8000d101d48 */
.L_x_499:
[----:B------:R-:W-:Y:S05]  /*1840*/  BSYNC B0 ;  /* 0x0000000000007941 */ /* 0x000fea0003800000 */
.L_x_498:
[----:B------:R-:W-:Y:S05]  /*1850*/  BRA.DIV ~URZ, `(.L_x_500) ;  /* 0x000121427f007947 */ /* 0x000fea000b800000 */
[----:B----4-:R4:W2:Y:S04]  /*1860*/  SHFL.IDX PT, R6, R2, 0x3, 0x181f ;  /* 0x00781f0002067f89 */ /* 0x0108a800000e0000 */
[----:B-1----:R4:W1:Y:S02]  /*1870*/  SHFL.IDX PT, R4, R3, 0x3, 0x181f ;  /* 0x00781f0003047f89 */ /* 0x00286400000e0000 */
.L_x_552:
[----:B------:R-:W-:Y:S01]  /*1880*/  IADD3 R5, R0, 0x30, RZ ;  /* 0x0000003000057810 */ /* 0x000fe20007ffe0ff */
[----:B------:R-:W-:Y:S03]  /*1890*/  BSSY B0, `(.L_x_501) ;  /* 0x000000a000007945 */ /* 0x000fe60003800000 */
[----:B------:R-:W-:-:S13]  /*18a0*/  ISETP.GE.AND P0, PT, R5, R11, PT ;  /* 0x0000000b0500720c */ /* 0x000fda0003f06270 */
[----:B------:R-:W-:Y:S05]  /*18b0*/  @P0 BRA `(.L_x_502) ;  /* 0x0000007000000947 */ /* 0x000fea0003800000 */
[----:B------:R-:W5:Y:S02]  /*18c0*/  LDL.64 R8, [R1+0x28] ;  /* 0x0000280001087983 */ /* 0x000f640000100a00 */
[----:B-1---5:R-:W-:-:S04]  /*18d0*/  LEA R4, P0, R8, R4, 0x1 ;  /* 0x0000000408047211 */ /* 0x022fc800078008ff */
[----:B--2---:R-:W-:-:S05]  /*18e0*/  LEA.HI.X R5, R8, R6, R9, 0x1, P0 ;  /* 0x0000000608057211 */ /* 0x004fca00000f0c09 */
[----:B------:R-:W-:Y:S01]  /*18f0*/  @!PT LDS RZ, [RZ] ;  /* 0x00000000fffff984 */ /* 0x000fe20000000800 */
[----:B------:R-:W-:Y:S01]  /*1900*/  @!PT LDS RZ, [RZ] ;  /* 0x00000000fffff984 */ /* 0x000fe20000000800 */
[----:B------:R-:W-:Y:S01]  /*1910*/  @!PT LDS RZ, [RZ] ;  /* 0x00000000fffff984 */ /* 0x000fe20000000800 */
[----:B------:R1:W-:Y:S04]  /*1920*/  LDGSTS.E.BYPASS.LTC128B.128 [R246+0x8900], [R4.64], !P2 ;  /* 0x0890000004f67fae */ /* 0x0003e8000d101d48 */
.L_x_502:
[----:B------:R-:W-:Y:S05]  /*1930*/  BSYNC B0 ;  /* 0x0000000000007941 */ /* 0x000fea0003800000 */
.L_x_501:
[----:B------:R-:W-:Y:S05]  /*1940*/  BRA.DIV ~URZ, `(.L_x_503) ;  /* 0x000121227f007947 */ /* 0x000fea000b800000 */
[----:B--2---:R2:W3:Y:S02]  /*1950*/  SHFL.IDX PT, R6, R2, 0x4, 0x181f ;  /* 0x00981f0002067f89 */ /* 0x0044e400000e0000 */
.L_x_553:
[----:B------:R-:W-:Y:S05]  /*1960*/  BRA.DIV ~URZ, `(.L_x_504) ;  /* 0x000121727f007947 */ /* 0x000fea000b800000 */
[----:B-1----:R1:W2:Y:S02]  /*1970*/  SHFL.IDX PT, R4, R3, 0x4, 0x181f ;  /* 0x00981f0003047f89 */ /* 0x0022a400000e0000 */
.L_x_554:
[----:B------:R-:W-:Y:S01]  /*1980*/  IADD3 R5, R0, 0x40, RZ ;  /* 0x0000004000057810 */ /* 0x000fe20007ffe0ff */
[----:B------:R-:W-:Y:S03]  /*1990*/  BSSY B0, `(.L_x_505) ;  /* 0x000000a000007945 */ /* 0x000fe60003800000 */
[----:B------:R-:W-:-:S13]  /*19a0*/  ISETP.GE.AND P0, PT, R5, R11, PT ;  /* 0x0000000b0500720c */ /* 0x000fda0003f06270 */
[----:B------:R-:W-:Y:S05]  /*19b0*/  @P0 BRA `(.L_x_506) ;  /* 0x0000007000000947 */ /* 0x000fea0003800000 */
[----:B------:R-:W5:Y:S02]  /*19c0*/  LDL.64 R8, [R1+0x28] ;  /* 0x0000280001087983 */ /* 0x000f640000100a00 */
[----:B--2--5:R-:W-:-:S04]  /*19d0*/  LEA R4, P0, R8, R4, 0x1 ;  /* 0x0000000408047211 */ /* 0x024fc800078008ff */
[----:B---3--:R-:W-:-:S05]  /*19e0*/  LEA.HI.X R5, R8, R6, R9, 0x1, P0 ;  /* 0x0000000608057211 */ /* 0x008fca00000f0c09 */
[----:B------:R-:W-:Y:S01]  /*19f0*/  @!PT LDS RZ, [RZ] ;  /* 0x00000000fffff984 */ /* 0x000fe20000000800 */
[----:B------:R-:W-:Y:S01]  /*1a00*/  @!PT LDS RZ, [RZ] ;  /* 0x00000000fffff984 */ /* 0x000fe20000000800 */
[----:B------:R-:W-:Y:S01]  /*1a10*/  @!PT LDS RZ, [RZ] ;  /* 0x00000000fffff984 */ /* 0x000fe20000000800 */
[----:B------:R2:W-:Y:S04]  /*1a20*/  LDGSTS.E.BYPASS.LTC128B.128 [R246+0x9100], [R4.64], !P2 ;  /* 0x0910000004f67fae */ /* 0x0005e8000d101d48 */
.L_x_506:
[----:B------:R-:W-:Y:S05]  /*1a30*/  BSYNC B0 ;  /* 0x0000000000007941 */ /* 0x000fea0003800000 */
.L_x_505:
[----:B------:R-:W-:Y:S05]  /*1a40*/  BRA.DIV ~URZ, `(.L_x_507) ;  /* 0x000121027f007947 */ /* 0x000fea000b800000 */
[----:B---3--:R3:W1:Y:S04]  /*1a50*/  SHFL.IDX PT, R6, R2, 0x5, 0x181f ;  /* 0x00b81f0002067f89 */ /* 0x00866800000e0000 */
[----:B--2---:R3:W2:Y:S02]  /*1a60*/  SHFL.IDX PT, R4, R3, 0x5, 0x181f ;  /* 0x00b81f0003047f89 */ /* 0x0046a400000e0000 */
.L_x_555:
[----:B------:R-:W-:Y:S01]  /*1a70*/  IADD3 R5, R0, 0x50, RZ ;  /* 0x0000005000057810 */ /* 0x000fe20007ffe0ff */
[----:B------:R-:W-:Y:S03]  /*1a80*/  BSSY B0, `(.L_x_508) ;  /* 0x000000a000007945 */ /* 0x000fe60003800000 */
[----:B------:R-:W-:-:S13]  /*1a90*/  ISETP.GE.AND P0, PT, R5, R11, PT ;  /* 0x0000000b0500720c */ /* 0x000fda0003f06270 */
[----:B------:R-:W-:Y:S05]  /*1aa0*/  @P0 BRA `(.L_x_509) ;  /* 0x0000007000000947 */ /* 0x000fea0003800000 */
[----:B------:R-:W5:Y:S02]  /*1ab0*/  LDL.64 R8, [R1+0x28] ;  /* 0x0000280001087983 */ /* 0x000f640000100a00 */
[----:B--2--5:R-:W-:-:S04]  /*1ac0*/  LEA R4, P0, R8, R4, 0x1 ;  /* 0x0000000408047211 */ /* 0x024fc800078008ff */
[----:B-1----:R-:W-:-:S05]  /*1ad0*/  LEA.HI.X R5, R8, R6, R9, 0x1, P0 ;  /* 0x0000000608057211 */ /* 0x002fca00000f0c09 */
[----:B------:R-:W-:Y:S01]  /*1ae0*/  @!PT LDS RZ, [RZ] ;  /* 0x00000000fffff984 */ /* 0x000fe20000000800 */
[----:B------:R-:W-:Y:S01]  /*1af0*/  @!PT LDS RZ, [RZ] ;  /* 0x00000000fffff984 */ /* 0x000fe20000000800 */
[----:B------:R-:W-:Y:S01]  /*1b00*/  @!PT LDS RZ, [RZ] ;  /* 0x00000000fffff984 */ /* 0x000fe20000000800 */
[----:B------:R1:W-:Y:S04]  /*1b10*/  LDGSTS.E.BYPASS.LTC128B.128 [R246+0x9900], [R4.64], !P2 ;  /* 0x0990000004f67fae */ /* 0x0003e8000d101d48 */
.L_x_509:
[----:B------:R-:W-:Y:S05]  /*1b20*/  BSYNC B0 ;  /* 0x0000000000007941 */ /* 0x000fea0003800000 */
.L_x_508:
[----:B------:R-:W-:Y:S05]  /*1b30*/  BRA.DIV ~URZ, `(.L_x_510) ;  /* 0x000120e27f007947 */ /* 0x000fea000b800000 */
[----:B-1----:R1:W3:Y:S02]  /*1b40*/  SHFL.IDX PT, R6, R2, 0x6, 0x181f ;  /* 0x00d81f0002067f89 */ /* 0x0022e400000e0000 */
.L_x_556:
[----:B------:R-:W-:Y:S05]  /*1b50*/  BRA.DIV ~URZ, `(.L_x_511) ;  /* 0x000121327f007947 */ /* 0x000fea000b800000 */
[----:B--2---:R2:W1:Y:S02]  /*1b60*/  SHFL.IDX PT, R4, R3, 0x6, 0x181f ;  /* 0x00d81f0003047f89 */ /* 0x00446400000e0000 */
.L_x_557:
[----:B------:R-:W-:Y:S01]  /*1b70*/  IADD3 R5, R0, 0x60, RZ ;  /* 0x0000006000057810 */ /* 0x000fe20007ffe0ff */
[----:B------:R-:W-:Y:S03]  /*1b80*/  BSSY B0, `(.L_x_512) ;  /* 0x000000a000007945 */ /* 0x000fe60003800000 */
[----:B------:R-:W-:-:S13]  /*1b90*/  ISETP.GE.AND P0, PT, R5, R11, PT ;  /* 0x0000000b0500720c */ /* 0x000fda0003f06270 */
[----:B------:R-:W-:Y:S05]  /*1ba0*/  @P0 BRA `(.L_x_513) ;  /* 0x0000007000000947 */ /* 0x000fea0003800000 */
[----:B------:R-:W5:Y:S02]  /*1bb0*/  LDL.64 R8, [R1+0x28] ;  /* 0x0000280001087983 */ /* 0x000f640000100a00 */
[----:B-1---5:R-:W-:-:S04]  /*1bc0*/  LEA R4, P0, R8, R4, 0x1 ;  /* 0x0000000408047211 */ /* 0x022fc800078008ff */
[----:B---3--:R-:W-:-:S05]  /*1bd0*/  LEA.HI.X R5, R8, R6, R9, 0x1, P0 ;  /* 0x0000000608057211 */ /* 0x008fca00000f0c09 */
[----:B------:R-:W-:Y:S01]  /*1be0*/  @!PT LDS RZ, [RZ] ;  /* 0x00000000fffff984 */ /* 0x000fe20000000800 */
[----:B------:R-:W-:Y:S01]  /*1bf0*/  @!PT LDS RZ, [RZ] ;  /* 0x00000000fffff984 */ /* 0x000fe20000000800 */
[----:B------:R-:W-:Y:S01]  /*1c00*/  @!PT LDS RZ, [RZ] ;  /* 0x00000000fffff984 */ /* 0x000fe20000000800 */
[----:B------:R1:W-:Y:S04]  /*1c10*/  LDGSTS.E.BYPASS.LTC128B.128 [R246+0xa100], [R4.64], !P2 ;  /* 0x0a10000004f67fae */ /* 0x0003e8000d101d48 */
.L_x_513:
[----:B------:R-:W-:Y:S05]  /*1c20*/  BSYNC B0 ;  /* 0x0000000000007941 */ /* 0x000fea0003800000 */
.L_x_512:
[----:B------:R-:W-:Y:S05]  /*1c30*/  BRA.DIV ~URZ, `(.L_x_514) ;  /* 0x000120c27f007947 */ /* 0x000fea000b800000 */
[----:B-1----:R1:W2:Y:S04]  /*1c40*/  SHFL.IDX PT, R4, R2, 0x7, 0x181f ;  /* 0x00f81f0002047f89 */ /* 0x0022a800000e0000 */
[----:B--234-:R-:W2:Y:S02]  /*1c50*/  SHFL.IDX PT, R3, R3, 0x7, 0x181f ;  /* 0x00f81f0003037f89 */ /* 0x01cea400000e0000 */
.L_x_558:
[----:B------:R-:W3:Y:S04]  /*1c60*/  LDL.64 R136, [R1+0x28] ;  /* 0x0000280001887983 */ /* 0x000ee80000100a00 */
[----:B------:R-:W4:Y:S01]  /*1c70*/  LDL R225, [R1+0x4] ;  /* 0x0000040001e17983 */ /* 0x000f220000100800 */
[----:B------:R-:W-:-:S04]  /*1c80*/  IADD3 R0, R0, 0x70, RZ ;  /* 0x0000007000007810 */ /* 0x000fc80007ffe0ff */
[----:B------:R-:W-:-:S13]  /*1c90*/  ISETP.GE.AND P1, PT, R0, R11, PT ;  /* 0x0000000b0000720c */ /* 0x000fda0003f26270 */
[C---:B-123--:R-:W-:Y:S02]  /*1ca0*/  @!P1 LEA R2, P0, R136.reuse, R3, 0x1 ;  /* 0x0000000388029211 */ /* 0x04efe400078008ff */
[C---:B------:R-:W-:Y:S02]  /*1cb0*/  ISETP.GE.AND P6, PT, R136.reuse, c[0x0][0x1d4], PT ;  /* 0x0000750088007a0c */ /* 0x040fe40003fc6270 */
[----:B------:R-:W-:Y:S02]  /*1cc0*/  @!P1 LEA.HI.X R3, R136, R4, R137, 0x1, P0 ;  /* 0x0000000488039211 */ /* 0x000fe400000f0c89 */
[----:B----4-:R-:W-:-:S03]  /*1cd0*/  IADD3 R20, R225, -0x1, RZ ;  /* 0xffffffffe1147810 */ /* 0x010fc60007ffe0ff */
[----:B------:R-:W-:Y:S01]  /*1ce0*/  @!PT LDS RZ, [RZ] ;  /* 0x00000000fffff984 */ /* 0x000fe20000000800 */
[----:B------:R-:W-:Y:S01]  /*1cf0*/  @!PT LDS RZ, [RZ] ;  /* 0x00000000fffff984 */ /* 0x000fe20000000800 */
[----:B------:R-:W-:Y:S01]  /*1d00*/  @!PT LDS RZ, [RZ] ;  /* 0x00000000fffff984 */ /* 0x000fe20000000800 */
[----:B------:R1:W-:Y:S04]  /*1d10*/  @!P1 LDGSTS.E.BYPASS.LTC128B.128 [R246+0xa900], [R2.64], !P2 ;  /* 0x0a90000002f69fae */ /* 0x0003e8000d101d48 */
[----:B------:R-:W0:Y:S01]  /*1d20*/  LDGDEPBAR ;  /* 0x00000000000079af */ /* 0x000e220000000000 */
[----:B------:R-:W-:Y:S02]  /*1d30*/  WARPSYNC 0xffffffff ;  /* 0xffffffff00007948 */ /* 0x000fe40003800000 */
[----:B------:R-:W2:Y:S04]  /*1d40*/  LDL R5, [R1+0x48] ;  /* 0x0000480001057983 */ /* 0x000ea80000100800 */
[----:B------:R-:W3:Y:S04]  /*1d50*/  LDL.64 R6, [R1+0x38] ;  /* 0x0000380001067983 */ /* 0x000ee80000100a00 */
[----:B------:R-:W4:Y:S04]  /*1d60*/  LDL R23, [R1+0x4c] ;  /* 0x00004c0001177983 */ /* 0x000f280000100800 */
[----:B------:R-:W5:Y:S04]  /*1d70*/  LDL.64 R138, [R1+0x40] ;  /* 0x00004000018a7983 */ /* 0x000f680000100a00 */
[----:B------:R-:W1:Y:S01]  /*1d80*/  S2R R9, SR_TID.X ;  /* 0x0000000000097919 */ /* 0x000e620000002100 */
[----:B------:R-:W-:Y:S01]  /*1d90*/  IMAD.MOV.U32 R204, RZ, RZ, -0x70 ;  /* 0xffffff90ffcc7424 */ /* 0x000fe200078e00ff */
[----:B------:R-:W-:Y:S01]  /*1da0*/  SHF.R.S32.HI R21, RZ, 0x1f, R20 ;  /* 0x0000001fff157819 */ /* 0x000fe20000011414 */
[----:B-1----:R-:W-:Y:S01]  /*1db0*/  IMAD.WIDE.U32 R2, R20, c[0x0][0x1e0], RZ ;  /* 0x0000780014027a25 */ /* 0x002fe200078e00ff */
[----:B------:R-:W-:-:S03]  /*1dc0*/  ULDC.64 UR4, c[0x0][0x208] ;  /* 0x0000820000047ab9 */ /* 0x000fc60000000a00 */
[----:B------:R-:W-:Y:S02]  /*1dd0*/  IMAD R204, R225, R204, 0x70 ;  /* 0x00000070e1cc7424 */ /* 0x000fe400078e02cc */
[----:B------:R-:W-:Y:S01]  /*1de0*/  IMAD R0, R21, c[0x0][0x1e0], RZ ;  /* 0x0000780015007a24 */ /* 0x000fe200078e02ff */
[----:B------:R-:W-:-:S04]  /*1df0*/  SHF.R.S32.HI R8, RZ, 0x1f, R9 ;  /* 0x0000001fff087819 */ /* 0x000fc80000011409 */
[----:B------:R-:W-:-:S04]  /*1e00*/  LEA.HI R8, R8, R9, RZ, 0x3 ;  /* 0x0000000908087211 */ /* 0x000fc800078f18ff */
[----:B------:R-:W-:-:S04]  /*1e10*/  SHF.R.S32.HI R8, RZ, 0x3, R8 ;  /* 0x00000003ff087819 */ /* 0x000fc80000011408 */
[----:B------:R-:W-:Y:S01]  /*1e20*/  IADD3 R22, R204, c[0x0][0x1d0], -R8 ;  /* 0x00007400cc167a10 */ /* 0x000fe20007ffe808 */
[----:B------:R-:W-:-:S03]  /*1e30*/  IMAD R0, R20, c[0x0][0x1e4], R0 ;  /* 0x0000790014007a24 */ /* 0x000fc600078e0200 */
[C---:B------:R-:W-:Y:S02]  /*1e40*/  ISETP.GE.AND P3, PT, R22.reuse, 0x1, PT ;  /* 0x000000011600780c */ /* 0x040fe40003f66270 */
[----:B------:R-:W-:Y:S01]  /*1e50*/  ISETP.GE.AND P2, PT, R22, 0x11, PT ;  /* 0x000000111600780c */ /* 0x000fe20003f46270 */
[----:B------:R-:W-:Y:S02]  /*1e60*/  IMAD.IADD R0, R3, 0x1, R0 ;  /* 0x0000000103007824 */ /* 0x000fe400078e0200 */
[----:B------:R-:W-:Y:S02]  /*1e70*/  IMAD.MOV.U32 R205, RZ, RZ, c[0x0][0x1e0] ;  /* 0x00007800ffcd7624 */ /* 0x000fe400078e00ff */
[----:B------:R-:W-:Y:S01]  /*1e80*/  IMAD R0, R0, 0x70, RZ ;  /* 0x0000007000007824 */ /* 0x000fe200078e02ff */
[----:B------:R-:W-:Y:S01]  /*1e90*/  ISETP.GE.AND P0, PT, R22, 0x21, PT ;  /* 0x000000211600780c */ /* 0x000fe20003f06270 */
[----:B------:R-:W-:Y:S02]  /*1ea0*/  IMAD.MOV.U32 R224, RZ, RZ, c[0x0][0x1e4] ;  /* 0x00007900ffe07624 */ /* 0x000fe400078e00ff */
[----:B------:R-:W-:-:S04]  /*1eb0*/  IMAD.WIDE.U32 R10, R205, 0x20, RZ ;  /* 0x00000020cd0a7825 */ /* 0x000fc800078e00ff */
[----:B------:R-:W-:Y:S01]  /*1ec0*/  IMAD.SHL.U32 R8, R224, 0x20, RZ ;  /* 0x00000020e0087824 */ /* 0x000fe200078e00ff */
[----:B------:R-:W-:Y:S02]  /*1ed0*/  USHF.L.U32 UR7, UR4, 0x5, URZ ;  /* 0x0000000504077899 */ /* 0x000fe4000800063f */
[----:B------:R-:W-:Y:S02]  /*1ee0*/  UMOV UR6, 0x5 ;  /* 0x0000000500067882 */ /* 0x000fe40000000000 */
[----:B------:R-:W-:Y:S01]  /*1ef0*/  USHF.L.U64.HI UR5, UR4, UR6, UR5 ;  /* 0x0000000604057299 */ /* 0x000fe20008010205 */
[----:B------:R-:W-:Y:S01]  /*1f00*/  BAR.SYNC.DEFER_BLOCKING 0x0 ;  /* 0x0000000000007b1d */ /* 0x000fe20000010000 */
[----:B--2---:R-:W-:Y:S02]  /*1f10*/  IMAD.MOV.U32 R207, RZ, RZ, R5 ;  /* 0x000000ffffcf7224 */ /* 0x004fe400078e0005 */
[----:B---3--:R-:W-:-:S04]  /*1f20*/  IMAD.MOV.U32 R206, RZ, RZ, R6 ;  /* 0x000000ffffce7224 */ /* 0x008fc800078e0006 */
[----:B------:R-:W-:-:S04]  /*1f30*/  IMAD.WIDE.U32 R2, R2, 0x70, R206 ;  /* 0x0000007002027825 */ /* 0x000fc800078e00ce */
[----:B------:R-:W-:Y:S01]  /*1f40*/  IMAD.IADD R3, R3, 0x1, R0 ;  /* 0x0000000103037824 */ /* 0x000fe200078e0200 */
[C---:B------:R-:W-:Y:S02]  /*1f50*/  @P3 LEA R6, P5, R2.reuse, c[0x0][0x1c8], 0x1 ;  /* 0x0000720002063a11 */ /* 0x040fe400078a08ff */
[C---:B------:R-:W-:Y:S02]  /*1f60*/  @P2 LEA R0, P1, R205.reuse, R2, 0x4 ;  /* 0x00000002cd002211 */ /* 0x040fe400078220ff */
[----:B------:R-:W-:Y:S02]  /*1f70*/  @P3 LEA.HI.X R7, R2, c[0x0][0x1cc], R3, 0x1, P5 ;  /* 0x0000730002073a11 */ /* 0x000fe400028f0c03 */
[C---:B------:R-:W-:Y:S02]  /*1f80*/  @P2 LEA R4, P5, R0.reuse, c[0x0][0x1c8], 0x1 ;  /* 0x0000720000042a11 */ /* 0x040fe400078a08ff */
[----:B------:R-:W-:Y:S01]  /*1f90*/  @P2 LEA.HI.X R5, R205, R3, R224, 0x4, P1 ;  /* 0x00000003cd052211 */ /* 0x000fe200008f24e0 */
[----:B------:R-:W-:Y:S01]  /*1fa0*/  @!PT LDS RZ, [RZ] ;  /* 0x00000000fffff984 */ /* 0x000fe20000000800 */
[----:B------:R-:W-:Y:S01]  /*1fb0*/  @!PT LDS RZ, [RZ] ;  /* 0x00000000fffff984 */ /* 0x000fe20000000800 */
[----:B------:R-:W-:Y:S01]  /*1fc0*/  @!PT LDS RZ, [RZ] ;  /* 0x00000000fffff984 */ /* 0x000fe20000000800 */
[----:B------:R1:W-:Y:S03]  /*1fd0*/  @P3 LDGSTS.E.BYPASS.LTC128B.128 [R246+0x3900], [R6.64], !P6 ;  /* 0x0390000006f63fae */ /* 0x0003e6000f101d48 */
[----:B------:R-:W-:-:S02]  /*1fe0*/  @P2 LEA.HI.X R5, R0, c[0x0][0x1cc], R5, 0x1, P5 ;  /* 0x0000730000052a11 */ /* 0x000fc400028f0c05 */
[----:B------:R-:W-:Y:S02]  /*1ff0*/  ISETP.GE.AND P5, PT, R22, 0x31, PT ;  /* 0x000000311600780c */ /* 0x000fe40003fa6270 */
[----:B------:R-:W-:Y:S01]  /*2000*/  @P0 IADD3 R9, P1, R2, R10, RZ ;  /* 0x0000000a02090210 */ /* 0x000fe20007f3e0ff */
[----:B------:R2:W-:Y:S03]  /*2010*/  @P2 LDGSTS.E.BYPASS.LTC128B.128 [R246+0x4100], [R4.64], !P6 ;  /* 0x0410000004f62fae */ /* 0x0005e6000f101d48 */
[----:B------:R-:W-:Y:S02]  /*2020*/  @P0 IADD3.X R0, R3, R11, R8, P1, !PT ;  /* 0x0000000b03000210 */ /* 0x000fe40000ffe408 */
[----:B------:R-:W-:Y:S02]  /*2030*/  @P0 LEA R8, P1, R9, c[0x0][0x1c8], 0x1 ;  /* 0x0000720009080a11 */ /* 0x000fe400078208ff */
[----:B------:R-:W-:-:S02]  /*2040*/  ISETP.GE.AND P3, PT, R22, 0x41, PT ;  /* 0x000000411600780c */ /* 0x000fc40003f66270 */
[----:B------:R-:W-:Y:S01]  /*2050*/  @P0 LEA.HI.X R9, R9, c[0x0][0x1cc], R0, 0x1, P1 ;  /* 0x0000730009090a11 */ /* 0x000fe200008f0c00 */
[----:B------:R-:W-:Y:S01]  /*2060*/  @P5 IMAD R0, R224, 0x30, RZ ;  /* 0x00000030e0005824 */ /* 0x000fe200078e02ff */
[----:B------:R-:W-:-:S03]  /*2070*/  ISETP.GE.AND P2, PT, R22, 0x51, PT ;  /* 0x000000511600780c */ /* 0x000fc60003f46270 */
[----:B------:R3:W-:Y:S01]  /*2080*/  @P0 LDGSTS.E.BYPASS.LTC128B.128 [R246+0x4900], [R8.64], !P6 ;  /* 0x0490000008f60fae */ /* 0x0007e2000f101d48 */
[----:B------:R-:W-:Y:S01]  /*2090*/  ISETP.GE.AND P1, PT, R22, 0x61, PT ;  /* 0x000000611600780c */ /* 0x000fe20003f26270 */
[----:B--2---:R-:W-:-:S04]  /*20a0*/  @P5 IMAD.WIDE.U32 R4, R205, 0x30, R2 ;  /* 0x00000030cd045825 */ /* 0x004fc800078e0002 */
[----:B------:R-:W-:Y:S01]  /*20b0*/  @P5 IMAD.IADD R0, R5, 0x1, R0 ;  /* 0x0000000105005824 */ /* 0x000fe200078e0200 */
[----:B------:R-:W-:-:S03]  /*20c0*/  @P5 LEA R10, P0, R4, c[0x0][0x1c8], 0x1 ;  /* 0x00007200040a5a11 */ /* 0x000fc600078008ff */
[----:B------:R-:W-:Y:S01]  /*20d0*/  @P2 IMAD.MOV.U32 R5, RZ, RZ, R3 ;  /* 0x000000ffff052224 */ /* 0x000fe200078e0003 */
[----:B------:R-:W-:Y:S02]  /*20e0*/  @P5 LEA.HI.X R11, R4, c[0x0][0x1cc], R0, 0x1, P0 ;  /* 0x00007300040b5a11 */ /* 0x000fe400000f0c00 */
[C---:B------:R-:W-:Y:S01]  /*20f0*/  @P3 LEA R0, P0, R205.reuse, R2, 0x6 ;  /* 0x00000002cd003211 */ /* 0x040fe200078030ff */
[----:B------:R-:W-:Y:S02]  /*2100*/  @P2 IMAD.MOV.U32 R4, RZ, RZ, R2 ;  /* 0x000000ffff042224 */ /* 0x000fe400078e0002 */
[----:B-1----:R-:W-:Y:S01]  /*2110*/  @P2 IMAD R7, R224, 0x50, RZ ;  /* 0x00000050e0072824 */ /* 0x002fe200078e02ff */
[C---:B------:R-:W-:Y:S01]  /*2120*/  @P3 LEA.HI.X R6, R205.reuse, R3, R224, 0x6, P0 ;  /* 0x00000003cd063211 */ /* 0x040fe200000f34e0 */
[----:B------:R-:W-:Y:S01]  /*2130*/  @P2 IMAD.WIDE.U32 R4, R205, 0x50, R4 ;  /* 0x00000050cd042825 */ /* 0x000fe200078e0004 */
[C---:B---3--:R-:W-:Y:S01]  /*2140*/  @P3 LEA R8, P0, R0.reuse, c[0x0][0x1c8], 0x1 ;  /* 0x0000720000083a11 */ /* 0x048fe200078008ff */
[----:B------:R1:W-:Y:S03]  /*2150*/  @P5 LDGSTS.E.BYPASS.LTC128B.128 [R246+0x5100], [R10.64], !P6 ;  /* 0x051000000af65fae */ /* 0x0003e6000f101d48 */
[----:B------:R-:W-:Y:S01]  /*2160*/  @P3 LEA.HI.X R9, R0, c[0x0][0x1cc], R6, 0x1, P0 ;  /* 0x0000730000093a11 */ /* 0x000fe200000f0c06 */
[----:B------:R-:W-:Y:S01]  /*2170*/  @P2 IMAD.IADD R0, R5, 0x1, R7 ;  /* 0x0000000105002824 */ /* 0x000fe200078e0207 */
[----:B------:R-:W-:Y:S01]  /*2180*/  @P2 LEA R6, P0, R4, c[0x0][0x1c8], 0x1 ;  /* 0x0000720004062a11 */ /* 0x000fe200078008ff */
[----:B------:R-:W-:-:S02]  /*2190*/  @P1 IMAD R12, R224, 0x60, RZ ;  /* 0x00000060e00c1824 */ /* 0x000fc400078e02ff */
[----:B------:R-:W-:Y:S01]  /*21a0*/  @P1 IMAD.WIDE.U32 R2, R205, 0x60, R2 ;  /* 0x00000060cd021825 */ /* 0x000fe200078e0002 */
[----:B------:R-:W-:Y:S01]  /*21b0*/  @P2 LEA.HI.X R7, R4, c[0x0][0x1cc], R0, 0x1, P0 ;  /* 0x0000730004072a11 */ /* 0x000fe200000f0c00 */
[----:B------:R1:W-:Y:S02]  /*21c0*/  @P3 LDGSTS.E.BYPASS.LTC128B.128 [R246+0x5900], [R8.64], !P6 ;  /* 0x0590000008f63fae */ /* 0x0003e4000f101d48 */
[----:B------:R-:W-:Y:S01]  /*21d0*/  @P1 IMAD.IADD R0, R3, 0x1, R12 ;  /* 0x0000000103001824 */ /* 0x000fe200078e020c */
[C---:B------:R-:W-:Y:S01]  /*21e0*/  @P1 LEA R4, P0, R2.reuse, c[0x0][0x1c8], 0x1 ;  /* 0x0000720002041a11 */ /* 0x040fe200078008ff */
[----:B------:R2:W-:Y:S03]  /*21f0*/  @P2 LDGSTS.E.BYPASS.LTC128B.128 [R246+0x6100], [R6.64], !P6 ;  /* 0x0610000006f62fae */ /* 0x0005e6000f101d48 */
[----:B------:R-:W-:-:S05]  /*2200*/  @P1 LEA.HI.X R5, R2, c[0x0][0x1cc], R0, 0x1, P0 ;  /* 0x0000730002051a11 */ /* 0x000fca00000f0c00 */
[----:B------:R2:W-:Y:S04]  /*2210*/  @P1 LDGSTS.E.BYPASS.LTC128B.128 [R246+0x6900], [R4.64], !P6 ;  /* 0x0690000004f61fae */ /* 0x0005e8000f101d48 */
[----:B------:R-:W0:Y:S01]  /*2220*/  LDGDEPBAR ;  /* 0x00000000000079af */ /* 0x000e220000000000 */
[----:B------:R-:W-:-:S04]  /*2230*/  DEPBAR.LE SB0, 0x1 ;  /* 0x000080400000791a */ /* 0x000fc80000000000 */
[----:B------:R-:W-:-:S04]  /*2240*/  DEPBAR.LE SB0, 0x0 ;  /* 0x000080000000791a */ /* 0x000fc80000000000 */
[----:B------:R-:W-:Y:S06]  /*2250*/  BAR.SYNC.DEFER_BLOCKING 0x0 ;  /* 0x0000000000007b1d */ /* 0x000fec0000010000 */
[----:B-1----:R-:W-:Y:S04]  /*2260*/  LDSM.16.M88.4 R8, [R235+0x2000] ;  /* 0x00200000eb08783b */ /* 0x002fe80000000200 */
[----:B------:R-:W1:Y:S04]  /*2270*/  LDSM.16.M88.4 R24, [R228] ;  /* 0x00000000e418783b */ /* 0x000e680000000200 */
[----:B------:R-:W3:Y:S04]  /*2280*/  LDSM.16.M88.4 R16, [R228+0x800] ;  /* 0x00080000e410783b */ /* 0x000ee80000000200 */
[----:B------:R-:W1:Y:S04]  /*2290*/  LDSM.16.M88.4 R28, [R228+0x1000] ;  /* 0x00100000e41c783b */ /* 0x000e680000000200 */
[----:B------:R-:W1:Y:S04]  /*22a0*/  LDSM.16.M88.4 R32, [R228+0x1800] ;  /* 0x00180000e420783b */ /* 0x000e680000000200 */
[----:B------:R-:W1:Y:S04]  /*22b0*/  LDSM.16.M88.4 R36, [R228+0x2000] ;  /* 0x00200000e424783b */ /* 0x000e680000000200 */
[----:B------:R-:W3:Y:S04]  /*22c0*/  LDSM.16.M88.4 R40, [R228+0x2800] ;  /* 0x00280000e428783b */ /* 0x000ee80000000200 */
[----:B------:R-:W3:Y:S04]  /*22d0*/  LDSM.16.M88.4 R96, [R228+0x3000] ;  /* 0x00300000e460783b */ /* 0x000ee80000000200 */
[----:B--2---:R-:W-:Y:S04]  /*22e0*/  LDSM.16.M88.4 R4, [R238+0x2000] ;  /* 0x00200000ee04783b */ /* 0x004fe80000000200 */
[----:B------:R-:W2:Y:S04]  /*22f0*/  LDSM.16.M88.4 R100, [R239] ;  /* 0x00000000ef64783b */ /* 0x000ea80000000200 */
[----:B------:R-:W2:Y:S04]  /*2300*/  LDSM.16.M88.4 R104, [R245] ;  /* 0x00000000f568783b */ /* 0x000ea80000000200 */
[----:B------:R-:W2:Y:S04]  /*2310*/  LDSM.16.M88.4 R108, [R244] ;  /* 0x00000000f46c783b */ /* 0x000ea80000000200 */
[----:B------:R-:W2:Y:S04]  /*2320*/  LDSM.16.M88.4 R112, [R243] ;  /* 0x00000000f370783b */ /* 0x000ea80000000200 */
[----:B------:R-:W2:Y:S04]  /*2330*/  LDSM.16.M88.4 R116, [R242] ;  /* 0x00000000f274783b */ /* 0x000ea80000000200 */
[----:B------:R-:W2:Y:S04]  /*2340*/  LDSM.16.M88.4 R120, [R241] ;  /* 0x00000000f178783b */ /* 0x000ea80000000200 */
[----:B------:R-:W2:Y:S01]  /*2350*/  LDSM.16.M88.4 R124, [R240] ;  /* 0x00000000f07c783b */ /* 0x000ea20000000200 */
[C---:B-1----:R-:W-:Y:S03]  /*2360*/  HMMA.16816.F32 R92, R8.reuse, R24, RZ ;  /* 0x00000018085c723c */ /* 0x042fe600000018ff */
[----:B------:R-:W1:Y:S05]  /*2370*/  LDSM.16.M88.4 R12, [R235] ;  /* 0x00000000eb0c783b */ /* 0x000e6a0000000200 */
[C---:B---3--:R-:W-:Y:S08]  /*2380*/  HMMA.16816.F32 R84, R8.reuse, R16, RZ ;  /* 0x000000100854723c */ /* 0x048ff000000018ff */
        /* <DEDUP_REMOVED lines=11> */
[----:B------:R-:W-:Y:S01]  /*2440*/  HMMA.16816.F32 R8, R8, R98, RZ ;  /* 0x000000620808723c */ /* 0x000fe200000018ff */
[----:B------:R-:W-:-:S04]  /*2450*/  IMAD R0, R21, c[0x0][0x208], RZ ;  /* 0x0000820015007a24 */ /* 0x000fc800078e02ff */
[----:B------:R-:W-:-:S03]  /*2460*/  IMAD R0, R20, c[0x0][0x20c], R0 ;  /* 0x0000830014007a24 */ /* 0x000fc600078e0200 */
[----:B--2---:R-:W-:Y:S01]  /*2470*/  HMMA.16816.F32 R176, R4, R100, R92 ;  /* 0x0000006404b0723c */ /* 0x004fe2000000185c */
[----:B-----5:R-:W-:Y:S02]  /*2480*/  IMAD.MOV.U32 R2, RZ, RZ, R138 ;  /* 0x000000ffff027224 */ /* 0x020fe400078e008a */
[----:B----4-:R-:W-:-:S05]  /*2490*/  IMAD.MOV.U32 R3, RZ, RZ, R23 ;  /* 0x000000ffff037224 */ /* 0x010fca00078e0017 */
        /* <DEDUP_REMOVED lines=12> */
[----:B------:R-:W-:Y:S07]  /*2560*/  HMMA.16816.F32 R212, R4, R126, R8 ;  /* 0x0000007e04d4723c */ /* 0x000fee0000001808 */
[----:B------:R-:W-:-:S04]  /*2570*/  IMAD.WIDE.U32 R4, R20, c[0x0][0x208], RZ ;  /* 0x0000820014047a25 */ /* 0x000fc800078e00ff */
[----:B------:R-:W-:Y:S02]  /*2580*/  IMAD.IADD R0, R5, 0x1, R0 ;  /* 0x0000000105007824 */ /* 0x000fe400078e0200 */
[----:B------:R-:W-:Y:S01]  /*2590*/  IMAD.WIDE.U32 R2, R4, 0x70, R2 ;  /* 0x0000007004027825 */ /* 0x000fe200078e0002 */
[----:B-1----:R-:W-:Y:S01]  /*25a0*/  HMMA.16816.F32 R80, R12, R18, RZ ;  /* 0x000000120c50723c */ /* 0x002fe200000018ff */
[----:B------:R-:W1:Y:S02]  /*25b0*/  LDSM.16.M88.4 R4, [R238] ;  /* 0x00000000ee04783b */ /* 0x000e640000000200 */
[----:B------:R-:W-:Y:S01]  /*25c0*/  IMAD R0, R0, 0x70, RZ ;  /* 0x0000007000007824 */ /* 0x000fe200078e02ff */
[----:B------:R-:W-:-:S03]  /*25d0*/  LEA R20, P0, R2, c[0x0][0x1f8], 0x1 ;  /* 0x00007e0002147a11 */ /* 0x000fc600078008ff */
[----:B------:R-:W-:Y:S01]  /*25e0*/  IMAD.IADD R0, R3, 0x1, R0 ;  /* 0x0000000103007824 */ /* 0x000fe200078e0200 */
[----:B------:R-:W-:Y:S01]  /*25f0*/  IADD3 R18, P1, R20, UR7, RZ ;  /* 0x0000000714127c10 */ /* 0x000fe2000ff3e0ff */
[----:B------:R-:W-:Y:S03]  /*2600*/  HMMA.16816.F32 R84, R12, R16, RZ ;  /* 0x000000100c54723c */ /* 0x000fe600000018ff */
[----:B------:R-:W-:-:S04]  /*2610*/  LEA.HI.X R21, R2, c[0x0][0x1fc], R0, 0x1, P0 ;  /* 0x00007f0002157a11 */ /* 0x000fc800000f0c00 */
[----:B------:R-:W-:Y:S02]  /*2620*/  IADD3 R16, P0, R18, UR7, RZ ;  /* 0x0000000712107c10 */ /* 0x000fe4000ff1e0ff */
[----:B------:R-:W-:Y:S02]  /*2630*/  IADD3.X R19, R21, UR5, RZ, P1, !PT ;  /* 0x0000000515137c10 */ /* 0x000fe40008ffe4ff */
[----:B------:R-:W-:Y:S02]  /*2640*/  ISETP.GE.AND P1, PT, R136, c[0x0][0x1d4], PT ;  /* 0x0000750088007a0c */ /* 0x000fe40003f26270 */
[----:B------:R-:W-:Y:S02]  /*2650*/  IADD3 R10, P2, R16, UR7, RZ ;  /* 0x00000007100a7c10 */ /* 0x000fe4000ff5e0ff */
[----:B------:R-:W-:Y:S02]  /*2660*/  IADD3.X R17, R19, UR5, RZ, P0, !PT ;  /* 0x0000000513117c10 */ /* 0x000fe400087fe4ff */
[----:B------:R-:W-:-:S02]  /*2670*/  ISETP.LT.OR P3, PT, R22, 0x1, P1 ;  /* 0x000000011600780c */ /* 0x000fc40000f61670 */
[----:B------:R-:W-:Y:S02]  /*2680*/  IADD3.X R11, R17, UR5, RZ, P2, !PT ;  /* 0x00000005110b7c10 */ /* 0x000fe400097fe4ff */
[----:B------:R-:W-:Y:S02]  /*2690*/  IADD3 R8, P0, R10, UR7, RZ ;  /* 0x000000070a087c10 */ /* 0x000fe4000ff1e0ff */
[C---:B------:R-:W-:Y:S02]  /*26a0*/  ISETP.LT.OR P2, PT, R22.reuse, 0x11, P1 ;  /* 0x000000111600780c */ /* 0x040fe40000f41670 */
[----:B------:R-:W-:Y:S02]  /*26b0*/  IADD3.X R9, R11, UR5, RZ, P0, !PT ;  /* 0x000000050b097c10 */ /* 0x000fe400087fe4ff */
[----:B------:R-:W-:Y:S02]  /*26c0*/  ISETP.LT.OR P0, PT, R22, 0x21, P1 ;  /* 0x000000211600780c */ /* 0x000fe40000f01670 */
[----:B------:R-:W-:Y:S01]  /*26d0*/  IADD3 R2, P5, R8, UR7, RZ ;  /* 0x0000000708027c10 */ /* 0x000fe2000ffbe0ff */
[----:B------:R-:W-:Y:S01]  /*26e0*/  @!PT LDS RZ, [RZ] ;  /* 0x00000000fffff984 */ /* 0x000fe20000000800 */
[----:B------:R-:W-:Y:S01]  /*26f0*/  @!PT LDS RZ, [RZ] ;  /* 0x00000000fffff984 */ /* 0x000fe20000000800 */
[----:B------:R-:W-:Y:S01]  /*2700*/  @!PT LDS RZ, [RZ] ;  /* 0x00000000fffff984 */ /* 0x000fe20000000800 */
[----:B------:R2:W-:Y:S01]  /*2710*/  LDGSTS.E.BYPASS.LTC128B.128 [R246+0x100], [R20.64], !P3 ;  /* 0x0010000014f67fae */ /* 0x0005e2000d901d48 */
[----:B------:R-:W-:-:S02]  /*2720*/  ISETP.LT.OR P3, PT, R22, 0x41, P1 ;  /* 0x000000411600780c */ /* 0x000fc40000f61670 */
[----:B------:R-:W-:Y:S02]  /*2730*/  IADD3.X R3, R9, UR5, RZ, P5, !PT ;  /* 0x0000000509037c10 */ /* 0x000fe4000affe4ff */
[C---:B------:R-:W-:Y:S01]  /*2740*/  ISETP.LT.OR P5, PT, R22.reuse, 0x31, P1 ;  /* 0x000000311600780c */ /* 0x040fe20000fa1670 */
[----:B------:R3:W-:Y:S01]  /*2750*/  LDGSTS.E.BYPASS.LTC128B.128 [R246+0x900], [R18.64], !P2 ;  /* 0x0090000012f67fae */ /* 0x0007e2000d101d48 */
[C---:B------:R-:W-:Y:S02]  /*2760*/  ISETP.LT.OR P2, PT, R22.reuse, 0x51, P1 ;  /* 0x000000511600780c */ /* 0x040fe40000f41670 */
[----:B------:R-:W-:Y:S01]  /*2770*/  ISETP.LT.OR P1, PT, R22, 0x61, P1 ;  /* 0x000000611600780c */ /* 0x000fe20000f21670 */
[----:B------:R4:W-:Y:S01]  /*2780*/  LDGSTS.E.BYPASS.LTC128B.128 [R246+0x1100], [R16.64], !P0 ;  /* 0x0110000010f67fae */ /* 0x0009e2000c101d48 */
[C---:B------:R-:W-:Y:S07]  /*2790*/  HMMA.16816.F32 R76, R12.reuse, R28, RZ ;  /* 0x0000001c0c4c723c */ /* 0x040fee00000018ff */
[----:B------:R5:W-:Y:S01]  /*27a0*/  LDGSTS.E.BYPASS.LTC128B.128 [R246+0x1900], [R10.64], !P5 ;  /* 0x019000000af67fae */ /* 0x000be2000e901d48 */
[C---:B------:R-:W-:Y:S03]  /*27b0*/  HMMA.16816.F32 R88, R12.reuse, R30, RZ ;  /* 0x0000001e0c58723c */ /* 0x040fe600000018ff */
[----:B------:R5:W-:Y:S04]  /*27c0*/  LDGSTS.E.BYPASS.LTC128B.128 [R246+0x2100], [R8.64], !P3 ;  /* 0x0210000008f67fae */ /* 0x000be8000d901d48 */
[----:B------:R1:W-:Y:S01]  /*27d0*/  LDGSTS.E.BYPASS.LTC128B.128 [R246+0x2900], [R2.64], !P2 ;  /* 0x0290000002f67fae */ /* 0x0003e2000d101d48 */
[----:B------:R-:W-:Y:S01]  /*27e0*/  HMMA.16816.F32 R128, R12, R24, RZ ;  /* 0x000000180c80723c */ /* 0x000fe200000018ff */
[----:B----4-:R-:W-:-:S04]  /*27f0*/  IADD3 R16, P0, R2, UR7, RZ ;  /* 0x0000000702107c10 */ /* 0x010fc8000ff1e0ff */
[----:B------:R-:W-:-:S03]  /*2800*/  IADD3.X R17, R3, UR5, RZ, P0, !PT ;  /* 0x0000000503117c10 */ /* 0x000fc600087fe4ff */
[C---:B------:R-:W-:Y:S02]  /*2810*/  HMMA.16816.F32 R92, R12.reuse, R26, RZ ;  /* 0x0000001a0c5c723c */ /* 0x040fe400000018ff */
[----:B------:R3:W-:Y:S06]  /*2820*/  LDGSTS.E.BYPASS.LTC128B.128 [R246+0x3100], [R16.64], !P1 ;  /* 0x0310000010f67fae */ /* 0x0007ec000c901d48 */
[C---:B------:R-:W-:Y:S01]  /*2830*/  HMMA.16816.F32 R72, R12.reuse, R32, RZ ;  /* 0x000000200c48723c */ /* 0x040fe200000018ff */
[----:B-----5:R-:W-:Y:S04]  /*2840*/  LDSM.16.M88.4 R8, [R236+0x2000] ;  /* 0x00200000ec08783b */ /* 0x020fe80000000200 */
[----:B------:R-:W4:Y:S03]  /*2850*/  LDSM.16.M88.4 R60, [R234+0x800] ;  /* 0x00080000ea3c783b */ /* 0x000f260000000200 */
[C---:B------:R-:W-:Y:S01]  /*2860*/  HMMA.16816.F32 R28, R12.reuse, R36, RZ ;  /* 0x000000240c1c723c */ /* 0x040fe200000018ff */
[----:B------:R-:W5:Y:S04]  /*2870*/  LDSM.16.M88.4 R56, [R234+0x1000] ;  /* 0x00100000ea38783b */ /* 0x000f680000000200 */
[----:B------:R-:W1:Y:S03]  /*2880*/  LDSM.16.M88.4 R48, [R234+0x2000] ;  /* 0x00200000ea30783b */ /* 0x000e660000000200 */
[C---:B------:R-:W-:Y:S01]  /*2890*/  HMMA.16816.F32 R32, R12.reuse, R34, RZ ;  /* 0x000000220c20723c */ /* 0x040fe200000018ff */
[----:B------:R-:W1:Y:S04]  /*28a0*/  LDSM.16.M88.4 R64, [R234] ;  /* 0x00000000ea40783b */ /* 0x000e680000000200 */
[----:B------:R-:W1:Y:S03]  /*28b0*/  LDSM.16.M88.4 R52, [R234+0x1800] ;  /* 0x00180000ea34783b */ /* 0x000e660000000200 */
[C---:B------:R-:W-:Y:S01]  /*28c0*/  HMMA.16816.F32 R36, R12.reuse, R38, RZ ;  /* 0x000000260c24723c */ /* 0x040fe200000018ff */
[----:B------:R-:W4:Y:S04]  /*28d0*/  LDSM.16.M88.4 R44, [R234+0x2800] ;  /* 0x00280000ea2c783b */ /* 0x000f280000000200 */
[----:B------:R-:W4:Y:S03]  /*28e0*/  LDSM.16.M88.4 R68, [R234+0x3000] ;  /* 0x00300000ea44783b */ /* 0x000f260000000200 */
[C---:B------:R-:W-:Y:S01]  /*28f0*/  HMMA.16816.F32 R24, R12.reuse, R40, RZ ;  /* 0x000000280c18723c */ /* 0x040fe200000018ff */
[----:B------:R-:W0:Y:S07]  /*2900*/  LDGDEPBAR ;  /* 0x00000000000079af */ /* 0x000e2e0000000000 */
[C---:B--2---:R-:W-:Y:S01]  /*2910*/  HMMA.16816.F32 R20, R12.reuse, R42, RZ ;  /* 0x0000002a0c14723c */ /* 0x044fe200000018ff */
[----:B------:R-:W-:Y:S07]  /*2920*/  LDSM.16.M88.4 R40, [R231] ;  /* 0x00000000e728783b */ /* 0x000fee0000000200 */
[C---:B---3--:R-:W-:Y:S08]  /*2930*/  HMMA.16816.F32 R16, R12.reuse, R96, RZ ;  /* 0x000000600c10723c */ /* 0x048ff000000018ff */
[----:B------:R-:W-:Y:S08]  /*2940*/  HMMA.16816.F32 R12, R12, R98, RZ ;  /* 0x000000620c0c723c */ /* 0x000ff000000018ff */
[C---:B-1----:R-:W-:Y:S08]  /*2950*/  HMMA.16816.F32 R144, R4.reuse, R108, R76 ;  /* 0x0000006c0490723c */ /* 0x042ff0000000184c */
[C---:B------:R-:W-:Y:S08]  /*2960*/  HMMA.16816.F32 R136, R4.reuse, R100, R128 ;  /* 0x000000640488723c */ /* 0x040ff00000001880 */
[C---:B------:R-:W-:Y:S08]  /*2970*/  HMMA.16816.F32 R76, R4.reuse, R102, R92 ;  /* 0x00000066044c723c */ /* 0x040ff0000000185c */
[C---:B------:R-:W-:Y:S01]  /*2980*/  HMMA.16816.F32 R100, R4.reuse, R126, R12 ;  /* 0x0000007e0464723c */ /* 0x040fe2000000180c */
[----:B------:R-:W1:Y:S07]  /*2990*/  LDSM.16.M88.4 R12, [R236] ;  /* 0x00000000ec0c783b */ /* 0x000e6e0000000200 */
[C---:B------:R-:W-:Y:S08]  /*29a0*/  HMMA.16816.F32 R84, R4.reuse, R104, R84 ;  /* 0x000000680454723c */ /* 0x040ff00000001854 */
[C---:B------:R-:W-:Y:S08]  /*29b0*/  HMMA.16816.F32 R152, R4.reuse, R112, R72 ;  /* 0x000000700498723c */ /* 0x040ff00000001848 */
        /* <DEDUP_REMOVED lines=12> */
[----:B------:R-:W-:Y:S01]  /*2a80*/  HMMA.16816.F32 R168, R4, R124, R16 ;  /* 0x0000007c04a8723c */ /* 0x000fe20000001810 */
[----:B------:R-:W2:Y:S04]  /*2a90*/  LDSM.16.M88.4 R4, [R237+0x2000] ;  /* 0x00200000ed04783b */ /* 0x000ea80000000200 */
[----:B------:R-:W3:Y:S03]  /*2aa0*/  LDSM.16.M88.4 R16, [R231+0x3000] ;  /* 0x00300000e710783b */ /* 0x000ee60000000200 */
[C---:B----4-:R-:W-:Y:S08]  /*2ab0*/  HMMA.16816.F32 R116, R8.reuse, R60, R160 ;  /* 0x0000003c0874723c */ /* 0x050ff000000018a0 */
[C---:B-----5:R-:W-:Y:S08]  /*2ac0*/  HMMA.16816.F32 R124, R8.reuse, R56, R140 ;  /* 0x00000038087c723c */ /* 0x060ff0000000188c */
        /* <DEDUP_REMOVED lines=12> */
[----:B------:R-:W4:Y:S01]  /*2b90*/  LDSM.16.M88.4 R8, [R237] ;  /* 0x00000000ed08783b */ /* 0x000f220000000200 */
[----:B------:R-:W-:Y:S01]  /*2ba0*/  ISETP.GE.AND P0, PT, R225, 0x2, PT ;  /* 0x00000002e100780c */ /* 0x000fe20003f06270 */
[----:B------:R-:W-:-:S05]  /*2bb0*/  DEPBAR.LE SB0, 0x0 ;  /* 0x000080000000791a */ /* 0x000fca0000000000 */
[C---:B-1----:R-:W-:Y:S08]  /*2bc0*/  HMMA.16816.F32 R184, R12.reuse, R64, R136 ;  /* 0x000000400cb8723c */ /* 0x042ff00000001888 */
        /* <DEDUP_REMOVED lines=13> */
[----:B------:R-:W-:Y:S07]  /*2ca0*/  BSSY B0, `(.L_x_515) ;  /* 0x0000043000007945 */ /* 0x000fee0003800000 */
[C---:B--2---:R-:W-:Y:S08]  /*2cb0*/  HMMA.16816.F32 R68, R4.reuse, R40, R108 ;  /* 0x000000280444723c */ /* 0x044ff0000000186c */
[C---:B------:R-:W-:Y:S08]  /*2cc0*/  HMMA.16816.F32 R88, R4.reuse, R42, R112 ;  /* 0x0000002a0458723c */ /* 0x040ff00000001870 */
[C---:B------:R-:W-:Y:S08]  /*2cd0*/  HMMA.16816.F32 R108, R4.reuse, R28, R132 ;  /* 0x0000001c046c723c */ /* 0x040ff00000001884 */
[C---:B------:R-:W-:Y:S08]  /*2ce0*/  HMMA.16816.F32 R92, R4.reuse, R36, R116 ;  /* 0x00000024045c723c */ /* 0x040ff00000001874 */
[C---:B------:R-:W-:Y:S08]  /*2cf0*/  HMMA.16816.F32 R112, R4.reuse, R30, R140 ;  /* 0x0000001e0470723c */ /* 0x040ff0000000188c */
[C---:B---3--:R-:W-:Y:S08]  /*2d00*/  HMMA.16816.F32 R132, R4.reuse, R18, R188 ;  /* 0x000000120484723c */ /* 0x048ff000000018bc */
[C---:B------:R-:W-:Y:S08]  /*2d10*/  HMMA.16816.F32 R96, R4.reuse, R38, R120 ;  /* 0x000000260460723c */ /* 0x040ff00000001878 */
[C---:B------:R-:W-:Y:S08]  /*2d20*/  HMMA.16816.F32 R104, R4.reuse, R32, R124 ;  /* 0x000000200468723c */ /* 0x040ff0000000187c */
[C---:B------:R-:W-:Y:S08]  /*2d30*/  HMMA.16816.F32 R100, R4.reuse, R34, R128 ;  /* 0x000000220464723c */ /* 0x040ff00000001880 */
[C---:B------:R-:W-:Y:S08]  /*2d40*/  HMMA.16816.F32 R116, R4.reuse, R24, R148 ;  /* 0x000000180474723c */ /* 0x040ff00000001894 */
[----:B------:R-:W-:Y:S08]  /*2d50*/  HMMA.16816.F32 R140, R4, R16, R192 ;  /* 0x00000010048c723c */ /* 0x000ff000000018c0 */
[C---:B----4-:R-:W-:Y:S08]  /*2d60*/  HMMA.16816.F32 R144, R8.reuse, R36, R136 ;  /* 0x000000240890723c */ /* 0x050ff00000001888 */
        /* <DEDUP_REMOVED lines=17> */
[----:B------:R-:W-:Y:S01]  /*2e80*/  @!UPT UIADD3 URZ, URZ, URZ, URZ ;  /* 0x0000003f3f3ff290 */ /* 0x000fe2000fffe03f */
[----:B------:R-:W-:Y:S11]  /*2e90*/  @!P0 BRA `(.L_x_516) ;  /* 0x0000023000008947 */ /* 0x000ff60003800000 */
[----:B------:R-:W-:Y:S01]  /*2ea0*/  IADD3 R0, R225, -0x2, RZ ;  /* 0xfffffffee1007810 */ /* 0x000fe20007ffe0ff */
[C---:B------:R-:W-:Y:S01]  /*2eb0*/  IMAD.SHL.U32 R15, R205.reuse, 0x20, RZ ;  /* 0x00000020cd0f7824 */ /* 0x040fe200078e00ff */
[----:B------:R-:W-:-:S02]  /*2ec0*/  SHF.L.U64.HI R14, R205, 0x5, R224 ;  /* 0x00000005cd0e7819 */ /* 0x000fc400000102e0 */
[----:B------:R-:W-:-:S05]  /*2ed0*/  SHF.R.S32.HI R2, RZ, 0x1f, R0 ;  /* 0x0000001fff027819 */ /* 0x000fca0000011400 */
[----:B------:R-:W-:Y:S02]  /*2ee0*/  IMAD R4, R2, c[0x0][0x1e0], RZ ;  /* 0x0000780002047a24 */ /* 0x000fe400078e02ff */
[----:B------:R-:W-:-:S04]  /*2ef0*/  IMAD.WIDE.U32 R2, R0, c[0x0][0x1e0], RZ ;  /* 0x0000780000027a25 */ /* 0x000fc800078e00ff */
[----:B------:R-:W-:-:S04]  /*2f00*/  IMAD R0, R0, c[0x0][0x1e4], R4 ;  /* 0x0000790000007a24 */ /* 0x000fc800078e0204 */
[----:B------:R-:W-:Y:S02]  /*2f10*/  IMAD.IADD R0, R3, 0x1, R0 ;  /* 0x0000000103007824 */ /* 0x000fe400078e0200 */
[----:B------:R-:W-:-:S04]  /*2f20*/  IMAD.WIDE.U32 R2, R2, 0x70, R206 ;  /* 0x0000007002027825 */ /* 0x000fc800078e00ce */
[----:B------:R-:W-:Y:S01]  /*2f30*/  IMAD R0, R0, 0x70, RZ ;  /* 0x0000007000007824 */ /* 0x000fe200078e02ff */
[----:B------:R-:W-:-:S03]  /*2f40*/  LEA R12, P0, R2, c[0x0][0x1c8], 0x1 ;  /* 0x00007200020c7a11 */ /* 0x000fc600078008ff */
[----:B------:R-:W-:Y:S01]  /*2f50*/  IMAD.IADD R0, R3, 0x1, R0 ;  /* 0x0000000103007824 */ /* 0x000fe200078e0200 */
[----:B------:R-:W-:-:S04]  /*2f60*/  IADD3 R10, P1, R15, R12, RZ ;  /* 0x0000000c0f0a7210 */ /* 0x000fc80007f3e0ff */
[----:B------:R-:W-:Y:S02]  /*2f70*/  LEA.HI.X R13, R2, c[0x0][0x1cc], R0, 0x1, P0 ;  /* 0x00007300020d7a11 */ /* 0x000fe400000f0c00 */
[----:B------:R-:W-:Y:S02]  /*2f80*/  IADD3 R8, P0, R10, R15, RZ ;  /* 0x0000000f0a087210 */ /* 0x000fe40007f1e0ff */
[----:B------:R-:W-:Y:S01]  /*2f90*/  IADD3.X R11, R14, R13, RZ, P1, !PT ;  /* 0x0000000d0e0b7210 */ /* 0x000fe20000ffe4ff */
[----:B------:R-:W-:Y:S01]  /*2fa0*/  @!PT LDS RZ, [RZ] ;  /* 0x00000000fffff984 */ /* 0x000fe20000000800 */
[----:B------:R-:W-:Y:S01]  /*2fb0*/  @!PT LDS RZ, [RZ] ;  /* 0x00000000fffff984 */ /* 0x000fe20000000800 */
[----:B------:R-:W-:Y:S01]  /*2fc0*/  @!PT LDS RZ, [RZ] ;  /* 0x00000000fffff984 */ /* 0x000fe20000000800 */
[----:B------:R1:W-:Y:S01]  /*2fd0*/  LDGSTS.E.BYPASS.LTC128B.128 [R246+0x3900], [R12.64], !P6 ;  /* 0x039000000cf67fae */ /* 0x0003e2000f101d48 */
[----:B------:R-:W-:-:S03]  /*2fe0*/  IADD3 R6, P1, R8, R15, RZ ;  /* 0x0000000f08067210 */ /* 0x000fc60007f3e0ff */
[--C-:B------:R-:W-:Y:S01]  /*2ff0*/  IMAD.X R9, R11, 0x1, R14.reuse, P0 ;  /* 0x000000010b097824 */ /* 0x100fe200000e060e */
[-C--:B------:R-:W-:Y:S01]  /*3000*/  IADD3 R4, P0, R6, R15.reuse, RZ ;  /* 0x0000000f06047210 */ /* 0x080fe20007f1e0ff */
[----:B------:R2:W-:Y:S02]  /*3010*/  LDGSTS.E.BYPASS.LTC128B.128 [R246+0x4100], [R10.64], !P6 ;  /* 0x041000000af67fae */ /* 0x0005e4000f101d48 */
[--C-:B------:R-:W-:Y:S01]  /*3020*/  IMAD.X R7, R9, 0x1, R14.reuse, P1 ;  /* 0x0000000109077824 */ /* 0x100fe200008e060e */
[-C--:B------:R-:W-:Y:S01]  /*3030*/  IADD3 R2, P1, R4, R15.reuse, RZ ;  /* 0x0000000f04027210 */ /* 0x080fe20007f3e0ff */
[----:B------:R2:W-:Y:S03]  /*3040*/  LDGSTS.E.BYPASS.LTC128B.128 [R246+0x4900], [R8.64], !P6 ;  /* 0x0490000008f67fae */ /* 0x0005e6000f101d48 */
[----:B------:R-:W-:Y:S01]  /*3050*/  IADD3.X R5, R7, R14, RZ, P0, !PT ;  /* 0x0000000e07057210 */ /* 0x000fe200007fe4ff */
[----:B------:R2:W-:Y:S04]  /*3060*/  LDGSTS.E.BYPASS.LTC128B.128 [R246+0x5100], [R6.64], !P6 ;  /* 0x0510000006f67fae */ /* 0x0005e8000f101d48 */
[----:B------:R-:W-:Y:S01]  /*3070*/  IMAD.X R3, R5, 0x1, R14, P1 ;  /* 0x0000000105037824 */ /* 0x000fe200008e060e */
[----:B------:R2:W-:Y:S04]  /*3080*/  LDGSTS.E.BYPASS.LTC128B.128 [R246+0x5900], [R4.64], !P6 ;  /* 0x0590000004f67fae */ /* 0x0005e8000f101d48 */
[----:B------:R2:W-:Y:S01]  /*3090*/  LDGSTS.E.BYPASS.LTC128B.128 [R246+0x6100], [R2.64], !P6 ;  /* 0x0610000002f67fae */ /* 0x0005e2000f101d48 */
[----:B-1----:R-:W-:-:S04]  /*30a0*/  IADD3 R12, P0, R2, R15, RZ ;  /* 0x0000000f020c7210 */ /* 0x002fc80007f1e0ff */
[----:B------:R-:W-:-:S05]  /*30b0*/  IADD3.X R13, R3, R14, RZ, P0, !PT ;  /* 0x0000000e030d7210 */ /* 0x000fca00007fe4ff */
[----:B------:R2:W-:Y:S04]  /*30c0*/  LDGSTS.E.BYPASS.LTC128B.128 [R246+0x6900], [R12.64], !P6 ;  /* 0x069000000cf67fae */ /* 0x0005e8000f101d48 */
.L_x_516:
[----:B------:R-:W-:Y:S05]  /*30d0*/  BSYNC B0 ;  /* 0x0000000000007941 */ /* 0x000fea0003800000 */
.L_x_515:
[----:B--2---:R-:W2:Y:S04]  /*30e0*/  LDL R2, [R1+0x5c] ;  /* 0x00005c0001027983 */ /* 0x004ea80000100800 */
[----:B------:R-:W2:Y:S04]  /*30f0*/  LDL R0, [R1+0x80] ;  /* 0x0000800001007983 */ /* 0x000ea80000100800 */
[----:B------:R-:W3:Y:S04]  /*3100*/  LDL R5, [R1+0x58] ;  /* 0x0000580001057983 */ /* 0x000ee80000100800 */
        /* <DEDUP_REMOVED lines=14> */
[----:B------:R-:W-:Y:S04]  /*31f0*/  LDSM.16.MT88.4 R48, [R229] ;  /* 0x00000000e530783b */ /* 0x000fe80000004200 */
[----:B------:R-:W-:Y:S04]  /*3200*/  LDSM.16.MT88.4 R52, [R233] ;  /* 0x00000000e934783b */ /* 0x000fe80000004200 */
[----:B------:R-:W-:Y:S04]  /*3210*/  LDSM.16.MT88.4 R60, [R230] ;  /* 0x00000000e63c783b */ /* 0x000fe80000004200 */
[----:B------:R-:W-:Y:S04]  /*3220*/  LDSM.16.MT88.4 R80, [R232] ;  /* 0x00000000e850783b */ /* 0x000fe80000004200 */
[----:B------:R-:W-:Y:S04]  /*3230*/  LDSM.16.MT88.4 R56, [R229+0x800] ;  /* 0x00080000e538783b */ /* 0x000fe80000004200 */
[----:B------:R-:W-:Y:S04]  /*3240*/  LDSM.16.MT88.4 R72, [R233+0x800] ;  /* 0x00080000e948783b */ /* 0x000fe80000004200 */
[----:B------:R-:W-:Y:S04]  /*3250*/  LDSM.16.MT88.4 R76, [R230+0x800] ;  /* 0x00080000e64c783b */ /* 0x000fe80000004200 */
[----:B------:R-:W-:Y:S04]  /*3260*/  LDSM.16.MT88.4 R84, [R232+0x800] ;  /* 0x00080000e854783b */ /* 0x000fe80000004200 */
[----:B------:R-:W0:Y:S01]  /*3270*/  LDGDEPBAR ;  /* 0x00000000000079af */ /* 0x000e220000000000 */
[----:B--2---:R-:W-:-:S04]  /*3280*/  IMAD.IADD R0, R0, 0x1, R2 ;  /* 0x0000000100007824 */ /* 0x004fc800078e0202 */
[----:B------:R-:W-:-:S04]  /*3290*/  @P4 IMAD.HI.U32 R2, R0, c[0x0][0x2c8], RZ ;  /* 0x0000b20000024a27 */ /* 0x000fc800078e00ff */
[----:B------:R-:W-:Y:S01]  /*32a0*/  IMAD.MOV.U32 R6, RZ, RZ, R0 ;  /* 0x000000ffff067224 */ /* 0x000fe200078e0000 */
[----:B------:R-:W-:Y:S02]  /*32b0*/  @P4 SHF.R.U32.HI R6, RZ, c[0x0][0x2cc], R2 ;  /* 0x0000b300ff064a19 */ /* 0x000fe40000011602 */
[----:B------:R-:W-:-:S03]  /*32c0*/  IADD3 R0, R204, c[0x0][0x1d0], RZ ;  /* 0x00007400cc007a10 */ /* 0x000fc60007ffe0ff */
[----:B------:R-:W1:Y:S01]  /*32d0*/  SHFL.IDX PT, R2, R6, 0x2, 0x1c1f ;  /* 0x005c1f0006027f89 */ /* 0x000e6200000e0000 */
[----:B---3--:R-:W-:Y:S01]  /*32e0*/  IADD3 R3, -R5, 0x1, R0 ;  /* 0x0000000105037810 */ /* 0x008fe20007ffe100 */
[----:B------:R-:W-:Y:S02]  /*32f0*/  IMAD.IADD R28, R0, 0x1, -R5 ;  /* 0x00000001001c7824 */ /* 0x000fe400078e0a05 */
[----:B------:R-:W2:Y:S01]  /*3300*/  SHFL.IDX PT, R4, R6, 0x3, 0x1c1f ;  /* 0x007c1f0006047f89 */ /* 0x000ea200000e0000 */
[----:B------:R-:W-:-:S05]  /*3310*/  IADD3 R7, R3, -c[0x0][0x168], RZ ;  /* 0x80005a0003077a10 */ /* 0x000fca0007ffe0ff */
[C---:B-1----:R-:W-:Y:S02]  /*3320*/  IMAD.IADD R2, R7.reuse, 0x1, R2 ;  /* 0x0000000107027824 */ /* 0x042fe400078e0202 */
[----:B--2---:R-:W-:-:S03]  /*3330*/  IMAD.IADD R0, R7, 0x1, R4 ;  /* 0x0000000107007824 */ /* 0x004fc600078e0204 */
[----:B------:R-:W-:-:S04]  /*3340*/  IMNMX R2, R28, R2, PT ;  /* 0x000000021c027217 */ /* 0x000fc80003800200 */
[C---:B------:R-:W-:Y:S02]  /*3350*/  ISETP.GT.AND P3, PT, R2.reuse, RZ, PT ;  /* 0x000000ff0200720c */ /* 0x040fe40003f64270 */
[----:B------:R-:W-:Y:S02]  /*3360*/  ISETP.GT.AND P2, PT, R2, 0x1, PT ;  /* 0x000000010200780c */ /* 0x000fe40003f44270 */
[----:B------:R-:W-:Y:S01]  /*3370*/  FSEL R8, R68, -INF , P3 ;  /* 0xff80000044087808 */ /* 0x000fe20001800000 */
[----:B------:R-:W-:Y:S01]  /*3380*/  IMAD.MOV.U32 R68, RZ, RZ, R225 ;  /* 0x000000ffff447224 */ /* 0x000fe200078e00e1 */
[----:B------:R-:W-:Y:S02]  /*3390*/  FSEL R9, R69, -INF , P2 ;  /* 0xff80000045097808 */ /* 0x000fe40001000000 */
[----:B------:R-:W-:Y:S02]  /*33a0*/  ISETP.GT.AND P3, PT, R2, 0x8, PT ;  /* 0x000000080200780c */ /* 0x000fe40003f64270 */
[----:B------:R-:W-:-:S02]  /*33b0*/  IMNMX R0, R28, R0, PT ;  /* 0x000000001c007217 */ /* 0x000fc40003800200 */
[----:B------:R-:W-:Y:S02]  /*33c0*/  ISETP.GT.AND P2, PT, R2, 0x9, PT ;  /* 0x000000090200780c */ /* 0x000fe40003f44270 */
[----:B------:R-:W-:Y:S02]  /*33d0*/  FSEL R10, R88, -INF , P3 ;  /* 0xff800000580a7808 */ /* 0x000fe40001800000 */
[----:B------:R-:W-:Y:S02]  /*33e0*/  FMNMX.FTZ R3, R8, R9, !PT ;  /* 0x0000000908037209 */ /* 0x000fe40007810000 */
[----:B------:R-:W-:Y:S02]  /*33f0*/  ISETP.GT.AND P0, PT, R0, 0x1, PT ;  /* 0x000000010000780c */ /* 0x000fe40003f04270 */
[----:B------:R-:W-:Y:S02]  /*3400*/  FSEL R11, R89, -INF , P2 ;  /* 0xff800000590b7808 */ /* 0x000fe40001000000 */
[----:B------:R-:W-:-:S02]  /*3410*/  ISETP.GT.AND P3, PT, R2, 0x10, PT ;  /* 0x000000100200780c */ /* 0x000fc40003f64270 */
[----:B------:R-:W-:Y:S02]  /*3420*/  FMNMX.FTZ R3, R10, R3, !PT ;  /* 0x000000030a037209 */ /* 0x000fe40007810000 */
[----:B------:R-:W-:Y:S02]  /*3430*/  ISETP.GT.AND P1, PT, R0, RZ, PT ;  /* 0x000000ff0000720c */ /* 0x000fe40003f24270 */
[----:B------:R-:W-:Y:S02]  /*3440*/  FSEL R13, R71, -INF , P0 ;  /* 0xff800000470d7808 */ /* 0x000fe40000000000 */
[----:B------:R-:W-:Y:S02]  /*3450*/  ISETP.GT.AND P2, PT, R2, 0x11, PT ;  /* 0x000000110200780c */ /* 0x000fe40003f44270 */
[----:B------:R-:W-:Y:S02]  /*3460*/  FSEL R16, R92, -INF , P3 ;  /* 0xff8000005c107808 */ /* 0x000fe40001800000 */
[----:B------:R-:W-:-:S02]  /*3470*/  FMNMX.FTZ R3, R11, R3, !PT ;  /* 0x000000030b037209 */ /* 0x000fc40007810000 */
[----:B------:R-:W-:Y:S02]  /*3480*/  ISETP.GT.AND P0, PT, R0, 0x9, PT ;  /* 0x000000090000780c */ /* 0x000fe40003f04270 */
[----:B------:R-:W-:Y:S02]  /*3490*/  FSEL R12, R70, -INF , P1 ;  /* 0xff800000460c7808 */ /* 0x000fe40000800000 */
[----:B------:R-:W-:Y:S02]  /*34a0*/  FSEL R17, R93, -INF , P2 ;  /* 0xff8000005d117808 */ /* 0x000fe40001000000 */
[----:B------:R-:W-:Y:S02]  /*34b0*/  ISETP.GT.AND P3, PT, R2, 0x18, PT ;  /* 0x000000180200780c */ /* 0x000fe40003f64270 */
[----:B------:R-:W-:Y:S02]  /*34c0*/  FMNMX.FTZ R3, R16, R3, !PT ;  /* 0x0000000310037209 */ /* 0x000fe40007810000 */
[----:B------:R-:W-:-:S02]  /*34d0*/  ISETP.GT.AND P1, PT, R0, 0x8, PT ;  /* 0x000000080000780c */ /* 0x000fc40003f24270 */
[----:B------:R-:W-:Y:S02]  /*34e0*/  FSEL R15, R91, -INF , P0 ;  /* 0xff8000005b0f7808 */ /* 0x000fe40000000000 */
[----:B------:R-:W-:Y:S02]  /*34f0*/  ISETP.GT.AND P0, PT, R0, 0x11, PT ;  /* 0x000000110000780c */ /* 0x000fe40003f04270 */
[----:B------:R-:W-:Y:S02]  /*3500*/  ISETP.GT.AND P2, PT, R2, 0x19, PT ;  /* 0x000000190200780c */ /* 0x000fe40003f44270 */
[----:B------:R-:W-:Y:S02]  /*3510*/  FSEL R18, R96, -INF , P3 ;  /* 0xff80000060127808 */ /* 0x000fe40001800000 */
[----:B------:R-:W-:Y:S02]  /*3520*/  FMNMX.FTZ R3, R17, R3, !PT ;  /* 0x0000000311037209 */ /* 0x000fe40007810000 */
[----:B------:R-:W-:-:S02]  /*3530*/  FSEL R14, R90, -INF , P1 ;  /* 0xff8000005a0e7808 */ /* 0x000fc40000800000 */
[C---:B------:R-:W-:Y:S02]  /*3540*/  ISETP.GT.AND P1, PT, R0.reuse, 0x10, PT ;  /* 0x000000100000780c */ /* 0x040fe40003f24270 */
[----:B------:R-:W-:Y:S02]  /*3550*/  FSEL R21, R95, -INF , P0 ;  /* 0xff8000005f157808 */ /* 0x000fe40000000000 */
[----:B------:R-:W-:Y:S02]  /*3560*/  ISETP.GT.AND P0, PT, R0, 0x19, PT ;  /* 0x000000190000780c */ /* 0x000fe40003f04270 */
[----:B------:R-:W-:Y:S02]  /*3570*/  FSEL R19, R97, -INF , P2 ;  /* 0xff80000061137808 */ /* 0x000fe40001000000 */
[----:B------:R-:W-:Y:S02]  /*3580*/  ISETP.GT.AND P3, PT, R2, 0x20, PT ;  /* 0x000000200200780c */ /* 0x000fe40003f64270 */
[----:B------:R-:W-:-:S02]  /*3590*/  FMNMX.FTZ R4, R12, R13, !PT ;  /* 0x0000000d0c047209 */ /* 0x000fc40007810000 */
[----:B------:R-:W-:Y:S02]  /*35a0*/  FMNMX.FTZ R3, R18, R3, !PT ;  /* 0x0000000312037209 */ /* 0x000fe40007810000 */
[----:B------:R-:W-:Y:S02]  /*35b0*/  FSEL R20, R94, -INF , P1 ;  /* 0xff8000005e147808 */ /* 0x000fe40000800000 */
[----:B------:R-:W-:Y:S02]  /*35c0*/  ISETP.GT.AND P1, PT, R0, 0x18, PT ;  /* 0x000000180000780c */ /* 0x000fe40003f24270 */
[----:B------:R-:W-:Y:S02]  /*35d0*/  FSEL R29, R99, -INF , P0 ;  /* 0xff800000631d7808 */ /* 0x000fe40000000000 */
[----:B------:R-:W-:Y:S02]  /*35e0*/  ISETP.GT.AND P2, PT, R2, 0x21, PT ;  /* 0x000000210200780c */ /* 0x000fe40003f44270 */
[----:B------:R-:W-:-:S02]  /*35f0*/  FSEL R99, R104, -INF , P3 ;  /* 0xff80000068637808 */ /* 0x000fc40001800000 */
[----:B------:R-:W-:Y:S02]  /*3600*/  FMNMX.FTZ R4, R14, R4, !PT ;  /* 0x000000040e047209 */ /* 0x000fe40007810000 */
[----:B------:R-:W-:Y:S02]  /*3610*/  FMNMX.FTZ R3, R19, R3, !PT ;  /* 0x0000000313037209 */ /* 0x000fe40007810000 */
[----:B------:R-:W-:Y:S02]  /*3620*/  FSEL R22, R98, -INF , P1 ;  /* 0xff80000062167808 */ /* 0x000fe40000800000 */
[----:B------:R-:W-:Y:S02]  /*3630*/  FSEL R98, R105, -INF , P2 ;  /* 0xff80000069627808 */ /* 0x000fe40001000000 */
[----:B------:R-:W-:Y:S02]  /*3640*/  ISETP.GT.AND P3, PT, R2, 0x28, PT ;  /* 0x000000280200780c */ /* 0x000fe40003f64270 */
[----:B------:R-:W-:-:S02]  /*3650*/  FMNMX.FTZ R4, R15, R4, !PT ;  /* 0x000000040f047209 */ /* 0x000fc40007810000 */
[----:B------:R-:W-:Y:S02]  /*3660*/  FMNMX.FTZ R3, R99, R3, !PT ;  /* 0x0000000363037209 */ /* 0x000fe40007810000 */
[----:B------:R-:W-:Y:S02]  /*3670*/  ISETP.GT.AND P2, PT, R2, 0x29, PT ;  /* 0x000000290200780c */ /* 0x000fe40003f44270 */
[----:B------:R-:W-:Y:S02]  /*3680*/  FSEL R97, R100, -INF , P3 ;  /* 0xff80000064617808 */ /* 0x000fe40001800000 */
[----:B------:R-:W-:Y:S02]  /*3690*/  FMNMX.FTZ R4, R20, R4, !PT ;  /* 0x0000000414047209 */ /* 0x000fe40007810000 */
[----:B------:R-:W-:Y:S02]  /*36a0*/  FMNMX.FTZ R3, R98, R3, !PT ;  /* 0x0000000362037209 */ /* 0x000fe40007810000 */
[----:B------:R-:W-:-:S02]  /*36b0*/  FSEL R96, R101, -INF , P2 ;  /* 0xff80000065607808 */ /* 0x000fc40001000000 */
[----:B------:R-:W-:Y:S02]  /*36c0*/  ISETP.GT.AND P3, PT, R2, 0x30, PT ;  /* 0x000000300200780c */ /* 0x000fe40003f64270 */
[----:B------:R-:W-:Y:S02]  /*36d0*/  FMNMX.FTZ R4, R21, R4, !PT ;  /* 0x0000000415047209 */ /* 0x000fe40007810000 */
[----:B------:R-:W-:Y:S02]  /*36e0*/  FMNMX.FTZ R3, R97, R3, !PT ;  /* 0x0000000361037209 */ /* 0x000fe40007810000 */
[----:B------:R-:W-:Y:S02]  /*36f0*/  ISETP.GT.AND P1, PT, R0, 0x20, PT ;  /* 0x000000200000780c */ /* 0x000fe40003f24270 */
[----:B------:R-:W-:Y:S02]  /*3700*/  ISETP.GT.AND P2, PT, R2, 0x31, PT ;  /* 0x000000310200780c */ /* 0x000fe40003f44270 */
[----:B------:R-:W-:-:S02]  /*3710*/  FSEL R164, R108, -INF , P3 ;  /* 0xff8000006ca47808 */ /* 0x000fc40001800000 */
[----:B------:R-:W-:Y:S02]  /*3720*/  FMNMX.FTZ R4, R22, R4, !PT ;  /* 0x0000000416047209 */ /* 0x000fe40007810000 */
[----:B------:R-:W-:Y:S02]  /*3730*/  FMNMX.FTZ R3, R96, R3, !PT ;  /* 0x0000000360037209 */ /* 0x000fe40007810000 */
[----:B------:R-:W-:Y:S02]  /*3740*/  ISETP.GT.AND P0, PT, R0, 0x21, PT ;  /* 0x000000210000780c */ /* 0x000fe40003f04270 */
[----:B------:R-:W-:Y:S02]  /*3750*/  FSEL R106, R106, -INF , P1 ;  /* 0xff8000006a6a7808 */ /* 0x000fe40000800000 */
[----:B------:R-:W-:Y:S02]  /*3760*/  FSEL R163, R109, -INF , P2 ;  /* 0xff8000006da37808 */ /* 0x000fe40001000000 */
[----:B------:R-:W-:-:S02]  /*3770*/  ISETP.GT.AND P3, PT, R2, 0x38, PT ;  /* 0x000000380200780c */ /* 0x000fc40003f64270 */
[----:B------:R-:W-:Y:S02]  /*3780*/  FMNMX.FTZ R4, R29, R4, !PT ;  /* 0x000000041d047209 */ /* 0x000fe40007810000 */
[----:B------:R-:W-:Y:S02]  /*3790*/  FMNMX.FTZ R3, R164, R3, !PT ;  /* 0x00000003a4037209 */ /* 0x000fe40007810000 */
[----:B------:R-:W-:Y:S02]  /*37a0*/  FSEL R107, R107, -INF , P0 ;  /* 0xff8000006b6b7808 */ /* 0x000fe40000000000 */
        /* <DEDUP_REMOVED lines=11> */
[----:B------:R-:W-:Y:S02]  /*3860*/  ISETP.GT.AND P1, PT, R0, 0x30, PT ;  /* 0x000000300000780c */ /* 0x000fe40003f24270 */
[----:B------:R-:W-:Y:S02]  /*3870*/  FSEL R103, R103, -INF , P0 ;  /* 0xff80000067677808 */ /* 0x000fe40000000000 */
[----:B------:R-:W-:Y:S02]  /*3880*/  ISETP.GT.AND P2, PT, R2, 0x41, PT ;  /* 0x000000410200780c */ /* 0x000fe40003f44270 */
[----:B------:R-:W-:-:S02]  /*3890*/  FSEL R204, R116, -INF , P3 ;  /* 0xff80000074cc7808 */ /* 0x000fc40001800000 */
[----:B------:R-:W-:Y:S02]  /*38a0*/  FMNMX.FTZ R4, R102, R4, !PT ;  /* 0x0000000466047209 */ /* 0x000fe40007810000 */
[----:B------:R-:W-:Y:S02]  /*38b0*/  FMNMX.FTZ R3, R160, R3, !PT ;  /* 0x00000003a0037209 */ /* 0x000fe40007810000 */
[----:B------:R-:W-:Y:S02]  /*38c0*/  FSEL R168, R110, -INF , P1 ;  /* 0xff8000006ea87808 */ /* 0x000fe40000800000 */
[C---:B------:R-:W-:Y:S02]  /*38d0*/  ISETP.GT.AND P1, PT, R0.reuse, 0x38, PT ;  /* 0x000000380000780c */ /* 0x040fe40003f24270 */
[----:B------:R-:W-:Y:S02]  /*38e0*/  ISETP.GT.AND P0, PT, R0, 0x31, PT ;  /* 0x000000310000780c */ /* 0x000fe40003f04270 */
[----:B------:R-:W-:-:S02]  /*38f0*/  FSEL R252, R117, -INF , P2 ;  /* 0xff80000075fc7808 */ /* 0x000fc40001000000 */
[----:B------:R-:W-:Y:S02]  /*3900*/  ISETP.GT.AND P3, PT, R2, 0x48, PT ;  /* 0x000000480200780c */ /* 0x000fe40003f64270 */
[----:B------:R-:W-:Y:S02]  /*3910*/  FMNMX.FTZ R4, R103, R4, !PT ;  /* 0x0000000467047209 */ /* 0x000fe40007810000 */
[----:B------:R-:W-:Y:S02]  /*3920*/  FMNMX.FTZ R3, R204, R3, !PT ;  /* 0x00000003cc037209 */ /* 0x000fe40007810000 */
[----:B------:R-:W-:Y:S02]  /*3930*/  FSEL R165, R114, -INF , P1 ;  /* 0xff80000072a57808 */ /* 0x000fe40000800000 */
[----:B------:R-:W-:Y:S02]  /*3940*/  ISETP.GT.AND P1, PT, R0, 0x40, PT ;  /* 0x000000400000780c */ /* 0x000fe40003f24270 */
[----:B------:R-:W-:-:S02]  /*3950*/  FSEL R167, R111, -INF , P0 ;  /* 0xff8000006fa77808 */ /* 0x000fc40000000000 */
[----:B------:R-:W-:Y:S02]  /*3960*/  ISETP.GT.AND P2, PT, R2, 0x49, PT ;  /* 0x000000490200780c */ /* 0x000fe40003f44270 */
[----:B------:R-:W-:Y:S02]  /*3970*/  FSEL R247, R120, -INF , P3 ;  /* 0xff80000078f77808 */ /* 0x000fe40001800000 */
[----:B------:R-:W-:Y:S02]  /*3980*/  FMNMX.FTZ R4, R168, R4, !PT ;  /* 0x00000004a8047209 */ /* 0x000fe40007810000 */
[----:B------:R-:W-:Y:S02]  /*3990*/  FMNMX.FTZ R3, R252, R3, !PT ;  /* 0x00000003fc037209 */ /* 0x000fe40007810000 */
[----:B------:R-:W-:Y:S02]  /*39a0*/  ISETP.GT.AND P0, PT, R0, 0x39, PT ;  /* 0x000000390000780c */ /* 0x000fe40003f04270 */
[----:B------:R-:W-:-:S02]  /*39b0*/  FSEL R69, R118, -INF , P1 ;  /* 0xff80000076457808 */ /* 0x000fc40000800000 */
[----:B------:R-:W-:Y:S02]  /*39c0*/  ISETP.GT.AND P1, PT, R0, 0x48, PT ;  /* 0x000000480000780c */ /* 0x000fe40003f24270 */
[----:B------:R-:W-:Y:S02]  /*39d0*/  FSEL R227, R121, -INF , P2 ;  /* 0xff80000079e37808 */ /* 0x000fe40001000000 */
[----:B------:R-:W-:Y:S02]  /*39e0*/  ISETP.GT.AND P3, PT, R2, 0x50, PT ;  /* 0x000000500200780c */ /* 0x000fe40003f64270 */
[----:B------:R-:W-:Y:S02]  /*39f0*/  FMNMX.FTZ R4, R167, R4, !PT ;  /* 0x00000004a7047209 */ /* 0x000fe40007810000 */
[----:B------:R-:W-:Y:S02]  /*3a00*/  FMNMX.FTZ R3, R247, R3, !PT ;  /* 0x00000003f7037209 */ /* 0x000fe40007810000 */
[----:B------:R-:W-:-:S02]  /*3a10*/  FSEL R162, R115, -INF , P0 ;  /* 0xff80000073a27808 */ /* 0x000fc40000000000 */
[----:B------:R-:W-:Y:S02]  /*3a20*/  ISETP.GT.AND P0, PT, R0, 0x41, PT ;  /* 0x000000410000780c */ /* 0x000fe40003f04270 */
[----:B------:R-:W-:Y:S02]  /*3a30*/  FSEL R250, R122, -INF , P1 ;  /* 0xff8000007afa7808 */ /* 0x000fe40000800000 */
[----:B------:R-:W-:Y:S02]  /*3a40*/  ISETP.GT.AND P2, PT, R2, 0x51, PT ;  /* 0x000000510200780c */ /* 0x000fe40003f44270 */
[----:B------:R-:W-:Y:S02]  /*3a50*/  FSEL R71, R124, -INF , P3 ;  /* 0xff8000007c477808 */ /* 0x000fe40001800000 */
[----:B------:R-:W-:Y:S02]  /*3a60*/  FMNMX.FTZ R4, R165, R4, !PT ;  /* 0x00000004a5047209 */ /* 0x000fe40007810000 */
[----:B------:R-:W-:-:S02]  /*3a70*/  FMNMX.FTZ R3, R227, R3, !PT ;  /* 0x00000003e3037209 */ /* 0x000fc40007810000 */
[----:B------:R-:W-:Y:S02]  /*3a80*/  ISETP.GT.AND P1, PT, R2, 0x58, PT ;  /* 0x000000580200780c */ /* 0x000fe40003f24270 */
[----:B------:R-:W-:Y:S02]  /*3a90*/  FSEL R251, R119, -INF , P0 ;  /* 0xff80000077fb7808 */ /* 0x000fe40000000000 */
[----:B------:R-:W-:Y:S02]  /*3aa0*/  ISETP.GT.AND P0, PT, R0, 0x49, PT ;  /* 0x000000490000780c */ /* 0x000fe40003f04270 */
[----:B------:R-:W-:Y:S02]  /*3ab0*/  FSEL R244, R125, -INF , P2 ;  /* 0xff8000007df47808 */ /* 0x000fe40001000000 */
[----:B------:R-:W-:Y:S02]  /*3ac0*/  FMNMX.FTZ R4, R162, R4, !PT ;  /* 0x00000004a2047209 */ /* 0x000fe40007810000 */
[----:B------:R-:W-:-:S02]  /*3ad0*/  FMNMX.FTZ R3, R71, R3, !PT ;  /* 0x0000000347037209 */ /* 0x000fc40007810000 */
[----:B------:R-:W-:Y:S02]  /*3ae0*/  FSEL R243, R128, -INF , P1 ;  /* 0xff80000080f37808 */ /* 0x000fe40000800000 */
[----:B------:R-:W-:Y:S02]  /*3af0*/  ISETP.GT.AND P1, PT, R0, 0x50, PT ;  /* 0x000000500000780c */ /* 0x000fe40003f24270 */
[----:B------:R-:W-:Y:S02]  /*3b00*/  FSEL R225, R123, -INF , P0 ;  /* 0xff8000007be17808 */ /* 0x000fe40000000000 */
[----:B------:R-:W-:Y:S02]  /*3b10*/  ISETP.GT.AND P0, PT, R2, 0x59, PT ;  /* 0x000000590200780c */ /* 0x000fe40003f04270 */
[----:B------:R-:W-:Y:S02]  /*3b20*/  FMNMX.FTZ R4, R69, R4, !PT ;  /* 0x0000000445047209 */ /* 0x000fe40007810000 */
[----:B------:R-:W-:-:S02]  /*3b30*/  FMNMX.FTZ R3, R244, R3, !PT ;  /* 0x00000003f4037209 */ /* 0x000fc40007810000 */
[----:B------:R-:W-:Y:S02]  /*3b40*/  FSEL R237, R126, -INF , P1 ;  /* 0xff8000007eed7808 */ /* 0x000fe40000800000 */
[C---:B------:R-:W-:Y:S02]  /*3b50*/  ISETP.GT.AND P5, PT, R2.reuse, 0x60, PT ;  /* 0x000000600200780c */ /* 0x040fe40003fa4270 */
[C---:B------:R-:W-:Y:S02]  /*3b60*/  ISETP.GT.AND P3, PT, R2.reuse, 0x61, PT ;  /* 0x000000610200780c */ /* 0x040fe40003f64270 */
[C---:B------:R-:W-:Y:S02]  /*3b70*/  ISETP.GT.AND P2, PT, R2.reuse, 0x68, PT ;  /* 0x000000680200780c */ /* 0x040fe40003f44270 */
[----:B------:R-:W-:Y:S02]  /*3b80*/  ISETP.GT.AND P1, PT, R2, 0x69, PT ;  /* 0x000000690200780c */ /* 0x000fe40003f24270 */
[----:B------:R-:W-:-:S02]  /*3b90*/  FSEL R242, R129, -INF , P0 ;  /* 0xff80000081f27808 */ /* 0x000fc40000000000 */
[----:B------:R-:W-:Y:S02]  /*3ba0*/  FMNMX.FTZ R2, R251, R4, !PT ;  /* 0x00000004fb027209 */ /* 0x000fe40007810000 */
[----:B------:R-:W-:Y:S02]  /*3bb0*/  FMNMX.FTZ R3, R243, R3, !PT ;  /* 0x00000003f3037209 */ /* 0x000fe40007810000 */
[----:B------:R-:W-:Y:S02]  /*3bc0*/  FSEL R241, R140, -INF , P5 ;  /* 0xff8000008cf17808 */ /* 0x000fe40002800000 */
[----:B------:R-:W-:Y:S02]  /*3bd0*/  FMNMX.FTZ R2, R250, R2, !PT ;  /* 0x00000002fa027209 */ /* 0x000fe40007810000 */
[----:B------:R-:W-:Y:S02]  /*3be0*/  FMNMX.FTZ R3, R242, R3, !PT ;  /* 0x00000003f2037209 */ /* 0x000fe40007810000 */
[----:B------:R-:W-:-:S02]  /*3bf0*/  ISETP.GT.AND P0, PT, R0, 0x51, PT ;  /* 0x000000510000780c */ /* 0x000fc40003f04270 */
[----:B------:R-:W-:Y:S02]  /*3c00*/  FSEL R224, R141, -INF , P3 ;  /* 0xff8000008de07808 */ /* 0x000fe40001800000 */
[----:B------:R-:W-:Y:S02]  /*3c10*/  FMNMX.FTZ R2, R225, R2, !PT ;  /* 0x00000002e1027209 */ /* 0x000fe40007810000 */
[----:B------:R-:W-:Y:S02]  /*3c20*/  FMNMX.FTZ R3, R241, R3, !PT ;  /* 0x00000003f1037209 */ /* 0x000fe40007810000 */
[----:B------:R-:W-:Y:S02]  /*3c30*/  FSEL R236, R127, -INF , P0 ;  /* 0xff8000007fec7808 */ /* 0x000fe40000000000 */
[----:B------:R-:W-:Y:S02]  /*3c40*/  ISETP.GT.AND P0, PT, R0, 0x58, PT ;  /* 0x000000580000780c */ /* 0x000fe40003f04270 */
[----:B------:R-:W-:-:S02]  /*3c50*/  FSEL R239, R132, -INF , P2 ;  /* 0xff80000084ef7808 */ /* 0x000fc40001000000 */
[----:B------:R-:W-:Y:S02]  /*3c60*/  FMNMX.FTZ R2, R237, R2, !PT ;  /* 0x00000002ed027209 */ /* 0x000fe40007810000 */
[----:B------:R-:W-:Y:S02]  /*3c70*/  FMNMX.FTZ R3, R224, R3, !PT ;  /* 0x00000003e0037209 */ /* 0x000fe40007810000 */
[----:B------:R-:W-:Y:S02]  /*3c80*/  ISETP.GT.AND P3, PT, R0, 0x59, PT ;  /* 0x000000590000780c */ /* 0x000fe40003f64270 */
[----:B------:R-:W-:Y:S02]  /*3c90*/  FSEL R238, R133, -INF , P1 ;  /* 0xff80000085ee7808 */ /* 0x000fe40000800000 */
[----:B------:R-:W-:Y:S02]  /*3ca0*/  FSEL R235, R130, -INF , P0 ;  /* 0xff80000082eb7808 */ /* 0x000fe40000000000 */
[----:B------:R-:W-:-:S02]  /*3cb0*/  FMNMX.FTZ R2, R236, R2, !PT ;  /* 0x00000002ec027209 */ /* 0x000fc40007810000 */
[----:B------:R-:W-:Y:S02]  /*3cc0*/  FMNMX.FTZ R3, R239, R3, !PT ;  /* 0x00000003ef037209 */ /* 0x000fe40007810000 */
[----:B------:R-:W-:Y:S02]  /*3cd0*/  FSEL R234, R131, -INF , P3 ;  /* 0xff80000083ea7808 */ /* 0x000fe40001800000 */
[----:B------:R-:W-:Y:S02]  /*3ce0*/  ISETP.GT.AND P1, PT, R0, 0x60, PT ;  /* 0x000000600000780c */ /* 0x000fe40003f24270 */
[----:B------:R-:W-:Y:S02]  /*3cf0*/  FMNMX.FTZ R2, R235, R2, !PT ;  /* 0x00000002eb027209 */ /* 0x000fe40007810000 */
[----:B------:R-:W-:Y:S02]  /*3d00*/  FMNMX.FTZ R3, R238, R3, !PT ;  /* 0x00000003ee037209 */ /* 0x000fe40007810000 */
[----:B------:R-:W-:-:S02]  /*3d10*/  ISETP.GT.AND P0, PT, R0, 0x61, PT ;  /* 0x000000610000780c */ /* 0x000fc40003f04270 */
[----:B------:R-:W-:Y:S01]  /*3d20*/  FSEL R231, R142, -INF , P1 ;  /* 0xff8000008ee77808 */ /* 0x000fe20000800000 */
[----:B------:R-:W1:Y:S01]  /*3d30*/  SHFL.BFLY PT, R5, R3, 0x2, 0x1f ;  /* 0x0c401f0003057f89 */ /* 0x000e6200000e0000 */
[----:B------:R-:W-:Y:S02]  /*3d40*/  FMNMX.FTZ R2, R234, R2, !PT ;  /* 0x00000002ea027209 */ /* 0x000fe40007810000 */
[----:B------:R-:W-:Y:S02]  /*3d50*/  FSEL R228, R143, -INF , P0 ;  /* 0xff8000008fe47808 */ /* 0x000fe40000000000 */
[C---:B------:R-:W-:Y:S02]  /*3d60*/  ISETP.GT.AND P1, PT, R0.reuse, 0x68, PT ;  /* 0x000000680000780c */ /* 0x040fe40003f24270 */
[----:B------:R-:W-:Y:S02]  /*3d70*/  FMNMX.FTZ R2, R231, R2, !PT ;  /* 0x00000002e7027209 */ /* 0x000fe40007810000 */
[----:B------:R-:W-:-:S02]  /*3d80*/  ISETP.GT.AND P0, PT, R0, 0x69, PT ;  /* 0x000000690000780c */ /* 0x000fc40003f04270 */
[----:B------:R-:W-:Y:S02]  /*3d90*/  FSEL R245, R134, -INF , P1 ;  /* 0xff80000086f57808 */ /* 0x000fe40000800000 */
[----:B------:R-:W-:Y:S02]  /*3da0*/  FMNMX.FTZ R2, R228, R2, !PT ;  /* 0x00000002e4027209 */ /* 0x000fe40007810000 */
[----:B------:R-:W-:Y:S02]  /*3db0*/  FSEL R249, R135, -INF , P0 ;  /* 0xff80000087f97808 */ /* 0x000fe40000000000 */
[----:B------:R-:W-:-:S04]  /*3dc0*/  FMNMX.FTZ R2, R245, R2, !PT ;  /* 0x00000002f5027209 */ /* 0x000fc80007810000 */
[----:B------:R-:W-:Y:S02]  /*3dd0*/  FMNMX.FTZ R2, R249, R2, !PT ;  /* 0x00000002f9027209 */ /* 0x000fe40007810000 */
[----:B-1----:R-:W-:-:S03]  /*3de0*/  FMNMX.FTZ R0, R3, R5, !PT ;  /* 0x0000000503007209 */ /* 0x002fc60007810000 */
[----:B------:R-:W1:Y:S04]  /*3df0*/  SHFL.BFLY PT, R4, R2, 0x2, 0x1f ;  /* 0x0c401f0002047f89 */ /* 0x000e6800000e0000 */
[----:B------:R-:W2:Y:S01]  /*3e00*/  SHFL.BFLY PT, R3, R0, 0x1, 0x1f ;  /* 0x0c201f0000037f89 */ /* 0x000ea200000e0000 */
[----:B-1----:R-:W-:Y:S02]  /*3e10*/  FMNMX.FTZ R2, R2, R4, !PT ;  /* 0x0000000402027209 */ /* 0x002fe40007810000 */
[----:B--2---:R-:W-:-:S03]  /*3e20*/  FMNMX.FTZ R135, R0, R3, !PT ;  /* 0x0000000300877209 */ /* 0x004fc60007810000 */
[----:B------:R-:W1:Y:S01]  /*3e30*/  SHFL.BFLY PT, R5, R2, 0x1, 0x1f ;  /* 0x0c201f0002057f89 */ /* 0x000e6200000e0000 */
[C---:B------:R-:W-:Y:S01]  /*3e40*/  FSETP.NEU.FTZ.AND P0, PT, R135.reuse, -INF , PT ;  /* 0xff8000008700780b */ /* 0x040fe20003f1d000 */
[----:B------:R-:W-:-:S05]  /*3e50*/  FMUL.FTZ R0, R135, c[0x0][0x2d0] ;  /* 0x0000b40087007a20 */ /* 0x000fca0000410000 */
[----:B------:R-:W-:-:S05]  /*3e60*/  FSEL R4, R0, RZ, P0 ;  /* 0x000000ff00047208 */ /* 0x000fca0000000000 */
[----:B------:R-:W-:-:S04]  /*3e70*/  FFMA.FTZ R0, R8, c[0x0][0x2d0], -R4 ;  /* 0x0000b40008007a23 */ /* 0x000fc80000010804 */
[----:B------:R2:W-:Y:S01]  /*3e80*/  MUFU.EX2 R31, R0 ;  /* 0x00000000001f7308 */ /* 0x0005e20000000800 */
[----:B-1----:R-:W-:Y:S02]  /*3e90*/  FMNMX.FTZ R70, R2, R5, !PT ;  /* 0x0000000502467209 */ /* 0x002fe40007810000 */
[----:B------:R-:W1:Y:S02]  /*3ea0*/  SHFL.IDX PT, R2, R6, RZ, 0x1c1f ;  /* 0x001c1fff06027589 */ /* 0x000e6400000e0000 */
[C---:B------:R-:W-:Y:S01]  /*3eb0*/  FSETP.NEU.FTZ.AND P0, PT, R70.reuse, -INF , PT ;  /* 0xff8000004600780b */ /* 0x040fe20003f1d000 */
[----:B------:R-:W-:Y:S02]  /*3ec0*/  FMUL.FTZ R3, R70, c[0x0][0x2d0] ;  /* 0x0000b40046037a20 */ /* 0x000fe40000410000 */
[----:B--2---:R-:W-:-:S03]  /*3ed0*/  FFMA.FTZ R0, R9, c[0x0][0x2d0], -R4 ;  /* 0x0000b40009007a23 */ /* 0x004fc60000010804 */
[----:B------:R-:W-:Y:S01]  /*3ee0*/  FSEL R3, R3, RZ, P0 ;  /* 0x000000ff03037208 */ /* 0x000fe20000000000 */
[----:B------:R2:W3:Y:S01]  /*3ef0*/  MUFU.EX2 R166, R0 ;  /* 0x0000000000a67308 */ /* 0x0004e20000000800 */
[----:B-1----:R-:W-:Y:S02]  /*3f00*/  IMAD.IADD R2, R7, 0x1, R2 ;  /* 0x0000000107027824 */ /* 0x002fe400078e0202 */
[----:B--2---:R-:W-:Y:S01]  /*3f10*/  FFMA.FTZ R0, R10, c[0x0][0x2d0], -R4 ;  /* 0x0000b4000a007a23 */ /* 0x004fe20000010804 */
[----:B---3--:R-:W-:Y:S02]  /*3f20*/  F2FP.PACK_AB R8, R166, R31 ;  /* 0x0000001fa608723e */ /* 0x008fe400000000ff */
[----:B------:R-:W-:Y:S02]  /*3f30*/  IMNMX R2, R28, R2, PT ;  /* 0x000000021c027217 */ /* 0x000fe40003800200 */
[----:B------:R1:W-:Y:S02]  /*3f40*/  MUFU.EX2 R240, R0 ;  /* 0x0000000000f07308 */ /* 0x0003e40000000800 */
[----:B------:R-:W-:-:S02]  /*3f50*/  ISETP.GT.AND P3, PT, R2, RZ, PT ;  /* 0x000000ff0200720c */ /* 0x000fc40003f64270 */
[C---:B------:R-:W-:Y:S02]  /*3f60*/  ISETP.GT.AND P2, PT, R2.reuse, 0x1, PT ;  /* 0x000000010200780c */ /* 0x040fe40003f44270 */
[----:B------:R-:W-:-:S04]  /*3f70*/  ISETP.GT.AND P5, PT, R2, 0x60, PT ;  /* 0x000000600200780c */ /* 0x000fc80003fa4270 */
[----:B------:R-:W-:Y:S01]  /*3f80*/  FSEL R132, R220, -INF , P5 ;  /* 0xff800000dc847808 */ /* 0x000fe20002800000 */
        /* <DEDUP_REMOVED lines=20> */
[----:B------:R-:W-:Y:S01]  /*40d0*/  HMMA.16816.F32 R32, R8, R80, RZ ;  /* 0x000000500820723c */ /* 0x000fe200000018ff */
[----:B-1----:R-:W-:-:S07]  /*40e0*/  FFMA.FTZ R0, R18, c[0x0][0x2d0], -R4 ;  /* 0x0000b40012007a23 */ /* 0x002fce0000010804 */
[C---:B------:R-:W-:Y:S01]  /*40f0*/  HMMA.16816.F32 R24, R8.reuse, R50, RZ ;  /* 0x000000320818723c */ /* 0x040fe200000018ff */
[----:B------:R1:W-:Y:S07]  /*4100*/  MUFU.EX2 R100, R0 ;  /* 0x0000000000647308 */ /* 0x0003ee0000000800 */
[----:B------:R-:W-:Y:S01]  /*4110*/  HMMA.16816.F32 R12, R8, R82, RZ ;  /* 0x00000052080c723c */ /* 0x000fe200000018ff */
[----:B-1----:R-:W-:-:S07]  /*4120*/  FFMA.FTZ R0, R19, c[0x0][0x2d0], -R4 ;  /* 0x0000b40013007a23 */ /* 0x002fce0000010804 */
[----:B------:R-:W-:Y:S01]  /*4130*/  HMMA.16816.F32 R16, R8, R62, RZ ;  /* 0x0000003e0810723c */ /* 0x000fe200000018ff */
[----:B------:R1:W-:Y:S02]  /*4140*/  MUFU.EX2 R88, R0 ;  /* 0x0000000000587308 */ /* 0x0003e40000000800 */
[----:B-1----:R-:W-:-:S06]  /*4150*/  FFMA.FTZ R0, R20, c[0x0][0x2d0], -R3 ;  /* 0x0000b40014007a23 */ /* 0x002fcc0000010803 */
[----:B------:R1:W-:Y:S02]  /*4160*/  MUFU.EX2 R248, R0 ;  /* 0x0000000000f87308 */ /* 0x0003e40000000800 */
[----:B-1----:R-:W-:-:S06]  /*4170*/  FFMA.FTZ R0, R21, c[0x0][0x2d0], -R3 ;  /* 0x0000b40015007a23 */ /* 0x002fcc0000010803 */
[----:B------:R1:W3:Y:S02]  /*4180*/  MUFU.EX2 R171, R0 ;  /* 0x0000000000ab7308 */ /* 0x0002e40000000800 */
[----:B-1----:R-:W-:Y:S02]  /*4190*/  FFMA.FTZ R0, R22, c[0x0][0x2d0], -R3 ;  /* 0x0000b40016007a23 */ /* 0x002fe40000010803 */
[----:B------:R-:W-:Y:S04]  /*41a0*/  HMMA.16816.F32 R20, R8, R54, RZ ;  /* 0x000000360814723c */ /* 0x000fe800000018ff */
[----:B------:R1:W-:Y:S03]  /*41b0*/  MUFU.EX2 R101, R0 ;  /* 0x0000000000657308 */ /* 0x0003e60000000800 */
[----:B--2---:R-:W-:-:S02]  /*41c0*/  F2FP.PACK_AB R8, R170, R226 ;  /* 0x000000e2aa08723e */ /* 0x004fc400000000ff */
[----:B---3--:R-:W-:Y:S02]  /*41d0*/  F2FP.PACK_AB R9, R171, R248 ;  /* 0x000000f8ab09723e */ /* 0x008fe400000000ff */
[----:B------:R-:W-:Y:S01]  /*41e0*/  F2FP.PACK_AB R10, R88, R100 ;  /* 0x00000064580a723e */ /* 0x000fe200000000ff */
[----:B-1----:R-:W-:-:S04]  /*41f0*/  FFMA.FTZ R0, R29, c[0x0][0x2d0], -R3 ;  /* 0x0000b4001d007a23 */ /* 0x002fc80000010803 */
[----:B------:R1:W2:Y:S02]  /*4200*/  MUFU.EX2 R89, R0 ;  /* 0x0000000000597308 */ /* 0x0002a40000000800 */
[----:B-1----:R-:W1:Y:S01]  /*4210*/  SHFL.IDX PT, R0, R6, 0x1, 0x1c1f ;  /* 0x003c1f0006007f89 */ /* 0x002e6200000e0000 */
[----:B--2---:R-:W-:-:S07]  /*4220*/  F2FP.PACK_AB R11, R89, R101 ;  /* 0x00000065590b723e */ /* 0x004fce00000000ff */
[C---:B------:R-:W-:Y:S08]  /*4230*/  HMMA.16816.F32 R120, R8.reuse, R56, R44 ;  /* 0x000000380878723c */ /* 0x040ff0000000182c */
[----:B------:R-:W-:Y:S01]  /*4240*/  HMMA.16816.F32 R128, R8, R72, R40 ;  /* 0x000000480880723c */ /* 0x000fe20000001828 */
[----:B-1----:R-:W-:-:S07]  /*4250*/  IMAD.IADD R0, R7, 0x1, R0 ;  /* 0x0000000107007824 */ /* 0x002fce00078e0200 */
[----:B------:R-:W-:Y:S01]  /*4260*/  HMMA.16816.F32 R184, R8, R76, R36 ;  /* 0x0000004c08b8723c */ /* 0x000fe20000001824 */
[----:B------:R-:W-:Y:S02]  /*4270*/  FSEL R7, R152, -INF , P3 ;  /* 0xff80000098077808 */ /* 0x000fe40001800000 */
[----:B------:R-:W-:Y:S02]  /*4280*/  ISETP.GT.AND P3, PT, R2, 0x8, PT ;  /* 0x000000080200780c */ /* 0x000fe40003f64270 */
[----:B------:R-:W-:-:S03]  /*4290*/  IMNMX R0, R28, R0, PT ;  /* 0x000000001c007217 */ /* 0x000fc60003800200 */
[----:B------:R-:W-:Y:S01]  /*42a0*/  HMMA.16816.F32 R180, R8, R84, R32 ;  /* 0x0000005408b4723c */ /* 0x000fe20000001820 */
[C---:B------:R-:W-:Y:S02]  /*42b0*/  ISETP.GT.AND P1, PT, R0.reuse, RZ, PT ;  /* 0x000000ff0000720c */ /* 0x040fe40003f24270 */
[----:B------:R-:W-:-:S05]  /*42c0*/  ISETP.GT.AND P0, PT, R0, 0x1, PT ;  /* 0x000000010000780c */ /* 0x000fca0003f04270 */
[C---:B------:R-:W-:Y:S08]  /*42d0*/  HMMA.16816.F32 R116, R8.reuse, R58, R24 ;  /* 0x0000003a0874723c */ /* 0x040ff00000001818 */
[C---:B------:R-:W-:Y:S08]  /*42e0*/  HMMA.16816.F32 R176, R8.reuse, R74, R20 ;  /* 0x0000004a08b0723c */ /* 0x040ff00000001814 */
[C---:B------:R-:W-:Y:S07]  /*42f0*/  HMMA.16816.F32 R172, R8.reuse, R78, R16 ;  /* 0x0000004e08ac723c */ /* 0x040fee0000001810 */
[----:B------:R-:W-:Y:S01]  /*4300*/  FSEL R16, R155, -INF , P0 ;  /* 0xff8000009b107808 */ /* 0x000fe20000000000 */
[----:B------:R-:W-:Y:S01]  /*4310*/  HMMA.16816.F32 R124, R8, R86, R12 ;  /* 0x00000056087c723c */ /* 0x000fe2000000180c */
[----:B------:R-:W-:-:S04]  /*4320*/  ISETP.GT.AND P0, PT, R0, 0x9, PT ;  /* 0x000000090000780c */ /* 0x000fc80003f04270 */
[----:B------:R-:W-:Y:S02]  /*4330*/  FSEL R18, R151, -INF , P0 ;  /* 0xff80000097127808 */ /* 0x000fe40000000000 */
[----:B------:R-:W-:Y:S02]  /*4340*/  FSEL R8, R153, -INF , P2 ;  /* 0xff80000099087808 */ /* 0x000fe40001000000 */
[----:B------:R-:W-:Y:S02]  /*4350*/  ISETP.GT.AND P2, PT, R2, 0x9, PT ;  /* 0x000000090200780c */ /* 0x000fe40003f44270 */
[----:B------:R-:W-:Y:S02]  /*4360*/  FSEL R9, R148, -INF , P3 ;  /* 0xff80000094097808 */ /* 0x000fe40001800000 */
[----:B------:R-:W-:Y:S02]  /*4370*/  FMNMX.FTZ R5, R7, R8, !PT ;  /* 0x0000000807057209 */ /* 0x000fe40007810000 */
[----:B------:R-:W-:-:S02]  /*4380*/  FSEL R10, R149, -INF , P2 ;  /* 0xff800000950a7808 */ /* 0x000fc40001000000 */
[----:B------:R-:W-:Y:S02]  /*4390*/  ISETP.GT.AND P3, PT, R2, 0x10, PT ;  /* 0x000000100200780c */ /* 0x000fe40003f64270 */
[----:B------:R-:W-:Y:S02]  /*43a0*/  FMNMX.FTZ R5, R9, R5, !PT ;  /* 0x0000000509057209 */ /* 0x000fe40007810000 */
[----:B------:R-:W-:Y:S02]  /*43b0*/  FSEL R15, R154, -INF , P1 ;  /* 0xff8000009a0f7808 */ /* 0x000fe40000800000 */
[----:B------:R-:W-:Y:S02]  /*43c0*/  ISETP.GT.AND P1, PT, R0, 0x8, PT ;  /* 0x000000080000780c */ /* 0x000fe40003f24270 */
[----:B------:R-:W-:Y:S02]  /*43d0*/  ISETP.GT.AND P2, PT, R2, 0x11, PT ;  /* 0x000000110200780c */ /* 0x000fe40003f44270 */
[----:B------:R-:W-:-:S02]  /*43e0*/  FSEL R11, R144, -INF , P3 ;  /* 0xff800000900b7808 */ /* 0x000fc40001800000 */
[----:B------:R-:W-:Y:S02]  /*43f0*/  FMNMX.FTZ R5, R10, R5, !PT ;  /* 0x000000050a057209 */ /* 0x000fe40007810000 */
[----:B------:R-:W-:Y:S02]  /*4400*/  FSEL R17, R150, -INF , P1 ;  /* 0xff80000096117808 */ /* 0x000fe40000800000 */
[----:B------:R-:W-:Y:S02]  /*4410*/  FSEL R12, R145, -INF , P2 ;  /* 0xff800000910c7808 */ /* 0x000fe40001000000 */
[----:B------:R-:W-:Y:S02]  /*4420*/  ISETP.GT.AND P3, PT, R2, 0x18, PT ;  /* 0x000000180200780c */ /* 0x000fe40003f64270 */
[----:B------:R-:W-:Y:S02]  /*4430*/  FMNMX.FTZ R5, R11, R5, !PT ;  /* 0x000000050b057209 */ /* 0x000fe40007810000 */
[----:B------:R-:W-:-:S02]  /*4440*/  ISETP.GT.AND P1, PT, R0, 0x10, PT ;  /* 0x000000100000780c */ /* 0x000fc40003f24270 */
[----:B------:R-:W-:Y:S02]  /*4450*/  ISETP.GT.AND P2, PT, R2, 0x19, PT ;  /* 0x000000190200780c */ /* 0x000fe40003f44270 */
[----:B------:R-:W-:Y:S02]  /*4460*/  FSEL R13, R136, -INF , P3 ;  /* 0xff800000880d7808 */ /* 0x000fe40001800000 */
[----:B------:R-:W-:Y:S02]  /*4470*/  FMNMX.FTZ R5, R12, R5, !PT ;  /* 0x000000050c057209 */ /* 0x000fe40007810000 */
[----:B------:R-:W-:Y:S02]  /*4480*/  FSEL R19, R146, -INF , P1 ;  /* 0xff80000092137808 */ /* 0x000fe40000800000 */
[C---:B------:R-:W-:Y:S02]  /*4490*/  ISETP.GT.AND P0, PT, R0.reuse, 0x11, PT ;  /* 0x000000110000780c */ /* 0x040fe40003f04270 */
[----:B------:R-:W-:-:S02]  /*44a0*/  ISETP.GT.AND P1, PT, R0, 0x18, PT ;  /* 0x000000180000780c */ /* 0x000fc40003f24270 */
[----:B------:R-:W-:Y:S02]  /*44b0*/  FSEL R14, R137, -INF , P2 ;  /* 0xff800000890e7808 */ /* 0x000fe40001000000 */
[----:B------:R-:W-:Y:S02]  /*44c0*/  ISETP.GT.AND P3, PT, R2, 0x20, PT ;  /* 0x000000200200780c */ /* 0x000fe40003f64270 */
[----:B------:R-:W-:Y:S02]  /*44d0*/  FMNMX.FTZ R5, R13, R5, !PT ;  /* 0x000000050d057209 */ /* 0x000fe40007810000 */
[----:B------:R-:W-:Y:S02]  /*44e0*/  FSEL R20, R147, -INF , P0 ;  /* 0xff80000093147808 */ /* 0x000fe40000000000 */
[----:B------:R-:W-:Y:S02]  /*44f0*/  FSEL R21, R138, -INF , P1 ;  /* 0xff8000008a157808 */ /* 0x000fe40000800000 */
[----:B------:R-:W-:-:S02]  /*4500*/  ISETP.GT.AND P0, PT, R0, 0x19, PT ;  /* 0x000000190000780c */ /* 0x000fc40003f04270 */
[C---:B------:R-:W-:Y:S02]  /*4510*/  ISETP.GT.AND P2, PT, R2.reuse, 0x21, PT ;  /* 0x000000210200780c */ /* 0x040fe40003f44270 */
[----:B------:R-:W-:Y:S02]  /*4520*/  ISETP.GT.AND P1, PT, R2, 0x29, PT ;  /* 0x000000290200780c */ /* 0x000fe40003f24270 */
[----:B------:R-:W-:Y:S01]  /*4530*/  FSEL R40, R200, -INF , P3 ;  /* 0xff800000c8287808 */ /* 0x000fe20001800000 */
[----:B------:R-:W-:Y:S01]  /*4540*/  IMAD.MOV.U32 R200, RZ, RZ, R89 ;  /* 0x000000ffffc87224 */ /* 0x000fe200078e0059 */
[----:B------:R-:W-:Y:S02]  /*4550*/  FMNMX.FTZ R5, R14, R5, !PT ;  /* 0x000000050e057209 */ /* 0x000fe40007810000 */
[----:B------:R-:W-:Y:S02]  /*4560*/  FSEL R22, R139, -INF , P0 ;  /* 0xff8000008b167808 */ /* 0x000fe40000000000 */
[----:B------:R-:W-:-:S02]  /*4570*/  FSEL R41, R201, -INF , P2 ;  /* 0xff800000c9297808 */ /* 0x000fc40001000000 */
[----:B------:R-:W-:Y:S01]  /*4580*/  FSEL R42, R197, -INF , P1 ;  /* 0xff800000c52a7808 */ /* 0x000fe20000800000 */
[----:B------:R-:W-:Y:S01]  /*4590*/  IMAD.MOV.U32 R197, RZ, RZ, R88 ;  /* 0x000000ffffc57224 */ /* 0x000fe200078e0058 */
[C---:B------:R-:W-:Y:S02]  /*45a0*/  ISETP.GT.AND P0, PT, R2.reuse, 0x28, PT ;  /* 0x000000280200780c */ /* 0x040fe40003f04270 */
[C---:B------:R-:W-:Y:S02]  /*45b0*/  ISETP.GT.AND P3, PT, R2.reuse, 0x30, PT ;  /* 0x000000300200780c */ /* 0x040fe40003f64270 */
[C---:B------:R-:W-:Y:S02]  /*45c0*/  ISETP.GT.AND P2, PT, R2.reuse, 0x31, PT ;  /* 0x000000310200780c */ /* 0x040fe40003f44270 */
[----:B------:R-:W-:Y:S02]  /*45d0*/  ISETP.GT.AND P1, PT, R2, 0x39, PT ;  /* 0x000000390200780c */ /* 0x000fe40003f24270 */
[----:B------:R-:W-:-:S02]  /*45e0*/  FMNMX.FTZ R5, R40, R5, !PT ;  /* 0x0000000528057209 */ /* 0x000fc40007810000 */
[----:B------:R-:W-:Y:S02]  /*45f0*/  FSEL R43, R196, -INF , P0 ;  /* 0xff800000c42b7808 */ /* 0x000fe40000000000 */
[----:B------:R-:W-:Y:S01]  /*4600*/  FSEL R109, R192, -INF , P3 ;  /* 0xff800000c06d7808 */ /* 0x000fe20001800000 */
[----:B------:R-:W-:Y:S01]  /*4610*/  IMAD.MOV.U32 R192, RZ, RZ, R71 ;  /* 0x000000ffffc07224 */ /* 0x000fe200078e0047 */
[----:B------:R-:W-:Y:S01]  /*4620*/  FSEL R112, R193, -INF , P2 ;  /* 0xff800000c1707808 */ /* 0x000fe20001000000 */
[----:B------:R-:W-:Y:S01]  /*4630*/  IMAD.MOV.U32 R193, RZ, RZ, R69 ;  /* 0x000000ffffc17224 */ /* 0x000fe200078e0045 */
[----:B------:R-:W-:Y:S01]  /*4640*/  FSEL R110, R189, -INF , P1 ;  /* 0xff800000bd6e7808 */ /* 0x000fe20000800000 */
[----:B------:R-:W-:Y:S01]  /*4650*/  IMAD.MOV.U32 R189, RZ, RZ, R224 ;  /* 0x000000ffffbd7224 */ /* 0x000fe200078e00e0 */
[----:B------:R-:W-:Y:S02]  /*4660*/  FMNMX.FTZ R5, R41, R5, !PT ;  /* 0x0000000529057209 */ /* 0x000fe40007810000 */
[----:B------:R-:W-:-:S02]  /*4670*/  ISETP.GT.AND P0, PT, R2, 0x38, PT ;  /* 0x000000380200780c */ /* 0x000fc40003f04270 */
[C---:B------:R-:W-:Y:S02]  /*4680*/  ISETP.GT.AND P3, PT, R2.reuse, 0x40, PT ;  /* 0x000000400200780c */ /* 0x040fe40003f64270 */
[C---:B------:R-:W-:Y:S02]  /*4690*/  ISETP.GT.AND P2, PT, R2.reuse, 0x41, PT ;  /* 0x000000410200780c */ /* 0x040fe40003f44270 */
[----:B------:R-:W-:Y:S02]  /*46a0*/  ISETP.GT.AND P1, PT, R2, 0x49, PT ;  /* 0x000000490200780c */ /* 0x000fe40003f24270 */
[----:B------:R-:W-:Y:S02]  /*46b0*/  FMNMX.FTZ R5, R43, R5, !PT ;  /* 0x000000052b057209 */ /* 0x000fe40007810000 */
[----:B------:R-:W-:Y:S01]  /*46c0*/  FSEL R111, R188, -INF , P0 ;  /* 0xff800000bc6f7808 */ /* 0x000fe20000000000 */
[----:B------:R-:W-:Y:S01]  /*46d0*/  IMAD.MOV.U32 R188, RZ, RZ, R207 ;  /* 0x000000ffffbc7224 */ /* 0x000fe200078e00cf */
[----:B------:R-:W-:Y:S01]  /*46e0*/  FSEL R138, R212, -INF , P3 ;  /* 0xff800000d48a7808 */ /* 0x000fe20001800000 */
[----:B------:R-:W-:Y:S01]  /*46f0*/  IMAD.MOV.U32 R212, RZ, RZ, R68 ;  /* 0x000000ffffd47224 */ /* 0x000fe200078e0044 */
[----:B------:R-:W-:Y:S01]  /*4700*/  FSEL R134, R213, -INF , P2 ;  /* 0xff800000d5867808 */ /* 0x000fe20001000000 */
[----:B------:R-:W-:Y:S01]  /*4710*/  IMAD.MOV.U32 R213, RZ, RZ, R251 ;  /* 0x000000ffffd57224 */ /* 0x000fe200078e00fb */
[----:B------:R-:W-:Y:S01]  /*4720*/  FSEL R141, R209, -INF , P1 ;  /* 0xff800000d18d7808 */ /* 0x000fe20000800000 */
[----:B------:R-:W-:Y:S01]  /*4730*/  IMAD.MOV.U32 R209, RZ, RZ, R248 ;  /* 0x000000ffffd17224 */ /* 0x000fe200078e00f8 */
[----:B------:R-:W-:-:S02]  /*4740*/  ISETP.GT.AND P0, PT, R2, 0x48, PT ;  /* 0x000000480200780c */ /* 0x000fc40003f04270 */
[C---:B------:R-:W-:Y:S02]  /*4750*/  ISETP.GT.AND P3, PT, R2.reuse, 0x50, PT ;  /* 0x000000500200780c */ /* 0x040fe40003f64270 */
[C---:B------:R-:W-:Y:S02]  /*4760*/  ISETP.GT.AND P2, PT, R2.reuse, 0x51, PT ;  /* 0x000000510200780c */ /* 0x040fe40003f44270 */
[----:B------:R-:W-:Y:S02]  /*4770*/  ISETP.GT.AND P1, PT, R2, 0x59, PT ;  /* 0x000000590200780c */ /* 0x000fe40003f24270 */
[----:B------:R-:W-:Y:S02]  /*4780*/  FMNMX.FTZ R5, R42, R5, !PT ;  /* 0x000000052a057209 */ /* 0x000fe40007810000 */
[----:B------:R-:W-:Y:S02]  /*4790*/  FMNMX.FTZ R6, R15, R16, !PT ;  /* 0x000000100f067209 */ /* 0x000fe40007810000 */
[----:B------:R-:W-:Y:S01]  /*47a0*/  FSEL R133, R208, -INF , P0 ;  /* 0xff800000d0857808 */ /* 0x000fe20000000000 */
[----:B------:R-:W-:Y:S01]  /*47b0*/  IMAD.MOV.U32 R208, RZ, RZ, R249 ;  /* 0x000000ffffd07224 */ /* 0x000fe200078e00f9 */
[----:B------:R-:W-:-:S02]  /*47c0*/  FSEL R140, R156, -INF , P3 ;  /* 0xff8000009c8c7808 */ /* 0x000fc40001800000 */
[----:B------:R-:W-:Y:S02]  /*47d0*/  FSEL R139, R157, -INF , P2 ;  /* 0xff8000009d8b7808 */ /* 0x000fe40001000000 */
[----:B------:R-:W-:Y:S02]  /*47e0*/  FSEL R142, R65, -INF , P1 ;  /* 0xff800000418e7808 */ /* 0x000fe40000800000 */
[C---:B------:R-:W-:Y:S02]  /*47f0*/  ISETP.GT.AND P0, PT, R2.reuse, 0x58, PT ;  /* 0x000000580200780c */ /* 0x040fe40003f04270 */
[C---:B------:R-:W-:Y:S02]  /*4800*/  ISETP.GT.AND P3, PT, R2.reuse, 0x61, PT ;  /* 0x000000610200780c */ /* 0x040fe40003f64270 */
[C---:B------:R-:W-:Y:S02]  /*4810*/  ISETP.GT.AND P2, PT, R2.reuse, 0x68, PT ;  /* 0x000000680200780c */ /* 0x040fe40003f44270 */
[----:B------:R-:W-:-:S02]  /*4820*/  ISETP.GT.AND P1, PT, R2, 0x69, PT ;  /* 0x000000690200780c */ /* 0x000fc40003f24270 */
[----:B------:R-:W-:Y:S02]  /*4830*/  FMNMX.FTZ R2, R109, R5, !PT ;  /* 0x000000056d027209 */ /* 0x000fe40007810000 */
[----:B------:R-:W-:Y:S02]  /*4840*/  FMNMX.FTZ R5, R17, R6, !PT ;  /* 0x0000000611057209 */ /* 0x000fe40007810000 */
[----:B------:R-:W-:Y:S02]  /*4850*/  FMNMX.FTZ R2, R112, R2, !PT ;  /* 0x0000000270027209 */ /* 0x000fe40007810000 */
[----:B------:R-:W-:Y:S02]  /*4860*/  FMNMX.FTZ R5, R18, R5, !PT ;  /* 0x0000000512057209 */ /* 0x000fe40007810000 */
[----:B------:R-:W-:Y:S02]  /*4870*/  FSEL R143, R64, -INF , P0 ;  /* 0xff800000408f7808 */ /* 0x000fe40000000000 */
[----:B------:R-:W-:-:S02]  /*4880*/  ISETP.GT.AND P0, PT, R0, 0x20, PT ;  /* 0x000000200000780c */ /* 0x000fc40003f04270 */
[----:B------:R-:W-:Y:S02]  /*4890*/  FMNMX.FTZ R2, R111, R2, !PT ;  /* 0x000000026f027209 */ /* 0x000fe40007810000 */
[----:B------:R-:W-:Y:S02]  /*48a0*/  FMNMX.FTZ R5, R19, R5, !PT ;  /* 0x0000000513057209 */ /* 0x000fe40007810000 */
[----:B------:R-:W-:Y:S01]  /*48b0*/  FSEL R39, R202, -INF , P0 ;  /* 0xff800000ca277808 */ /* 0x000fe20000000000 */
[----:B------:R-:W-:Y:S01]  /*48c0*/  IMAD.MOV.U32 R202, RZ, RZ, R226 ;  /* 0x000000ffffca7224 */ /* 0x000fe200078e00e2 */
[----:B------:R-:W-:Y:S02]  /*48d0*/  FMNMX.FTZ R2, R110, R2, !PT ;  /* 0x000000026e027209 */ /* 0x000fe40007810000 */
[----:B------:R-:W-:Y:S02]  /*48e0*/  FMNMX.FTZ R5, R20, R5, !PT ;  /* 0x0000000514057209 */ /* 0x000fe40007810000 */
[----:B------:R-:W-:-:S02]  /*48f0*/  ISETP.GT.AND P0, PT, R0, 0x21, PT ;  /* 0x000000210000780c */ /* 0x000fc40003f04270 */
[----:B------:R-:W-:Y:S02]  /*4900*/  FMNMX.FTZ R2, R138, R2, !PT ;  /* 0x000000028a027209 */ /* 0x000fe40007810000 */
[----:B------:R-:W-:Y:S02]  /*4910*/  FMNMX.FTZ R5, R21, R5, !PT ;  /* 0x0000000515057209 */ /* 0x000fe40007810000 */
[----:B------:R-:W-:Y:S01]  /*4920*/  FSEL R38, R203, -INF , P0 ;  /* 0xff800000cb267808 */ /* 0x000fe20000000000 */
[----:B------:R-:W-:Y:S01]  /*4930*/  IMAD.MOV.U32 R203, RZ, RZ, R225 ;  /* 0x000000ffffcb7224 */ /* 0x000fe200078e00e1 */
[----:B------:R-:W-:Y:S02]  /*4940*/  ISETP.GT.AND P0, PT, R0, 0x28, PT ;  /* 0x000000280000780c */ /* 0x000fe40003f04270 */
[----:B------:R-:W-:Y:S02]  /*4950*/  FMNMX.FTZ R2, R134, R2, !PT ;  /* 0x0000000286027209 */ /* 0x000fe40007810000 */
[----:B------:R-:W-:-:S02]  /*4960*/  FMNMX.FTZ R5, R22, R5, !PT ;  /* 0x0000000516057209 */ /* 0x000fc40007810000 */
[----:B------:R-:W-:Y:S02]  /*4970*/  FSEL R37, R198, -INF , P0 ;  /* 0xff800000c6257808 */ /* 0x000fe40000000000 */
[C---:B------:R-:W-:Y:S02]  /*4980*/  ISETP.GT.AND P0, PT, R0.reuse, 0x29, PT ;  /* 0x000000290000780c */ /* 0x040fe40003f04270 */
[----:B------:R-:W-:Y:S02]  /*4990*/  FMNMX.FTZ R2, R133, R2, !PT ;  /* 0x0000000285027209 */ /* 0x000fe40007810000 */
[----:B------:R-:W-:Y:S02]  /*49a0*/  FMNMX.FTZ R5, R39, R5, !PT ;  /* 0x0000000527057209 */ /* 0x000fe40007810000 */
[----:B------:R-:W-:Y:S02]  /*49b0*/  FSEL R36, R199, -INF , P0 ;  /* 0xff800000c7247808 */ /* 0x000fe40000000000 */
[----:B------:R-:W-:-:S02]  /*49c0*/  ISETP.GT.AND P0, PT, R0, 0x30, PT ;  /* 0x000000300000780c */ /* 0x000fc40003f04270 */
[----:B------:R-:W-:Y:S02]  /*49d0*/  FMNMX.FTZ R2, R141, R2, !PT ;  /* 0x000000028d027209 */ /* 0x000fe40007810000 */
[----:B------:R-:W-:Y:S02]  /*49e0*/  FMNMX.FTZ R5, R38, R5, !PT ;  /* 0x0000000526057209 */ /* 0x000fe40007810000 */
[----:B------:R-:W-:Y:S02]  /*49f0*/  FSEL R108, R194, -INF , P0 ;  /* 0xff800000c26c7808 */ /* 0x000fe40000000000 */
[----:B------:R-:W-:Y:S02]  /*4a00*/  FMNMX.FTZ R2, R140, R2, !PT ;  /* 0x000000028c027209 */ /* 0x000fe40007810000 */
[----:B------:R-:W-:Y:S02]  /*4a10*/  FMNMX.FTZ R5, R37, R5, !PT ;  /* 0x0000000525057209 */ /* 0x000fe40007810000 */
[----:B------:R-:W-:-:S02]  /*4a20*/  ISETP.GT.AND P0, PT, R0, 0x31, PT ;  /* 0x000000310000780c */ /* 0x000fc40003f04270 */
[----:B------:R-:W-:Y:S02]  /*4a30*/  FMNMX.FTZ R2, R139, R2, !PT ;  /* 0x000000028b027209 */ /* 0x000fe40007810000 */
[----:B------:R-:W-:Y:S02]  /*4a40*/  FMNMX.FTZ R5, R36, R5, !PT ;  /* 0x0000000524057209 */ /* 0x000fe40007810000 */
[----:B------:R-:W-:Y:S02]  /*4a50*/  FSEL R71, R195, -INF , P0 ;  /* 0xff800000c3477808 */ /* 0x000fe40000000000 */
[----:B------:R-:W-:Y:S02]  /*4a60*/  ISETP.GT.AND P0, PT, R0, 0x38, PT ;  /* 0x000000380000780c */ /* 0x000fe40003f04270 */
[----:B------:R-:W-:Y:S02]  /*4a70*/  FMNMX.FTZ R2, R143, R2, !PT ;  /* 0x000000028f027209 */ /* 0x000fe40007810000 */
[----:B------:R-:W-:-:S02]  /*4a80*/  FMNMX.FTZ R5, R108, R5, !PT ;  /* 0x000000056c057209 */ /* 0x000fc40007810000 */
[----:B------:R-:W-:Y:S01]  /*4a90*/  FSEL R69, R190, -INF , P0 ;  /* 0xff800000be457808 */ /* 0x000fe20000000000 */
[----:B------:R-:W-:Y:S01]  /*4aa0*/  IMAD.MOV.U32 R190, RZ, RZ, R171 ;  /* 0x000000ffffbe7224 */ /* 0x000fe200078e00ab */
[----:B------:R-:W-:Y:S02]  /*4ab0*/  ISETP.GT.AND P0, PT, R0, 0x39, PT ;  /* 0x000000390000780c */ /* 0x000fe40003f04270 */
[----:B------:R-:W-:Y:S02]  /*4ac0*/  FMNMX.FTZ R2, R142, R2, !PT ;  /* 0x000000028e027209 */ /* 0x000fe40007810000 */
[----:B------:R-:W-:Y:S02]  /*4ad0*/  FMNMX.FTZ R5, R71, R5, !PT ;  /* 0x0000000547057209 */ /* 0x000fe40007810000 */
[----:B------:R-:W-:Y:S02]  /*4ae0*/  FSEL R68, R191, -INF , P0 ;  /* 0xff800000bf447808 */ /* 0x000fe40000000000 */
[----:B------:R-:W-:-:S02]  /*4af0*/  ISETP.GT.AND P0, PT, R0, 0x40, PT ;  /* 0x000000400000780c */ /* 0x000fc40003f04270 */
[----:B------:R-:W-:Y:S02]  /*4b00*/  FSEL R115, R221, -INF , P3 ;  /* 0xff800000dd737808 */ /* 0x000fe40001800000 */
[----:B------:R-:W-:Y:S02]  /*4b10*/  FMNMX.FTZ R2, R132, R2, !PT ;  /* 0x0000000284027209 */ /* 0x000fe40007810000 */
[----:B------:R-:W-:Y:S02]  /*4b20*/  FMNMX.FTZ R5, R69, R5, !PT ;  /* 0x0000000545057209 */ /* 0x000fe40007810000 */
[----:B------:R-:W-:Y:S02]  /*4b30*/  ISETP.GT.AND P3, PT, R0, 0x41, PT ;  /* 0x000000410000780c */ /* 0x000fe40003f64270 */
[----:B------:R-:W-:Y:S01]  /*4b40*/  FSEL R114, R216, -INF , P2 ;  /* 0xff800000d8727808 */ /* 0x000fe20001000000 */
[----:B------:R-:W-:Y:S01]  /*4b50*/  IMAD.MOV.U32 R216, RZ, RZ, R170 ;  /* 0x000000ffffd87224 */ /* 0x000fe200078e00aa */
[----:B------:R-:W-:-:S02]  /*4b60*/  FMNMX.FTZ R2, R115, R2, !PT ;  /* 0x0000000273027209 */ /* 0x000fc40007810000 */
[----:B------:R-:W-:Y:S01]  /*4b70*/  FSEL R155, R214, -INF , P0 ;  /* 0xff800000d69b7808 */ /* 0x000fe20000000000 */
[----:B------:R-:W-:Y:S01]  /*4b80*/  IMAD.MOV.U32 R214, RZ, RZ, R169 ;  /* 0x000000ffffd67224 */ /* 0x000fe200078e00a9 */
[----:B------:R-:W-:Y:S02]  /*4b90*/  FMNMX.FTZ R5, R68, R5, !PT ;  /* 0x0000000544057209 */ /* 0x000fe40007810000 */
[----:B------:R-:W-:Y:S02]  /*4ba0*/  FSEL R113, R217, -INF , P1 ;  /* 0xff800000d9717808 */ /* 0x000fe40000800000 */
[----:B------:R-:W-:Y:S02]  /*4bb0*/  FMNMX.FTZ R2, R114, R2, !PT ;  /* 0x0000000272027209 */ /* 0x000fe40007810000 */
[----:B------:R-:W-:Y:S01]  /*4bc0*/  FSEL R154, R215, -INF , P3 ;  /* 0xff800000d79a7808 */ /* 0x000fe20001800000 */
[----:B------:R-:W-:Y:S01]  /*4bd0*/  IMAD.MOV.U32 R215, RZ, RZ, R166 ;  /* 0x000000ffffd77224 */ /* 0x000fe200078e00a6 */
[----:B------:R-:W-:-:S02]  /*4be0*/  ISETP.GT.AND P1, PT, R0, 0x48, PT ;  /* 0x000000480000780c */ /* 0x000fc40003f24270 */
[----:B------:R-:W-:Y:S02]  /*4bf0*/  FMNMX.FTZ R5, R155, R5, !PT ;  /* 0x000000059b057209 */ /* 0x000fe40007810000 */
[----:B------:R-:W-:Y:S02]  /*4c00*/  FMNMX.FTZ R2, R113, R2, !PT ;  /* 0x0000000271027209 */ /* 0x000fe40007810000 */
[----:B------:R-:W-:Y:S02]  /*4c10*/  ISETP.GT.AND P0, PT, R0, 0x49, PT ;  /* 0x000000490000780c */ /* 0x000fe40003f04270 */
[----:B------:R-:W-:Y:S01]  /*4c20*/  FSEL R149, R210, -INF , P1 ;  /* 0xff800000d2957808 */ /* 0x000fe20000800000 */
[----:B------:R-:W1:Y:S01]  /*4c30*/  SHFL.BFLY PT, R6, R2, 0x2, 0x1f ;  /* 0x0c401f0002067f89 */ /* 0x000e6200000e0000 */
[----:B------:R-:W-:Y:S01]  /*4c40*/  FMNMX.FTZ R5, R154, R5, !PT ;  /* 0x000000059a057209 */ /* 0x000fe20007810000 */
[----:B------:R-:W-:Y:S01]  /*4c50*/  IMAD.MOV.U32 R210, RZ, RZ, R31 ;  /* 0x000000ffffd27224 */ /* 0x000fe200078e001f */
[----:B------:R-:W-:Y:S01]  /*4c60*/  FSEL R148, R211, -INF , P0 ;  /* 0xff800000d3947808 */ /* 0x000fe20000000000 */
[----:B------:R-:W-:Y:S01]  /*4c70*/  IMAD.MOV.U32 R211, RZ, RZ, R30 ;  /* 0x000000ffffd37224 */ /* 0x000fe200078e001e */
[----:B------:R-:W-:-:S02]  /*4c80*/  ISETP.GT.AND P1, PT, R0, 0x50, PT ;  /* 0x000000500000780c */ /* 0x000fc40003f24270 */
[----:B------:R-:W-:Y:S02]  /*4c90*/  FMNMX.FTZ R5, R149, R5, !PT ;  /* 0x0000000595057209 */ /* 0x000fe40007810000 */
[----:B------:R-:W-:Y:S02]  /*4ca0*/  ISETP.GT.AND P0, PT, R0, 0x51, PT ;  /* 0x000000510000780c */ /* 0x000fe40003f04270 */
[----:B------:R-:W-:Y:S02]  /*4cb0*/  FSEL R147, R158, -INF , P1 ;  /* 0xff8000009e937808 */ /* 0x000fe40000800000 */
[----:B------:R-:W-:Y:S02]  /*4cc0*/  FMNMX.FTZ R5, R148, R5, !PT ;  /* 0x0000000594057209 */ /* 0x000fe40007810000 */
[----:B------:R-:W-:Y:S02]  /*4cd0*/  FSEL R153, R159, -INF , P0 ;  /* 0xff8000009f997808 */ /* 0x000fe40000000000 */
        /* <DEDUP_REMOVED lines=11> */
[----:B------:R-:W-:Y:S02]  /*4d90*/  ISETP.GT.AND P1, PT, R0, 0x68, PT ;  /* 0x000000680000780c */ /* 0x000fe40003f24270 */
[----:B------:R-:W-:-:S02]  /*4da0*/  FSEL R146, R223, -INF , P0 ;  /* 0xff800000df927808 */ /* 0x000fc40000000000 */
[----:B------:R-:W-:Y:S02]  /*4db0*/  FMNMX.FTZ R5, R150, R5, !PT ;  /* 0x0000000596057209 */ /* 0x000fe40007810000 */
[----:B-1----:R-:W-:Y:S02]  /*4dc0*/  FMNMX.FTZ R2, R2, R6, !PT ;  /* 0x0000000602027209 */ /* 0x002fe40007810000 */
[----:B------:R-:W-:Y:S02]  /*4dd0*/  ISETP.GT.AND P0, PT, R0, 0x69, PT ;  /* 0x000000690000780c */ /* 0x000fe40003f04270 */
[----:B------:R-:W-:Y:S01]  /*4de0*/  FSEL R145, R218, -INF , P1 ;  /* 0xff800000da917808 */ /* 0x000fe20000800000 */
[----:B------:R-:W1:Y:S01]  /*4df0*/  SHFL.BFLY PT, R6, R2, 0x1, 0x1f ;  /* 0x0c201f0002067f89 */ /* 0x000e6200000e0000 */
[----:B------:R-:W-:Y:S02]  /*4e00*/  FMNMX.FTZ R0, R146, R5, !PT ;  /* 0x0000000592007209 */ /* 0x000fe40007810000 */
[----:B------:R-:W-:-:S02]  /*4e10*/  FSEL R144, R219, -INF , P0 ;  /* 0xff800000db907808 */ /* 0x000fc40000000000 */
[----:B------:R-:W-:-:S04]  /*4e20*/  FMNMX.FTZ R0, R145, R0, !PT ;  /* 0x0000000091007209 */ /* 0x000fc80007810000 */
[----:B------:R-:W-:-:S05]  /*4e30*/  FMNMX.FTZ R0, R144, R0, !PT ;  /* 0x0000000090007209 */ /* 0x000fca0007810000 */
[----:B------:R-:W2:Y:S01]  /*4e40*/  SHFL.BFLY PT, R5, R0, 0x2, 0x1f ;  /* 0x0c401f0000057f89 */ /* 0x000ea200000e0000 */
[----:B-1----:R-:W-:-:S04]  /*4e50*/  FMNMX.FTZ R137, R2, R6, !PT ;  /* 0x0000000602897209 */ /* 0x002fc80007810000 */
[C---:B------:R-:W-:Y:S01]  /*4e60*/  FSETP.NEU.FTZ.AND P0, PT, R137.reuse, -INF , PT ;  /* 0xff8000008900780b */ /* 0x040fe20003f1d000 */
[----:B------:R-:W-:-:S05]  /*4e70*/  FMUL.FTZ R2, R137, c[0x0][0x2d0] ;  /* 0x0000b40089027a20 */ /* 0x000fca0000410000 */
[----:B------:R-:W-:Y:S02]  /*4e80*/  FSEL R2, R2, RZ, P0 ;  /* 0x000000ff02027208 */ /* 0x000fe40000000000 */
[----:B--2---:R-:W-:-:S03]  /*4e90*/  FMNMX.FTZ R0, R0, R5, !PT ;  /* 0x0000000500007209 */ /* 0x004fc60007810000 */
[--C-:B------:R-:W-:Y:S02]  /*4ea0*/  FFMA.FTZ R5, R7, c[0x0][0x2d0], -R2.reuse ;  /* 0x0000b40007057a23 */ /* 0x100fe40000010802 */
[----:B------:R-:W1:Y:S02]  /*4eb0*/  SHFL.BFLY PT, R6, R0, 0x1, 0x1f ;  /* 0x0c201f0000067f89 */ /* 0x000e6400000e0000 */
[----:B------:R2:W-:Y:S02]  /*4ec0*/  MUFU.EX2 R157, R5 ;  /* 0x00000005009d7308 */ /* 0x0005e40000000800 */
[----:B--2---:R-:W-:-:S06]  /*4ed0*/  FFMA.FTZ R5, R8, c[0x0][0x2d0], -R2 ;  /* 0x0000b40008057a23 */ /* 0x004fcc0000010802 */
[----:B------:R2:W3:Y:S01]  /*4ee0*/  MUFU.EX2 R156, R5 ;  /* 0x00000005009c7308 */ /* 0x0004e20000000800 */
[----:B-1----:R-:W-:-:S04]  /*4ef0*/  FMNMX.FTZ R136, R0, R6, !PT ;  /* 0x0000000600887209 */ /* 0x002fc80007810000 */
[C---:B------:R-:W-:Y:S01]  /*4f00*/  FSETP.NEU.FTZ.AND P0, PT, R136.reuse, -INF , PT ;  /* 0xff8000008800780b */ /* 0x040fe20003f1d000 */
[----:B------:R-:W-:-:S05]  /*4f10*/  FMUL.FTZ R0, R136, c[0x0][0x2d0] ;  /* 0x0000b40088007a20 */ /* 0x000fca0000410000 */
[----:B------:R-:W-:Y:S01]  /*4f20*/  FSEL R0, R0, RZ, P0 ;  /* 0x000000ff00007208 */ /* 0x000fe20000000000 */
[----:B--2---:R-:W-:-:S04]  /*4f30*/  FFMA.FTZ R5, R9, c[0x0][0x2d0], -R2 ;  /* 0x0000b40009057a23 */ /* 0x004fc80000010802 */
[----:B------:R1:W-:Y:S02]  /*4f40*/  MUFU.EX2 R169, R5 ;  /* 0x0000000500a97308 */ /* 0x0003e40000000800 */
[----:B-1----:R-:W-:-:S06]  /*4f50*/  FFMA.FTZ R5, R10, c[0x0][0x2d0], -R2 ;  /* 0x0000b4000a057a23 */ /* 0x002fcc0000010802 */
[----:B------:R1:W-:Y:S02]  /*4f60*/  MUFU.EX2 R170, R5 ;  /* 0x0000000500aa7308 */ /* 0x0003e40000000800 */
[----:B-1----:R-:W-:-:S06]  /*4f70*/  FFMA.FTZ R5, R11, c[0x0][0x2d0], -R2 ;  /* 0x0000b4000b057a23 */ /* 0x002fcc0000010802 */
[----:B------:R1:W-:Y:S02]  /*4f80*/  MUFU.EX2 R219, R5 ;  /* 0x0000000500db7308 */ /* 0x0003e40000000800 */
[----:B-1----:R-:W-:Y:S01]  /*4f90*/  FFMA.FTZ R5, R12, c[0x0][0x2d0], -R2 ;  /* 0x0000b4000c057a23 */ /* 0x002fe20000010802 */
[----:B---3--:R-:W-:-:S05]  /*4fa0*/  F2FP.PACK_AB R12, R156, R157 ;  /* 0x0000009d9c0c723e */ /* 0x008fca00000000ff */
[----:B------:R1:W2:Y:S02]  /*4fb0*/  MUFU.EX2 R218, R5 ;  /* 0x0000000500da7308 */ /* 0x0002a40000000800 */
[----:B-1----:R-:W-:Y:S01]  /*4fc0*/  FFMA.FTZ R5, R13, c[0x0][0x2d0], -R2 ;  /* 0x0000b4000d057a23 */ /* 0x002fe20000010802 */
[----:B--2---:R-:W-:-:S05]  /*4fd0*/  F2FP.PACK_AB R8, R218, R219 ;  /* 0x000000dbda08723e */ /* 0x004fca00000000ff */
[----:B------:R1:W-:Y:S02]  /*4fe0*/  MUFU.EX2 R198, R5 ;  /* 0x0000000500c67308 */ /* 0x0003e40000000800 */
[----:B-1----:R-:W-:Y:S01]  /*4ff0*/  FFMA.FTZ R5, R14, c[0x0][0x2d0], -R2 ;  /* 0x0000b4000e057a23 */ /* 0x002fe20000010802 */
[----:B------:R-:W-:-:S05]  /*5000*/  F2FP.PACK_AB R14, R170, R169 ;  /* 0x000000a9aa0e723e */ /* 0x000fca00000000ff */
        /* <DEDUP_REMOVED lines=17> */
[----:B------:R1:W2:Y:S02]  /*5120*/  MUFU.EX2 R225, R5 ;  /* 0x0000000500e17308 */ /* 0x0002a40000000800 */
[----:B-1----:R-:W-:Y:S01]  /*5130*/  FFMA.FTZ R5, R21, c[0x0][0x2d0], -R0 ;  /* 0x0000b40015057a23 */ /* 0x002fe20000010800 */
[----:B--2---:R-:W-:-:S05]  /*5140*/  F2FP.PACK_AB R9, R225, R217 ;  /* 0x000000d9e109723e */ /* 0x004fca00000000ff */
[----:B------:R1:W-:Y:S02]  /*5150*/  MUFU.EX2 R226, R5 ;  /* 0x0000000500e27308 */ /* 0x0003e40000000800 */
[----:B-1----:R-:W-:Y:S02]  /*5160*/  FFMA.FTZ R5, R22, c[0x0][0x2d0], -R0 ;  /* 0x0000b40016057a23 */ /* 0x002fe40000010800 */
[----:B------:R-:W-:Y:S04]  /*5170*/  HMMA.16816.F32 R20, R12, R52, RZ ;  /* 0x000000340c14723c */ /* 0x000fe800000018ff */
[----:B------:R1:W2:Y:S02]  /*5180*/  MUFU.EX2 R199, R5 ;  /* 0x0000000500c77308 */ /* 0x0002a40000000800 */
[----:B-1----:R-:W-:Y:S01]  /*5190*/  FFMA.FTZ R5, R40, c[0x0][0x2d0], -R2 ;  /* 0x0000b40028057a23 */ /* 0x002fe20000010802 */
[----:B--2---:R-:W-:-:S05]  /*51a0*/  F2FP.PACK_AB R11, R199, R226 ;  /* 0x000000e2c70b723e */ /* 0x004fca00000000ff */
[----:B------:R1:W-:Y:S02]  /*51b0*/  MUFU.EX2 R223, R5 ;  /* 0x0000000500df7308 */ /* 0x0003e40000000800 */
[----:B------:R-:W-:Y:S07]  /*51c0*/  HMMA.16816.F32 R88, R8, R76, R16 ;  /* 0x0000004c0858723c */ /* 0x000fee0000001810 */
[----:B------:R-:W-:Y:S01]  /*51d0*/  IMAD.MOV.U32 R77, RZ, RZ, R28 ;  /* 0x000000ffff4d7224 */ /* 0x000fe200078e001c */
[----:B------:R-:W-:Y:S01]  /*51e0*/  HMMA.16816.F32 R16, R12, R80, RZ ;  /* 0x000000500c10723c */ /* 0x000fe200000018ff */
[----:B-1----:R-:W-:-:S04]  /*51f0*/  FFMA.FTZ R5, R41, c[0x0][0x2d0], -R2 ;  /* 0x0000b40029057a23 */ /* 0x002fc80000010802 */
[----:B------:R1:W2:Y:S03]  /*5200*/  MUFU.EX2 R224, R5 ;  /* 0x0000000500e07308 */ /* 0x0002a60000000800 */
[----:B------:R-:W-:Y:S08]  /*5210*/  HMMA.16816.F32 R28, R12, R50, RZ ;  /* 0x000000320c1c723c */ /* 0x000ff000000018ff */
[----:B------:R-:W-:Y:S01]  /*5220*/  HMMA.16816.F32 R44, R8, R56, R24 ;  /* 0x00000038082c723c */ /* 0x000fe20000001818 */
[----:B-1----:R-:W-:-:S07]  /*5230*/  FFMA.FTZ R5, R43, c[0x0][0x2d0], -R2 ;  /* 0x0000b4002b057a23 */ /* 0x002fce0000010802 */
[C---:B------:R-:W-:Y:S01]  /*5240*/  HMMA.16816.F32 R92, R8.reuse, R84, R16 ;  /* 0x00000054085c723c */ /* 0x040fe20000001810 */
[----:B------:R-:W1:Y:S01]  /*5250*/  LDSM.16.MT88.4 R16, [R229+0x1000] ;  /* 0x00100000e510783b */ /* 0x000e620000004200 */
[----:B------:R3:W-:Y:S06]  /*5260*/  MUFU.EX2 R195, R5 ;  /* 0x0000000500c37308 */ /* 0x0007ec0000000800 */
[----:B------:R-:W-:Y:S08]  /*5270*/  HMMA.16816.F32 R64, R8, R72, R20 ;  /* 0x000000480840723c */ /* 0x000ff00000001814 */
[----:B------:R-:W-:Y:S01]  /*5280*/  HMMA.16816.F32 R24, R12, R54, RZ ;  /* 0x000000360c18723c */ /* 0x000fe200000018ff */
[----:B---3--:R-:W-:-:S04]  /*5290*/  FFMA.FTZ R5, R42, c[0x0][0x2d0], -R2 ;  /* 0x0000b4002a057a23 */ /* 0x008fc80000010802 */
[----:B------:R3:W4:Y:S03]  /*52a0*/  MUFU.EX2 R194, R5 ;  /* 0x0000000500c27308 */ /* 0x0007260000000800 */
[C---:B------:R-:W-:Y:S08]  /*52b0*/  HMMA.16816.F32 R20, R12.reuse, R62, RZ ;  /* 0x0000003e0c14723c */ /* 0x040ff000000018ff */
[----:B------:R-:W-:Y:S01]  /*52c0*/  HMMA.16816.F32 R12, R12, R82, RZ ;  /* 0x000000520c0c723c */ /* 0x000fe200000018ff */
[----:B---3--:R-:W-:-:S07]  /*52d0*/  FFMA.FTZ R5, R39, c[0x0][0x2d0], -R0 ;  /* 0x0000b40027057a23 */ /* 0x008fce0000010800 */
[C---:B------:R-:W-:Y:S01]  /*52e0*/  HMMA.16816.F32 R32, R8.reuse, R58, R28 ;  /* 0x0000003a0820723c */ /* 0x040fe2000000181c */
[----:B------:R3:W-:Y:S07]  /*52f0*/  MUFU.EX2 R222, R5 ;  /* 0x0000000500de7308 */ /* 0x0007ee0000000800 */
[C---:B------:R-:W-:Y:S01]  /*5300*/  HMMA.16816.F32 R60, R8.reuse, R74, R24 ;  /* 0x0000004a083c723c */ /* 0x040fe20000001818 */
[----:B------:R-:W1:Y:S07]  /*5310*/  LDSM.16.MT88.4 R24, [R233+0x1000] ;  /* 0x00100000e918783b */ /* 0x000e6e0000004200 */
[----:B------:R-:W-:Y:S01]  /*5320*/  HMMA.16816.F32 R56, R8, R78, R20 ;  /* 0x0000004e0838723c */ /* 0x000fe20000001814 */
[----:B------:R-:W1:Y:S01]  /*5330*/  LDSM.16.MT88.4 R20, [R230+0x1000] ;  /* 0x00100000e614783b */ /* 0x000e620000004200 */
[----:B---3--:R-:W-:-:S04]  /*5340*/  FFMA.FTZ R5, R38, c[0x0][0x2d0], -R0 ;  /* 0x0000b40026057a23 */ /* 0x008fc80000010800 */
[----:B------:R3:W3:Y:S02]  /*5350*/  MUFU.EX2 R191, R5 ;  /* 0x0000000500bf7308 */ /* 0x0006e40000000800 */
[----:B------:R-:W-:Y:S07]  /*5360*/  HMMA.16816.F32 R28, R8, R86, R12 ;  /* 0x00000056081c723c */ /* 0x000fee000000180c */
[----:B--2---:R-:W-:Y:S02]  /*5370*/  F2FP.PACK_AB R12, R224, R223 ;  /* 0x000000dfe00c723e */ /* 0x004fe400000000ff */
[----:B----4-:R-:W-:Y:S01]  /*5380*/  F2FP.PACK_AB R14, R194, R195 ;  /* 0x000000c3c20e723e */ /* 0x010fe200000000ff */
[----:B---3--:R-:W-:Y:S01]  /*5390*/  FFMA.FTZ R5, R37, c[0x0][0x2d0], -R0 ;  /* 0x0000b40025057a23 */ /* 0x008fe20000010800 */
[----:B------:R-:W-:-:S03]  /*53a0*/  F2FP.PACK_AB R13, R191, R222 ;  /* 0x000000debf0d723e */ /* 0x000fc600000000ff */
[----:B------:R2:W-:Y:S02]  /*53b0*/  MUFU.EX2 R6, R5 ;  /* 0x0000000500067308 */ /* 0x0005e40000000800 */
[----:B--2---:R-:W-:-:S06]  /*53c0*/  FFMA.FTZ R5, R36, c[0x0][0x2d0], -R0 ;  /* 0x0000b40024057a23 */ /* 0x004fcc0000010800 */
[----:B------:R2:W3:Y:S02]  /*53d0*/  MUFU.EX2 R201, R5 ;  /* 0x0000000500c97308 */ /* 0x0004e40000000800 */
[----:B--2---:R-:W-:Y:S01]  /*53e0*/  FFMA.FTZ R5, R99, c[0x0][0x2d0], -R4 ;  /* 0x0000b40063057a23 */ /* 0x004fe20000010804 */
[----:B---3--:R-:W-:-:S05]  /*53f0*/  F2FP.PACK_AB R15, R201, R6 ;  /* 0x00000006c90f723e */ /* 0x008fca00000000ff */
[----:B------:R2:W-:Y:S02]  /*5400*/  MUFU.EX2 R221, R5 ;  /* 0x0000000500dd7308 */ /* 0x0005e40000000800 */
[C---:B-1----:R-:W-:Y:S08]  /*5410*/  HMMA.16816.F32 R44, R12.reuse, R16, R44 ;  /* 0x000000100c2c723c */ /* 0x042ff0000000182c */
[----:B------:R-:W-:Y:S01]  /*5420*/  HMMA.16816.F32 R40, R12, R18, R32 ;  /* 0x000000120c28723c */ /* 0x000fe20000001820 */
[----:B--2---:R-:W-:-:S04]  /*5430*/  FFMA.FTZ R5, R98, c[0x0][0x2d0], -R4 ;  /* 0x0000b40062057a23 */ /* 0x004fc80000010804 */
[----:B------:R1:W2:Y:S03]  /*5440*/  MUFU.EX2 R7, R5 ;  /* 0x0000000500077308 */ /* 0x0002a60000000800 */
[C---:B------:R-:W-:Y:S08]  /*5450*/  HMMA.16816.F32 R36, R12.reuse, R24, R64 ;  /* 0x000000180c24723c */ /* 0x040ff00000001840 */
[----:B------:R-:W-:Y:S01]  /*5460*/  HMMA.16816.F32 R88, R12, R20, R88 ;  /* 0x000000140c58723c */ /* 0x000fe20000001858 */
[----:B-1----:R-:W-:Y:S01]  /*5470*/  FFMA.FTZ R5, R97, c[0x0][0x2d0], -R4 ;  /* 0x0000b40061057a23 */ /* 0x002fe20000010804 */
[----:B--2---:R-:W-:-:S03]  /*5480*/  F2FP.PACK_AB R8, R7, R221 ;  /* 0x000000dd0708723e */ /* 0x004fc600000000ff */
[----:B------:R1:W-:Y:S02]  /*5490*/  MUFU.EX2 R196, R5 ;  /* 0x0000000500c47308 */ /* 0x0003e40000000800 */
[----:B-1----:R-:W-:Y:S02]  /*54a0*/  FFMA.FTZ R5, R96, c[0x0][0x2d0], -R4 ;  /* 0x0000b40060057a23 */ /* 0x002fe40000010804 */
[----:B------:R-:W-:Y:S04]  /*54b0*/  HMMA.16816.F32 R96, R12, R26, R60 ;  /* 0x0000001a0c60723c */ /* 0x000fe8000000183c */
        /* <DEDUP_REMOVED lines=10> */
[----:B------:R-:W1:Y:S02]  /*5560*/  MUFU.EX2 R251, R5 ;  /* 0x0000000500fb7308 */ /* 0x000e640000000800 */
[----:B-1----:R-:W-:Y:S01]  /*5570*/  F2FP.PACK_AB R11, R251, R249 ;  /* 0x000000f9fb0b723e */ /* 0x002fe200000000ff */
[----:B------:R-:W-:-:S06]  /*5580*/  FFMA.FTZ R5, R109, c[0x0][0x2d0], -R2 ;  /* 0x0000b4006d057a23 */ /* 0x000fcc0000010802 */
[C---:B------:R-:W-:Y:S08]  /*5590*/  HMMA.16816.F32 R48, R8.reuse, R16, R120 ;  /* 0x000000100830723c */ /* 0x040ff00000001878 */
[C---:B------:R-:W-:Y:S01]  /*55a0*/  HMMA.16816.F32 R52, R8.reuse, R18, R116 ;  /* 0x000000120834723c */ /* 0x040fe20000001874 */
[----:B------:R-:W1:Y:S07]  /*55b0*/  LDSM.16.MT88.4 R16, [R232+0x1000] ;  /* 0x00100000e810783b */ /* 0x000e6e0000004200 */
[C---:B------:R-:W-:Y:S07]  /*55c0*/  HMMA.16816.F32 R84, R8.reuse, R22, R172 ;  /* 0x000000160854723c */ /* 0x040fee00000018ac */
[----:B------:R-:W-:Y:S01]  /*55d0*/  IMAD.MOV.U32 R172, RZ, RZ, R214 ;  /* 0x000000ffffac7224 */ /* 0x000fe200078e00d6 */
[----:B------:R-:W-:Y:S01]  /*55e0*/  HMMA.16816.F32 R80, R8, R20, R184 ;  /* 0x000000140850723c */ /* 0x000fe200000018b8 */
[----:B------:R-:W-:-:S02]  /*55f0*/  IMAD.MOV.U32 R173, RZ, RZ, R215 ;  /* 0x000000ffffad7224 */ /* 0x000fc400078e00d7 */
[----:B------:R-:W-:Y:S02]  /*5600*/  IMAD.MOV.U32 R174, RZ, RZ, R210 ;  /* 0x000000ffffae7224 */ /* 0x000fe400078e00d2 */
[----:B------:R-:W-:Y:S02]  /*5610*/  IMAD.MOV.U32 R175, RZ, RZ, R211 ;  /* 0x000000ffffaf7224 */ /* 0x000fe400078e00d3 */
[----:B------:R-:W-:Y:S01]  /*5620*/  IMAD.MOV.U32 R184, RZ, RZ, R216 ;  /* 0x000000ffffb87224 */ /* 0x000fe200078e00d8 */
[----:B------:R-:W-:Y:S01]  /*5630*/  HMMA.16816.F32 R72, R8, R26, R176 ;  /* 0x0000001a0848723c */ /* 0x000fe200000018b0 */
[----:B------:R-:W-:Y:S02]  /*5640*/  IMAD.MOV.U32 R186, RZ, RZ, R198 ;  /* 0x000000ffffba7224 */ /* 0x000fe400078e00c6 */
[----:B------:R-:W-:Y:S02]  /*5650*/  IMAD.MOV.U32 R198, RZ, RZ, R208 ;  /* 0x000000ffffc67224 */ /* 0x000fe400078e00d0 */
[----:B------:R-:W-:-:S02]  /*5660*/  IMAD.MOV.U32 R185, RZ, RZ, R190 ;  /* 0x000000ffffb97224 */ /* 0x000fc400078e00be */
[----:B------:R-:W-:Y:S01]  /*5670*/  IMAD.MOV.U32 R177, RZ, RZ, R212 ;  /* 0x000000ffffb17224 */ /* 0x000fe200078e00d4 */
[----:B------:R-:W-:Y:S01]  /*5680*/  HMMA.16816.F32 R32, R8, R24, R128 ;  /* 0x000000180820723c */ /* 0x000fe20000001880 */
[----:B------:R-:W-:Y:S01]  /*5690*/  IMAD.MOV.U32 R179, RZ, RZ, R206 ;  /* 0x000000ffffb37224 */ /* 0x000fe200078e00ce */
[----:B------:R-:W-:Y:S01]  /*56a0*/  LDSM.16.MT88.4 R24, [R233+0x1800] ;  /* 0x00180000e918783b */ /* 0x000fe20000004200 */
[----:B------:R-:W-:Y:S02]  /*56b0*/  IMAD.MOV.U32 R178, RZ, RZ, R207 ;  /* 0x000000ffffb27224 */ /* 0x000fe400078e00cf */
[----:B------:R-:W-:Y:S02]  /*56c0*/  IMAD.MOV.U32 R187, RZ, RZ, R101 ;  /* 0x000000ffffbb7224 */ /* 0x000fe400078e0065 */
[----:B------:R-:W-:Y:S01]  /*56d0*/  IMAD.MOV.U32 R190, RZ, RZ, R100 ;  /* 0x000000ffffbe7224 */ /* 0x000fe200078e0064 */
[----:B-1----:R-:W-:Y:S01]  /*56e0*/  HMMA.16816.F32 R64, R12, R16, R92 ;  /* 0x000000100c40723c */ /* 0x002fe2000000185c */
[----:B------:R-:W-:-:S06]  /*56f0*/  IMAD.MOV.U32 R176, RZ, RZ, R77 ;  /* 0x000000ffffb07224 */ /* 0x000fcc00078e004d */
[----:B------:R-:W-:Y:S01]  /*5700*/  IMAD.MOV.U32 R94, RZ, RZ, R213 ;  /* 0x000000ffff5e7224 */ /* 0x000fe200078e00d5 */
[C---:B------:R-:W-:Y:S01]  /*5710*/  HMMA.16816.F32 R104, R8.reuse, R16, R180 ;  /* 0x000000100868723c */ /* 0x040fe200000018b4 */
[----:B------:R1:W-:Y:S01]  /*5720*/  MUFU.EX2 R213, R5 ;  /* 0x0000000500d57308 */ /* 0x0003e20000000800 */
[----:B------:R-:W-:Y:S02]  /*5730*/  IMAD.MOV.U32 R95, RZ, RZ, R203 ;  /* 0x000000ffff5f7224 */ /* 0x000fe400078e00cb */
[----:B------:R-:W-:Y:S02]  /*5740*/  IMAD.MOV.U32 R93, RZ, RZ, R204 ;  /* 0x000000ffff5d7224 */ /* 0x000fe400078e00cc */
[----:B------:R-:W-:Y:S02]  /*5750*/  IMAD.MOV.U32 R92, RZ, RZ, R172 ;  /* 0x000000ffff5c7224 */ /* 0x000fe400078e00ac */
[----:B------:R-:W-:Y:S01]  /*5760*/  IMAD.MOV.U32 R183, RZ, RZ, R209 ;  /* 0x000000ffffb77224 */ /* 0x000fe200078e00d1 */
[----:B------:R-:W-:Y:S01]  /*5770*/  HMMA.16816.F32 R100, R8, R18, R124 ;  /* 0x000000120864723c */ /* 0x000fe2000000187c */
[----:B------:R-:W-:-:S02]  /*5780*/  IMAD.MOV.U32 R180, RZ, RZ, R205 ;  /* 0x000000ffffb47224 */ /* 0x000fc400078e00cd */
[----:B------:R-:W-:Y:S02]  /*5790*/  IMAD.MOV.U32 R181, RZ, RZ, R201 ;  /* 0x000000ffffb57224 */ /* 0x000fe400078e00c9 */
[----:B------:R-:W-:Y:S02]  /*57a0*/  IMAD.MOV.U32 R182, RZ, RZ, R202 ;  /* 0x000000ffffb67224 */ /* 0x000fe400078e00ca */
[----:B------:R-:W-:Y:S01]  /*57b0*/  IMAD.MOV.U32 R172, RZ, RZ, R176 ;  /* 0x000000ffffac7224 */ /* 0x000fe200078e00b0 */
[----:B------:R-:W-:Y:S01]  /*57c0*/  HMMA.16816.F32 R28, R12, R18, R28 ;  /* 0x000000120c1c723c */ /* 0x000fe2000000181c */
[----:B-1----:R-:W-:Y:S01]  /*57d0*/  FFMA.FTZ R5, R112, c[0x0][0x2d0], -R2 ;  /* 0x0000b40070057a23 */ /* 0x002fe20000010802 */
[----:B------:R-:W1:Y:S01]  /*57e0*/  LDSM.16.MT88.4 R16, [R229+0x1800] ;  /* 0x00180000e510783b */ /* 0x000e620000004200 */
[----:B------:R-:W-:Y:S02]  /*57f0*/  IMAD.MOV.U32 R112, RZ, RZ, R95 ;  /* 0x000000ffff707224 */ /* 0x000fe400078e005f */
[----:B------:R2:W3:Y:S01]  /*5800*/  MUFU.EX2 R214, R5 ;  /* 0x0000000500d67308 */ /* 0x0004e20000000800 */
[----:B------:R-:W-:-:S02]  /*5810*/  IMAD.MOV.U32 R95, RZ, RZ, R175 ;  /* 0x000000ffff5f7224 */ /* 0x000fc400078e00af */
[----:B------:R-:W-:Y:S01]  /*5820*/  HMMA.16816.F32 R76, R12, R22, R56 ;  /* 0x000000160c4c723c */ /* 0x000fe20000001838 */
[----:B------:R-:W4:Y:S01]  /*5830*/  LDSM.16.MT88.4 R20, [R230+0x1800] ;  /* 0x00180000e614783b */ /* 0x000f220000004200 */
[----:B------:R-:W-:Y:S02]  /*5840*/  IMAD.MOV.U32 R175, RZ, RZ, R195 ;  /* 0x000000ffffaf7224 */ /* 0x000fe400078e00c3 */
[----:B------:R-:W-:Y:S02]  /*5850*/  IMAD.MOV.U32 R176, RZ, RZ, R200 ;  /* 0x000000ffffb07224 */ /* 0x000fe400078e00c8 */
[----:B--2---:R-:W-:Y:S01]  /*5860*/  FFMA.FTZ R5, R111, c[0x0][0x2d0], -R2 ;  /* 0x0000b4006f057a23 */ /* 0x004fe20000010802 */
[----:B---3--:R-:W-:-:S03]  /*5870*/  F2FP.PACK_AB R12, R214, R213 ;  /* 0x000000d5d60c723e */ /* 0x008fc600000000ff */
[----:B------:R2:W-:Y:S02]  /*5880*/  MUFU.EX2 R215, R5 ;  /* 0x0000000500d77308 */ /* 0x0005e40000000800 */
[----:B--2---:R-:W-:-:S06]  /*5890*/  FFMA.FTZ R5, R110, c[0x0][0x2d0], -R2 ;  /* 0x0000b4006e057a23 */ /* 0x004fcc0000010802 */
[----:B------:R2:W3:Y:S02]  /*58a0*/  MUFU.EX2 R216, R5 ;  /* 0x0000000500d87308 */ /* 0x0004e40000000800 */
[----:B--2---:R-:W-:Y:S01]  /*58b0*/  FFMA.FTZ R5, R108, c[0x0][0x2d0], -R0 ;  /* 0x0000b4006c057a23 */ /* 0x004fe20000010800 */
[----:B---3--:R-:W-:-:S05]  /*58c0*/  F2FP.PACK_AB R14, R216, R215 ;  /* 0x000000d7d80e723e */ /* 0x008fca00000000ff */
[----:B------:R2:W-:Y:S02]  /*58d0*/  MUFU.EX2 R209, R5 ;  /* 0x0000000500d17308 */ /* 0x0005e40000000800 */
[----:B--2---:R-:W-:Y:S02]  /*58e0*/  FFMA.FTZ R5, R71, c[0x0][0x2d0], -R0 ;  /* 0x0000b40047057a23 */ /* 0x004fe40000010800 */
[----:B------:R-:W-:-:S04]  /*58f0*/  IMAD.MOV.U32 R71, RZ, RZ, R94 ;  /* 0x000000ffff477224 */ /* 0x000fc800078e005e */
[----:B------:R2:W3:Y:S01]  /*5900*/  MUFU.EX2 R210, R5 ;  /* 0x0000000500d27308 */ /* 0x0004e20000000800 */
[----:B------:R-:W-:Y:S02]  /*5910*/  IMAD.MOV.U32 R94, RZ, RZ, R174 ;  /* 0x000000ffff5e7224 */ /* 0x000fe400078e00ae */
[----:B------:R-:W-:Y:S02]  /*5920*/  IMAD.MOV.U32 R174, RZ, RZ, R197 ;  /* 0x000000ffffae7224 */ /* 0x000fe400078e00c5 */
[----:B--2---:R-:W-:Y:S01]  /*5930*/  FFMA.FTZ R5, R69, c[0x0][0x2d0], -R0 ;  /* 0x0000b40045057a23 */ /* 0x004fe20000010800 */
[----:B---3--:R-:W-:Y:S01]  /*5940*/  F2FP.PACK_AB R13, R210, R209 ;  /* 0x000000d1d20d723e */ /* 0x008fe200000000ff */
[----:B------:R-:W-:Y:S02]  /*5950*/  IMAD.MOV.U32 R69, RZ, RZ, R112 ;  /* 0x000000ffff457224 */ /* 0x000fe400078e0070 */
        /* <DEDUP_REMOVED lines=13> */
[----:B--2---:R-:W-:-:S06]  /*5a30*/  F2FP.PACK_AB R8, R206, R205 ;  /* 0x000000cdce08723e */ /* 0x004fcc00000000ff */
[----:B----4-:R-:W-:Y:S01]  /*5a40*/  HMMA.16816.F32 R108, R12, R20, R88 ;  /* 0x000000140c6c723c */ /* 0x010fe20000001858 */
        /* <DEDUP_REMOVED lines=10> */
[----:B------:R-:W-:-:S04]  /*5af0*/  IMAD.MOV.U32 R165, RZ, RZ, R182 ;  /* 0x000000ffffa57224 */ /* 0x000fc800078e00b6 */
[----:B------:R1:W-:Y:S01]  /*5b00*/  MUFU.EX2 R203, R5 ;  /* 0x0000000500cb7308 */ /* 0x0003e20000000800 */
[----:B------:R-:W-:Y:S02]  /*5b10*/  IMAD.MOV.U32 R182, RZ, RZ, R7 ;  /* 0x000000ffffb67224 */ /* 0x000fe400078e0007 */
[----:B-1----:R-:W-:-:S05]  /*5b20*/  FFMA.FTZ R5, R162, c[0x0][0x2d0], -R3 ;  /* 0x0000b400a2057a23 */ /* 0x002fca0000010803 */
[----:B------:R-:W1:Y:S02]  /*5b30*/  MUFU.EX2 R204, R5 ;  /* 0x0000000500cc7308 */ /* 0x000e640000000800 */
[----:B-1----:R-:W-:Y:S01]  /*5b40*/  F2FP.PACK_AB R11, R204, R203 ;  /* 0x000000cbcc0b723e */ /* 0x002fe200000000ff */
[----:B------:R-:W-:Y:S02]  /*5b50*/  FFMA.FTZ R5, R93, c[0x0][0x2d0], -R4 ;  /* 0x0000b4005d057a23 */ /* 0x000fe40000010804 */
[----:B------:R-:W-:-:S03]  /*5b60*/  IMAD.MOV.U32 R93, RZ, RZ, R173 ;  /* 0x000000ffff5d7224 */ /* 0x000fc600078e00ad */
[----:B------:R1:W-:Y:S01]  /*5b70*/  MUFU.EX2 R195, R5 ;  /* 0x0000000500c37308 */ /* 0x0003e20000000800 */
[----:B------:R-:W-:Y:S01]  /*5b80*/  IMAD.MOV.U32 R173, RZ, RZ, R199 ;  /* 0x000000ffffad7224 */ /* 0x000fe200078e00c7 */
[C---:B------:R-:W-:Y:S01]  /*5b90*/  HMMA.16816.F32 R60, R8.reuse, R16, R48 ;  /* 0x00000010083c723c */ /* 0x040fe20000001830 */
[----:B------:R-:W-:Y:S02]  /*5ba0*/  IMAD.MOV.U32 R112, RZ, RZ, R93 ;  /* 0x000000ffff707224 */ /* 0x000fe400078e005d */
[----:B------:R-:W-:Y:S02]  /*5bb0*/  IMAD.MOV.U32 R93, RZ, RZ, R95 ;  /* 0x000000ffff5d7224 */ /* 0x000fe400078e005f */
[----:B------:R-:W-:Y:S02]  /*5bc0*/  IMAD.MOV.U32 R95, RZ, RZ, R173 ;  /* 0x000000ffff5f7224 */ /* 0x000fe400078e00ad */
[----:B------:R-:W-:Y:S01]  /*5bd0*/  IMAD.MOV.U32 R173, RZ, RZ, R174 ;  /* 0x000000ffffad7224 */ /* 0x000fe200078e00ae */
[----:B------:R-:W-:Y:S01]  /*5be0*/  HMMA.16816.F32 R56, R8, R18, R52 ;  /* 0x000000120838723c */ /* 0x000fe20000001834 */
[----:B------:R-:W2:Y:S01]  /*5bf0*/  LDSM.16.MT88.4 R16, [R232+0x1800] ;  /* 0x00180000e810783b */ /* 0x000ea20000004200 */
[----:B------:R-:W-:-:S02]  /*5c00*/  IMAD.MOV.U32 R174, RZ, RZ, R176 ;  /* 0x000000ffffae7224 */ /* 0x000fc400078e00b0 */
[----:B------:R-:W-:Y:S02]  /*5c10*/  IMAD.MOV.U32 R176, RZ, RZ, R177 ;  /* 0x000000ffffb07224 */ /* 0x000fe400078e00b1 */
[----:B-1----:R-:W-:Y:S02]  /*5c20*/  FFMA.FTZ R5, R252, c[0x0][0x2d0], -R4 ;  /* 0x0000b400fc057a23 */ /* 0x002fe40000010804 */
[C---:B------:R-:W-:Y:S01]  /*5c30*/  HMMA.16816.F32 R48, R8.reuse, R24, R32 ;  /* 0x000000180830723c */ /* 0x040fe20000001820 */
[----:B------:R-:W-:Y:S01]  /*5c40*/  IMAD.MOV.U32 R177, RZ, RZ, R178 ;  /* 0x000000ffffb17224 */ /* 0x000fe200078e00b2 */
[----:B------:R1:W3:Y:S01]  /*5c50*/  MUFU.EX2 R197, R5 ;  /* 0x0000000500c57308 */ /* 0x0002e20000000800 */
[----:B------:R-:W-:Y:S02]  /*5c60*/  IMAD.MOV.U32 R178, RZ, RZ, R180 ;  /* 0x000000ffffb27224 */ /* 0x000fe400078e00b4 */
[----:B------:R-:W-:Y:S02]  /*5c70*/  IMAD.MOV.U32 R180, RZ, RZ, R194 ;  /* 0x000000ffffb47224 */ /* 0x000fe400078e00c2 */
[--C-:B------:R-:W-:Y:S01]  /*5c80*/  FFMA.FTZ R7, R134, c[0x0][0x2d0], -R2.reuse ;  /* 0x0000b40086077a23 */ /* 0x100fe20000010802 */
[----:B------:R-:W-:Y:S01]  /*5c90*/  HMMA.16816.F32 R44, R8, R26, R72 ;  /* 0x0000001a082c723c */ /* 0x000fe20000001848 */
[----:B------:R-:W4:Y:S01]  /*5ca0*/  LDSM.16.MT88.4 R24, [R229+0x2000] ;  /* 0x00200000e518783b */ /* 0x000f220000004200 */
[----:B------:R-:W-:-:S02]  /*5cb0*/  FFMA.FTZ R160, R132, c[0x0][0x2d0], -R2 ;  /* 0x0000b40084a07a23 */ /* 0x000fc40000010802 */
[--C-:B------:R-:W-:Y:S02]  /*5cc0*/  FFMA.FTZ R161, R115, c[0x0][0x2d0], -R2.reuse ;  /* 0x0000b40073a17a23 */ /* 0x100fe40000010802 */
[----:B------:R-:W-:Y:S02]  /*5cd0*/  FFMA.FTZ R162, R114, c[0x0][0x2d0], -R2 ;  /* 0x0000b40072a27a23 */ /* 0x000fe40000010802 */
[C---:B------:R-:W-:Y:S01]  /*5ce0*/  HMMA.16816.F32 R36, R8.reuse, R22, R84 ;  /* 0x000000160824723c */ /* 0x040fe20000001854 */
[----:B------:R-:W-:Y:S02]  /*5cf0*/  IMAD.MOV.U32 R252, RZ, RZ, R178 ;  /* 0x000000fffffc7224 */ /* 0x000fe400078e00b2 */
[----:B-1----:R-:W-:Y:S02]  /*5d00*/  FFMA.FTZ R5, R247, c[0x0][0x2d0], -R4 ;  /* 0x0000b400f7057a23 */ /* 0x002fe40000010804 */
[----:B------:R-:W-:Y:S02]  /*5d10*/  FFMA.FTZ R164, R113, c[0x0][0x2d0], -R2 ;  /* 0x0000b40071a47a23 */ /* 0x000fe40000010802 */
[----:B------:R1:W-:Y:S01]  /*5d20*/  MUFU.EX2 R199, R5 ;  /* 0x0000000500c77308 */ /* 0x0003e20000000800 */
[----:B------:R-:W-:Y:S01]  /*5d30*/  HMMA.16816.F32 R40, R8, R20, R80 ;  /* 0x000000140828723c */ /* 0x000fe20000001850 */
[----:B------:R-:W-:-:S02]  /*5d40*/  IMAD.MOV.U32 R68, RZ, RZ, R188 ;  /* 0x000000ffff447224 */ /* 0x000fc400078e00bc */
[----:B------:R-:W-:-:S05]  /*5d50*/  IMAD.MOV.U32 R163, RZ, RZ, R95 ;  /* 0x000000ffffa37224 */ /* 0x000fca00078e005f */
[----:B--2---:R-:W-:Y:S01]  /*5d60*/  HMMA.16816.F32 R52, R8, R16, R104 ;  /* 0x000000100834723c */ /* 0x004fe20000001868 */
[----:B-1----:R-:W-:-:S07]  /*5d70*/  FFMA.FTZ R5, R227, c[0x0][0x2d0], -R4 ;  /* 0x0000b400e3057a23 */ /* 0x002fce0000010804 */
[----:B------:R-:W-:Y:S01]  /*5d80*/  HMMA.16816.F32 R32, R8, R18, R100 ;  /* 0x000000120820723c */ /* 0x000fe20000001864 */
[----:B------:R-:W-:Y:S01]  /*5d90*/  IMAD.MOV.U32 R227, RZ, RZ, R198 ;  /* 0x000000ffffe37224 */ /* 0x000fe200078e00c6 */
[----:B------:R1:W2:Y:S06]  /*5da0*/  MUFU.EX2 R200, R5 ;  /* 0x0000000500c87308 */ /* 0x0002ac0000000800 */
[C---:B------:R-:W-:Y:S01]  /*5db0*/  HMMA.16816.F32 R104, R12.reuse, R22, R76 ;  /* 0x000000160c68723c */ /* 0x040fe2000000184c */
[----:B------:R-:W2:Y:S07]  /*5dc0*/  LDSM.16.MT88.4 R20, [R233+0x2000] ;  /* 0x00200000e914783b */ /* 0x000eae0000004200 */
[----:B------:R-:W-:Y:S01]  /*5dd0*/  HMMA.16816.F32 R96, R12, R16, R64 ;  /* 0x000000100c60723c */ /* 0x000fe20000001840 */
[----:B-1----:R-:W-:-:S04]  /*5de0*/  FFMA.FTZ R5, R193, c[0x0][0x2d0], -R3 ;  /* 0x0000b400c1057a23 */ /* 0x002fc80000010803 */
[----:B------:R1:W-:Y:S03]  /*5df0*/  MUFU.EX2 R193, R5 ;  /* 0x0000000500c17308 */ /* 0x0003e60000000800 */
[----:B------:R-:W-:Y:S01]  /*5e00*/  HMMA.16816.F32 R84, R12, R18, R28 ;  /* 0x000000120c54723c */ /* 0x000fe2000000181c */
[----:B------:R-:W4:Y:S04]  /*5e10*/  LDSM.16.MT88.4 R16, [R230+0x2000] ;  /* 0x00200000e610783b */ /* 0x000f280000004200 */
[----:B------:R-:W4:Y:S01]  /*5e20*/  LDSM.16.MT88.4 R12, [R232+0x2000] ;  /* 0x00200000e80c783b */ /* 0x000f220000004200 */
[----:B-1----:R-:W-:Y:S02]  /*5e30*/  FFMA.FTZ R5, R71, c[0x0][0x2d0], -R3 ;  /* 0x0000b40047057a23 */ /* 0x002fe40000010803 */
[----:B------:R-:W-:-:S02]  /*5e40*/  IMAD.MOV.U32 R71, RZ, RZ, R92 ;  /* 0x000000ffff477224 */ /* 0x000fc400078e005c */
[----:B------:R-:W-:Y:S01]  /*5e50*/  IMAD.MOV.U32 R92, RZ, RZ, R94 ;  /* 0x000000ffff5c7224 */ /* 0x000fe200078e005e */
[----:B------:R1:W1:Y:S01]  /*5e60*/  MUFU.EX2 R194, R5 ;  /* 0x0000000500c27308 */ /* 0x0002620000000800 */
[----:B------:R-:W-:Y:S02]  /*5e70*/  IMAD.MOV.U32 R94, RZ, RZ, R172 ;  /* 0x000000ffff5e7224 */ /* 0x000fe400078e00ac */
[----:B------:R-:W-:Y:S02]  /*5e80*/  IMAD.MOV.U32 R172, RZ, RZ, R179 ;  /* 0x000000ffffac7224 */ /* 0x000fe400078e00b3 */
[----:B------:R-:W-:Y:S02]  /*5e90*/  IMAD.MOV.U32 R179, RZ, RZ, R181 ;  /* 0x000000ffffb37224 */ /* 0x000fe400078e00b5 */
[----:B------:R-:W-:Y:S01]  /*5ea0*/  IMAD.MOV.U32 R181, RZ, RZ, R196 ;  /* 0x000000ffffb57224 */ /* 0x000fe200078e00c4 */
[----:B---3--:R-:W-:Y:S01]  /*5eb0*/  F2FP.PACK_AB R8, R197, R195 ;  /* 0x000000c3c508723e */ /* 0x008fe200000000ff */
[----:B------:R-:W-:Y:S01]  /*5ec0*/  IMAD.MOV.U32 R168, RZ, RZ, R71 ;  /* 0x000000ffffa87224 */ /* 0x000fe200078e0047 */
[----:B--2---:R-:W-:Y:S01]  /*5ed0*/  F2FP.PACK_AB R10, R200, R199 ;  /* 0x000000c7c80a723e */ /* 0x004fe200000000ff */
[----:B------:R-:W-:-:S02]  /*5ee0*/  IMAD.MOV.U32 R134, RZ, RZ, R189 ;  /* 0x000000ffff867224 */ /* 0x000fc400078e00bd */
[----:B------:R-:W-:Y:S02]  /*5ef0*/  IMAD.MOV.U32 R71, RZ, RZ, R183 ;  /* 0x000000ffff477224 */ /* 0x000fe400078e00b7 */
[----:B------:R-:W-:Y:S02]  /*5f00*/  IMAD.MOV.U32 R29, RZ, RZ, R92 ;  /* 0x000000ffff1d7224 */ /* 0x000fe400078e005c */
[----:B-1----:R-:W-:Y:S01]  /*5f10*/  FFMA.FTZ R5, R250, c[0x0][0x2d0], -R3 ;  /* 0x0000b400fa057a23 */ /* 0x002fe20000010803 */
[----:B------:R-:W-:Y:S01]  /*5f20*/  F2FP.PACK_AB R9, R194, R193 ;  /* 0x000000c1c209723e */ /* 0x000fe200000000ff */
[----:B------:R-:W-:Y:S02]  /*5f30*/  IMAD.MOV.U32 R250, RZ, RZ, R245 ;  /* 0x000000fffffa7224 */ /* 0x000fe400078e00f5 */
[----:B------:R1:W-:Y:S01]  /*5f40*/  MUFU.EX2 R196, R5 ;  /* 0x0000000500c47308 */ /* 0x0003e20000000800 */
[----:B------:R-:W-:Y:S01]  /*5f50*/  IMAD.MOV.U32 R183, RZ, RZ, R6 ;  /* 0x000000ffffb77224 */ /* 0x000fe200078e0006 */
[----:B------:R2:W5:Y:S01]  /*5f60*/  LDL.LU R245, [R1+0xcc] ;  /* 0x0000cc0001f57983 */ /* 0x0005620000300800 */
[----:B------:R-:W-:-:S02]  /*5f70*/  FFMA.FTZ R64, R140, c[0x0][0x2d0], -R2 ;  /* 0x0000b4008c407a23 */ /* 0x000fc40000010802 */
[--C-:B------:R-:W-:Y:S02]  /*5f80*/  FFMA.FTZ R66, R143, c[0x0][0x2d0], -R2.reuse ;  /* 0x0000b4008f427a23 */ /* 0x100fe40000010802 */
[--C-:B------:R-:W-:Y:S02]  /*5f90*/  FFMA.FTZ R67, R142, c[0x0][0x2d0], -R2.reuse ;  /* 0x0000b4008e437a23 */ /* 0x100fe40000010802 */
[--C-:B------:R-:W-:Y:S02]  /*5fa0*/  FFMA.FTZ R28, R138, c[0x0][0x2d0], -R2.reuse ;  /* 0x0000b4008a1c7a23 */ /* 0x100fe40000010802 */
[----:B------:R-:W-:Y:S02]  /*5fb0*/  FFMA.FTZ R65, R139, c[0x0][0x2d0], -R2 ;  /* 0x0000b4008b417a23 */ /* 0x000fe40000010802 */
[----:B------:R-:W-:Y:S02]  /*5fc0*/  IMAD.MOV.U32 R178, RZ, RZ, R179 ;  /* 0x000000ffffb27224 */ /* 0x000fe400078e00b3 */
[----:B------:R-:W-:-:S02]  /*5fd0*/  IMAD.MOV.U32 R132, RZ, RZ, R192 ;  /* 0x000000ffff847224 */ /* 0x000fc400078e00c0 */
[----:B-1----:R-:W-:Y:S02]  /*5fe0*/  FFMA.FTZ R5, R69, c[0x0][0x2d0], -R3 ;  /* 0x0000b40045057a23 */ /* 0x002fe40000010803 */
[----:B------:R-:W-:Y:S02]  /*5ff0*/  FFMA.FTZ R6, R133, c[0x0][0x2d0], -R2 ;  /* 0x0000b40085067a23 */ /* 0x000fe40000010802 */
[----:B------:R-:W1:Y:S01]  /*6000*/  MUFU.EX2 R198, R5 ;  /* 0x0000000500c67308 */ /* 0x000e620000000800 */
[----:B------:R-:W-:Y:S02]  /*6010*/  IMAD.MOV.U32 R179, RZ, RZ, R180 ;  /* 0x000000ffffb37224 */ /* 0x000fe400078e00b4 */
[----:B------:R-:W-:Y:S02]  /*6020*/  IMAD.MOV.U32 R180, RZ, RZ, R181 ;  /* 0x000000ffffb47224 */ /* 0x000fe400078e00b5 */
[----:B------:R-:W-:Y:S02]  /*6030*/  IMAD.MOV.U32 R181, RZ, RZ, R191 ;  /* 0x000000ffffb57224 */ /* 0x000fe400078e00bf */
[----:B------:R-:W-:Y:S01]  /*6040*/  IMAD.MOV.U32 R30, RZ, RZ, R112 ;  /* 0x000000ffff1e7224 */ /* 0x000fe200078e0070 */
[----:B------:R-:W-:Y:S01]  /*6050*/  MUFU.EX2 R139, R28 ;  /* 0x0000001c008b7308 */ /* 0x000fe20000000800 */
[----:B------:R-:W-:-:S02]  /*6060*/  IMAD.MOV.U32 R69, RZ, RZ, R93 ;  /* 0x000000ffff457224 */ /* 0x000fc400078e005d */
[----:B------:R-:W-:Y:S02]  /*6070*/  IMAD.MOV.U32 R167, RZ, RZ, R94 ;  /* 0x000000ffffa77224 */ /* 0x000fe400078e005e */
[----:B------:R-:W-:Y:S01]  /*6080*/  IMAD.MOV.U32 R247, RZ, RZ, R172 ;  /* 0x000000fffff77224 */ /* 0x000fe200078e00ac */
[----:B-1----:R-:W-:Y:S01]  /*6090*/  F2FP.PACK_AB R11, R198, R196 ;  /* 0x000000c4c60b723e */ /* 0x002fe200000000ff */
[----:B------:R-:W-:Y:S02]  /*60a0*/  FFMA.FTZ R5, R141, c[0x0][0x2d0], -R2 ;  /* 0x0000b4008d057a23 */ /* 0x000fe40000010802 */
[----:B------:R-:W-:-:S04]  /*60b0*/  FFMA.FTZ R2, R155, c[0x0][0x2d0], -R0 ;  /* 0x0000b4009b027a23 */ /* 0x000fc80000010800 */
[----:B----4-:R-:W-:Y:S01]  /*60c0*/  HMMA.16816.F32 R140, R8, R24, R60 ;  /* 0x00000018088c723c */ /* 0x010fe2000000183c */
[----:B------:R1:W-:Y:S06]  /*60d0*/  MUFU.EX2 R191, R6 ;  /* 0x0000000600bf7308 */ /* 0x0003ec0000000800 */
[----:B------:R-:W-:Y:S02]  /*60e0*/  IMAD.MOV.U32 R63, RZ, RZ, R134 ;  /* 0x000000ffff3f7224 */ /* 0x000fe400078e0086 */
[----:B------:R-:W-:Y:S02]  /*60f0*/  IMAD.MOV.U32 R134, RZ, RZ, R250 ;  /* 0x000000ffff867224 */ /* 0x000fe400078e00fa */
[----:B------:R-:W-:Y:S01]  /*6100*/  IMAD.MOV.U32 R250, RZ, RZ, R29 ;  /* 0x000000fffffa7224 */ /* 0x000fe200078e001d */
[----:B------:R3:W-:Y:S01]  /*6110*/  MUFU.EX2 R192, R5 ;  /* 0x0000000500c07308 */ /* 0x0007e20000000800 */
[----:B------:R-:W-:-:S02]  /*6120*/  IMAD.MOV.U32 R29, RZ, RZ, R168 ;  /* 0x000000ffff1d7224 */ /* 0x000fc400078e00a8 */
[----:B------:R-:W-:Y:S02]  /*6130*/  IMAD.MOV.U32 R168, RZ, RZ, R184 ;  /* 0x000000ffffa87224 */ /* 0x000fe400078e00b8 */
[----:B-1----:R-:W-:Y:S02]  /*6140*/  FFMA.FTZ R6, R154, c[0x0][0x2d0], -R0 ;  /* 0x0000b4009a067a23 */ /* 0x002fe40000010800 */
[----:B------:R-:W-:Y:S01]  /*6150*/  IMAD.MOV.U32 R184, RZ, RZ, R185 ;  /* 0x000000ffffb87224 */ /* 0x000fe200078e00b9 */
[----:B------:R1:W-:Y:S01]  /*6160*/  MUFU.EX2 R133, R2 ;  /* 0x0000000200857308 */ /* 0x0003e20000000800 */
[----:B------:R-:W-:Y:S02]  /*6170*/  IMAD.MOV.U32 R185, RZ, RZ, R186 ;  /* 0x000000ffffb97224 */ /* 0x000fe400078e00ba */
[----:B------:R-:W-:Y:S02]  /*6180*/  IMAD.MOV.U32 R186, RZ, RZ, R187 ;  /* 0x000000ffffba7224 */ /* 0x000fe400078e00bb */
[----:B------:R-:W-:-:S02]  /*6190*/  IMAD.MOV.U32 R187, RZ, RZ, R190 ;  /* 0x000000ffffbb7224 */ /* 0x000fc400078e00be */
[--C-:B---3--:R-:W-:Y:S01]  /*61a0*/  FFMA.FTZ R5, R149, c[0x0][0x2d0], -R0.reuse ;  /* 0x0000b40095057a23 */ /* 0x108fe20000010800 */
[----:B------:R-:W-:Y:S01]  /*61b0*/  MUFU.EX2 R189, R7 ;  /* 0x0000000700bd7308 */ /* 0x000fe20000000800 */
[----:B------:R-:W-:Y:S01]  /*61c0*/  HMMA.16816.F32 R112, R8, R26, R56 ;  /* 0x0000001a0870723c */ /* 0x000fe20000001838 */
[----:B-1----:R-:W-:-:S06]  /*61d0*/  FFMA.FTZ R2, R148, c[0x0][0x2d0], -R0 ;  /* 0x0000b40094027a23 */ /* 0x002fcc0000010800 */
[----:B------:R-:W1:Y:S01]  /*61e0*/  MUFU.EX2 R138, R6 ;  /* 0x00000006008a7308 */ /* 0x000e620000000800 */
[C---:B------:R-:W-:Y:S07]  /*61f0*/  HMMA.16816.F32 R100, R8.reuse, R20, R48 ;  /* 0x000000140864723c */ /* 0x040fee0000001830 */
[----:B------:R1:W-:Y:S01]  /*6200*/  MUFU.EX2 R188, R5 ;  /* 0x0000000500bc7308 */ /* 0x0003e20000000800 */
[C---:B------:R-:W-:Y:S07]  /*6210*/  HMMA.16816.F32 R92, R8.reuse, R22, R44 ;  /* 0x00000016085c723c */ /* 0x040fee000000182c */
[----:B------:R-:W3:Y:S01]  /*6220*/  MUFU.EX2 R190, R2 ;  /* 0x0000000200be7308 */ /* 0x000ee20000000800 */
[C---:B------:R-:W-:Y:S08]  /*6230*/  HMMA.16816.F32 R88, R8.reuse, R16, R40 ;  /* 0x000000100858723c */ /* 0x040ff00000001828 */
[C---:B------:R-:W-:Y:S08]  /*6240*/  HMMA.16816.F32 R80, R8.reuse, R18, R36 ;  /* 0x000000120850723c */ /* 0x040ff00000001824 */
[C---:B------:R-:W-:Y:S08]  /*6250*/  HMMA.16816.F32 R76, R8.reuse, R12, R52 ;  /* 0x0000000c084c723c */ /* 0x040ff00000001834 */
[----:B------:R-:W-:Y:S07]  /*6260*/  HMMA.16816.F32 R72, R8, R14, R32 ;  /* 0x0000000e0848723c */ /* 0x000fee0000001820 */
[----:B------:R-:W-:-:S02]  /*6270*/  FFMA.FTZ R11, R132, c[0x0][0x2d0], -R4 ;  /* 0x0000b400840b7a23 */ /* 0x000fc40000010804 */
[----:B------:R-:W-:Y:S02]  /*6280*/  IMAD.MOV.U32 R132, RZ, RZ, R227 ;  /* 0x000000ffff847224 */ /* 0x000fe400078e00e3 */
[----:B------:R-:W-:Y:S02]  /*6290*/  IMAD.MOV.U32 R227, RZ, RZ, R30 ;  /* 0x000000ffffe37224 */ /* 0x000fe400078e001e */
[----:B------:R-:W-:Y:S02]  /*62a0*/  IMAD.MOV.U32 R62, RZ, RZ, R132 ;  /* 0x000000ffff3e7224 */ /* 0x000fe400078e0084 */
[----:B------:R-:W-:Y:S02]  /*62b0*/  IMAD.MOV.U32 R132, RZ, RZ, R250 ;  /* 0x000000ffff847224 */ /* 0x000fe400078e00fa */
[----:B------:R-:W-:Y:S02]  /*62c0*/  IMAD.MOV.U32 R250, RZ, RZ, R227 ;  /* 0x000000fffffa7224 */ /* 0x000fe400078e00e3 */
[----:B------:R-:W-:-:S02]  /*62d0*/  IMAD.MOV.U32 R227, RZ, RZ, R29 ;  /* 0x000000ffffe37224 */ /* 0x000fc400078e001d */
[----:B------:R-:W-:Y:S02]  /*62e0*/  IMAD.MOV.U32 R59, RZ, RZ, R62 ;  /* 0x000000ffff3b7224 */ /* 0x000fe400078e003e */
[----:B------:R-:W-:Y:S02]  /*62f0*/  IMAD.MOV.U32 R62, RZ, RZ, R132 ;  /* 0x000000ffff3e7224 */ /* 0x000fe400078e0084 */
[----:B------:R-:W-:Y:S02]  /*6300*/  IMAD.MOV.U32 R132, RZ, RZ, R250 ;  /* 0x000000ffff847224 */ /* 0x000fe400078e00fa */
[--C-:B------:R-:W-:Y:S02]  /*6310*/  FFMA.FTZ R60, R63, c[0x0][0x2d0], -R4.reuse ;  /* 0x0000b4003f3c7a23 */ /* 0x100fe40000010804 */
[----:B------:R-:W-:Y:S01]  /*6320*/  IMAD.MOV.U32 R250, RZ, RZ, R227 ;  /* 0x000000fffffa7224 */ /* 0x000fe200078e00e3 */
[----:B-1----:R-:W-:Y:S01]  /*6330*/  F2FP.PACK_AB R5, R138, R133 ;  /* 0x000000858a05723e */ /* 0x002fe200000000ff */
[--C-:B------:R-:W-:Y:S01]  /*6340*/  FFMA.FTZ R10, R244, c[0x0][0x2d0], -R4.reuse ;  /* 0x0000b400f40a7a23 */ /* 0x100fe20000010804 */
[----:B------:R-:W-:Y:S01]  /*6350*/  F2FP.PACK_AB R6, R192, R191 ;  /* 0x000000bfc006723e */ /* 0x000fe200000000ff */
[--C-:B------:R-:W-:Y:S01]  /*6360*/  FFMA.FTZ R9, R243, c[0x0][0x2d0], -R4.reuse ;  /* 0x0000b400f3097a23 */ /* 0x100fe20000010804 */
[----:B---3--:R-:W-:Y:S01]  /*6370*/  F2FP.PACK_AB R7, R190, R188 ;  /* 0x000000bcbe07723e */ /* 0x008fe200000000ff */
[--C-:B------:R-:W-:Y:S01]  /*6380*/  FFMA.FTZ R8, R242, c[0x0][0x2d0], -R4.reuse ;  /* 0x0000b400f2087a23 */ /* 0x100fe20000010804 */
[----:B------:R2:W5:Y:S01]  /*6390*/  LDL.LU R244, [R1+0xc8] ;  /* 0x0000c80001f47983 */ /* 0x0005620000300800 */
[----:B------:R-:W-:-:S02]  /*63a0*/  FFMA.FTZ R47, R241, c[0x0][0x2d0], -R4 ;  /* 0x0000b400f12f7a23 */ /* 0x000fc40000010804 */
[--C-:B------:R-:W-:Y:S01]  /*63b0*/  FFMA.FTZ R61, R239, c[0x0][0x2d0], -R4.reuse ;  /* 0x0000b400ef3d7a23 */ /* 0x100fe20000010804 */
[----:B------:R2:W5:Y:S01]  /*63c0*/  LDL.LU R243, [R1+0xc4] ;  /* 0x0000c40001f37983 */ /* 0x0005620000300800 */
[----:B------:R-:W-:Y:S01]  /*63d0*/  FFMA.FTZ R63, R238, c[0x0][0x2d0], -R4 ;  /* 0x0000b400ee3f7a23 */ /* 0x000fe20000010804 */
[----:B------:R-:W-:Y:S01]  /*63e0*/  F2FP.PACK_AB R4, R189, R139 ;  /* 0x0000008bbd04723e */ /* 0x000fe200000000ff */
[----:B------:R-:W-:Y:S01]  /*63f0*/  IMAD.MOV.U32 R58, RZ, RZ, R59 ;  /* 0x000000ffff3a7224 */ /* 0x000fe200078e003b */
[----:B------:R2:W5:Y:S01]  /*6400*/  LDL.LU R242, [R1+0xc0] ;  /* 0x0000c00001f27983 */ /* 0x0005620000300800 */
[----:B------:R-:W-:Y:S02]  /*6410*/  IMAD.MOV.U32 R59, RZ, RZ, R62 ;  /* 0x000000ffff3b7224 */ /* 0x000fe400078e003e */
[----:B------:R-:W-:Y:S01]  /*6420*/  IMAD.MOV.U32 R30, RZ, RZ, R240 ;  /* 0x000000ffff1e7224 */ /* 0x000fe200078e00f0 */
[----:B------:R2:W5:Y:S01]  /*6430*/  LDL.LU R241, [R1+0xbc] ;  /* 0x0000bc0001f17983 */ /* 0x0005620000300800 */
[----:B------:R-:W-:-:S02]  /*6440*/  IMAD.MOV.U32 R62, RZ, RZ, R132 ;  /* 0x000000ffff3e7224 */ /* 0x000fc400078e0084 */
[----:B------:R-:W-:Y:S02]  /*6450*/  IMAD.MOV.U32 R132, RZ, RZ, R250 ;  /* 0x000000ffff847224 */ /* 0x000fe400078e00fa */
[----:B------:R-:W-:Y:S01]  /*6460*/  FFMA.FTZ R2, R236, c[0x0][0x2d0], -R3 ;  /* 0x0000b400ec027a23 */ /* 0x000fe20000010803 */
[----:B------:R-:W-:Y:S01]  /*6470*/  HMMA.16816.F32 R36, R4, R18, R104 ;  /* 0x000000120424723c */ /* 0x000fe20000001868 */
[----:B------:R-:W-:Y:S01]  /*6480*/  IMAD.MOV.U32 R57, RZ, RZ, R58 ;  /* 0x000000ffff397224 */ /* 0x000fe200078e003a */
[----:B------:R2:W5:Y:S01]  /*6490*/  LDL.LU R240, [R1+0xb8] ;  /* 0x0000b80001f07983 */ /* 0x0005620000300800 */
[----:B------:R-:W-:Y:S02]  /*64a0*/  IMAD.MOV.U32 R58, RZ, RZ, R59 ;  /* 0x000000ffff3a7224 */ /* 0x000fe400078e003b */
[----:B------:R-:W-:Y:S01]  /*64b0*/  IMAD.MOV.U32 R227, RZ, RZ, R30 ;  /* 0x000000ffffe37224 */ /* 0x000fe200078e001e */
[----:B------:R-:W-:Y:S01]  /*64c0*/  MUFU.EX2 R107, R64 ;  /* 0x00000040006b7308 */ /* 0x000fe20000000800 */
[----:B------:R-:W-:Y:S01]  /*64d0*/  IMAD.MOV.U32 R59, RZ, RZ, R62 ;  /* 0x000000ffff3b7224 */ /* 0x000fe200078e003e */
[----:B------:R2:W5:Y:S01]  /*64e0*/  LDL.LU R239, [R1+0xb4] ;  /* 0x0000b40001ef7983 */ /* 0x0005620000300800 */
[----:B------:R-:W-:-:S02]  /*64f0*/  IMAD.MOV.U32 R62, RZ, RZ, R132 ;  /* 0x000000ffff3e7224 */ /* 0x000fc400078e0084 */
[----:B------:R-:W-:Y:S01]  /*6500*/  IMAD.MOV.U32 R250, RZ, RZ, R227 ;  /* 0x000000fffffa7224 */ /* 0x000fe200078e00e3 */
[----:B------:R2:W5:Y:S01]  /*6510*/  LDL.LU R238, [R1+0xb0] ;  /* 0x0000b00001ee7983 */ /* 0x0005620000300800 */
[----:B------:R-:W-:Y:S01]  /*6520*/  IMAD.MOV.U32 R227, RZ, RZ, R68 ;  /* 0x000000ffffe37224 */ /* 0x000fe200078e0044 */
[----:B------:R1:W-:Y:S01]  /*6530*/  MUFU.EX2 R64, R2 ;  /* 0x0000000200407308 */ /* 0x0003e20000000800 */
[----:B------:R-:W-:Y:S02]  /*6540*/  IMAD.MOV.U32 R155, RZ, RZ, R58 ;  /* 0x000000ffff9b7224 */ /* 0x000fe400078e003a */
[----:B------:R-:W-:Y:S02]  /*6550*/  IMAD.MOV.U32 R154, RZ, RZ, R59 ;  /* 0x000000ffff9a7224 */ /* 0x000fe400078e003b */
[--C-:B------:R-:W-:Y:S02]  /*6560*/  FFMA.FTZ R46, R147, c[0x0][0x2d0], -R0.reuse ;  /* 0x0000b400932e7a23 */ /* 0x100fe40000010800 */
[----:B------:R-:W-:-:S02]  /*6570*/  FFMA.FTZ R44, R153, c[0x0][0x2d0], -R0 ;  /* 0x0000b400992c7a23 */ /* 0x000fc40000010800 */
[--C-:B------:R-:W-:Y:S02]  /*6580*/  FFMA.FTZ R31, R152, c[0x0][0x2d0], -R0.reuse ;  /* 0x0000b400981f7a23 */ /* 0x100fe40000010800 */
[--C-:B------:R-:W-:Y:S02]  /*6590*/  FFMA.FTZ R45, R151, c[0x0][0x2d0], -R0.reuse ;  /* 0x0000b400972d7a23 */ /* 0x100fe40000010800 */
[----:B------:R-:W-:Y:S02]  /*65a0*/  FFMA.FTZ R147, R150, c[0x0][0x2d0], -R0 ;  /* 0x0000b40096937a23 */ /* 0x000fe40000010800 */
[----:B-1----:R-:W-:Y:S02]  /*65b0*/  FADD.FTZ R2, R69, R62 ;  /* 0x0000003e45027221 */ /* 0x002fe40000010000 */
[--C-:B------:R-:W-:Y:S02]  /*65c0*/  FFMA.FTZ R146, R146, c[0x0][0x2d0], -R0.reuse ;  /* 0x0000b40092927a23 */ /* 0x100fe40000010800 */
[----:B------:R-:W-:-:S02]  /*65d0*/  FFMA.FTZ R145, R145, c[0x0][0x2d0], -R0 ;  /* 0x0000b40091917a23 */ /* 0x000fc40000010800 */
[----:B------:R-:W-:Y:S02]  /*65e0*/  FFMA.FTZ R172, R144, c[0x0][0x2d0], -R0 ;  /* 0x0000b40090ac7a23 */ /* 0x000fe40000010800 */
[--C-:B------:R-:W-:Y:S02]  /*65f0*/  FFMA.FTZ R0, R237, c[0x0][0x2d0], -R3.reuse ;  /* 0x0000b400ed007a23 */ /* 0x100fe40000010803 */
[--C-:B------:R-:W-:Y:S01]  /*6600*/  FFMA.FTZ R29, R235, c[0x0][0x2d0], -R3.reuse ;  /* 0x0000b400eb1d7a23 */ /* 0x100fe20000010803 */
[----:B------:R2:W5:Y:S01]  /*6610*/  LDL.LU R237, [R1+0xac] ;  /* 0x0000ac0001ed7983 */ /* 0x0005620000300800 */
[--C-:B------:R-:W-:Y:S02]  /*6620*/  FFMA.FTZ R30, R234, c[0x0][0x2d0], -R3.reuse ;  /* 0x0000b400ea1e7a23 */ /* 0x100fe40000010803 */
[--C-:B------:R-:W-:Y:S01]  /*6630*/  FFMA.FTZ R68, R231, c[0x0][0x2d0], -R3.reuse ;  /* 0x0000b400e7447a23 */ /* 0x100fe20000010803 */
[----:B------:R2:W5:Y:S01]  /*6640*/  LDL.LU R236, [R1+0xa8] ;  /* 0x0000a80001ec7983 */ /* 0x0005620000300800 */
[----:B------:R-:W-:-:S02]  /*6650*/  FFMA.FTZ R132, R228, c[0x0][0x2d0], -R3 ;  /* 0x0000b400e4847a23 */ /* 0x000fc40000010803 */
[--C-:B------:R-:W-:Y:S01]  /*6660*/  FFMA.FTZ R134, R134, c[0x0][0x2d0], -R3.reuse ;  /* 0x0000b40086867a23 */ /* 0x100fe20000010803 */
[----:B------:R2:W5:Y:S01]  /*6670*/  LDL.LU R235, [R1+0xa4] ;  /* 0x0000a40001eb7983 */ /* 0x0005620000300800 */
[----:B------:R-:W-:Y:S02]  /*6680*/  FFMA.FTZ R144, R57, c[0x0][0x2d0], -R3 ;  /* 0x0000b40039907a23 */ /* 0x000fe40000010803 */
[----:B------:R-:W-:Y:S01]  /*6690*/  FADD.FTZ R3, R155, R154 ;  /* 0x0000009a9b037221 */ /* 0x000fe20000010000 */
[----:B------:R2:W5:Y:S01]  /*66a0*/  LDL.LU R234, [R1+0xa0] ;  /* 0x0000a00001ea7983 */ /* 0x0005620000300800 */
[----:B------:R-:W-:Y:S02]  /*66b0*/  FADD.FTZ R2, R227, R2 ;  /* 0x00000002e3027221 */ /* 0x000fe40000010000 */
[----:B------:R-:W-:Y:S01]  /*66c0*/  IMAD.MOV.U32 R227, RZ, RZ, R247 ;  /* 0x000000ffffe37224 */ /* 0x000fe200078e00f7 */
[----:B------:R2:W5:Y:S01]  /*66d0*/  LDL.LU R231, [R1+0x9c] ;  /* 0x00009c0001e77983 */ /* 0x0005620000300800 */
[----:B------:R-:W-:-:S02]  /*66e0*/  IMAD.MOV.U32 R247, RZ, RZ, R252 ;  /* 0x000000fffff77224 */ /* 0x000fc400078e00fc */
[----:B------:R-:W-:Y:S01]  /*66f0*/  FADD.FTZ R3, R250, R3 ;  /* 0x00000003fa037221 */ /* 0x000fe20000010000 */
[----:B------:R2:W5:Y:S01]  /*6700*/  LDL.LU R228, [R1+0x98] ;  /* 0x0000980001e47983 */ /* 0x0005620000300800 */
[----:B------:R-:W-:Y:S02]  /*6710*/  IMAD.MOV.U32 R252, RZ, RZ, R165 ;  /* 0x000000fffffc7224 */ /* 0x000fe400078e00a5 */
[----:B------:R-:W-:Y:S01]  /*6720*/  IMAD.MOV.U32 R165, RZ, RZ, R71 ;  /* 0x000000ffffa57224 */ /* 0x000fe200078e0047 */
[----:B------:R-:W-:Y:S01]  /*6730*/  HMMA.16816.F32 R32, R4, R16, R108 ;  /* 0x000000100420723c */ /* 0x000fe2000000186c */
[----:B------:R-:W-:Y:S01]  /*6740*/  FADD.FTZ R2, R247, R2 ;  /* 0x00000002f7027221 */ /* 0x000fe20000010000 */
[----:B------:R-:W-:Y:S01]  /*6750*/  MUFU.EX2 R105, R11 ;  /* 0x0000000b00697308 */ /* 0x000fe20000000800 */
[----:B------:R-:W-:Y:S01]  /*6760*/  FADD.FTZ R3, R227, R3 ;  /* 0x00000003e3037221 */ /* 0x000fe20000010000 */
[----:B------:R-:W1:Y:S01]  /*6770*/  LDSM.16.MT88.4 R16, [R229+0x2800] ;  /* 0x00280000e510783b */ /* 0x000e620000004200 */
[----:B------:R-:W-:-:S02]  /*6780*/  IMAD.MOV.U32 R227, RZ, RZ, R184 ;  /* 0x000000ffffe37224 */ /* 0x000fc400078e00b8 */
[----:B------:R-:W-:Y:S01]  /*6790*/  FADD.FTZ R2, R165, R2 ;  /* 0x00000002a5027221 */ /* 0x000fe20000010000 */
[C---:B------:R-:W-:Y:S01]  /*67a0*/  HMMA.16816.F32 R48, R4.reuse, R20, R120 ;  /* 0x000000140430723c */ /* 0x040fe20000001878 */
[----:B------:R-:W-:Y:S01]  /*67b0*/  FADD.FTZ R28, R157, R156 ;  /* 0x0000009c9d1c7221 */ /* 0x000fe20000010000 */
[----:B------:R-:W3:Y:S01]  /*67c0*/  MUFU.EX2 R106, R10 ;  /* 0x0000000a006a7308 */ /* 0x000ee20000000800 */
[----:B------:R-:W-:Y:S01]  /*67d0*/  FADD.FTZ R2, R227, R2 ;  /* 0x00000002e3027221 */ /* 0x000fe20000010000 */
[----:B------:R-:W-:Y:S04]  /*67e0*/  LDSM.16.MT88.4 R152, [R229+0x3000] ;  /* 0x00300000e598783b */ /* 0x000fe80000004200 */
[----:B------:R-:W4:Y:S01]  /*67f0*/  LDL R227, [R1+0x5c] ;  /* 0x00005c0001e37983 */ /* 0x000f220000100800 */
[C---:B------:R-:W-:Y:S01]  /*6800*/  HMMA.16816.F32 R40, R4.reuse, R22, R116 ;  /* 0x000000160428723c */ /* 0x040fe20000001874 */
[----:B------:R-:W-:Y:S02]  /*6810*/  MUFU.EX2 R108, R9 ;  /* 0x00000009006c7308 */ /* 0x000fe40000000800 */
[----:B------:R-:W-:Y:S05]  /*6820*/  LDSM.16.MT88.4 R20, [R232+0x2800] ;  /* 0x00280000e814783b */ /* 0x000fea0000004200 */
[C---:B------:R-:W-:Y:S01]  /*6830*/  HMMA.16816.F32 R96, R4.reuse, R12, R96 ;  /* 0x0000000c0460723c */ /* 0x040fe20000001860 */
[----:B------:R2:W-:Y:S07]  /*6840*/  MUFU.EX2 R109, R8 ;  /* 0x00000008006d7308 */ /* 0x0005ee0000000800 */
[C---:B------:R-:W-:Y:S01]  /*6850*/  HMMA.16816.F32 R84, R4.reuse, R14, R84 ;  /* 0x0000000e0454723c */ /* 0x040fe20000001854 */
[----:B------:R-:W1:Y:S04]  /*6860*/  LDSM.16.MT88.4 R12, [R233+0x2800] ;  /* 0x00280000e90c783b */ /* 0x000e680000004200 */
[----:B--2---:R-:W2:Y:S01]  /*6870*/  LDSM.16.MT88.4 R8, [R230+0x2800] ;  /* 0x00280000e608783b */ /* 0x004ea20000004200 */
[----:B------:R3:W1:Y:S08]  /*6880*/  MUFU.EX2 R104, R0 ;  /* 0x0000000000687308 */ /* 0x0006700000000800 */
[----:B------:R-:W-:Y:S08]  /*6890*/  MUFU.EX2 R69, R29 ;  /* 0x0000001d00457308 */ /* 0x000ff00000000800 */
[----:B------:R-:W1:Y:S01]  /*68a0*/  MUFU.EX2 R71, R30 ;  /* 0x0000001e00477308 */ /* 0x000e620000000800 */
[----:B------:R-:W-:Y:S01]  /*68b0*/  HMMA.16816.F32 R56, R4, R24, R128 ;  /* 0x000000180438723c */ /* 0x000fe20000001880 */
[----:B---3--:R-:W-:-:S06]  /*68c0*/  FADD.FTZ R0, R159, R158 ;  /* 0x0000009e9f007221 */ /* 0x008fcc0000010000 */
[----:B------:R-:W-:Y:S01]  /*68d0*/  MUFU.EX2 R62, R46 ;  /* 0x0000002e003e7308 */ /* 0x000fe20000000800 */
[----:B------:R-:W-:Y:S07]  /*68e0*/  HMMA.16816.F32 R52, R4, R26, R124 ;  /* 0x0000001a0434723c */ /* 0x000fee000000187c */
[----:B------:R-:W-:Y:S01]  /*68f0*/  MUFU.EX2 R46, R44 ;  /* 0x0000002c002e7308 */ /* 0x000fe20000000800 */
[----:B------:R-:W-:-:S07]  /*6900*/  FADD.FTZ R4, R169, R28 ;  /* 0x0000001ca9047221 */ /* 0x000fce0000010000 */
[----:B------:R-:W3:Y:S01]  /*6910*/  MUFU.EX2 R65, R65 ;  /* 0x0000004100417308 */ /* 0x000ee20000000800 */
[----:B------:R-:W-:-:S07]  /*6920*/  FADD.FTZ R24, R166, R0 ;  /* 0x00000000a6187221 */ /* 0x000fce0000010000 */
[----:B------:R-:W-:Y:S01]  /*6930*/  MUFU.EX2 R66, R66 ;  /* 0x0000004200427308 */ /* 0x000fe20000000800 */
[----:B------:R-:W-:-:S07]  /*6940*/  FADD.FTZ R0, R170, R4 ;  /* 0x00000004aa007221 */ /* 0x000fce0000010000 */
[----:B------:R-:W1:Y:S08]  /*6950*/  MUFU.EX2 R67, R67 ;  /* 0x0000004300437308 */ /* 0x000e700000000800 */
[----:B------:R-:W-:Y:S08]  /*6960*/  MUFU.EX2 R44, R31 ;  /* 0x0000001f002c7308 */ /* 0x000ff00000000800 */
[----:B------:R-:W2:Y:S01]  /*6970*/  MUFU.EX2 R45, R45 ;  /* 0x0000002d002d7308 */ /* 0x000ea20000000800 */
[----:B------:R-:W-:-:S02]  /*6980*/  F2FP.PACK_AB R4, R106, R105 ;  /* 0x000000696a04723e */ /* 0x000fc400000000ff */
[----:B-1----:R-:W-:Y:S02]  /*6990*/  F2FP.PACK_AB R5, R64, R104 ;  /* 0x000000684005723e */ /* 0x002fe400000000ff */
[----:B------:R-:W-:Y:S02]  /*69a0*/  F2FP.PACK_AB R6, R109, R108 ;  /* 0x0000006c6d06723e */ /* 0x000fe400000000ff */
[----:B------:R-:W-:Y:S01]  /*69b0*/  F2FP.PACK_AB R7, R71, R69 ;  /* 0x000000454707723e */ /* 0x000fe200000000ff */
[----:B------:R-:W-:-:S06]  /*69c0*/  FADD.FTZ R24, R171, R24 ;  /* 0x00000018ab187221 */ /* 0x000fcc0000010000 */
[----:B------:R-:W-:Y:S01]  /*69d0*/  HMMA.16816.F32 R140, R4, R16, R140 ;  /* 0x00000010048c723c */ /* 0x000fe2000000188c */
[----:B------:R-:W-:-:S07]  /*69e0*/  FADD.FTZ R24, R217, R24 ;  /* 0x00000018d9187221 */ /* 0x000fce0000010000 */
[----:B------:R-:W-:Y:S01]  /*69f0*/  HMMA.16816.F32 R112, R4, R18, R112 ;  /* 0x000000120470723c */ /* 0x000fe20000001870 */
[----:B------:R-:W-:-:S07]  /*6a00*/  FADD.FTZ R0, R219, R0 ;  /* 0x00000000db007221 */ /* 0x000fce0000010000 */
[C---:B------:R-:W-:Y:S08]  /*6a10*/  HMMA.16816.F32 R100, R4.reuse, R12, R100 ;  /* 0x0000000c0464723c */ /* 0x040ff00000001864 */
[C---:B------:R-:W-:Y:S08]  /*6a20*/  HMMA.16816.F32 R92, R4.reuse, R14, R92 ;  /* 0x0000000e045c723c */ /* 0x040ff0000000185c */
[C---:B--2---:R-:W-:Y:S08]  /*6a30*/  HMMA.16816.F32 R88, R4.reuse, R8, R88 ;  /* 0x000000080458723c */ /* 0x044ff00000001858 */
[C---:B------:R-:W-:Y:S08]  /*6a40*/  HMMA.16816.F32 R80, R4.reuse, R10, R80 ;  /* 0x0000000a0450723c */ /* 0x040ff00000001850 */
[C---:B------:R-:W-:Y:S08]  /*6a50*/  HMMA.16816.F32 R76, R4.reuse, R20, R76 ;  /* 0x00000014044c723c */ /* 0x040ff0000000184c */
[----:B------:R-:W-:Y:S07]  /*6a60*/  HMMA.16816.F32 R72, R4, R22, R72 ;  /* 0x000000160448723c */ /* 0x000fee0000001848 */
[----:B---3--:R-:W-:-:S02]  /*6a70*/  F2FP.PACK_AB R4, R65, R107 ;  /* 0x0000006b4104723e */ /* 0x008fc400000000ff */
[----:B------:R-:W-:Y:S02]  /*6a80*/  F2FP.PACK_AB R5, R46, R62 ;  /* 0x0000003e2e05723e */ /* 0x000fe400000000ff */
[----:B------:R-:W-:Y:S02]  /*6a90*/  F2FP.PACK_AB R6, R67, R66 ;  /* 0x000000424306723e */ /* 0x000fe400000000ff */
[----:B------:R-:W-:Y:S01]  /*6aa0*/  F2FP.PACK_AB R7, R45, R44 ;  /* 0x0000002c2d07723e */ /* 0x000fe200000000ff */
[----:B------:R-:W-:Y:S02]  /*6ab0*/  IMAD.MOV.U32 R247, RZ, RZ, R185 ;  /* 0x000000fffff77224 */ /* 0x000fe400078e00b9 */
[----:B------:R-:W-:Y:S02]  /*6ac0*/  IMAD.MOV.U32 R165, RZ, RZ, R186 ;  /* 0x000000ffffa57224 */ /* 0x000fe400078e00ba */
[----:B------:R-:W-:Y:S02]  /*6ad0*/  FADD.FTZ R0, R218, R0 ;  /* 0x00000000da007221 */ /* 0x000fe40000010000 */
[----:B------:R-:W-:Y:S01]  /*6ae0*/  HMMA.16816.F32 R32, R4, R8, R32 ;  /* 0x000000080420723c */ /* 0x000fe20000001820 */
[----:B------:R-:W-:-:S06]  /*6af0*/  IMAD.MOV.U32 R128, RZ, RZ, R163 ;  /* 0x000000ffff807224 */ /* 0x000fcc00078e00a3 */
[----:B------:R-:W-:Y:S01]  /*6b00*/  FADD.FTZ R8, R225, R24 ;  /* 0x00000018e1087221 */ /* 0x000fe20000010000 */
[C---:B------:R-:W-:Y:S01]  /*6b10*/  HMMA.16816.F32 R116, R4.reuse, R20, R96 ;  /* 0x000000140474723c */ /* 0x040fe20000001860 */
[----:B------:R-:W-:Y:S02]  /*6b20*/  FADD.FTZ R0, R247, R0 ;  /* 0x00000000f7007221 */ /* 0x000fe40000010000 */
[----:B------:R-:W-:Y:S02]  /*6b30*/  FADD.FTZ R8, R226, R8 ;  /* 0x00000008e2087221 */ /* 0x000fe40000010000 */
[----:B------:R-:W-:Y:S02]  /*6b40*/  FADD.FTZ R2, R165, R2 ;  /* 0x00000002a5027221 */ /* 0x000fe40000010000 */
[----:B------:R-:W-:Y:S01]  /*6b50*/  IMAD.MOV.U32 R130, RZ, RZ, R174 ;  /* 0x000000ffff827224 */ /* 0x000fe200078e00ae */
[----:B------:R-:W-:Y:S01]  /*6b60*/  HMMA.16816.F32 R56, R4, R16, R56 ;  /* 0x000000100438723c */ /* 0x000fe20000001838 */
[----:B------:R-:W-:-:S02]  /*6b70*/  FADD.FTZ R3, R252, R3 ;  /* 0x00000003fc037221 */ /* 0x000fc40000010000 */
[----:B------:R-:W-:Y:S02]  /*6b80*/  IMAD.MOV.U32 R250, RZ, RZ, R168 ;  /* 0x000000fffffa7224 */ /* 0x000fe400078e00a8 */
[----:B------:R-:W-:-:S03]  /*6b90*/  FADD.FTZ R0, R167, R0 ;  /* 0x00000000a7007221 */ /* 0x000fc60000010000 */
[----:B------:R-:W-:Y:S01]  /*6ba0*/  HMMA.16816.F32 R52, R4, R18, R52 ;  /* 0x000000120434723c */ /* 0x000fe20000001834 */
[----:B------:R-:W-:-:S07]  /*6bb0*/  FADD.FTZ R2, R130, R2 ;  /* 0x0000000282027221 */ /* 0x000fce0000010000 */
[----:B------:R-:W-:Y:S01]  /*6bc0*/  HMMA.16816.F32 R48, R4, R12, R48 ;  /* 0x0000000c0430723c */ /* 0x000fe20000001830 */
[----:B------:R-:W-:-:S07]  /*6bd0*/  IMAD.MOV.U32 R252, RZ, RZ, R187 ;  /* 0x000000fffffc7224 */ /* 0x000fce00078e00bb */
[----:B------:R-:W-:Y:S01]  /*6be0*/  HMMA.16816.F32 R40, R4, R14, R40 ;  /* 0x0000000e0428723c */ /* 0x000fe20000001828 */
[----:B------:R-:W-:-:S07]  /*6bf0*/  FADD.FTZ R3, R250, R3 ;  /* 0x00000003fa037221 */ /* 0x000fce0000010000 */
[----:B------:R-:W-:Y:S01]  /*6c00*/  HMMA.16816.F32 R36, R4, R10, R36 ;  /* 0x0000000a0424723c */ /* 0x000fe20000001824 */
[----:B------:R-:W-:-:S07]  /*6c10*/  FADD.FTZ R0, R223, R0 ;  /* 0x00000000df007221 */ /* 0x000fce0000010000 */
[----:B------:R-:W-:Y:S01]  /*6c20*/  HMMA.16816.F32 R20, R4, R22, R84 ;  /* 0x000000160414723c */ /* 0x000fe20000001854 */
[----:B------:R-:W-:Y:S02]  /*6c30*/  IMAD.MOV.U32 R129, RZ, RZ, R173 ;  /* 0x000000ffff817224 */ /* 0x000fe400078e00ad */
[----:B------:R-:W-:Y:S01]  /*6c40*/  IMAD.MOV.U32 R156, RZ, RZ, R181 ;  /* 0x000000ffff9c7224 */ /* 0x000fe200078e00b5 */
[----:B------:R1:W-:Y:S01]  /*6c50*/  MUFU.EX2 R31, R60 ;  /* 0x0000003c001f7308 */ /* 0x0003e20000000800 */
[----:B------:R-:W-:Y:S01]  /*6c60*/  IMAD.MOV.U32 R174, RZ, RZ, R183 ;  /* 0x000000ffffae7224 */ /* 0x000fe200078e00b7 */
[----:B------:R-:W2:Y:S01]  /*6c70*/  LDSM.16.MT88.4 R168, [R233+0x3000] ;  /* 0x00300000e9a8783b */ /* 0x000ea20000004200 */
[----:B------:R-:W-:Y:S02]  /*6c80*/  FADD.FTZ R4, R128, R8 ;  /* 0x0000000880047221 */ /* 0x000fe40000010000 */
[----:B------:R-:W-:Y:S01]  /*6c90*/  IMAD.MOV.U32 R157, RZ, RZ, R180 ;  /* 0x000000ffff9d7224 */ /* 0x000fe200078e00b4 */
[----:B------:R-:W3:Y:S01]  /*6ca0*/  LDSM.16.MT88.4 R184, [R230+0x3000] ;  /* 0x00300000e6b8783b */ /* 0x000ee20000004200 */
[----:B------:R-:W-:-:S02]  /*6cb0*/  FADD.FTZ R7, R222, R4 ;  /* 0x00000004de077221 */ /* 0x000fc40000010000 */
[----:B------:R-:W-:Y:S02]  /*6cc0*/  FADD.FTZ R4, R220, R2 ;  /* 0x00000002dc047221 */ /* 0x000fe40000010000 */
[----:B------:R-:W-:Y:S02]  /*6cd0*/  IMAD.MOV.U32 R131, RZ, RZ, R179 ;  /* 0x000000ffff837224 */ /* 0x000fe400078e00b3 */
[----:B------:R-:W-:Y:S02]  /*6ce0*/  IMAD.MOV.U32 R217, RZ, RZ, R175 ;  /* 0x000000ffffd97224 */ /* 0x000fe400078e00af */
[----:B------:R-:W-:Y:S01]  /*6cf0*/  IMAD.MOV.U32 R247, RZ, RZ, R177 ;  /* 0x000000fffff77224 */ /* 0x000fe200078e00b1 */
[----:B------:R-:W-:Y:S01]  /*6d00*/  MUFU.EX2 R9, R147 ;  /* 0x0000009300097308 */ /* 0x000fe20000000800 */
[----:B------:R-:W-:Y:S01]  /*6d10*/  FADD.FTZ R3, R252, R3 ;  /* 0x00000003fc037221 */ /* 0x000fe20000010000 */
[----:B------:R-:W2:Y:S01]  /*6d20*/  LDSM.16.MT88.4 R12, [R232+0x3000] ;  /* 0x00300000e80c783b */ /* 0x000ea20000004200 */
[----:B------:R-:W-:-:S02]  /*6d30*/  FADD.FTZ R5, R224, R0 ;  /* 0x00000000e0057221 */ /* 0x000fc40000010000 */
[----:B------:R-:W-:-:S04]  /*6d40*/  FADD.FTZ R3, R129, R3 ;  /* 0x0000000381037221 */ /* 0x000fc80000010000 */
[----:B------:R-:W-:Y:S02]  /*6d50*/  FADD.FTZ R6, R221, R3 ;  /* 0x00000003dd067221 */ /* 0x000fe40000010000 */
[----:B------:R-:W-:Y:S02]  /*6d60*/  IMAD.MOV.U32 R173, RZ, RZ, R182 ;  /* 0x000000ffffad7224 */ /* 0x000fe400078e00b6 */
[----:B-1----:R-:W-:Y:S02]  /*6d70*/  IMAD.MOV.U32 R60, RZ, RZ, R156 ;  /* 0x000000ffff3c7224 */ /* 0x002fe400078e009c */
[----:B----4-:R-:W-:-:S04]  /*6d80*/  @P4 IMAD.HI.U32 R2, R227, c[0x0][0x2c8], RZ ;  /* 0x0000b200e3024a27 */ /* 0x010fc800078e00ff */
[----:B------:R-:W-:Y:S01]  /*6d90*/  IMAD.MOV.U32 R0, RZ, RZ, R227 ;  /* 0x000000ffff007224 */ /* 0x000fe200078e00e3 */
[----:B------:R-:W-:Y:S01]  /*6da0*/  @P4 SHF.R.U32.HI R0, RZ, c[0x0][0x2cc], R2 ;  /* 0x0000b300ff004a19 */ /* 0x000fe20000011602 */
[----:B------:R-:W-:-:S05]  /*6db0*/  IMAD.MOV.U32 R2, RZ, RZ, c[0x0][0x168] ;  /* 0x00005a00ff027624 */ /* 0x000fca00078e00ff */
[----:B------:R-:W-:Y:S01]  /*6dc0*/  IADD3 R3, R0, c[0x0][0x1d0], -R2 ;  /* 0x0000740000037a10 */ /* 0x000fe20007ffe802 */
[----:B------:R-:W-:-:S04]  /*6dd0*/  IMAD.MOV.U32 R2, RZ, RZ, RZ ;  /* 0x000000ffff027224 */ /* 0x000fc800078e00ff */
[----:B------:R-:W-:-:S05]  /*6de0*/  IMAD.HI R2, R3, -0x6db6db6d, R2 ;  /* 0x9249249303027827 */ /* 0x000fca00078e0202 */
[----:B------:R-:W-:Y:S01]  /*6df0*/  SHF.R.U32.HI R0, RZ, 0x1f, R2 ;  /* 0x0000001fff007819 */ /* 0x000fe20000011602 */
[----:B------:R-:W-:Y:S02]  /*6e00*/  IMAD.MOV.U32 R218, RZ, RZ, R173 ;  /* 0x000000ffffda7224 */ /* 0x000fe400078e00ad */
[----:B------:R-:W-:Y:S01]  /*6e10*/  IMAD.MOV.U32 R219, RZ, RZ, R174 ;  /* 0x000000ffffdb7224 */ /* 0x000fe200078e00ae */
[----:B------:R-:W-:Y:S01]  /*6e20*/  LEA.HI.SX32 R8, R2, R0, 0x1a ;  /* 0x0000000002087211 */ /* 0x000fe200078fd2ff */
[----:B------:R-:W-:Y:S02]  /*6e30*/  FADD.FTZ R0, R60, R7 ;  /* 0x000000073c007221 */ /* 0x000fe40000010000 */
[----:B------:R-:W-:Y:S02]  /*6e40*/  IMAD.MOV.U32 R110, RZ, RZ, R157 ;  /* 0x000000ffff6e7224 */ /* 0x000fe400078e009d */
[----:B------:R-:W-:Y:S02]  /*6e50*/  FADD.FTZ R3, R218, R6 ;  /* 0x00000006da037221 */ /* 0x000fe40000010000 */
[----:B------:R-:W-:-:S02]  /*6e60*/  FADD.FTZ R4, R248, R4 ;  /* 0x00000004f8047221 */ /* 0x000fc40000010000 */
[----:B------:R-:W-:Y:S02]  /*6e70*/  IMAD.MOV.U32 R111, RZ, RZ, R131 ;  /* 0x000000ffff6f7224 */ /* 0x000fe400078e0083 */
[----:B------:R-:W-:Y:S02]  /*6e80*/  FADD.FTZ R5, R217, R5 ;  /* 0x00000005d9057221 */ /* 0x000fe40000010000 */
[----:B------:R-:W-:Y:S02]  /*6e90*/  IMAD.MOV.U32 R250, RZ, RZ, R178 ;  /* 0x000000fffffa7224 */ /* 0x000fe400078e00b2 */
        /* <DEDUP_REMOVED lines=42> */
[----:B------:R-:W-:Y:S01]  /*7140*/  FADD.FTZ R3, R105, R3 ;  /* 0x0000000369037221 */ /* 0x000fe20000010000 */
[----:B------:R-:W4:Y:S01]  /*7150*/  MUFU.EX2 R10, R161 ;  /* 0x000000a1000a7308 */ /* 0x000f220000000800 */
[----:B------:R-:W-:Y:S02]  /*7160*/  FADD.FTZ R4, R104, R4 ;  /* 0x0000000468047221 */ /* 0x000fe40000010000 */
[----:B------:R-:W-:Y:S02]  /*7170*/  FADD.FTZ R5, R65, R5 ;  /* 0x0000000541057221 */ /* 0x000fe40000010000 */
[----:B------:R-:W-:-:S02]  /*7180*/  FADD.FTZ R2, R46, R0 ;  /* 0x000000002e027221 */ /* 0x000fc40000010000 */
[----:B------:R-:W-:Y:S01]  /*7190*/  FADD.FTZ R0, R106, R3 ;  /* 0x000000036a007221 */ /* 0x000fe20000010000 */
[----:B------:R-:W1:Y:S01]  /*71a0*/  MUFU.EX2 R28, R68 ;  /* 0x00000044001c7308 */ /* 0x000e620000000800 */
[----:B------:R-:W-:Y:S02]  /*71b0*/  FADD.FTZ R4, R64, R4 ;  /* 0x0000000440047221 */ /* 0x000fe40000010000 */
[----:B------:R-:W-:Y:S02]  /*71c0*/  FADD.FTZ R5, R66, R5 ;  /* 0x0000000542057221 */ /* 0x000fe40000010000 */
[----:B------:R-:W-:-:S03]  /*71d0*/  FADD.FTZ R3, R44, R2 ;  /* 0x000000022c037221 */ /* 0x000fc60000010000 */
[----:B------:R-:W1:Y:S01]  /*71e0*/  MUFU.EX2 R47, R47 ;  /* 0x0000002f002f7308 */ /* 0x000e620000000800 */
[----:B------:R-:W-:Y:S02]  /*71f0*/  FADD.FTZ R2, R108, R0 ;  /* 0x000000006c027221 */ /* 0x000fe40000010000 */
[----:B------:R-:W-:-:S05]  /*7200*/  FADD.FTZ R0, R69, R4 ;  /* 0x0000000445007221 */ /* 0x000fca0000010000 */
[----:B------:R-:W1:Y:S01]  /*7210*/  MUFU.EX2 R17, R162 ;  /* 0x000000a200117308 */ /* 0x000e620000000800 */
[----:B------:R-:W-:Y:S02]  /*7220*/  FADD.FTZ R5, R67, R5 ;  /* 0x0000000543057221 */ /* 0x000fe40000010000 */
[----:B------:R-:W-:-:S05]  /*7230*/  FADD.FTZ R4, R45, R3 ;  /* 0x000000032d047221 */ /* 0x000fca0000010000 */
[----:B------:R-:W2:Y:S01]  /*7240*/  MUFU.EX2 R16, R146 ;  /* 0x0000009200107308 */ /* 0x000ea20000000800 */
[----:B------:R-:W-:Y:S02]  /*7250*/  FADD.FTZ R3, R109, R2 ;  /* 0x000000026d037221 */ /* 0x000fe40000010000 */
[----:B------:R-:W-:-:S05]  /*7260*/  FADD.FTZ R2, R71, R0 ;  /* 0x0000000047027221 */ /* 0x000fca0000010000 */
[----:B------:R-:W2:Y:S01]  /*7270*/  MUFU.EX2 R27, R132 ;  /* 0x00000084001b7308 */ /* 0x000ea20000000800 */
[----:B-1----:R-:W-:-:S07]  /*7280*/  FADD.FTZ R0, R11, R5 ;  /* 0x000000050b007221 */ /* 0x002fce0000010000 */
[----:B------:R-:W1:Y:S01]  /*7290*/  MUFU.EX2 R19, R164 ;  /* 0x000000a400137308 */ /* 0x000e620000000800 */
[----:B----4-:R-:W-:-:S07]  /*72a0*/  FADD.FTZ R0, R10, R0 ;  /* 0x000000000a007221 */ /* 0x010fce0000010000 */
[----:B------:R-:W4:Y:S01]  /*72b0*/  MUFU.EX2 R18, R145 ;  /* 0x0000009100127308 */ /* 0x000f220000000800 */
[----:B------:R-:W-:-:S07]  /*72c0*/  FADD.FTZ R4, R9, R4 ;  /* 0x0000000409047221 */ /* 0x000fce0000010000 */
[----:B------:R-:W1:Y:S01]  /*72d0*/  MUFU.EX2 R25, R134 ;  /* 0x0000008600197308 */ /* 0x000e620000000800 */
[----:B------:R-:W-:-:S07]  /*72e0*/  FADD.FTZ R5, R28, R2 ;  /* 0x000000021c057221 */ /* 0x000fce0000010000 */
[----:B------:R-:W1:Y:S01]  /*72f0*/  MUFU.EX2 R30, R61 ;  /* 0x0000003d001e7308 */ /* 0x000e620000000800 */
[----:B------:R-:W-:-:S07]  /*7300*/  FADD.FTZ R3, R47, R3 ;  /* 0x000000032f037221 */ /* 0x000fce0000010000 */
[----:B------:R-:W1:Y:S01]  /*7310*/  MUFU.EX2 R24, R172 ;  /* 0x000000ac00187308 */ /* 0x000e620000000800 */
[----:B------:R-:W-:-:S07]  /*7320*/  FADD.FTZ R0, R17, R0 ;  /* 0x0000000011007221 */ /* 0x000fce0000010000 */
[----:B------:R-:W-:Y:S01]  /*7330*/  MUFU.EX2 R26, R144 ;  /* 0x00000090001a7308 */ /* 0x000fe20000000800 */
[----:B--2---:R-:W-:-:S07]  /*7340*/  FADD.FTZ R4, R16, R4 ;  /* 0x0000000410047221 */ /* 0x004fce0000010000 */
[----:B------:R-:W2:Y:S01]  /*7350*/  MUFU.EX2 R29, R63 ;  /* 0x0000003f001d7308 */ /* 0x000ea20000000800 */
[----:B------:R-:W-:Y:S01]  /*7360*/  FADD.FTZ R5, R27, R5 ;  /* 0x000000051b057221 */ /* 0x000fe20000010000 */
[----:B------:R-:W-:Y:S01]  /*7370*/  IMNMX R6, RZ, R8, !PT ;  /* 0x00000008ff067217 */ /* 0x000fe20007800200 */
[----:B------:R-:W-:Y:S02]  /*7380*/  FADD.FTZ R2, R31, R3 ;  /* 0x000000031f027221 */ /* 0x000fe40000010000 */
[----:B-1----:R-:W-:Y:S02]  /*7390*/  FADD.FTZ R0, R19, R0 ;  /* 0x0000000013007221 */ /* 0x002fe40000010000 */
[----:B----4-:R-:W-:Y:S02]  /*73a0*/  FADD.FTZ R3, R18, R4 ;  /* 0x0000000412037221 */ /* 0x010fe40000010000 */
[----:B------:R-:W-:Y:S01]  /*73b0*/  FADD.FTZ R4, R25, R5 ;  /* 0x0000000519047221 */ /* 0x000fe20000010000 */
[----:B------:R-:W-:Y:S01]  /*73c0*/  STL [R1+0x30], R6 ;  /* 0x0000300601007387 */ /* 0x000fe20000100800 */
[----:B------:R-:W-:-:S02]  /*73d0*/  FADD.FTZ R2, R30, R2 ;  /* 0x000000021e027221 */ /* 0x000fc40000010000 */
[----:B------:R-:W-:Y:S01]  /*73e0*/  FADD.FTZ R3, R24, R3 ;  /* 0x0000000318037221 */ /* 0x000fe20000010000 */
[----:B------:R1:W-:Y:S01]  /*73f0*/  STL [R1+0x10], R0 ;  /* 0x0000100001007387 */ /* 0x0003e20000100800 */
[----:B------:R-:W-:Y:S02]  /*7400*/  IMAD.MOV.U32 R252, RZ, RZ, R176 ;  /* 0x000000fffffc7224 */ /* 0x000fe400078e00b0 */
[----:B--2---:R-:W-:Y:S01]  /*7410*/  FADD.FTZ R2, R29, R2 ;  /* 0x000000021d027221 */ /* 0x004fe20000010000 */
[----:B------:R2:W-:Y:S02]  /*7420*/  STL [R1+0x18], R3 ;  /* 0x0000180301007387 */ /* 0x0005e40000100800 */
[----:B------:R-:W-:-:S04]  /*7430*/  IADD3 R247, R252, -0x2, RZ ;  /* 0xfffffffefcf77810 */ /* 0x000fc80007ffe0ff */
[----:B------:R-:W-:Y:S01]  /*7440*/  ISETP.GE.AND P0, PT, R247, R6, PT ;  /* 0x00000006f700720c */ /* 0x000fe20003f06270 */
[----:B-1----:R-:W-:-:S05]  /*7450*/  FADD.FTZ R0, R26, R4 ;  /* 0x000000041a007221 */ /* 0x002fca0000010000 */
[----:B------:R2:W-:Y:S04]  /*7460*/  STL [R1+0x1c], R0 ;  /* 0x00001c0001007387 */ /* 0x0005e80000100800 */
[----:B------:R2:W-:Y:S01]  /*7470*/  STL [R1+0x14], R2 ;  /* 0x0000140201007387 */ /* 0x0005e20000100800 */
[----:B------:R-:W-:Y:S02]  /*7480*/  F2FP.PACK_AB R124, R31, R47 ;  /* 0x0000002f1f7c723e */ /* 0x000fe400000000ff */
[----:B------:R-:W-:Y:S02]  /*7490*/  F2FP.PACK_AB R125, R27, R28 ;  /* 0x0000001c1b7d723e */ /* 0x000fe400000000ff */
[----:B------:R-:W-:Y:S02]  /*74a0*/  F2FP.PACK_AB R126, R29, R30 ;  /* 0x0000001e1d7e723e */ /* 0x000fe400000000ff */
[----:B------:R-:W-:-:S02]  /*74b0*/  F2FP.PACK_AB R127, R26, R25 ;  /* 0x000000191a7f723e */ /* 0x000fc400000000ff */
[----:B------:R-:W-:Y:S02]  /*74c0*/  F2FP.PACK_AB R128, R10, R11 ;  /* 0x0000000b0a80723e */ /* 0x000fe400000000ff */
[----:B------:R-:W-:Y:S02]  /*74d0*/  F2FP.PACK_AB R129, R16, R9 ;  /* 0x000000091081723e */ /* 0x000fe400000000ff */
[----:B------:R-:W-:Y:S02]  /*74e0*/  F2FP.PACK_AB R130, R19, R17 ;  /* 0x000000111382723e */ /* 0x000fe400000000ff */
[----:B------:R-:W-:Y:S01]  /*74f0*/  F2FP.PACK_AB R131, R24, R18 ;  /* 0x000000121883723e */ /* 0x000fe200000000ff */
[C---:B------:R-:W-:Y:S08]  /*7500*/  HMMA.16816.F32 R140, R124.reuse, R152, R140 ;  /* 0x000000987c8c723c */ /* 0x040ff0000000188c */
[C---:B------:R-:W-:Y:S08]  /*7510*/  HMMA.16816.F32 R148, R124.reuse, R154, R112 ;  /* 0x0000009a7c94723c */ /* 0x040ff00000001870 */
[C---:B------:R-:W-:Y:S08]  /*7520*/  HMMA.16816.F32 R160, R124.reuse, R168, R100 ;  /* 0x000000a87ca0723c */ /* 0x040ff00000001864 */
[C---:B------:R-:W-:Y:S08]  /*7530*/  HMMA.16816.F32 R164, R124.reuse, R170, R92 ;  /* 0x000000aa7ca4723c */ /* 0x040ff0000000185c */
[C---:B---3--:R-:W-:Y:S08]  /*7540*/  HMMA.16816.F32 R176, R124.reuse, R184, R88 ;  /* 0x000000b87cb0723c */ /* 0x048ff00000001858 */
        /* <DEDUP_REMOVED lines=12> */
[----:B--2---:R-:W2:Y:S01]  /*7610*/  LDL R252, [R1+0x80] ;  /* 0x0000800001fc7983 */ /* 0x004ea20000100800 */
[----:B------:R-:W-:Y:S01]  /*7620*/  IMAD.MOV.U32 R132, RZ, RZ, R136 ;  /* 0x000000ffff847224 */ /* 0x000fe200078e0088 */
[----:B------:R-:W-:Y:S01]  /*7630*/  MOV R3, R137 ;  /* 0x0000008900037202 */ /* 0x000fe20000000f00 */
[----:B------:R-:W-:Y:S01]  /*7640*/  IMAD.MOV.U32 R134, RZ, RZ, R70 ;  /* 0x000000ffff867224 */ /* 0x000fe200078e0046 */
[----:B------:R-:W-:-:S02]  /*7650*/  MOV R133, R135 ;  /* 0x0000008700857202 */ /* 0x000fc40000000f00 */
[----:B------:R-:W-:Y:S01]  /*7660*/  MOV R202, R247 ;  /* 0x000000f700ca7202 */ /* 0x000fe20000000f00 */
[----:B--2---:R-:W-:-:S05]  /*7670*/  IMAD.IADD R0, R252, 0x1, R227 ;  /* 0x00000001fc007824 */ /* 0x004fca00078e02e3 */
[----:B------:R1:W-:Y:S02]  /*7680*/  STL [R1+0x20], R0 ;  /* 0x0000200001007387 */ /* 0x0003e40000100800 */
[----:B-1----:R-:W-:-:S05]  /*7690*/  @P4 IMAD.HI.U32 R0, R0, c[0x0][0x2c8], RZ ;  /* 0x0000b20000004a27 */ /* 0x002fca00078e00ff */
[----:B------:R-:W-:-:S05]  /*76a0*/  @P4 SHF.R.U32.HI R0, RZ, c[0x0][0x2cc], R0 ;  /* 0x0000b300ff004a19 */ /* 0x000fca0000011600 */
[----:B------:R1:W-:Y:S02]  /*76b0*/  @P4 STL [R1+0x34], R0 ;  /* 0x0000340001004387 */ /* 0x0003e40000100800 */
.L_x_518:
[----:B------:R-:W-:Y:S04]  /*76c0*/  DEPBAR.LE SB0, 0x0 ;  /* 0x000080000000791a */ /* 0x000fe80000000000 */
[----:B------:R-:W-:Y:S01]  /*76d0*/  WARPSYNC 0xffffffff ;  /* 0xffffffff00007948 */ /* 0x000fe20003800000 */
[----:B------:R-:W-:Y:S01]  /*76e0*/  BAR.SYNC.DEFER_BLOCKING 0x0 ;  /* 0x0000000000007b1d */ /* 0x000fe20000010000 */
[C---:B------:R-:W-:Y:S02]  /*76f0*/  ISETP.GE.AND P2, PT, R202.reuse, RZ, PT ;  /* 0x000000ffca00720c */ /* 0x040fe40003f46270 */
[----:B------:R-:W-:Y:S11]  /*7700*/  IADD3 R247, R202, -0x1, RZ ;  /* 0xffffffffcaf77810 */ /* 0x000ff60007ffe0ff */
[----:B-12---:R-:W-:Y:S02]  /*7710*/  @P2 SHF.R.S32.HI R0, RZ, 0x1f, R202 ;  /* 0x0000001fff002819 */ /* 0x006fe400000114ca */
[----:B------:R-:W-:Y:S03]  /*7720*/  @P2 MOV R135, 0x5 ;  /* 0x0000000500872802 */ /* 0x000fe60000000f00 */
[----:B------:R-:W-:Y:S04]  /*7730*/  @P2 IMAD R0, R0, c[0x0][0x208], RZ ;  /* 0x0000820000002a24 */ /* 0x000fe800078e02ff */
[C---:B------:R-:W-:Y:S01]  /*7740*/  @P2 IMAD R0, R202.reuse, c[0x0][0x20c], R0 ;  /* 0x00008300ca002a24 */ /* 0x040fe200078e0200 */
[----:B-----5:R-:W-:Y:S08]  /*7750*/  LDSM.16.M88.4 R112, [R235] ;  /* 0x00000000eb70783b */ /* 0x020ff00000000200 */
[----:B------:R-:W1:Y:S08]  /*7760*/  LDSM.16.M88.4 R16, [R228] ;  /* 0x00000000e410783b */ /* 0x000e700000000200 */
[----:B------:R-:W2:Y:S08]  /*7770*/  LDSM.16.M88.4 R108, [R235+0x2000] ;  /* 0x00200000eb6c783b */ /* 0x000eb00000000200 */
[----:B------:R-:W3:Y:S08]  /*7780*/  LDSM.16.M88.4 R32, [R228+0x800] ;  /* 0x00080000e420783b */ /* 0x000ef00000000200 */
[----:B------:R-:W4:Y:S04]  /*7790*/  LDL R2, [R1+0x4c] ;  /* 0x00004c0001027983 */ /* 0x000f280000100800 */
[----:B------:R-:W3:Y:S08]  /*77a0*/  LDSM.16.M88.4 R48, [R228+0x1000] ;  /* 0x00100000e430783b */ /* 0x000ef00000000200 */
[----:B------:R-:W4:Y:S01]  /*77b0*/  LDL.64 R196, [R1+0x40] ;  /* 0x0000400001c47983 */ /* 0x000f220000100a00 */
[-C--:B-1----:R-:W-:Y:S05]  /*77c0*/  HMMA.16816.F32 R4, R112, R16.reuse, RZ ;  /* 0x000000107004723c */ /* 0x082fea00000018ff */
[----:B------:R-:W1:Y:S03]  /*77d0*/  LDSM.16.M88.4 R64, [R228+0x1800] ;  /* 0x00180000e440783b */ /* 0x000e660000000200 */
[C---:B--2---:R-:W-:Y:S05]  /*77e0*/  HMMA.16816.F32 R8, R108.reuse, R16, RZ ;  /* 0x000000106c08723c */ /* 0x044fea00000018ff */
[----:B------:R-:W2:Y:S03]  /*77f0*/  LDSM.16.M88.4 R80, [R228+0x2000] ;  /* 0x00200000e450783b */ /* 0x000ea60000000200 */
[-C--:B------:R-:W-:Y:S05]  /*7800*/  HMMA.16816.F32 R12, R108, R18.reuse, RZ ;  /* 0x000000126c0c723c */ /* 0x080fea00000018ff */
[----:B------:R-:W1:Y:S03]  /*7810*/  LDSM.16.M88.4 R96, [R228+0x2800] ;  /* 0x00280000e460783b */ /* 0x000e660000000200 */
[C---:B------:R-:W-:Y:S05]  /*7820*/  HMMA.16816.F32 R16, R112.reuse, R18, RZ ;  /* 0x000000127010723c */ /* 0x040fea00000018ff */
[----:B------:R-:W1:Y:S03]  /*7830*/  LDSM.16.M88.4 R136, [R228+0x3000] ;  /* 0x00300000e488783b */ /* 0x000e660000000200 */
[-C--:B---3--:R-:W-:Y:S05]  /*7840*/  HMMA.16816.F32 R20, R112, R32.reuse, RZ ;  /* 0x000000207014723c */ /* 0x088fea00000018ff */
[----:B------:R-:W-:Y:S03]  /*7850*/  LDSM.16.M88.4 R188, [R238] ;  /* 0x00000000eebc783b */ /* 0x000fe60000000200 */
[C---:B------:R-:W-:Y:S05]  /*7860*/  HMMA.16816.F32 R24, R108.reuse, R32, RZ ;  /* 0x000000206c18723c */ /* 0x040fea00000018ff */
[----:B------:R-:W3:Y:S03]  /*7870*/  LDSM.16.M88.4 R192, [R239] ;  /* 0x00000000efc0783b */ /* 0x000ee60000000200 */
[-C--:B------:R-:W-:Y:S05]  /*7880*/  HMMA.16816.F32 R28, R108, R34.reuse, RZ ;  /* 0x000000226c1c723c */ /* 0x080fea00000018ff */
[----:B------:R-:W-:Y:S04]  /*7890*/  STL [R1+0x98], R235 ;  /* 0x000098eb01007387 */ /* 0x000fe80000100800 */
[----:B------:R-:W-:Y:S01]  /*78a0*/  STL [R1+0x9c], R228 ;  /* 0x00009ce401007387 */ /* 0x000fe20000100800 */
[C---:B------:R-:W-:Y:S03]  /*78b0*/  HMMA.16816.F32 R32, R112.reuse, R34, RZ ;  /* 0x000000227020723c */ /* 0x040fe600000018ff */
[----:B------:R-:W-:Y:S04]  /*78c0*/  STL [R1+0xa0], R239 ;  /* 0x0000a0ef01007387 */ /* 0x000fe80000100800 */
[----:B------:R-:W-:Y:S01]  /*78d0*/  STL [R1+0xa4], R238 ;  /* 0x0000a4ee01007387 */ /* 0x000fe20000100800 */
[-C--:B------:R-:W-:Y:S03]  /*78e0*/  HMMA.16816.F32 R36, R112, R48.reuse, RZ ;  /* 0x000000307024723c */ /* 0x080fe600000018ff */
        /* <DEDUP_REMOVED lines=8> */
[C---:B------:R-:W-:Y:S08]  /*7970*/  HMMA.16816.F32 R48, R112.reuse, R50, RZ ;  /* 0x000000327030723c */ /* 0x040ff000000018ff */
[-C--:B-1----:R-:W-:Y:S08]  /*7980*/  HMMA.16816.F32 R52, R112, R64.reuse, RZ ;  /* 0x000000407034723c */ /* 0x082ff000000018ff */
        /* <DEDUP_REMOVED lines=15> */
[----:B------:R-:W1:Y:S07]  /*7a80*/  LDSM.16.M88.4 R136, [R238+0x2000] ;  /* 0x00200000ee88783b */ /* 0x000e6e0000000200 */
[-C--:B---3--:R-:W-:Y:S08]  /*7a90*/  HMMA.16816.F32 R4, R188, R192.reuse, R4 ;  /* 0x000000c0bc04723c */ /* 0x088ff00000001804 */
[C---:B-1----:R-:W-:Y:S08]  /*7aa0*/  HMMA.16816.F32 R8, R136.reuse, R192, R8 ;  /* 0x000000c08808723c */ /* 0x042ff00000001808 */
[-C--:B------:R-:W-:Y:S08]  /*7ab0*/  HMMA.16816.F32 R12, R136, R194.reuse, R12 ;  /* 0x000000c2880c723c */ /* 0x080ff0000000180c */
[C---:B------:R-:W-:Y:S01]  /*7ac0*/  HMMA.16816.F32 R16, R188.reuse, R194, R16 ;  /* 0x000000c2bc10723c */ /* 0x040fe20000001810 */
[----:B------:R-:W1:Y:S08]  /*7ad0*/  LDSM.16.M88.4 R192, [R245] ;  /* 0x00000000f5c0783b */ /* 0x000e700000000200 */
[----:B----4-:R-:W2:Y:S01]  /*7ae0*/  LDL R197, [R1+0x34] ;  /* 0x0000340001c57983 */ /* 0x010ea20000100800 */
[-C--:B-1----:R-:W-:Y:S08]  /*7af0*/  HMMA.16816.F32 R20, R188, R192.reuse, R20 ;  /* 0x000000c0bc14723c */ /* 0x082ff00000001814 */
[C---:B------:R-:W-:Y:S08]  /*7b00*/  HMMA.16816.F32 R24, R136.reuse, R192, R24 ;  /* 0x000000c08818723c */ /* 0x040ff00000001818 */
[-C--:B------:R-:W-:Y:S08]  /*7b10*/  HMMA.16816.F32 R28, R136, R194.reuse, R28 ;  /* 0x000000c2881c723c */ /* 0x080ff0000000181c */
[C---:B------:R-:W-:Y:S01]  /*7b20*/  HMMA.16816.F32 R32, R188.reuse, R194, R32 ;  /* 0x000000c2bc20723c */ /* 0x040fe20000001820 */
[----:B------:R-:W1:Y:S07]  /*7b30*/  LDSM.16.M88.4 R192, [R244] ;  /* 0x00000000f4c0783b */ /* 0x000e6e0000000200 */
        /* <DEDUP_REMOVED lines=22> */
[-C--:B------:R-:W-:Y:S07]  /*7ca0*/  HMMA.16816.F32 R108, R136, R194.reuse, R108 ;  /* 0x000000c2886c723c */ /* 0x080fee000000186c */
[----:B------:R-:W-:Y:S01]  /*7cb0*/  @P2 IMAD.WIDE.U32 R136, R202, c[0x0][0x208], RZ ;  /* 0x00008200ca882a25 */ /* 0x000fe200078e00ff */
[----:B------:R-:W-:Y:S04]  /*7cc0*/  HMMA.16816.F32 R112, R188, R194, R112 ;  /* 0x000000c2bc70723c */ /* 0x000fe80000001870 */
[----:B------:R-:W-:Y:S02]  /*7cd0*/  @P2 IMAD.MOV.U32 R138, RZ, RZ, R196 ;  /* 0x000000ffff8a2224 */ /* 0x000fe400078e00c4 */
[----:B------:R-:W-:Y:S01]  /*7ce0*/  @P2 IMAD.IADD R0, R137, 0x1, R0 ;  /* 0x0000000189002824 */ /* 0x000fe200078e0200 */
[----:B------:R-:W3:Y:S01]  /*7cf0*/  LDL R196, [R1+0x58] ;  /* 0x0000580001c47983 */ /* 0x000ee20000100800 */
[----:B------:R-:W-:Y:S03]  /*7d00*/  @P2 IMAD.MOV.U32 R139, RZ, RZ, R2 ;  /* 0x000000ffff8b2224 */ /* 0x000fe600078e0002 */
[----:B------:R-:W-:Y:S01]  /*7d10*/  STL [R1+0xc0], R236 ;  /* 0x0000c0ec01007387 */ /* 0x000fe20000100800 */
[----:B------:R-:W-:Y:S02]  /*7d20*/  @P2 IMAD.MOV.U32 R137, RZ, RZ, c[0x0][0x208] ;  /* 0x00008200ff892624 */ /* 0x000fe400078e00ff */
[----:B------:R-:W-:Y:S01]  /*7d30*/  @P2 IMAD.WIDE.U32 R138, R136, 0x70, R138 ;  /* 0x00000070888a2825 */ /* 0x000fe200078e008a */
[----:B------:R-:W-:Y:S03]  /*7d40*/  STL [R1+0xc4], R234 ;  /* 0x0000c4ea01007387 */ /* 0x000fe60000100800 */
[----:B------:R-:W-:Y:S01]  /*7d50*/  @P2 IMAD R2, R0, 0x70, RZ ;  /* 0x0000007000022824 */ /* 0x000fe200078e02ff */
[----:B------:R-:W-:Y:S01]  /*7d60*/  @P2 SHF.L.U64.HI R0, R137, R135, c[0x0][0x20c] ;  /* 0x0000830089002619 */ /* 0x000fe20000010287 */
[----:B------:R-:W-:Y:S01]  /*7d70*/  STL [R1+0xc8], R237 ;  /* 0x0000c8ed01007387 */ /* 0x000fe20000100800 */
[C---:B------:R-:W-:Y:S01]  /*7d80*/  @P2 LEA R136, P0, R138.reuse, c[0x0][0x1f8], 0x1 ;  /* 0x00007e008a882a11 */ /* 0x040fe200078008ff */
[----:B------:R-:W-:Y:S02]  /*7d90*/  @P2 IMAD.IADD R135, R139, 0x1, R2 ;  /* 0x000000018b872824 */ /* 0x000fe400078e0202 */
[----:B------:R-:W-:Y:S01]  /*7da0*/  @P2 IMAD.SHL.U32 R2, R137, 0x20, RZ ;  /* 0x0000002089022824 */ /* 0x000fe200078e00ff */
[----:B------:R-:W-:Y:S02]  /*7db0*/  STL [R1+0xcc], R231 ;  /* 0x0000cce701007387 */ /* 0x000fe40000100800 */
[----:B------:R-:W-:Y:S02]  /*7dc0*/  @P2 LEA.HI.X R137, R138, c[0x0][0x1fc], R135, 0x1, P0 ;  /* 0x00007f008a892a11 */ /* 0x000fe400000f0c87 */
[-C--:B------:R-:W-:Y:S03]  /*7dd0*/  @P2 IADD3 R138, P0, R136, R2.reuse, RZ ;  /* 0x00000002888a2210 */ /* 0x080fe60007f1e0ff */
[----:B------:R-:W-:Y:S01]  /*7de0*/  @!PT LDS RZ, [RZ] ;  /* 0x00000000fffff984 */ /* 0x000fe20000000800 */
[----:B------:R-:W-:Y:S01]  /*7df0*/  @!PT LDS RZ, [RZ] ;  /* 0x00000000fffff984 */ /* 0x000fe20000000800 */
[----:B------:R-:W-:Y:S01]  /*7e00*/  @!PT LDS RZ, [RZ] ;  /* 0x00000000fffff984 */ /* 0x000fe20000000800 */
[----:B------:R1:W-:Y:S02]  /*7e10*/  @P2 LDGSTS.E.BYPASS.LTC128B.128 [R246+0x100], [R136.64], !P6 ;  /* 0x0010000088f62fae */ /* 0x0003e4000f101d48 */
[--C-:B------:R-:W-:Y:S06]  /*7e20*/  @P2 IMAD.X R139, R137, 0x1, R0.reuse, P0 ;  /* 0x00000001898b2824 */ /* 0x100fec00000e0600 */
[----:B------:R4:W-:Y:S01]  /*7e30*/  @P2 LDGSTS.E.BYPASS.LTC128B.128 [R246+0x900], [R138.64], !P6 ;  /* 0x009000008af62fae */ /* 0x0009e2000f101d48 */
[-C--:B-1----:R-:W-:Y:S04]  /*7e40*/  @P2 IADD3 R136, P1, R138, R2.reuse, RZ ;  /* 0x000000028a882210 */ /* 0x082fe80007f3e0ff */
[----:B------:R-:W-:Y:S01]  /*7e50*/  @P2 IADD3 R192, P0, R136, R2, RZ ;  /* 0x0000000288c02210 */ /* 0x000fe20007f1e0ff */
[--C-:B------:R-:W-:Y:S05]  /*7e60*/  @P2 IMAD.X R137, R139, 0x1, R0.reuse, P1 ;  /* 0x000000018b892824 */ /* 0x100fea00008e0600 */
[----:B------:R1:W-:Y:S01]  /*7e70*/  @P2 LDGSTS.E.BYPASS.LTC128B.128 [R246+0x1100], [R136.64], !P6 ;  /* 0x0110000088f62fae */ /* 0x0003e2000f101d48 */
[----:B------:R-:W-:Y:S02]  /*7e80*/  @P2 IADD3.X R193, R137, R0, RZ, P0, !PT ;  /* 0x0000000089c12210 */ /* 0x000fe400007fe4ff */
[-C--:B----4-:R-:W-:Y:S05]  /*7e90*/  @P2 IADD3 R138, P0, R192, R2.reuse, RZ ;  /* 0x00000002c08a2210 */ /* 0x090fea0007f1e0ff */
[----:B------:R4:W-:Y:S01]  /*7ea0*/  @P2 LDGSTS.E.BYPASS.LTC128B.128 [R246+0x1900], [R192.64], !P6 ;  /* 0x01900000c0f62fae */ /* 0x0009e2000f101d48 */
[--C-:B------:R-:W-:Y:S07]  /*7eb0*/  @P2 IMAD.X R139, R193, 0x1, R0.reuse, P0 ;  /* 0x00000001c18b2824 */ /* 0x100fee00000e0600 */
[----:B------:R2:W-:Y:S01]  /*7ec0*/  @P2 LDGSTS.E.BYPASS.LTC128B.128 [R246+0x2100], [R138.64], !P6 ;  /* 0x021000008af62fae */ /* 0x0005e2000f101d48 */
[-C--:B-1----:R-:W-:Y:S05]  /*7ed0*/  @P2 IADD3 R136, P1, R138, R2.reuse, RZ ;  /* 0x000000028a882210 */ /* 0x082fea0007f3e0ff */
[--C-:B------:R-:W-:Y:S01]  /*7ee0*/  @P2 IMAD.X R137, R139, 0x1, R0.reuse, P1 ;  /* 0x000000018b892824 */ /* 0x100fe200008e0600 */
[----:B----4-:R-:W-:Y:S04]  /*7ef0*/  @P2 IADD3 R192, P0, R136, R2, RZ ;  /* 0x0000000288c02210 */ /* 0x010fe80007f1e0ff */
[----:B------:R2:W-:Y:S01]  /*7f00*/  @P2 LDGSTS.E.BYPASS.LTC128B.128 [R246+0x2900], [R136.64], !P6 ;  /* 0x0290000088f62fae */ /* 0x0005e2000f101d48 */
[----:B------:R-:W-:Y:S07]  /*7f10*/  @P2 IMAD.X R193, R137, 0x1, R0, P0 ;  /* 0x0000000189c12824 */ /* 0x000fee00000e0600 */
[----:B------:R1:W-:Y:S08]  /*7f20*/  @P2 LDGSTS.E.BYPASS.LTC128B.128 [R246+0x3100], [R192.64], !P6 ;  /* 0x03100000c0f62fae */ /* 0x0003f0000f101d48 */
[----:B------:R-:W-:Y:S08]  /*7f30*/  LDSM.16.M88.4 R188, [R234] ;  /* 0x00000000eabc783b */ /* 0x000ff00000000200 */
[----:B------:R4:W3:Y:S04]  /*7f40*/  LDL R0, [R1+0x20] ;  /* 0x0000200001007983 */ /* 0x0008e80000100800 */
[----:B--2---:R-:W2:Y:S08]  /*7f50*/  LDSM.16.M88.4 R136, [R236] ;  /* 0x00000000ec88783b */ /* 0x004eb00000000200 */
[----:B-1----:R-:W1:Y:S08]  /*7f60*/  LDSM.16.M88.4 R192, [R236+0x2000] ;  /* 0x00200000ecc0783b */ /* 0x002e700000000200 */
[----:B------:R-:W0:Y:S01]  /*7f70*/  LDGDEPBAR ;  /* 0x00000000000079af */ /* 0x000e220000000000 */
[-C--:B--2---:R-:W-:Y:S08]  /*7f80*/  HMMA.16816.F32 R4, R136, R188.reuse, R4 ;  /* 0x000000bc8804723c */ /* 0x084ff00000001804 */
[C---:B-1----:R-:W-:Y:S08]  /*7f90*/  HMMA.16816.F32 R8, R192.reuse, R188, R8 ;  /* 0x000000bcc008723c */ /* 0x042ff00000001808 */
[-C--:B------:R-:W-:Y:S08]  /*7fa0*/  HMMA.16816.F32 R12, R192, R190.reuse, R12 ;  /* 0x000000bec00c723c */ /* 0x080ff0000000180c */
[C---:B------:R-:W-:Y:S01]  /*7fb0*/  HMMA.16816.F32 R16, R136.reuse, R190, R16 ;  /* 0x000000be8810723c */ /* 0x040fe20000001810 */
[----:B------:R-:W1:Y:S07]  /*7fc0*/  LDSM.16.M88.4 R188, [R234+0x800] ;  /* 0x00080000eabc783b */ /* 0x000e6e0000000200 */
[-C--:B-1----:R-:W-:Y:S08]  /*7fd0*/  HMMA.16816.F32 R20, R136, R188.reuse, R20 ;  /* 0x000000bc8814723c */ /* 0x082ff00000001814 */
[C---:B------:R-:W-:Y:S08]  /*7fe0*/  HMMA.16816.F32 R24, R192.reuse, R188, R24 ;  /* 0x000000bcc018723c */ /* 0x040ff00000001818 */
        /* <DEDUP_REMOVED lines=12> */
[----:B------:R-:W1:Y:S03]  /*80b0*/  LDSM.16.M88.4 R188, [R234+0x2000] ;  /* 0x00200000eabc783b */ /* 0x000e660000000200 */
[----:B---3--:R-:W-:Y:S04]  /*80c0*/  @P4 IMAD.MOV.U32 R0, RZ, RZ, R197 ;  /* 0x000000ffff004224 */ /* 0x008fe800078e00c5 */
[-C--:B-1----:R-:W-:Y:S01]  /*80d0*/  HMMA.16816.F32 R68, R136, R188.reuse, R68 ;  /* 0x000000bc8844723c */ /* 0x082fe20000001844 */
[----:B------:R-:W-:Y:S07]  /*80e0*/  SHFL.IDX PT, R2, R0, 0x2, 0x1c1f ;  /* 0x005c1f0000027f89 */ /* 0x000fee00000e0000 */
[C---:B------:R-:W-:Y:S01]  /*80f0*/  HMMA.16816.F32 R72, R192.reuse, R188, R72 ;  /* 0x000000bcc048723c */ /* 0x040fe20000001848 */
[----:B------:R-:W-:Y:S07]  /*8100*/  SHFL.IDX PT, R135, R0, 0x1, 0x1c1f ;  /* 0x003c1f0000877f89 */ /* 0x000fee00000e0000 */
        /* <DEDUP_REMOVED lines=10> */
[-C--:B------:R-:W-:Y:S01]  /*81b0*/  HMMA.16816.F32 R108, R192, R190.reuse, R108 ;  /* 0x000000bec06c723c */ /* 0x080fe2000000186c */
[----:B------:R-:W-:Y:S07]  /*81c0*/  LDSM.16.M88.4 R192, [R237] ;  /* 0x00000000edc0783b */ /* 0x000fee0000000200 */
[----:B------:R-:W-:Y:S01]  /*81d0*/  HMMA.16816.F32 R112, R136, R190, R112 ;  /* 0x000000be8870723c */ /* 0x000fe20000001870 */
[----:B------:R-:W1:Y:S08]  /*81e0*/  LDSM.16.M88.4 R136, [R231] ;  /* 0x00000000e788783b */ /* 0x000e700000000200 */
[----:B------:R-:W2:Y:S01]  /*81f0*/  LDSM.16.M88.4 R188, [R237+0x2000] ;  /* 0x00200000edbc783b */ /* 0x000ea20000000200 */
[-C--:B-1----:R-:W-:Y:S08]  /*8200*/  HMMA.16816.F32 R4, R192, R136.reuse, R4 ;  /* 0x00000088c004723c */ /* 0x082ff00000001804 */
[C---:B--2---:R-:W-:Y:S08]  /*8210*/  HMMA.16816.F32 R8, R188.reuse, R136, R8 ;  /* 0x00000088bc08723c */ /* 0x044ff00000001808 */
        /* <DEDUP_REMOVED lines=27> */
[----:B------:R-:W1:Y:S01]  /*83d0*/  LDSM.16.M88.4 R136, [R231+0x3000] ;  /* 0x00300000e788783b */ /* 0x000e620000000200 */
[----:B------:R-:W-:Y:S07]  /*83e0*/  DEPBAR.LE SB0, 0x0 ;  /* 0x000080000000791a */ /* 0x000fee0000000000 */
[----:B------:R-:W-:Y:S01]  /*83f0*/  BAR.SYNC.DEFER_BLOCKING 0x0 ;  /* 0x0000000000007b1d */ /* 0x000fe20000010000 */
[-C--:B-1----:R-:W-:Y:S08]  /*8400*/  HMMA.16816.F32 R100, R192, R136.reuse, R100 ;  /* 0x00000088c064723c */ /* 0x082ff00000001864 */
[C---:B------:R-:W-:Y:S01]  /*8410*/  HMMA.16816.F32 R104, R188.reuse, R136, R104 ;  /* 0x00000088bc68723c */ /* 0x040fe20000001868 */
[----:B------:R-:W-:Y:S07]  /*8420*/  SHFL.IDX PT, R137, R0, 0x3, 0x1c1f ;  /* 0x007c1f0000897f89 */ /* 0x000fee00000e0000 */
[-C--:B------:R-:W-:Y:S01]  /*8430*/  HMMA.16816.F32 R108, R188, R138.reuse, R108 ;  /* 0x0000008abc6c723c */ /* 0x080fe2000000186c */
[----:B------:R1:W2:Y:S07]  /*8440*/  SHFL.IDX PT, R136, R0, RZ, 0x1c1f ;  /* 0x001c1fff00887589 */ /* 0x0002ae00000e0000 */
[----:B------:R-:W-:Y:S04]  /*8450*/  HMMA.16816.F32 R112, R192, R138, R112 ;  /* 0x0000008ac070723c */ /* 0x000fe80000001870 */
[----:B-1----:R-:W-:Y:S05]  /*8460*/  IMAD R0, R202, -0x70, RZ ;  /* 0xffffff90ca007824 */ /* 0x002fea00078e02ff */
[----:B------:R-:W-:Y:S04]  /*8470*/  IADD3 R0, -R196, 0x1, R0 ;  /* 0x00000001c4007810 */ /* 0x000fe80007ffe100 */
[----:B------:R-:W-:Y:S04]  /*8480*/  IADD3 R0, R0, c[0x0][0x1d0], RZ ;  /* 0x0000740000007a10 */ /* 0x000fe80007ffe0ff */
[----:B------:R-:W-:Y:S04]  /*8490*/  IADD3 R0, R0, -c[0x0][0x168], RZ ;  /* 0x80005a0000007a10 */ /* 0x000fe80007ffe0ff */
[C---:B--2---:R-:W-:Y:S01]  /*84a0*/  IADD3 R136, R0.reuse, R136, RZ ;  /* 0x0000008800887210 */ /* 0x044fe20007ffe0ff */
[C---:B------:R-:W-:Y:S02]  /*84b0*/  IMAD.IADD R2, R0.reuse, 0x1, R2 ;  /* 0x0000000100027824 */ /* 0x040fe400078e0202 */
[----:B------:R-:W-:Y:S01]  /*84c0*/  IMAD.IADD R135, R0, 0x1, R135 ;  /* 0x0000000100877824 */ /* 0x000fe200078e0287 */
[----:B------:R-:W-:Y:S01]  /*84d0*/  ISETP.GT.AND P3, PT, R136, RZ, PT ;  /* 0x000000ff8800720c */ /* 0x000fe20003f64270 */
[----:B------:R-:W-:Y:S01]  /*84e0*/  IMAD.IADD R0, R0, 0x1, R137 ;  /* 0x0000000100007824 */ /* 0x000fe200078e0289 */
[----:B------:R-:W-:Y:S02]  /*84f0*/  ISETP.GT.AND P2, PT, R136, 0x1, PT ;  /* 0x000000018800780c */ /* 0x000fe40003f44270 */
[----:B------:R-:W-:Y:S02]  /*8500*/  FSEL R188, R4, -INF , P3 ;  /* 0xff80000004bc7808 */ /* 0x000fe40001800000 */
[----:B------:R-:W-:Y:S02]  /*8510*/  ISETP.GT.AND P3, PT, R2, RZ, PT ;  /* 0x000000ff0200720c */ /* 0x000fe40003f64270 */
[----:B------:R-:W-:Y:S02]  /*8520*/  ISETP.GT.AND P0, PT, R135, 0x1, PT ;  /* 0x000000018700780c */ /* 0x000fe40003f04270 */
[----:B------:R-:W-:Y:S02]  /*8530*/  FSEL R197, R8, -INF , P3 ;  /* 0xff80000008c57808 */ /* 0x000fe40001800000 */
[C---:B------:R-:W-:Y:S02]  /*8540*/  ISETP.GT.AND P3, PT, R2.reuse, 0x8, PT ;  /* 0x000000080200780c */ /* 0x040fe40003f64270 */
[----:B------:R-:W-:Y:S02]  /*8550*/  FSEL R189, R5, -INF , P2 ;  /* 0xff80000005bd7808 */ /* 0x000fe40001000000 */
[----:B------:R-:W-:Y:S02]  /*8560*/  ISETP.GT.AND P2, PT, R2, 0x1, PT ;  /* 0x000000010200780c */ /* 0x000fe40003f44270 */
[----:B------:R-:W-:Y:S02]  /*8570*/  FSEL R191, R7, -INF , P0 ;  /* 0xff80000007bf7808 */ /* 0x000fe40000000000 */
[----:B------:R-:W-:Y:S02]  /*8580*/  FSEL R198, R9, -INF , P2 ;  /* 0xff80000009c67808 */ /* 0x000fe40001000000 */
[----:B------:R-:W-:Y:S02]  /*8590*/  ISETP.GT.AND P0, PT, R0, 0x1, PT ;  /* 0x000000010000780c */ /* 0x000fe40003f04270 */
[----:B------:R-:W-:Y:S02]  /*85a0*/  ISETP.GT.AND P2, PT, R2, 0x9, PT ;  /* 0x000000090200780c */ /* 0x000fe40003f44270 */
[----:B------:R-:W-:Y:S02]  /*85b0*/  FSEL R196, R12, -INF , P3 ;  /* 0xff8000000cc47808 */ /* 0x000fe40001800000 */
[----:B------:R-:W-:Y:S02]  /*85c0*/  ISETP.GT.AND P3, PT, R136, 0x8, PT ;  /* 0x000000088800780c */ /* 0x000fe40003f64270 */
[----:B------:R-:W-:Y:S02]  /*85d0*/  FMNMX.FTZ R137, R188, R3, !PT ;  /* 0x00000003bc897209 */ /* 0x000fe40007810000 */
[----:B------:R-:W-:Y:S02]  /*85e0*/  FSEL R201, R11, -INF , P0 ;  /* 0xff8000000bc97808 */ /* 0x000fe40000000000 */
[----:B------:R-:W-:Y:S02]  /*85f0*/  ISETP.GT.AND P0, PT, R0, 0x9, PT ;  /* 0x000000090000780c */ /* 0x000fe40003f04270 */
[----:B------:R-:W-:Y:S02]  /*8600*/  FSEL R199, R13, -INF , P2 ;  /* 0xff8000000dc77808 */ /* 0x000fe40001000000 */
[----:B------:R-:W-:Y:S02]  /*8610*/  ISETP.GT.AND P2, PT, R136, 0x9, PT ;  /* 0x000000098800780c */ /* 0x000fe40003f44270 */
[----:B------:R-:W-:Y:S02]  /*8620*/  FSEL R16, R16, -INF , P3 ;  /* 0xff80000010107808 */ /* 0x000fe40001800000 */
[----:B------:R-:W-:Y:S02]  /*8630*/  ISETP.GT.AND P3, PT, R136, 0x10, PT ;  /* 0x000000108800780c */ /* 0x000fe40003f64270 */
[----:B------:R-:W-:Y:S02]  /*8640*/  FMNMX.FTZ R137, R189, R137, !PT ;  /* 0x00000089bd897209 */ /* 0x000fe40007810000 */
        /* <DEDUP_REMOVED lines=11> */
[----:B------:R-:W-:Y:S02]  /*8700*/  FMNMX.FTZ R137, R17, R137, !PT ;  /* 0x0000008911897209 */ /* 0x000fe40007810000 */
        /* <DEDUP_REMOVED lines=31> */
[----:B------:R-:W-:Y:S02]  /*8900*/  FMNMX.FTZ R137, R36, R137, !PT ;  /* 0x0000008924897209 */ /* 0x000fe40007810000 */
        /* <DEDUP_REMOVED lines=21> */
[----:B------:R-:W-:Y:S02]  /*8a60*/  FSEL R51, R51, -INF , P0 ;  /* 0xff80000033337808 */ /* 0x000fe40000000000 */
[----:B------:R-:W-:Y:S02]  /*8a70*/  ISETP.GT.AND P0, PT, R135, 0x31, PT ;  /* 0x000000318700780c */ /* 0x000fe40003f04270 */
[C---:B------:R-:W-:Y:S02]  /*8a80*/  ISETP.GT.AND P2, PT, R2.reuse, 0x31, PT ;  /* 0x000000310200780c */ /* 0x040fe40003f44270 */
[----:B------:R-:W-:Y:S02]  /*8a90*/  ISETP.GT.AND P3, PT, R2, 0x38, PT ;  /* 0x000000380200780c */ /* 0x000fe40003f64270 */
[----:B------:R-:W-:Y:S02]  /*8aa0*/  FMNMX.FTZ R137, R49, R137, !PT ;  /* 0x0000008931897209 */ /* 0x000fe40007810000 */
[----:B------:R-:W-:Y:S02]  /*8ab0*/  ISETP.GT.AND P1, PT, R135, RZ, PT ;  /* 0x000000ff8700720c */ /* 0x000fe40003f24270 */
[----:B------:R-:W-:Y:S02]  /*8ac0*/  FSEL R242, R55, -INF , P0 ;  /* 0xff80000037f27808 */ /* 0x000fe40000000000 */
[----:B------:R-:W-:Y:S02]  /*8ad0*/  FSEL R238, R57, -INF , P2 ;  /* 0xff80000039ee7808 */ /* 0x000fe40001000000 */
[----:B------:R-:W-:Y:S02]  /*8ae0*/  FSEL R239, R60, -INF , P3 ;  /* 0xff8000003cef7808 */ /* 0x000fe40001800000 */
[----:B------:R-:W-:Y:S02]  /*8af0*/  FMNMX.FTZ R137, R52, R137, !PT ;  /* 0x0000008934897209 */ /* 0x000fe40007810000 */
[----:B------:R-:W-:Y:S02]  /*8b00*/  ISETP.GT.AND P0, PT, R0, 0x31, PT ;  /* 0x000000310000780c */ /* 0x000fe40003f04270 */
[----:B------:R-:W-:Y:S02]  /*8b10*/  ISETP.GT.AND P2, PT, R2, 0x39, PT ;  /* 0x000000390200780c */ /* 0x000fe40003f44270 */
[----:B------:R-:W-:Y:S02]  /*8b20*/  ISETP.GT.AND P3, PT, R136, 0x38, PT ;  /* 0x000000388800780c */ /* 0x000fe40003f64270 */
[----:B------:R-:W-:Y:S02]  /*8b30*/  FSEL R190, R6, -INF , P1 ;  /* 0xff80000006be7808 */ /* 0x000fe40000800000 */
[C---:B------:R-:W-:Y:S02]  /*8b40*/  ISETP.GT.AND P1, PT, R0.reuse, RZ, PT ;  /* 0x000000ff0000720c */ /* 0x040fe40003f24270 */
[----:B------:R-:W-:Y:S02]  /*8b50*/  FSEL R228, R61, -INF , P2 ;  /* 0xff8000003de47808 */ /* 0x000fe40001000000 */
[----:B------:R-:W-:Y:S02]  /*8b60*/  FMNMX.FTZ R137, R53, R137, !PT ;  /* 0x0000008935897209 */ /* 0x000fe40007810000 */
[----:B------:R-:W-:Y:S02]  /*8b70*/  FSEL R59, R59, -INF , P0 ;  /* 0xff8000003b3b7808 */ /* 0x000fe40000000000 */
[----:B------:R-:W-:Y:S02]  /*8b80*/  ISETP.GT.AND P0, PT, R0, 0x39, PT ;  /* 0x000000390000780c */ /* 0x000fe40003f04270 */
[----:B------:R-:W-:Y:S02]  /*8b90*/  ISETP.GT.AND P2, PT, R136, 0x39, PT ;  /* 0x000000398800780c */ /* 0x000fe40003f44270 */
[----:B------:R-:W-:Y:S02]  /*8ba0*/  FSEL R64, R64, -INF , P3 ;  /* 0xff80000040407808 */ /* 0x000fe40001800000 */
        /* <DEDUP_REMOVED lines=13> */
[C---:B------:R-:W-:Y:S02]  /*8c80*/  ISETP.GT.AND P3, PT, R2.reuse, 0x48, PT ;  /* 0x000000480200780c */ /* 0x040fe40003f64270 */
        /* <DEDUP_REMOVED lines=8> */
[----:B------:R-:W-:Y:S02]  /*8d10*/  FSEL R76, R76, -INF , P3 ;  /* 0xff8000004c4c7808 */ /* 0x000fe40001800000 */
[----:B------:R-:W-:Y:S01]  /*8d20*/  FSEL R29, R71, -INF , P0 ;  /* 0xff800000471d7808 */ /* 0x000fe20000000000 */
[----:B------:R-:W-:Y:S01]  /*8d30*/  STL [R1+0x8], R73 ;  /* 0x0000084901007387 */ /* 0x000fe20000100800 */
[----:B------:R-:W-:Y:S02]  /*8d40*/  ISETP.GT.AND P0, PT, R0, 0x41, PT ;  /* 0x000000410000780c */ /* 0x000fe40003f04270 */
[----:B------:R-:W-:Y:S02]  /*8d50*/  ISETP.GT.AND P2, PT, R2, 0x49, PT ;  /* 0x000000490200780c */ /* 0x000fe40003f44270 */
[----:B------:R-:W-:Y:S02]  /*8d60*/  ISETP.GT.AND P3, PT, R136, 0x48, PT ;  /* 0x000000488800780c */ /* 0x000fe40003f64270 */
[----:B------:R-:W-:Y:S02]  /*8d70*/  FMNMX.FTZ R137, R68, R137, !PT ;  /* 0x0000008944897209 */ /* 0x000fe40007810000 */
[----:B------:R-:W-:Y:S02]  /*8d80*/  FSEL R208, R22, -INF , P1 ;  /* 0xff80000016d07808 */ /* 0x000fe40000800000 */
[C---:B------:R-:W-:Y:S02]  /*8d90*/  ISETP.GT.AND P1, PT, R0.reuse, 0x10, PT ;  /* 0x000000100000780c */ /* 0x040fe40003f24270 */
[----:B------:R-:W-:Y:S02]  /*8da0*/  FSEL R244, R75, -INF , P0 ;  /* 0xff8000004bf47808 */ /* 0x000fe40000000000 */
[----:B------:R-:W-:Y:S02]  /*8db0*/  FSEL R77, R77, -INF , P2 ;  /* 0xff8000004d4d7808 */ /* 0x000fe40001000000 */
[----:B------:R-:W-:Y:S02]  /*8dc0*/  ISETP.GT.AND P0, PT, R0, 0x49, PT ;  /* 0x000000490000780c */ /* 0x000fe40003f04270 */
[----:B------:R-:W-:Y:S02]  /*8dd0*/  FSEL R80, R80, -INF , P3 ;  /* 0xff80000050507808 */ /* 0x000fe40001800000 */
[C---:B------:R-:W-:Y:S02]  /*8de0*/  ISETP.GT.AND P2, PT, R136.reuse, 0x49, PT ;  /* 0x000000498800780c */ /* 0x040fe40003f44270 */
[----:B------:R-:W-:Y:S02]  /*8df0*/  ISETP.GT.AND P3, PT, R136, 0x50, PT ;  /* 0x000000508800780c */ /* 0x000fe40003f64270 */
[----:B------:R-:W-:Y:S02]  /*8e00*/  FMNMX.FTZ R137, R15, R137, !PT ;  /* 0x000000890f897209 */ /* 0x000fe40007810000 */
[----:B------:R-:W-:Y:S02]  /*8e10*/  FSEL R215, R26, -INF , P1 ;  /* 0xff8000001ad77808 */ /* 0x000fe40000800000 */
[----:B------:R-:W-:Y:S02]  /*8e20*/  ISETP.GT.AND P1, PT, R0, 0x18, PT ;  /* 0x000000180000780c */ /* 0x000fe40003f24270 */
[----:B------:R-:W-:Y:S02]  /*8e30*/  FSEL R79, R79, -INF , P0 ;  /* 0xff8000004f4f7808 */ /* 0x000fe40000000000 */
[----:B------:R-:W-:Y:S02]  /*8e40*/  FSEL R81, R81, -INF , P2 ;  /* 0xff80000051517808 */ /* 0x000fe40001000000 */
[----:B------:R-:W-:Y:S02]  /*8e50*/  FMNMX.FTZ R137, R80, R137, !PT ;  /* 0x0000008950897209 */ /* 0x000fe40007810000 */
[C---:B------:R-:W-:Y:S02]  /*8e60*/  ISETP.GT.AND P0, PT, R135.reuse, 0x49, PT ;  /* 0x000000498700780c */ /* 0x040fe40003f04270 */
        /* <DEDUP_REMOVED lines=8> */
[C---:B------:R-:W-:Y:S02]  /*8ef0*/  ISETP.GT.AND P0, PT, R135.reuse, 0x51, PT ;  /* 0x000000518700780c */ /* 0x040fe40003f04270 */
[----:B------:R-:W-:Y:S02]  /*8f00*/  ISETP.GT.AND P2, PT, R136, 0x51, PT ;  /* 0x000000518800780c */ /* 0x000fe40003f44270 */
[----:B------:R-:W-:Y:S02]  /*8f10*/  FSEL R206, R34, -INF , P1 ;  /* 0xff80000022ce7808 */ /* 0x000fe40000800000 */
[----:B------:R-:W-:Y:S02]  /*8f20*/  ISETP.GT.AND P1, PT, R135, 0x20, PT ;  /* 0x000000208700780c */ /* 0x000fe40003f24270 */
[----:B------:R-:W-:Y:S02]  /*8f30*/  FSEL R218, R92, -INF , P3 ;  /* 0xff8000005cda7808 */ /* 0x000fe40001800000 */
[----:B------:R-:W-:Y:S02]  /*8f40*/  FSEL R13, R85, -INF , P2 ;  /* 0xff800000550d7808 */ /* 0x000fe40001000000 */
[----:B------:R-:W-:Y:S02]  /*8f50*/  FSEL R251, R87, -INF , P0 ;  /* 0xff80000057fb7808 */ /* 0x000fe40000000000 */
[----:B------:R-:W-:Y:S02]  /*8f60*/  ISETP.GT.AND P0, PT, R0, 0x51, PT ;  /* 0x000000510000780c */ /* 0x000fe40003f04270 */
[----:B------:R-:W-:Y:S02]  /*8f70*/  ISETP.GT.AND P3, PT, R136, 0x58, PT ;  /* 0x000000588800780c */ /* 0x000fe40003f64270 */
[----:B------:R-:W-:Y:S02]  /*8f80*/  FMNMX.FTZ R137, R14, R137, !PT ;  /* 0x000000890e897209 */ /* 0x000fe40007810000 */
[----:B------:R-:W-:Y:S02]  /*8f90*/  FSEL R38, R38, -INF , P1 ;  /* 0xff80000026267808 */ /* 0x000fe40000800000 */
[C---:B------:R-:W-:Y:S02]  /*8fa0*/  ISETP.GT.AND P1, PT, R0.reuse, 0x20, PT ;  /* 0x000000200000780c */ /* 0x040fe40003f24270 */
[----:B------:R-:W-:Y:S02]  /*8fb0*/  FSEL R234, R91, -INF , P0 ;  /* 0xff8000005bea7808 */ /* 0x000fe40000000000 */
[----:B------:R-:W-:Y:S02]  /*8fc0*/  ISETP.GT.AND P0, PT, R0, 0x59, PT ;  /* 0x000000590000780c */ /* 0x000fe40003f04270 */
[----:B------:R-:W-:Y:S02]  /*8fd0*/  FSEL R96, R96, -INF , P3 ;  /* 0xff80000060607808 */ /* 0x000fe40001800000 */
[----:B------:R-:W-:Y:S02]  /*8fe0*/  FMNMX.FTZ R137, R13, R137, !PT ;  /* 0x000000890d897209 */ /* 0x000fe40007810000 */
[----:B------:R-:W-:Y:S02]  /*8ff0*/  ISETP.GT.AND P5, PT, R136, 0x59, PT ;  /* 0x000000598800780c */ /* 0x000fe40003fa4270 */
[----:B------:R-:W-:Y:S02]  /*9000*/  FSEL R42, R42, -INF , P1 ;  /* 0xff8000002a2a7808 */ /* 0x000fe40000800000 */
[----:B------:R-:W-:Y:S02]  /*9010*/  ISETP.GT.AND P1, PT, R0, 0x28, PT ;  /* 0x000000280000780c */ /* 0x000fe40003f24270 */
[----:B------:R-:W-:Y:S02]  /*9020*/  ISETP.GT.AND P2, PT, R2, 0x51, PT ;  /* 0x000000510200780c */ /* 0x000fe40003f44270 */
[----:B------:R-:W-:Y:S02]  /*9030*/  FSEL R25, R95, -INF , P0 ;  /* 0xff8000005f197808 */ /* 0x000fe40000000000 */
[----:B------:R-:W-:Y:S02]  /*9040*/  FMNMX.FTZ R137, R96, R137, !PT ;  /* 0x0000008960897209 */ /* 0x000fe40007810000 */
[----:B------:R-:W-:Y:S02]  /*9050*/  ISETP.GT.AND P0, PT, R136, 0x60, PT ;  /* 0x000000608800780c */ /* 0x000fe40003f04270 */
[----:B------:R-:W-:Y:S02]  /*9060*/  FSEL R97, R97, -INF , P5 ;  /* 0xff80000061617808 */ /* 0x000fe40002800000 */
        /* <DEDUP_REMOVED lines=11> */
[----:B------:R-:W-:Y:S02]  /*9120*/  ISETP.GT.AND P2, PT, R135, 0x58, PT ;  /* 0x000000588700780c */ /* 0x000fe40003f44270 */
[----:B------:R-:W-:Y:S02]  /*9130*/  FMNMX.FTZ R137, R100, R137, !PT ;  /* 0x0000008964897209 */ /* 0x000fe40007810000 */
[----:B------:R-:W-:Y:S02]  /*9140*/  ISETP.GT.AND P5, PT, R136, 0x68, PT ;  /* 0x000000688800780c */ /* 0x000fe40003fa4270 */
[----:B------:R-:W-:Y:S02]  /*9150*/  FSEL R241, R54, -INF , P1 ;  /* 0xff80000036f17808 */ /* 0x000fe40000800000 */
[----:B------:R-:W-:Y:S02]  /*9160*/  ISETP.GT.AND P1, PT, R0, 0x30, PT ;  /* 0x000000300000780c */ /* 0x000fe40003f24270 */
[----:B------:R-:W-:Y:S02]  /*9170*/  FSEL R225, R98, -INF , P2 ;  /* 0xff80000062e17808 */ /* 0x000fe40001000000 */
[----:B------:R-:W-:Y:S02]  /*9180*/  FSEL R112, R112, -INF , P5 ;  /* 0xff80000070707808 */ /* 0x000fe40002800000 */
[----:B------:R-:W-:Y:S02]  /*9190*/  ISETP.GT.AND P2, PT, R136, 0x69, PT ;  /* 0x000000698800780c */ /* 0x000fe40003f44270 */
[----:B------:R-:W-:Y:S02]  /*91a0*/  FMNMX.FTZ R137, R101, R137, !PT ;  /* 0x0000008965897209 */ /* 0x000fe40007810000 */
[----:B------:R-:W-:Y:S02]  /*91b0*/  FSEL R58, R58, -INF , P1 ;  /* 0xff8000003a3a7808 */ /* 0x000fe40000800000 */
[----:B------:R-:W-:Y:S02]  /*91c0*/  ISETP.GT.AND P1, PT, R0, 0x38, PT ;  /* 0x000000380000780c */ /* 0x000fe40003f24270 */
[----:B------:R-:W-:Y:S02]  /*91d0*/  FSEL R113, R113, -INF , P2 ;  /* 0xff80000071717808 */ /* 0x000fe40001000000 */
[----:B------:R-:W-:Y:S02]  /*91e0*/  FMNMX.FTZ R137, R112, R137, !PT ;  /* 0x0000008970897209 */ /* 0x000fe40007810000 */
[----:B------:R-:W-:Y:S02]  /*91f0*/  FSEL R62, R62, -INF , P1 ;  /* 0xff8000003e3e7808 */ /* 0x000fe40000800000 */
[----:B------:R-:W-:Y:S02]  /*9200*/  ISETP.GT.AND P1, PT, R135, 0x38, PT ;  /* 0x000000388700780c */ /* 0x000fe40003f24270 */
[----:B------:R-:W-:Y:S02]  /*9210*/  FMNMX.FTZ R137, R113, R137, !PT ;  /* 0x0000008971897209 */ /* 0x000fe40007810000 */
[----:B------:R-:W-:Y:S02]  /*9220*/  FSEL R243, R66, -INF , P1 ;  /* 0xff80000042f37808 */ /* 0x000fe40000800000 */
[----:B------:R-:W-:Y:S01]  /*9230*/  ISETP.GT.AND P1, PT, R135, 0x40, PT ;  /* 0x000000408700780c */ /* 0x000fe20003f24270 */
[----:B------:R-:W1:Y:S01]  /*9240*/  SHFL.BFLY PT, R7, R137, 0x2, 0x1f ;  /* 0x0c401f0089077f89 */ /* 0x000e6200000e0000 */
[----:B------:R-:W-:Y:S02]  /*9250*/  FMNMX.FTZ R4, R190, R132, !PT ;  /* 0x00000084be047209 */ /* 0x000fe40007810000 */
[----:B------:R-:W-:Y:S02]  /*9260*/  FSEL R30, R70, -INF , P1 ;  /* 0xff800000461e7808 */ /* 0x000fe40000800000 */
[----:B------:R-:W-:Y:S02]  /*9270*/  ISETP.GT.AND P1, PT, R0, 0x40, PT ;  /* 0x000000400000780c */ /* 0x000fe40003f24270 */
[----:B------:R-:W-:Y:S02]  /*9280*/  FMNMX.FTZ R4, R191, R4, !PT ;  /* 0x00000004bf047209 */ /* 0x000fe40007810000 */
[----:B------:R-:W-:Y:S02]  /*9290*/  FSEL R74, R74, -INF , P1 ;  /* 0xff8000004a4a7808 */ /* 0x000fe40000800000 */
[----:B------:R-:W-:Y:S02]  /*92a0*/  FMNMX.FTZ R4, R18, R4, !PT ;  /* 0x0000000412047209 */ /* 0x000fe40007810000 */
[----:B------:R-:W-:Y:S01]  /*92b0*/  ISETP.GT.AND P1, PT, R0, 0x48, PT ;  /* 0x000000480000780c */ /* 0x000fe20003f24270 */
[----:B------:R-:W-:Y:S01]  /*92c0*/  STL [R1+0xc], R74 ;  /* 0x00000c4a01007387 */ /* 0x000fe20000100800 */
[----:B------:R-:W-:Y:S02]  /*92d0*/  FMNMX.FTZ R5, R19, R4, !PT ;  /* 0x0000000413057209 */ /* 0x000fe40007810000 */
[----:B------:R-:W-:Y:S01]  /*92e0*/  FMNMX.FTZ R4, R197, R133, !PT ;  /* 0x00000085c5047209 */ /* 0x000fe20007810000 */
[----:B------:R-:W-:Y:S01]  /*92f0*/  STL [R1], R88 ;  /* 0x0000005801007387 */ /* 0x000fe20000100800 */
[----:B------:R-:W-:Y:S02]  /*9300*/  FMNMX.FTZ R5, R208, R5, !PT ;  /* 0x00000005d0057209 */ /* 0x000fe40007810000 */
[----:B------:R-:W-:Y:S01]  /*9310*/  FMNMX.FTZ R4, R198, R4, !PT ;  /* 0x00000004c6047209 */ /* 0x000fe20007810000 */
[----:B------:R-:W-:Y:S01]  /*9320*/  STL [R1+0xd0], R241 ;  /* 0x0000d0f101007387 */ /* 0x000fe20000100800 */
[----:B------:R-:W-:Y:S02]  /*9330*/  FMNMX.FTZ R136, R209, R5, !PT ;  /* 0x00000005d1887209 */ /* 0x000fe40007810000 */
[----:B-1----:R-:W-:Y:S01]  /*9340*/  FMNMX.FTZ R137, R137, R7, !PT ;  /* 0x0000000789897209 */ /* 0x002fe20007810000 */
[----:B------:R-:W-:Y:S01]  /*9350*/  STL [R1+0xd4], R242 ;  /* 0x0000d4f201007387 */ /* 0x000fe20000100800 */
[----:B------:R-:W-:Y:S02]  /*9360*/  FMNMX.FTZ R136, R206, R136, !PT ;  /* 0x00000088ce887209 */ /* 0x000fe40007810000 */
[----:B------:R-:W-:Y:S01]  /*9370*/  FMNMX.FTZ R4, R196, R4, !PT ;  /* 0x00000004c4047209 */ /* 0x000fe20007810000 */
[----:B------:R-:W2:Y:S01]  /*9380*/  LDL.64 R8, [R1+0x38] ;  /* 0x0000380001087983 */ /* 0x000ea20000100a00 */
[----:B------:R-:W-:Y:S02]  /*9390*/  FMNMX.FTZ R136, R207, R136, !PT ;  /* 0x00000088cf887209 */ /* 0x000fe40007810000 */
[----:B------:R-:W-:Y:S02]  /*93a0*/  FMNMX.FTZ R4, R199, R4, !PT ;  /* 0x00000004c7047209 */ /* 0x000fe40007810000 */
[----:B------:R-:W-:Y:S01]  /*93b0*/  FMNMX.FTZ R136, R38, R136, !PT ;  /* 0x0000008826887209 */ /* 0x000fe20007810000 */
[----:B------:R-:W2:Y:S01]  /*93c0*/  LDL R7, [R1+0x48] ;  /* 0x0000480001077983 */ /* 0x000ea20000100800 */
        /* <DEDUP_REMOVED lines=11> */
[----:B------:R-:W-:Y:S02]  /*9480*/  FSEL R78, R78, -INF , P1 ;  /* 0xff8000004e4e7808 */ /* 0x000fe40000800000 */
[----:B------:R-:W-:Y:S02]  /*9490*/  ISETP.GT.AND P1, PT, R135, 0x48, PT ;  /* 0x000000488700780c */ /* 0x000fe40003f24270 */
        /* <DEDUP_REMOVED lines=23> */
[----:B------:R-:W-:Y:S01]  /*9610*/  FSEL R222, R99, -INF , P1 ;  /* 0xff80000063de7808 */ /* 0x000fe20000800000 */
[----:B------:R-:W-:Y:S01]  /*9620*/  IMAD.MOV.U32 R99, RZ, RZ, R82 ;  /* 0x000000ffff637224 */ /* 0x000fe200078e0052 */
[----:B------:R-:W-:Y:S02]  /*9630*/  FMNMX.FTZ R136, R29, R136, !PT ;  /* 0x000000881d887209 */ /* 0x000fe40007810000 */
[----:B------:R-:W-:Y:S02]  /*9640*/  FMNMX.FTZ R4, R238, R4, !PT ;  /* 0x00000004ee047209 */ /* 0x000fe40007810000 */
[----:B------:R-:W-:Y:S02]  /*9650*/  FMNMX.FTZ R5, R43, R5, !PT ;  /* 0x000000052b057209 */ /* 0x000fe40007810000 */
[----:B------:R-:W-:Y:S02]  /*9660*/  FMNMX.FTZ R136, R99, R136, !PT ;  /* 0x0000008863887209 */ /* 0x000fe40007810000 */
[----:B------:R-:W-:Y:S02]  /*9670*/  FMNMX.FTZ R4, R239, R4, !PT ;  /* 0x00000004ef047209 */ /* 0x000fe40007810000 */
[----:B------:R-:W-:Y:S02]  /*9680*/  FMNMX.FTZ R5, R240, R5, !PT ;  /* 0x00000005f0057209 */ /* 0x000fe40007810000 */
[----:B------:R-:W-:Y:S02]  /*9690*/  ISETP.GT.AND P0, PT, R135, 0x61, PT ;  /* 0x000000618700780c */ /* 0x000fe40003f04270 */
[----:B------:R-:W-:Y:S02]  /*96a0*/  FMNMX.FTZ R136, R31, R136, !PT ;  /* 0x000000881f887209 */ /* 0x000fe40007810000 */
[----:B------:R-:W-:Y:S02]  /*96b0*/  FMNMX.FTZ R4, R228, R4, !PT ;  /* 0x00000004e4047209 */ /* 0x000fe40007810000 */
[----:B------:R-:W-:Y:S02]  /*96c0*/  FSEL R94, R103, -INF , P0 ;  /* 0xff800000675e7808 */ /* 0x000fe40000000000 */
[----:B------:R-:W-:Y:S02]  /*96d0*/  MOV R103, R58 ;  /* 0x0000003a00677202 */ /* 0x000fe40000000f00 */
[----:B------:R-:W-:Y:S02]  /*96e0*/  FMNMX.FTZ R5, R47, R5, !PT ;  /* 0x000000052f057209 */ /* 0x000fe40007810000 */
        /* <DEDUP_REMOVED lines=9> */
[----:B------:R-:W-:Y:S02]  /*9780*/  FMNMX.FTZ R4, R62, R6, !PT ;  /* 0x000000063e047209 */ /* 0x000fe40007810000 */
[----:B------:R-:W-:Y:S01]  /*9790*/  FSEL R95, R102, -INF , P1 ;  /* 0xff800000665f7808 */ /* 0x000fe20000800000 */
[----:B------:R-:W1:Y:S01]  /*97a0*/  SHFL.BFLY PT, R6, R137, 0x1, 0x1f ;  /* 0x0c201f0089067f89 */ /* 0x000e6200000e0000 */
[----:B------:R-:W-:Y:S02]  /*97b0*/  FMNMX.FTZ R136, R222, R136, !PT ;  /* 0x00000088de887209 */ /* 0x000fe40007810000 */
[----:B------:R-:W-:Y:S02]  /*97c0*/  ISETP.GT.AND P3, PT, R135, 0x68, PT ;  /* 0x000000688700780c */ /* 0x000fe40003f64270 */
[----:B------:R-:W-:Y:S02]  /*97d0*/  FMNMX.FTZ R136, R95, R136, !PT ;  /* 0x000000885f887209 */ /* 0x000fe40007810000 */
[C---:B------:R-:W-:Y:S02]  /*97e0*/  ISETP.GT.AND P1, PT, R2.reuse, 0x60, PT ;  /* 0x000000600200780c */ /* 0x040fe40003f24270 */
[C---:B------:R-:W-:Y:S02]  /*97f0*/  ISETP.GT.AND P2, PT, R2.reuse, 0x61, PT ;  /* 0x000000610200780c */ /* 0x040fe40003f44270 */
[----:B------:R-:W-:Y:S02]  /*9800*/  ISETP.GT.AND P0, PT, R2, 0x68, PT ;  /* 0x000000680200780c */ /* 0x000fe40003f04270 */
[----:B------:R-:W-:Y:S02]  /*9810*/  FSEL R93, R114, -INF , P3 ;  /* 0xff800000725d7808 */ /* 0x000fe40001800000 */
[----:B------:R-:W-:Y:S02]  /*9820*/  ISETP.GT.AND P3, PT, R2, 0x69, PT ;  /* 0x000000690200780c */ /* 0x000fe40003f64270 */
[----:B------:R-:W-:Y:S02]  /*9830*/  FMNMX.FTZ R2, R77, R5, !PT ;  /* 0x000000054d027209 */ /* 0x000fe40007810000 */
[----:B------:R-:W-:Y:S02]  /*9840*/  FMNMX.FTZ R4, R63, R4, !PT ;  /* 0x000000043f047209 */ /* 0x000fe40007810000 */
[----:B------:R-:W-:Y:S02]  /*9850*/  ISETP.GT.AND P5, PT, R135, 0x69, PT ;  /* 0x000000698700780c */ /* 0x000fe40003fa4270 */
[----:B------:R-:W-:Y:S02]  /*9860*/  FMNMX.FTZ R136, R94, R136, !PT ;  /* 0x000000885e887209 */ /* 0x000fe40007810000 */
[----:B------:R-:W-:Y:S02]  /*9870*/  FMNMX.FTZ R5, R74, R4, !PT ;  /* 0x000000044a057209 */ /* 0x000fe40007810000 */
[----:B------:R-:W-:Y:S02]  /*9880*/  FMNMX.FTZ R2, R88, R2, !PT ;  /* 0x0000000258027209 */ /* 0x000fe40007810000 */
[----:B------:R-:W-:Y:S02]  /*9890*/  FSEL R92, R115, -INF , P5 ;  /* 0xff800000735c7808 */ /* 0x000fe40002800000 */
[----:B------:R-:W-:Y:S02]  /*98a0*/  FMNMX.FTZ R136, R93, R136, !PT ;  /* 0x000000885d887209 */ /* 0x000fe40007810000 */
[----:B------:R-:W-:Y:S02]  /*98b0*/  FMNMX.FTZ R5, R244, R5, !PT ;  /* 0x00000005f4057209 */ /* 0x000fe40007810000 */
[----:B------:R-:W-:Y:S02]  /*98c0*/  FMNMX.FTZ R2, R89, R2, !PT ;  /* 0x0000000259027209 */ /* 0x000fe40007810000 */
[----:B------:R-:W-:Y:S02]  /*98d0*/  FMNMX.FTZ R136, R92, R136, !PT ;  /* 0x000000885c887209 */ /* 0x000fe40007810000 */
[----:B------:R-:W-:Y:S02]  /*98e0*/  FMNMX.FTZ R4, R218, R2, !PT ;  /* 0x00000002da047209 */ /* 0x000fe40007810000 */
[----:B------:R-:W-:Y:S02]  /*98f0*/  FMNMX.FTZ R2, R78, R5, !PT ;  /* 0x000000054e027209 */ /* 0x000fe40007810000 */
[----:B------:R-:W3:Y:S01]  /*9900*/  SHFL.BFLY PT, R5, R136, 0x2, 0x1f ;  /* 0x0c401f0088057f89 */ /* 0x000ee200000e0000 */
[----:B------:R-:W-:Y:S02]  /*9910*/  FSEL R205, R104, -INF , P1 ;  /* 0xff80000068cd7808 */ /* 0x000fe40000800000 */
[----:B-1----:R-:W-:Y:S02]  /*9920*/  FMNMX.FTZ R137, R137, R6, !PT ;  /* 0x0000000689897209 */ /* 0x002fe40007810000 */
[----:B------:R-:W-:Y:S02]  /*9930*/  FMNMX.FTZ R4, R34, R4, !PT ;  /* 0x0000000422047209 */ /* 0x000fe40007810000 */
[----:B------:R-:W-:Y:S01]  /*9940*/  ISETP.GE.AND P5, PT, R202, 0x1, PT ;  /* 0x00000001ca00780c */ /* 0x000fe20003fa6270 */
[----:B------:R-:W-:Y:S01]  /*9950*/  FMUL.FTZ R6, R137, c[0x0][0x2d0] ;  /* 0x0000b40089067a20 */ /* 0x000fe20000410000 */
[----:B------:R-:W-:Y:S02]  /*9960*/  FSEL R195, R105, -INF , P2 ;  /* 0xff80000069c37808 */ /* 0x000fe40001000000 */
[----:B------:R-:W-:Y:S02]  /*9970*/  FMNMX.FTZ R4, R205, R4, !PT ;  /* 0x00000004cd047209 */ /* 0x000fe40007810000 */
[----:B------:R-:W-:Y:S01]  /*9980*/  FSEL R193, R109, -INF , P3 ;  /* 0xff8000006dc17808 */ /* 0x000fe20001800000 */
[----:B------:R-:W-:Y:S01]  /*9990*/  IMAD.MOV.U32 R109, RZ, RZ, R89 ;  /* 0x000000ffff6d7224 */ /* 0x000fe200078e0059 */
[----:B------:R-:W-:Y:S02]  /*99a0*/  FSETP.NEU.FTZ.AND P3, PT, R137, -INF , PT ;  /* 0xff8000008900780b */ /* 0x000fe40003f7d000 */
[----:B------:R-:W-:Y:S02]  /*99b0*/  FMNMX.FTZ R2, R79, R2, !PT ;  /* 0x000000024f027209 */ /* 0x000fe40007810000 */
[----:B------:R-:W-:Y:S01]  /*99c0*/  FSEL R194, R108, -INF , P0 ;  /* 0xff8000006cc27808 */ /* 0x000fe20000000000 */
[----:B------:R-:W-:Y:S01]  /*99d0*/  @P5 IMAD.WIDE.U32 R10, R247, c[0x0][0x1e0], RZ ;  /* 0x00007800f70a5a25 */ /* 0x000fe200078e00ff */
[----:B------:R-:W-:Y:S02]  /*99e0*/  FMNMX.FTZ R4, R195, R4, !PT ;  /* 0x00000004c3047209 */ /* 0x000fe40007810000 */
[----:B------:R-:W-:Y:S02]  /*99f0*/  FSEL R6, R6, RZ, P3 ;  /* 0x000000ff06067208 */ /* 0x000fe40001800000 */
[----:B------:R-:W-:Y:S02]  /*9a00*/  ISETP.GT.AND P1, PT, R0, 0x60, PT ;  /* 0x000000600000780c */ /* 0x000fe40003f24270 */
[----:B------:R-:W-:Y:S01]  /*9a10*/  FMNMX.FTZ R2, R28, R2, !PT ;  /* 0x000000021c027209 */ /* 0x000fe20007810000 */
[--C-:B------:R-:W-:Y:S01]  /*9a20*/  FFMA.FTZ R104, R68, c[0x0][0x2d0], -R6.reuse ;  /* 0x0000b40044687a23 */ /* 0x100fe20000010806 */
[----:B------:R-:W-:Y:S01]  /*9a30*/  FMNMX.FTZ R4, R194, R4, !PT ;  /* 0x00000004c2047209 */ /* 0x000fe20007810000 */
[--C-:B------:R-:W-:Y:S01]  /*9a40*/  FFMA.FTZ R87, R20, c[0x0][0x2d0], -R6.reuse ;  /* 0x0000b40014577a23 */ /* 0x100fe20000010806 */
[C---:B------:R-:W-:Y:S01]  /*9a50*/  ISETP.GT.AND P2, PT, R0.reuse, 0x61, PT ;  /* 0x000000610000780c */ /* 0x040fe20003f44270 */
[--C-:B------:R-:W-:Y:S01]  /*9a60*/  FFMA.FTZ R86, R21, c[0x0][0x2d0], -R6.reuse ;  /* 0x0000b40015567a23 */ /* 0x100fe20000010806 */
[----:B------:R-:W-:Y:S01]  /*9a70*/  ISETP.GT.AND P0, PT, R0, 0x69, PT ;  /* 0x000000690000780c */ /* 0x000fe20003f04270 */
[--C-:B------:R-:W-:Y:S01]  /*9a80*/  FFMA.FTZ R27, R14, c[0x0][0x2d0], -R6.reuse ;  /* 0x0000b4000e1b7a23 */ /* 0x100fe20000010806 */
[----:B------:R-:W-:Y:S01]  /*9a90*/  FSEL R250, R106, -INF , P1 ;  /* 0xff8000006afa7808 */ /* 0x000fe20000800000 */
[----:B------:R-:W-:Y:S01]  /*9aa0*/  MUFU.EX2 R115, R86 ;  /* 0x0000005600737308 */ /* 0x000fe20000000800 */
[----:B------:R-:W-:Y:S01]  /*9ab0*/  FMNMX.FTZ R4, R193, R4, !PT ;  /* 0x00000004c1047209 */ /* 0x000fe20007810000 */
[--C-:B------:R-:W-:Y:S01]  /*9ac0*/  FFMA.FTZ R26, R112, c[0x0][0x2d0], -R6.reuse ;  /* 0x0000b400701a7a23 */ /* 0x100fe20000010806 */
[----:B------:R-:W-:Y:S01]  /*9ad0*/  ISETP.GT.AND P1, PT, R0, 0x68, PT ;  /* 0x000000680000780c */ /* 0x000fe20003f24270 */
[--C-:B------:R-:W-:Y:S01]  /*9ae0*/  FFMA.FTZ R98, R36, c[0x0][0x2d0], -R6.reuse ;  /* 0x0000b40024627a23 */ /* 0x100fe20000010806 */
[----:B------:R-:W-:Y:S01]  /*9af0*/  FMNMX.FTZ R0, R234, R2, !PT ;  /* 0x00000002ea007209 */ /* 0x000fe20007810000 */
[----:B------:R-:W1:Y:S01]  /*9b00*/  SHFL.BFLY PT, R135, R4, 0x2, 0x1f ;  /* 0x0c401f0004877f89 */ /* 0x000e6200000e0000 */
[----:B------:R-:W-:Y:S01]  /*9b10*/  @P5 SHF.R.S32.HI R2, RZ, 0x1f, R247 ;  /* 0x0000001fff025819 */ /* 0x000fe200000114f7 */
[--C-:B------:R-:W-:Y:S01]  /*9b20*/  FFMA.FTZ R91, R37, c[0x0][0x2d0], -R6.reuse ;  /* 0x0000b400255b7a23 */ /* 0x100fe20000010806 */
[----:B---3--:R-:W-:Y:S01]  /*9b30*/  FMNMX.FTZ R136, R136, R5, !PT ;  /* 0x0000000588887209 */ /* 0x008fe20007810000 */
[--C-:B------:R-:W-:Y:S01]  /*9b40*/  FFMA.FTZ R242, R13, c[0x0][0x2d0], -R6.reuse ;  /* 0x0000b4000df27a23 */ /* 0x100fe20000010806 */
[----:B------:R-:W-:Y:S01]  /*9b50*/  FMNMX.FTZ R0, R231, R0, !PT ;  /* 0x00000000e7007209 */ /* 0x000fe20007810000 */
[----:B------:R-:W-:Y:S01]  /*9b60*/  @P5 IMAD R5, R2, c[0x0][0x1e0], RZ ;  /* 0x0000780002055a24 */ /* 0x000fe200078e02ff */
[----:B------:R-:W-:Y:S01]  /*9b70*/  FSEL R249, R107, -INF , P2 ;  /* 0xff8000006bf97808 */ /* 0x000fe20001000000 */
[----:B------:R-:W-:Y:S01]  /*9b80*/  FFMA.FTZ R2, R188, c[0x0][0x2d0], -R6 ;  /* 0x0000b400bc027a23 */ /* 0x000fe20000010806 */
[----:B------:R-:W-:Y:S01]  /*9b90*/  FSEL R71, R111, -INF , P0 ;  /* 0xff8000006f477808 */ /* 0x000fe20000000000 */
[----:B------:R-:W-:Y:S01]  /*9ba0*/  IMAD.MOV.U32 R107, RZ, RZ, R218 ;  /* 0x000000ffff6b7224 */ /* 0x000fe200078e00da */
[----:B------:R-:W-:Y:S01]  /*9bb0*/  FMNMX.FTZ R0, R25, R0, !PT ;  /* 0x0000000019007209 */ /* 0x000fe20007810000 */
[----:B------:R3:W-:Y:S01]  /*9bc0*/  MUFU.EX2 R192, R2 ;  /* 0x0000000200c07308 */ /* 0x0007e20000000800 */
[----:B------:R-:W-:Y:S01]  /*9bd0*/  @P5 IMAD R5, R247, c[0x0][0x1e4], R5 ;  /* 0x00007900f7055a24 */ /* 0x000fe200078e0205 */
[----:B------:R-:W-:Y:S01]  /*9be0*/  FSEL R226, R110, -INF , P1 ;  /* 0xff8000006ee27808 */ /* 0x000fe20000800000 */
[----:B------:R-:W4:Y:S01]  /*9bf0*/  SHFL.BFLY PT, R12, R136, 0x1, 0x1f ;  /* 0x0c201f00880c7f89 */ /* 0x000f2200000e0000 */
[----:B------:R-:W-:Y:S01]  /*9c00*/  FMNMX.FTZ R0, R250, R0, !PT ;  /* 0x00000000fa007209 */ /* 0x000fe20007810000 */
[----:B------:R-:W-:Y:S02]  /*9c10*/  @P5 IMAD.IADD R5, R11, 0x1, R5 ;  /* 0x000000010b055824 */ /* 0x000fe400078e0205 */
[--C-:B------:R-:W-:Y:S01]  /*9c20*/  FFMA.FTZ R237, R96, c[0x0][0x2d0], -R6.reuse ;  /* 0x0000b40060ed7a23 */ /* 0x100fe20000010806 */
[----:B------:R-:W-:Y:S01]  /*9c30*/  FMNMX.FTZ R0, R249, R0, !PT ;  /* 0x00000000f9007209 */ /* 0x000fe20007810000 */
[----:B------:R-:W-:Y:S01]  /*9c40*/  @P5 IMAD R5, R5, 0x70, RZ ;  /* 0x0000007005055824 */ /* 0x000fe200078e02ff */
[----:B------:R-:W-:Y:S01]  /*9c50*/  MOV R96, R47 ;  /* 0x0000002f00607202 */ /* 0x000fe20000000f00 */
[--C-:B------:R-:W-:Y:S01]  /*9c60*/  FFMA.FTZ R236, R101, c[0x0][0x2d0], -R6.reuse ;  /* 0x0000b40065ec7a23 */ /* 0x100fe20000010806 */
[----:B------:R-:W-:Y:S01]  /*9c70*/  FMNMX.FTZ R0, R226, R0, !PT ;  /* 0x00000000e2007209 */ /* 0x000fe20007810000 */
[--C-:B------:R-:W-:Y:S01]  /*9c80*/  FFMA.FTZ R241, R113, c[0x0][0x2d0], -R6.reuse ;  /* 0x0000b40071f17a23 */ /* 0x100fe20000010806 */
[----:B-1----:R-:W-:Y:S01]  /*9c90*/  FMNMX.FTZ R135, R4, R135, !PT ;  /* 0x0000008704877209 */ /* 0x002fe20007810000 */
[----:B------:R-:W-:Y:S01]  /*9ca0*/  MUFU.EX2 R113, R87 ;  /* 0x0000005700717308 */ /* 0x000fe20000000800 */
[----:B------:R-:W-:Y:S01]  /*9cb0*/  FMNMX.FTZ R0, R71, R0, !PT ;  /* 0x0000000047007209 */ /* 0x000fe20007810000 */
[--C-:B------:R-:W-:Y:S01]  /*9cc0*/  FFMA.FTZ R90, R48, c[0x0][0x2d0], -R6.reuse ;  /* 0x0000b400305a7a23 */ /* 0x100fe20000010806 */
[----:B------:R-:W-:Y:S01]  /*9cd0*/  MOV R101, R30 ;  /* 0x0000001e00657202 */ /* 0x000fe20000000f00 */
[--C-:B------:R-:W-:Y:S02]  /*9ce0*/  FFMA.FTZ R89, R49, c[0x0][0x2d0], -R6.reuse ;  /* 0x0000b40031597a23 */ /* 0x100fe40000010806 */
[--C-:B------:R-:W-:Y:S02]  /*9cf0*/  FFMA.FTZ R106, R80, c[0x0][0x2d0], -R6.reuse ;  /* 0x0000b400506a7a23 */ /* 0x100fe40000010806 */
[--C-:B------:R-:W-:Y:S01]  /*9d00*/  FFMA.FTZ R24, R97, c[0x0][0x2d0], -R6.reuse ;  /* 0x0000b40061187a23 */ /* 0x100fe20000010806 */
[----:B---3--:R-:W1:Y:S01]  /*9d10*/  SHFL.BFLY PT, R2, R0, 0x2, 0x1f ;  /* 0x0c401f0000027f89 */ /* 0x008e6200000e0000 */
[--C-:B------:R-:W-:Y:S01]  /*9d20*/  FFMA.FTZ R83, R32, c[0x0][0x2d0], -R6.reuse ;  /* 0x0000b40020537a23 */ /* 0x100fe20000010806 */
[----:B----4-:R-:W-:Y:S01]  /*9d30*/  FMNMX.FTZ R136, R136, R12, !PT ;  /* 0x0000000c88887209 */ /* 0x010fe20007810000 */
[--C-:B------:R-:W-:Y:S02]  /*9d40*/  FFMA.FTZ R82, R33, c[0x0][0x2d0], -R6.reuse ;  /* 0x0000b40021527a23 */ /* 0x100fe40000010806 */
[--C-:B------:R-:W-:Y:S01]  /*9d50*/  FFMA.FTZ R105, R15, c[0x0][0x2d0], -R6.reuse ;  /* 0x0000b4000f697a23 */ /* 0x100fe20000010806 */
[C---:B------:R-:W-:Y:S01]  /*9d60*/  FSETP.NEU.FTZ.AND P2, PT, R136.reuse, -INF , PT ;  /* 0xff8000008800780b */ /* 0x040fe20003f5d000 */
[----:B------:R-:W-:Y:S01]  /*9d70*/  MUFU.EX2 R139, R82 ;  /* 0x00000052008b7308 */ /* 0x000fe20000000800 */
[----:B------:R-:W-:Y:S02]  /*9d80*/  FMUL.FTZ R85, R136, c[0x0][0x2d0] ;  /* 0x0000b40088557a20 */ /* 0x000fe40000410000 */
[----:B------:R-:W-:Y:S03]  /*9d90*/  IMAD.MOV.U32 R97, RZ, RZ, R63 ;  /* 0x000000ffff617224 */ /* 0x000fe600078e003f */
[----:B------:R-:W-:Y:S05]  /*9da0*/  FSEL R85, R85, RZ, P2 ;  /* 0x000000ff55557208 */ /* 0x000fea0001000000 */
[--C-:B------:R-:W-:Y:S02]  /*9db0*/  FFMA.FTZ R101, R101, c[0x0][0x2d0], -R85.reuse ;  /* 0x0000b40065657a23 */ /* 0x100fe40000010855 */
[----:B------:R-:W-:Y:S01]  /*9dc0*/  FFMA.FTZ R99, R99, c[0x0][0x2d0], -R85 ;  /* 0x0000b40063637a23 */ /* 0x000fe20000010855 */
[----:B-1----:R-:W-:Y:S01]  /*9dd0*/  FMNMX.FTZ R0, R0, R2, !PT ;  /* 0x0000000200007209 */ /* 0x002fe20007810000 */
[--C-:B------:R-:W-:Y:S02]  /*9de0*/  FFMA.FTZ R2, R17, c[0x0][0x2d0], -R6.reuse ;  /* 0x0000b40011027a23 */ /* 0x100fe40000010806 */
[--C-:B------:R-:W-:Y:S02]  /*9df0*/  FFMA.FTZ R17, R100, c[0x0][0x2d0], -R6.reuse ;  /* 0x0000b40064117a23 */ /* 0x100fe40000010806 */
[----:B------:R1:W-:Y:S01]  /*9e00*/  MUFU.EX2 R227, R2 ;  /* 0x0000000200e37308 */ /* 0x0003e20000000800 */
[----:B------:R-:W-:Y:S04]  /*9e10*/  IMAD.MOV.U32 R100, RZ, RZ, R29 ;  /* 0x000000ffff647224 */ /* 0x000fe800078e001d */
[----:B------:R-:W-:Y:S01]  /*9e20*/  FFMA.FTZ R100, R100, c[0x0][0x2d0], -R85 ;  /* 0x0000b40064647a23 */ /* 0x000fe20000010855 */
[----:B-1----:R-:W1:Y:S01]  /*9e30*/  SHFL.BFLY PT, R2, R0, 0x1, 0x1f ;  /* 0x0c201f0000027f89 */ /* 0x002e6200000e0000 */
[----:B--2---:R-:W-:Y:S02]  /*9e40*/  @P5 IMAD.MOV.U32 R9, RZ, RZ, R7 ;  /* 0x000000ffff095224 */ /* 0x004fe400078e0007 */
[----:B------:R-:W-:Y:S02]  /*9e50*/  FFMA.FTZ R7, R189, c[0x0][0x2d0], -R6 ;  /* 0x0000b400bd077a23 */ /* 0x000fe40000010806 */
[----:B------:R-:W-:Y:S02]  /*9e60*/  @P5 IMAD.WIDE.U32 R8, R10, 0x70, R8 ;  /* 0x000000700a085825 */ /* 0x000fe400078e0008 */
[----:B------:R2:W3:Y:S03]  /*9e70*/  MUFU.EX2 R220, R7 ;  /* 0x0000000700dc7308 */ /* 0x0004e60000000800 */
[C---:B------:R-:W-:Y:S02]  /*9e80*/  @P5 LEA R4, P0, R8.reuse, c[0x0][0x1c8], 0x1 ;  /* 0x0000720008045a11 */ /* 0x040fe400078008ff */
[----:B------:R-:W-:Y:S02]  /*9e90*/  @P5 IADD3 R5, R9, R5, RZ ;  /* 0x0000000509055210 */ /* 0x000fe40007ffe0ff */
[----:B------:R-:W4:Y:S02]  /*9ea0*/  SHFL.BFLY PT, R9, R135, 0x1, 0x1f ;  /* 0x0c201f0087097f89 */ /* 0x000f2400000e0000 */
[----:B------:R-:W-:Y:S01]  /*9eb0*/  @P5 LEA.HI.X R5, R8, c[0x0][0x1cc], R5, 0x1, P0 ;  /* 0x0000730008055a11 */ /* 0x000fe200000f0c05 */
[----:B------:R-:W-:Y:S01]  /*9ec0*/  @P5 IMAD.MOV.U32 R8, RZ, RZ, c[0x0][0x1e0] ;  /* 0x00007800ff085624 */ /* 0x000fe200078e00ff */
[----:B-1----:R-:W-:Y:S01]  /*9ed0*/  FMNMX.FTZ R70, R0, R2, !PT ;  /* 0x0000000200467209 */ /* 0x002fe20007810000 */
[--C-:B------:R-:W-:Y:S03]  /*9ee0*/  FFMA.FTZ R0, R19, c[0x0][0x2d0], -R85.reuse ;  /* 0x0000b40013007a23 */ /* 0x100fe60000010855 */
[----:B------:R1:W-:Y:S01]  /*9ef0*/  @P5 LDGSTS.E.BYPASS.LTC128B.128 [R246+0x3900], [R4.64], !P6 ;  /* 0x0390000004f65fae */ /* 0x0003e2000f101d48 */
[----:B------:R1:W-:Y:S01]  /*9f00*/  MUFU.EX2 R224, R0 ;  /* 0x0000000000e07308 */ /* 0x0003e20000000800 */
[----:B------:R-:W-:Y:S02]  /*9f10*/  FMUL.FTZ R88, R70, c[0x0][0x2d0] ;  /* 0x0000b40046587a20 */ /* 0x000fe40000410000 */
[----:B--2---:R-:W-:Y:S01]  /*9f20*/  FFMA.FTZ R7, R16, c[0x0][0x2d0], -R6 ;  /* 0x0000b40010077a23 */ /* 0x004fe20000010806 */
[----:B---3--:R-:W-:Y:S06]  /*9f30*/  F2FP.PACK_AB R72, R220, R192 ;  /* 0x000000c0dc48723e */ /* 0x008fec00000000ff */
[----:B------:R-:W2:Y:S01]  /*9f40*/  MUFU.EX2 R248, R7 ;  /* 0x0000000700f87308 */ /* 0x000ea20000000800 */
[----:B----4-:R-:W-:Y:S01]  /*9f50*/  FMNMX.FTZ R135, R135, R9, !PT ;  /* 0x0000000987877209 */ /* 0x010fe20007810000 */
[--C-:B------:R-:W-:Y:S03]  /*9f60*/  FFMA.FTZ R9, R190, c[0x0][0x2d0], -R85.reuse ;  /* 0x0000b400be097a23 */ /* 0x100fe60000010855 */
[C---:B------:R-:W-:Y:S01]  /*9f70*/  FSETP.NEU.FTZ.AND P1, PT, R135.reuse, -INF , PT ;  /* 0xff8000008700780b */ /* 0x040fe20003f3d000 */
[----:B------:R-:W-:Y:S04]  /*9f80*/  FMUL.FTZ R84, R135, c[0x0][0x2d0] ;  /* 0x0000b40087547a20 */ /* 0x000fe80000410000 */
[----:B------:R3:W-:Y:S01]  /*9f90*/  MUFU.EX2 R102, R9 ;  /* 0x0000000900667308 */ /* 0x0007e20000000800 */
[----:B------:R-:W-:Y:S05]  /*9fa0*/  FSEL R84, R84, RZ, P1 ;  /* 0x000000ff54547208 */ /* 0x000fea0000800000 */
[--C-:B-1----:R-:W-:Y:S02]  /*9fb0*/  FFMA.FTZ R0, R197, c[0x0][0x2d0], -R84.reuse ;  /* 0x0000b400c5007a23 */ /* 0x102fe40000010854 */
[----:B------:R-:W-:Y:S02]  /*9fc0*/  FFMA.FTZ R86, R245, c[0x0][0x2d0], -R84 ;  /* 0x0000b400f5567a23 */ /* 0x000fe40000010854 */
[----:B------:R1:W-:Y:S01]  /*9fd0*/  MUFU.EX2 R138, R0 ;  /* 0x00000000008a7308 */ /* 0x0003e20000000800 */
[----:B------:R-:W-:Y:S01]  /*9fe0*/  FFMA.FTZ R197, R64, c[0x0][0x2d0], -R6 ;  /* 0x0000b40040c57a23 */ /* 0x000fe20000010806 */
[----:B--2---:R-:W-:Y:S01]  /*9ff0*/  F2FP.PACK_AB R74, R227, R248 ;  /* 0x000000f8e34a723e */ /* 0x004fe200000000ff */
[----:B------:R-:W-:Y:S02]  /*a000*/  @P5 IMAD.MOV.U32 R7, RZ, RZ, 0x5 ;  /* 0x00000005ff075424 */ /* 0x000fe400078e00ff */
[--C-:B------:R-:W-:Y:S03]  /*a010*/  FFMA.FTZ R109, R109, c[0x0][0x2d0], -R84.reuse ;  /* 0x0000b4006d6d7a23 */ /* 0x100fe60000010854 */
[C---:B------:R-:W-:Y:S01]  /*a020*/  @P5 SHF.L.U64.HI R7, R8.reuse, R7, c[0x0][0x1e4] ;  /* 0x0000790008075619 */ /* 0x040fe20000010207 */
[----:B------:R-:W-:Y:S02]  /*a030*/  @P5 IMAD.SHL.U32 R8, R8, 0x20, RZ ;  /* 0x0000002008085824 */ /* 0x000fe400078e00ff */
[----:B---3--:R-:W-:Y:S03]  /*a040*/  FFMA.FTZ R9, R191, c[0x0][0x2d0], -R85 ;  /* 0x0000b400bf097a23 */ /* 0x008fe60000010855 */
[----:B------:R-:W-:Y:S01]  /*a050*/  @P5 IADD3 R4, P0, R4, R8, RZ ;  /* 0x0000000804045210 */ /* 0x000fe20007f1e0ff */
[----:B------:R2:W3:Y:S04]  /*a060*/  MUFU.EX2 R219, R9 ;  /* 0x0000000900db7308 */ /* 0x0004e80000000800 */
[----:B------:R-:W-:Y:S05]  /*a070*/  @P5 IMAD.X R5, R7, 0x1, R5, P0 ;  /* 0x0000000107055824 */ /* 0x000fea00000e0605 */
[----:B------:R4:W-:Y:S01]  /*a080*/  @P5 LDGSTS.E.BYPASS.LTC128B.128 [R246+0x4100], [R4.64], !P6 ;  /* 0x0410000004f65fae */ /* 0x0009e2000f101d48 */
[----:B-1----:R-:W-:Y:S02]  /*a090*/  FFMA.FTZ R0, R198, c[0x0][0x2d0], -R84 ;  /* 0x0000b400c6007a23 */ /* 0x002fe40000010854 */
[----:B------:R-:W-:Y:S02]  /*a0a0*/  FFMA.FTZ R198, R53, c[0x0][0x2d0], -R6 ;  /* 0x0000b40035c67a23 */ /* 0x000fe40000010806 */
[----:B------:R1:W1:Y:S01]  /*a0b0*/  MUFU.EX2 R191, R0 ;  /* 0x0000000000bf7308 */ /* 0x0002620000000800 */
[----:B--2---:R-:W-:Y:S01]  /*a0c0*/  FFMA.FTZ R9, R18, c[0x0][0x2d0], -R85 ;  /* 0x0000b40012097a23 */ /* 0x004fe20000010855 */
[----:B---3--:R-:W-:Y:S08]  /*a0d0*/  F2FP.PACK_AB R73, R219, R102 ;  /* 0x00000066db49723e */ /* 0x008ff000000000ff */
[----:B------:R-:W2:Y:S01]  /*a0e0*/  MUFU.EX2 R223, R9 ;  /* 0x0000000900df7308 */ /* 0x000ea20000000800 */
[----:B----4-:R-:W-:Y:S01]  /*a0f0*/  @P5 IADD3 R4, P0, R4, R8, RZ ;  /* 0x0000000804045210 */ /* 0x010fe20007f1e0ff */
[----:B-1----:R-:W-:Y:S01]  /*a100*/  FFMA.FTZ R0, R196, c[0x0][0x2d0], -R84 ;  /* 0x0000b400c4007a23 */ /* 0x002fe20000010854 */
[----:B------:R-:W-:Y:S01]  /*a110*/  F2FP.PACK_AB R64, R191, R138 ;  /* 0x0000008abf40723e */ /* 0x000fe200000000ff */
[----:B------:R-:W-:Y:S01]  /*a120*/  FFMA.FTZ R196, R65, c[0x0][0x2d0], -R6 ;  /* 0x0000b40041c47a23 */ /* 0x000fe20000010806 */
[----:B------:R-:W-:Y:S05]  /*a130*/  @P5 IADD3.X R5, R5, R7, RZ, P0, !PT ;  /* 0x0000000705055210 */ /* 0x000fea00007fe4ff */
[----:B------:R1:W-:Y:S01]  /*a140*/  MUFU.EX2 R218, R0 ;  /* 0x0000000000da7308 */ /* 0x0003e20000000800 */
[----:B------:R3:W-:Y:S01]  /*a150*/  @P5 LDGSTS.E.BYPASS.LTC128B.128 [R246+0x4900], [R4.64], !P6 ;  /* 0x0490000004f65fae */ /* 0x0007e2000f101d48 */
[----:B--2---:R-:W-:Y:S01]  /*a160*/  F2FP.PACK_AB R75, R224, R223 ;  /* 0x000000dfe04b723e */ /* 0x004fe200000000ff */
[----:B-1----:R-:W-:Y:S02]  /*a170*/  FFMA.FTZ R0, R199, c[0x0][0x2d0], -R84 ;  /* 0x0000b400c7007a23 */ /* 0x002fe40000010854 */
[----:B------:R-:W-:Y:S05]  /*a180*/  FFMA.FTZ R199, R52, c[0x0][0x2d0], -R6 ;  /* 0x0000b40034c77a23 */ /* 0x000fea0000010806 */
[----:B------:R1:W2:Y:S01]  /*a190*/  MUFU.EX2 R221, R0 ;  /* 0x0000000000dd7308 */ /* 0x0002a20000000800 */
[----:B---3--:R-:W-:Y:S05]  /*a1a0*/  @P5 IADD3 R4, P0, R4, R8, RZ ;  /* 0x0000000804045210 */ /* 0x008fea0007f1e0ff */
[--C-:B------:R-:W-:Y:S05]  /*a1b0*/  @P5 IMAD.X R5, R5, 0x1, R7.reuse, P0 ;  /* 0x0000000105055824 */ /* 0x100fea00000e0607 */
[----:B------:R3:W-:Y:S01]  /*a1c0*/  @P5 LDGSTS.E.BYPASS.LTC128B.128 [R246+0x5100], [R4.64], !P6 ;  /* 0x0510000004f65fae */ /* 0x0007e2000f101d48 */
[----:B-1----:R-:W-:Y:S02]  /*a1d0*/  FSEL R0, R137, RZ, P3 ;  /* 0x000000ff89007208 */ /* 0x002fe40001800000 */
[----:B--2---:R-:W-:Y:S02]  /*a1e0*/  F2FP.PACK_AB R66, R221, R218 ;  /* 0x000000dadd42723e */ /* 0x004fe400000000ff */
[-C--:B---3--:R-:W-:Y:S05]  /*a1f0*/  @P5 IADD3 R4, P0, R4, R8.reuse, RZ ;  /* 0x0000000804045210 */ /* 0x088fea0007f1e0ff */
[--C-:B------:R-:W-:Y:S05]  /*a200*/  @P5 IMAD.X R5, R5, 0x1, R7.reuse, P0 ;  /* 0x0000000105055824 */ /* 0x100fea00000e0607 */
[----:B------:R1:W-:Y:S02]  /*a210*/  @P5 LDGSTS.E.BYPASS.LTC128B.128 [R246+0x5900], [R4.64], !P6 ;  /* 0x0590000004f65fae */ /* 0x0003e4000f101d48 */
[-C--:B-1----:R-:W-:Y:S04]  /*a220*/  @P5 IADD3 R4, P0, R4, R8.reuse, RZ ;  /* 0x0000000804045210 */ /* 0x082fe80007f1e0ff */
[----:B------:R-:W-:Y:S01]  /*a230*/  @P5 IADD3 R8, P3, R4, R8, RZ ;  /* 0x0000000804085210 */ /* 0x000fe20007f7e0ff */
[--C-:B------:R-:W-:Y:S01]  /*a240*/  @P5 IMAD.X R5, R5, 0x1, R7.reuse, P0 ;  /* 0x0000000105055824 */ /* 0x100fe200000e0607 */
[----:B------:R-:W-:Y:S03]  /*a250*/  FSETP.NEU.FTZ.AND P0, PT, R70, -INF , PT ;  /* 0xff8000004600780b */ /* 0x000fe60003f1d000 */
[----:B------:R-:W-:Y:S01]  /*a260*/  @P5 IMAD.X R9, R5, 0x1, R7, P3 ;  /* 0x0000000105095824 */ /* 0x000fe200018e0607 */
[----:B------:R-:W-:Y:S01]  /*a270*/  FSEL R88, R88, RZ, P0 ;  /* 0x000000ff58587208 */ /* 0x000fe20000000000 */
[----:B------:R1:W-:Y:S04]  /*a280*/  @P5 LDGSTS.E.BYPASS.LTC128B.128 [R246+0x6100], [R4.64], !P6 ;  /* 0x0610000004f65fae */ /* 0x0003e8000f101d48 */
[--C-:B------:R-:W-:Y:S02]  /*a290*/  FFMA.FTZ R2, R200, c[0x0][0x2d0], -R88.reuse ;  /* 0x0000b400c8027a23 */ /* 0x100fe40000010858 */
[--C-:B------:R-:W-:Y:S02]  /*a2a0*/  FFMA.FTZ R7, R201, c[0x0][0x2d0], -R88.reuse ;  /* 0x0000b400c9077a23 */ /* 0x100fe40000010858 */
[----:B------:R2:W-:Y:S01]  /*a2b0*/  MUFU.EX2 R188, R2 ;  /* 0x0000000200bc7308 */ /* 0x0005e20000000800 */
[----:B------:R3:W-:Y:S01]  /*a2c0*/  @P5 LDGSTS.E.BYPASS.LTC128B.128 [R246+0x6900], [R8.64], !P6 ;  /* 0x0690000008f65fae */ /* 0x0007e2000f101d48 */
[--C-:B------:R-:W-:Y:S02]  /*a2d0*/  FFMA.FTZ R250, R250, c[0x0][0x2d0], -R88.reuse ;  /* 0x0000b400fafa7a23 */ /* 0x100fe40000010858 */
[--C-:B------:R-:W-:Y:S02]  /*a2e0*/  FFMA.FTZ R249, R249, c[0x0][0x2d0], -R88.reuse ;  /* 0x0000b400f9f97a23 */ /* 0x100fe40000010858 */
[----:B------:R-:W-:Y:S02]  /*a2f0*/  FFMA.FTZ R226, R226, c[0x0][0x2d0], -R88 ;  /* 0x0000b400e2e27a23 */ /* 0x000fe40000010858 */
[----:B------:R-:W-:Y:S01]  /*a300*/  FFMA.FTZ R200, R81, c[0x0][0x2d0], -R6 ;  /* 0x0000b40051c87a23 */ /* 0x000fe20000010806 */
[----:B------:R-:W4:Y:S01]  /*a310*/  LDSM.16.MT88.4 R20, [R229] ;  /* 0x00000000e514783b */ /* 0x000f220000004200 */
[----:B------:R-:W3:Y:S01]  /*a320*/  MUFU.EX2 R190, R7 ;  /* 0x0000000700be7308 */ /* 0x000ee20000000800 */
[----:B------:R-:W-:Y:S06]  /*a330*/  IMAD.MOV.U32 R201, RZ, RZ, R62 ;  /* 0x000000ffffc97224 */ /* 0x000fec00078e003e */
[----:B------:R-:W-:Y:S01]  /*a340*/  LDSM.16.MT88.4 R52, [R230] ;  /* 0x00000000e634783b */ /* 0x000fe20000004200 */
[----:B-1----:R-:W-:Y:S01]  /*a350*/  FADD.FTZ R5, -R0, R3 ;  /* 0x0000000300057221 */ /* 0x002fe20000010100 */
[----:B------:R-:W-:Y:S02]  /*a360*/  FSEL R3, R136, RZ, P2 ;  /* 0x000000ff88037208 */ /* 0x000fe40001000000 */
[----:B------:R-:W-:Y:S02]  /*a370*/  FSEL R0, R70, RZ, P0 ;  /* 0x000000ff46007208 */ /* 0x000fe40000000000 */
[----:B--2---:R-:W-:Y:S01]  /*a380*/  FSEL R2, R135, RZ, P1 ;  /* 0x000000ff87027208 */ /* 0x004fe20000800000 */
[----:B------:R-:W-:Y:S01]  /*a390*/  FADD.FTZ R4, -R3, R132 ;  /* 0x0000008403047221 */ /* 0x000fe20000010100 */
[----:B------:R-:W-:Y:S01]  /*a3a0*/  MOV R132, R59 ;  /* 0x0000003b00847202 */ /* 0x000fe20000000f00 */
[----:B------:R-:W0:Y:S02]  /*a3b0*/  LDGDEPBAR ;  /* 0x00000000000079af */ /* 0x000e240000000000 */
[----:B------:R-:W-:Y:S02]  /*a3c0*/  FADD.FTZ R3, -R2, R133 ;  /* 0x0000008502037221 */ /* 0x000fe40000010100 */
[----:B------:R-:W-:Y:S02]  /*a3d0*/  FADD.FTZ R2, -R0, R134 ;  /* 0x0000008600027221 */ /* 0x000fe40000010100 */
[----:B------:R-:W-:Y:S01]  /*a3e0*/  FMUL.FTZ R0, R5, c[0x0][0x2d0] ;  /* 0x0000b40005007a20 */ /* 0x000fe20000410000 */
[----:B---3--:R-:W-:Y:S03]  /*a3f0*/  F2FP.PACK_AB R65, R190, R188 ;  /* 0x000000bcbe41723e */ /* 0x008fe600000000ff */
[----:B------:R1:W2:Y:S02]  /*a400*/  MUFU.EX2 R69, R0 ;  /* 0x0000000000457308 */ /* 0x0002a40000000800 */
[----:B-1----:R-:W-:Y:S02]  /*a410*/  FMUL.FTZ R0, R4, c[0x0][0x2d0] ;  /* 0x0000b40004007a20 */ /* 0x002fe40000410000 */
[C---:B--2---:R-:W-:Y:S06]  /*a420*/  FMUL.FTZ R5, R69.reuse, R145 ;  /* 0x0000009145057220 */ /* 0x044fec0000410000 */
[----:B------:R1:W2:Y:S01]  /*a430*/  MUFU.EX2 R68, R0 ;  /* 0x0000000000447308 */ /* 0x0002a20000000800 */
[C---:B------:R-:W-:Y:S02]  /*a440*/  FMUL.FTZ R4, R69.reuse, R144 ;  /* 0x0000009045047220 */ /* 0x040fe40000410000 */
[C---:B------:R-:W-:Y:S01]  /*a450*/  FMUL.FTZ R16, R69.reuse, R152 ;  /* 0x0000009845107220 */ /* 0x040fe20000410000 */
[----:B------:R-:W-:Y:S01]  /*a460*/  MOV R152, R17 ;  /* 0x0000001100987202 */ /* 0x000fe20000000f00 */
[C---:B------:R-:W-:Y:S02]  /*a470*/  FMUL.FTZ R17, R69.reuse, R153 ;  /* 0x0000009945117220 */ /* 0x040fe40000410000 */
[----:B------:R-:W-:Y:S02]  /*a480*/  IMAD.MOV.U32 R144, RZ, RZ, R34 ;  /* 0x000000ffff907224 */ /* 0x000fe400078e0022 */
[C---:B------:R-:W-:Y:S02]  /*a490*/  FMUL.FTZ R32, R69.reuse, R168 ;  /* 0x000000a845207220 */ /* 0x040fe40000410000 */
[C---:B------:R-:W-:Y:S02]  /*a4a0*/  FMUL.FTZ R33, R69.reuse, R169 ;  /* 0x000000a945217220 */ /* 0x040fe40000410000 */
[----:B------:R-:W-:Y:S02]  /*a4b0*/  IMAD.MOV.U32 R153, RZ, RZ, R42 ;  /* 0x000000ffff997224 */ /* 0x000fe400078e002a */
[C---:B------:R-:W-:Y:S02]  /*a4c0*/  FMUL.FTZ R48, R69.reuse, R184 ;  /* 0x000000b845307220 */ /* 0x040fe40000410000 */
[----:B------:R-:W-:Y:S02]  /*a4d0*/  FMUL.FTZ R49, R69, R185 ;  /* 0x000000b945317220 */ /* 0x000fe40000410000 */
[----:B------:R-:W-:Y:S02]  /*a4e0*/  IMAD.MOV.U32 R145, RZ, RZ, R78 ;  /* 0x000000ffff917224 */ /* 0x000fe400078e004e */
[----:B-1----:R-:W-:Y:S02]  /*a4f0*/  FMUL.FTZ R0, R3, c[0x0][0x2d0] ;  /* 0x0000b40003007a20 */ /* 0x002fe40000410000 */
[C---:B--2---:R-:W-:Y:S02]  /*a500*/  FMUL.FTZ R6, R68.reuse, R146 ;  /* 0x0000009244067220 */ /* 0x044fe40000410000 */
[----:B------:R1:W2:Y:S01]  /*a510*/  MUFU.EX2 R3, R0 ;  /* 0x0000000000037308 */ /* 0x0002a20000000800 */
[C---:B------:R-:W-:Y:S02]  /*a520*/  FMUL.FTZ R7, R68.reuse, R147 ;  /* 0x0000009344077220 */ /* 0x040fe40000410000 */
[----:B------:R-:W-:Y:S02]  /*a530*/  IMAD.MOV.U32 R147, RZ, RZ, R26 ;  /* 0x000000ffff937224 */ /* 0x000fe400078e001a */
[C---:B------:R-:W-:Y:S02]  /*a540*/  FMUL.FTZ R18, R68.reuse, R154 ;  /* 0x0000009a44127220 */ /* 0x040fe40000410000 */
[C---:B------:R-:W-:Y:S01]  /*a550*/  FMUL.FTZ R19, R68.reuse, R155 ;  /* 0x0000009b44137220 */ /* 0x040fe20000410000 */
[-C--:B----4-:R-:W-:Y:S05]  /*a560*/  HMMA.16816.F32 R4, R72, R20.reuse, R4 ;  /* 0x000000144804723c */ /* 0x090fea0000001804 */
[----:B------:R-:W-:Y:S02]  /*a570*/  IMAD.MOV.U32 R155, RZ, RZ, R25 ;  /* 0x000000ffff9b7224 */ /* 0x000fe400078e0019 */
[----:B------:R-:W-:Y:S02]  /*a580*/  IMAD.MOV.U32 R154, RZ, RZ, R28 ;  /* 0x000000ffff9a7224 */ /* 0x000fe400078e001c */
[C---:B------:R-:W-:Y:S03]  /*a590*/  FMUL.FTZ R34, R68.reuse, R170 ;  /* 0x000000aa44227220 */ /* 0x040fe60000410000 */
[----:B------:R-:W-:Y:S02]  /*a5a0*/  FMUL.FTZ R35, R68, R171 ;  /* 0x000000ab44237220 */ /* 0x000fe40000410000 */
[----:B------:R-:W-:Y:S02]  /*a5b0*/  IMAD.MOV.U32 R146, RZ, RZ, R77 ;  /* 0x000000ffff927224 */ /* 0x000fe400078e004d */
[----:B-1----:R-:W-:Y:S02]  /*a5c0*/  FMUL.FTZ R0, R2, c[0x0][0x2d0] ;  /* 0x0000b40002007a20 */ /* 0x002fe40000410000 */
[----:B------:R-:W-:Y:S02]  /*a5d0*/  FFMA.FTZ R2, R204, c[0x0][0x2d0], -R88 ;  /* 0x0000b400cc027a23 */ /* 0x000fe40000010858 */
[C---:B--2---:R-:W-:Y:S01]  /*a5e0*/  FMUL.FTZ R13, R3.reuse, R149 ;  /* 0x00000095030d7220 */ /* 0x044fe20000410000 */
[----:B------:R-:W-:Y:S01]  /*a5f0*/  MOV R149, R27 ;  /* 0x0000001b00957202 */ /* 0x000fe20000000f00 */
[----:B------:R1:W-:Y:S01]  /*a600*/  MUFU.EX2 R133, R2 ;  /* 0x0000000200857308 */ /* 0x0003e20000000800 */
[C---:B------:R-:W-:Y:S02]  /*a610*/  FMUL.FTZ R8, R3.reuse, R140 ;  /* 0x0000008c03087220 */ /* 0x040fe40000410000 */
[C---:B------:R-:W-:Y:S02]  /*a620*/  FMUL.FTZ R9, R3.reuse, R141 ;  /* 0x0000008d03097220 */ /* 0x040fe40000410000 */
[C---:B------:R-:W-:Y:S02]  /*a630*/  FMUL.FTZ R12, R3.reuse, R148 ;  /* 0x00000094030c7220 */ /* 0x040fe40000410000 */
[C---:B------:R-:W-:Y:S02]  /*a640*/  FMUL.FTZ R25, R3.reuse, R161 ;  /* 0x000000a103197220 */ /* 0x040fe40000410000 */
[C---:B------:R-:W-:Y:S01]  /*a650*/  FMUL.FTZ R28, R3.reuse, R164 ;  /* 0x000000a4031c7220 */ /* 0x040fe20000410000 */
[----:B------:R-:W2:Y:S01]  /*a660*/  MUFU.EX2 R0, R0 ;  /* 0x0000000000007308 */ /* 0x000ea20000000800 */
[----:B------:R-:W-:Y:S02]  /*a670*/  IMAD.MOV.U32 R141, RZ, RZ, R67 ;  /* 0x000000ffff8d7224 */ /* 0x000fe400078e0043 */
[C---:B------:R-:W-:Y:S02]  /*a680*/  FMUL.FTZ R29, R3.reuse, R165 ;  /* 0x000000a5031d7220 */ /* 0x040fe40000410000 */
[----:B------:R-:W-:Y:S02]  /*a690*/  IMAD.MOV.U32 R140, RZ, RZ, R31 ;  /* 0x000000ffff8c7224 */ /* 0x000fe400078e001f */
[----:B------:R-:W-:Y:S02]  /*a6a0*/  IMAD.MOV.U32 R161, RZ, RZ, R50 ;  /* 0x000000ffffa17224 */ /* 0x000fe400078e0032 */
[----:B------:R-:W-:Y:S01]  /*a6b0*/  FMUL.FTZ R50, R68, R186 ;  /* 0x000000ba44327220 */ /* 0x000fe20000410000 */
[----:B------:R-:W-:Y:S01]  /*a6c0*/  MUFU.EX2 R148, R90 ;  /* 0x0000005a00947308 */ /* 0x000fe20000000800 */
[----:B------:R-:W-:Y:S02]  /*a6d0*/  IMAD.MOV.U32 R204, RZ, RZ, R76 ;  /* 0x000000ffffcc7224 */ /* 0x000fe400078e004c */
[----:B------:R-:W-:Y:S02]  /*a6e0*/  FMUL.FTZ R56, R3, R120 ;  /* 0x0000007803387220 */ /* 0x000fe40000410000 */
[----:B-1----:R-:W-:Y:S02]  /*a6f0*/  FFMA.FTZ R2, R203, c[0x0][0x2d0], -R88 ;  /* 0x0000b400cb027a23 */ /* 0x002fe40000010858 */
[C---:B------:R-:W-:Y:S02]  /*a700*/  FMUL.FTZ R57, R3.reuse, R121 ;  /* 0x0000007903397220 */ /* 0x040fe40000410000 */
[C---:B------:R-:W-:Y:S01]  /*a710*/  FMUL.FTZ R60, R3.reuse, R124 ;  /* 0x0000007c033c7220 */ /* 0x040fe20000410000 */
[----:B------:R-:W1:Y:S01]  /*a720*/  MUFU.EX2 R189, R2 ;  /* 0x0000000200bd7308 */ /* 0x000e620000000800 */
[----:B------:R-:W-:Y:S02]  /*a730*/  IMAD.MOV.U32 R203, RZ, RZ, R24 ;  /* 0x000000ffffcb7224 */ /* 0x000fe400078e0018 */
[----:B------:R-:W-:Y:S02]  /*a740*/  FMUL.FTZ R24, R3, R160 ;  /* 0x000000a003187220 */ /* 0x000fe40000410000 */
[C---:B--2---:R-:W-:Y:S02]  /*a750*/  FMUL.FTZ R26, R0.reuse, R162 ;  /* 0x000000a2001a7220 */ /* 0x044fe40000410000 */
[----:B------:R-:W-:Y:S02]  /*a760*/  IMAD.MOV.U32 R162, RZ, RZ, R39 ;  /* 0x000000ffffa27224 */ /* 0x000fe400078e0027 */
[C---:B------:R-:W-:Y:S02]  /*a770*/  FMUL.FTZ R27, R0.reuse, R163 ;  /* 0x000000a3001b7220 */ /* 0x040fe40000410000 */
[----:B------:R-:W-:Y:S02]  /*a780*/  IMAD.MOV.U32 R163, RZ, RZ, R38 ;  /* 0x000000ffffa37224 */ /* 0x000fe400078e0026 */
[----:B------:R-:W2:Y:S01]  /*a790*/  LDSM.16.MT88.4 R36, [R233] ;  /* 0x00000000e924783b */ /* 0x000ea20000004200 */
[C---:B------:R-:W-:Y:S02]  /*a7a0*/  FMUL.FTZ R10, R0.reuse, R142 ;  /* 0x0000008e000a7220 */ /* 0x040fe40000410000 */
[C---:B------:R-:W-:Y:S02]  /*a7b0*/  FMUL.FTZ R11, R0.reuse, R143 ;  /* 0x0000008f000b7220 */ /* 0x040fe40000410000 */
[C---:B------:R-:W-:Y:S02]  /*a7c0*/  FMUL.FTZ R14, R0.reuse, R150 ;  /* 0x00000096000e7220 */ /* 0x040fe40000410000 */
[C---:B------:R-:W-:Y:S02]  /*a7d0*/  FMUL.FTZ R15, R0.reuse, R151 ;  /* 0x00000097000f7220 */ /* 0x040fe40000410000 */
[----:B------:R-:W-:Y:S01]  /*a7e0*/  MUFU.EX2 R151, R89 ;  /* 0x0000005900977308 */ /* 0x000fe20000000800 */
[C---:B------:R-:W-:Y:S01]  /*a7f0*/  FMUL.FTZ R30, R0.reuse, R166 ;  /* 0x000000a6001e7220 */ /* 0x040fe20000410000 */
[----:B-1----:R-:W-:Y:S01]  /*a800*/  F2FP.PACK_AB R67, R189, R133 ;  /* 0x00000085bd43723e */ /* 0x002fe200000000ff */
[----:B------:R-:W-:Y:S02]  /*a810*/  FMUL.FTZ R31, R0, R167 ;  /* 0x000000a7001f7220 */ /* 0x000fe40000410000 */
[----:B------:R-:W-:Y:S02]  /*a820*/  FFMA.FTZ R2, R208, c[0x0][0x2d0], -R85 ;  /* 0x0000b400d0027a23 */ /* 0x000fe40000010855 */
[----:B------:R-:W-:Y:S02]  /*a830*/  IMAD.MOV.U32 R150, RZ, RZ, R79 ;  /* 0x000000ffff967224 */ /* 0x000fe400078e004f */
[C---:B------:R-:W-:Y:S01]  /*a840*/  HMMA.16816.F32 R8, R64.reuse, R20, R8 ;  /* 0x000000144008723c */ /* 0x040fe20000001808 */
[----:B------:R1:W-:Y:S01]  /*a850*/  MUFU.EX2 R111, R2 ;  /* 0x00000002006f7308 */ /* 0x0003e20000000800 */
[----:B------:R-:W3:Y:S02]  /*a860*/  LDSM.16.MT88.4 R76, [R232] ;  /* 0x00000000e84c783b */ /* 0x000ee40000004200 */
[C---:B------:R-:W-:Y:S02]  /*a870*/  FMUL.FTZ R42, R0.reuse, R178 ;  /* 0x000000b2002a7220 */ /* 0x040fe40000410000 */
[----:B------:R-:W-:Y:S02]  /*a880*/  IMAD.MOV.U32 R142, RZ, RZ, R43 ;  /* 0x000000ffff8e7224 */ /* 0x000fe400078e002b */
[-C--:B------:R-:W-:Y:S04]  /*a890*/  HMMA.16816.F32 R12, R64, R22.reuse, R12 ;  /* 0x00000016400c723c */ /* 0x080fe8000000180c */
[C---:B------:R-:W-:Y:S02]  /*a8a0*/  FMUL.FTZ R20, R69.reuse, R156 ;  /* 0x0000009c45147220 */ /* 0x040fe40000410000 */
[----:B------:R-:W-:Y:S02]  /*a8b0*/  FMUL.FTZ R21, R69, R157 ;  /* 0x0000009d45157220 */ /* 0x000fe40000410000 */
[C---:B------:R-:W-:Y:S04]  /*a8c0*/  HMMA.16816.F32 R16, R72.reuse, R22, R16 ;  /* 0x000000164810723c */ /* 0x040fe80000001810 */
[C---:B------:R-:W-:Y:S02]  /*a8d0*/  FMUL.FTZ R43, R0.reuse, R179 ;  /* 0x000000b3002b7220 */ /* 0x040fe40000410000 */
[----:B------:R-:W-:Y:S02]  /*a8e0*/  FMUL.FTZ R58, R0, R122 ;  /* 0x0000007a003a7220 */ /* 0x000fe40000410000 */
[C---:B------:R-:W-:Y:S04]  /*a8f0*/  FMUL.FTZ R22, R68.reuse, R158 ;  /* 0x0000009e44167220 */ /* 0x040fe80000410000 */
[----:B------:R-:W-:Y:S01]  /*a900*/  FMUL.FTZ R23, R68, R159 ;  /* 0x0000009f44177220 */ /* 0x000fe20000410000 */
[----:B------:R-:W-:Y:S01]  /*a910*/  MOV R159, R40 ;  /* 0x00000028009f7202 */ /* 0x000fe20000000f00 */
[C---:B------:R-:W-:Y:S02]  /*a920*/  FMUL.FTZ R40, R3.reuse, R176 ;  /* 0x000000b003287220 */ /* 0x040fe40000410000 */
[----:B------:R-:W-:Y:S02]  /*a930*/  IMAD.MOV.U32 R158, RZ, RZ, R41 ;  /* 0x000000ffff9e7224 */ /* 0x000fe400078e0029 */
[----:B------:R-:W-:Y:S01]  /*a940*/  FMUL.FTZ R41, R3, R177 ;  /* 0x000000b103297220 */ /* 0x000fe20000410000 */
[-C--:B--2---:R-:W-:Y:S03]  /*a950*/  HMMA.16816.F32 R20, R72, R36.reuse, R20 ;  /* 0x000000244814723c */ /* 0x084fe60000001814 */
[----:B-1----:R-:W-:Y:S02]  /*a960*/  FFMA.FTZ R2, R209, c[0x0][0x2d0], -R85 ;  /* 0x0000b400d1027a23 */ /* 0x002fe40000010855 */
[----:B------:R-:W-:Y:S02]  /*a970*/  IMAD.MOV.U32 R156, RZ, RZ, R45 ;  /* 0x000000ffff9c7224 */ /* 0x000fe400078e002d */
[C---:B------:R-:W-:Y:S01]  /*a980*/  FMUL.FTZ R45, R3.reuse, R181 ;  /* 0x000000b5032d7220 */ /* 0x040fe20000410000 */
[C---:B------:R-:W-:Y:S04]  /*a990*/  HMMA.16816.F32 R24, R64.reuse, R36, R24 ;  /* 0x000000244018723c */ /* 0x040fe80000001818 */
[----:B------:R-:W-:Y:S02]  /*a9a0*/  IMAD.MOV.U32 R157, RZ, RZ, R44 ;  /* 0x000000ffff9d7224 */ /* 0x000fe400078e002c */
[----:B------:R-:W-:Y:S02]  /*a9b0*/  FMUL.FTZ R44, R3, R180 ;  /* 0x000000b4032c7220 */ /* 0x000fe40000410000 */
[-C--:B------:R-:W-:Y:S04]  /*a9c0*/  HMMA.16816.F32 R28, R64, R38.reuse, R28 ;  /* 0x00000026401c723c */ /* 0x080fe8000000181c */
[C---:B------:R-:W-:Y:S02]  /*a9d0*/  FMUL.FTZ R36, R69.reuse, R172 ;  /* 0x000000ac45247220 */ /* 0x040fe40000410000 */
[----:B------:R-:W-:Y:S02]  /*a9e0*/  FMUL.FTZ R37, R69, R173 ;  /* 0x000000ad45257220 */ /* 0x000fe40000410000 */
[C---:B------:R-:W-:Y:S04]  /*a9f0*/  HMMA.16816.F32 R32, R72.reuse, R38, R32 ;  /* 0x000000264820723c */ /* 0x040fe80000001820 */
[C---:B------:R-:W-:Y:S02]  /*aa00*/  FMUL.FTZ R46, R0.reuse, R182 ;  /* 0x000000b6002e7220 */ /* 0x040fe40000410000 */
[----:B------:R-:W-:Y:S02]  /*aa10*/  FMUL.FTZ R47, R0, R183 ;  /* 0x000000b7002f7220 */ /* 0x000fe40000410000 */
[C---:B------:R-:W-:Y:S04]  /*aa20*/  FMUL.FTZ R38, R68.reuse, R174 ;  /* 0x000000ae44267220 */ /* 0x040fe80000410000 */
[C---:B------:R-:W-:Y:S02]  /*aa30*/  FMUL.FTZ R39, R68.reuse, R175 ;  /* 0x000000af44277220 */ /* 0x040fe40000410000 */
[----:B------:R-:W-:Y:S02]  /*aa40*/  IMAD.MOV.U32 R160, RZ, RZ, R51 ;  /* 0x000000ffffa07224 */ /* 0x000fe400078e0033 */
[----:B------:R-:W-:Y:S02]  /*aa50*/  FMUL.FTZ R51, R68, R187 ;  /* 0x000000bb44337220 */ /* 0x000fe40000410000 */
[C---:B------:R-:W-:Y:S01]  /*aa60*/  FMUL.FTZ R59, R0.reuse, R123 ;  /* 0x0000007b003b7220 */ /* 0x040fe20000410000 */
[-C--:B------:R-:W-:Y:S03]  /*aa70*/  HMMA.16816.F32 R36, R72, R52.reuse, R36 ;  /* 0x000000344824723c */ /* 0x080fe60000001824 */
[----:B------:R-:W-:Y:S02]  /*aa80*/  FMUL.FTZ R61, R3, R125 ;  /* 0x0000007d033d7220 */ /* 0x000fe40000410000 */
[----:B------:R-:W-:Y:S01]  /*aa90*/  MUFU.EX2 R125, R98 ;  /* 0x00000062007d7308 */ /* 0x000fe20000000800 */
[C---:B------:R-:W-:Y:S02]  /*aaa0*/  FMUL.FTZ R62, R0.reuse, R126 ;  /* 0x0000007e003e7220 */ /* 0x040fe40000410000 */
[C---:B------:R-:W-:Y:S04]  /*aab0*/  HMMA.16816.F32 R40, R64.reuse, R52, R40 ;  /* 0x000000344028723c */ /* 0x040fe80000001828 */
[----:B------:R-:W-:Y:S02]  /*aac0*/  FMUL.FTZ R63, R0, R127 ;  /* 0x0000007f003f7220 */ /* 0x000fe40000410000 */
[----:B------:R-:W-:Y:S01]  /*aad0*/  FFMA.FTZ R89, R243, c[0x0][0x2d0], -R85 ;  /* 0x0000b400f3597a23 */ /* 0x000fe20000010855 */
[----:B------:R-:W1:Y:S01]  /*aae0*/  MUFU.EX2 R126, R83 ;  /* 0x00000053007e7308 */ /* 0x000e620000000800 */
[C---:B------:R-:W-:Y:S01]  /*aaf0*/  FMUL.FTZ R52, R69.reuse, R116 ;  /* 0x0000007445347220 */ /* 0x040fe20000410000 */
[-C--:B------:R-:W-:Y:S03]  /*ab00*/  HMMA.16816.F32 R44, R64, R54.reuse, R44 ;  /* 0x00000036402c723c */ /* 0x080fe6000000182c */
[C---:B------:R-:W-:Y:S02]  /*ab10*/  FMUL.FTZ R53, R69.reuse, R117 ;  /* 0x0000007545357220 */ /* 0x040fe40000410000 */
[----:B------:R-:W-:Y:S03]  /*ab20*/  IMAD.MOV.U32 R177, RZ, RZ, R201 ;  /* 0x000000ffffb17224 */ /* 0x000fe600078e00c9 */
[----:B------:R2:W4:Y:S01]  /*ab30*/  MUFU.EX2 R116, R2 ;  /* 0x0000000200747308 */ /* 0x0005220000000800 */
[C---:B------:R-:W-:Y:S07]  /*ab40*/  HMMA.16816.F32 R48, R72.reuse, R54, R48 ;  /* 0x000000364830723c */ /* 0x040fee0000001830 */
[C---:B------:R-:W-:Y:S02]  /*ab50*/  FMUL.FTZ R55, R68.reuse, R119 ;  /* 0x0000007744377220 */ /* 0x040fe40000410000 */
[----:B------:R-:W-:Y:S07]  /*ab60*/  FMUL.FTZ R54, R68, R118 ;  /* 0x0000007644367220 */ /* 0x000fee0000410000 */
[-C--:B---3--:R-:W-:Y:S03]  /*ab70*/  HMMA.16816.F32 R52, R72, R76.reuse, R52 ;  /* 0x0000004c4834723c */ /* 0x088fe60000001834 */
[--C-:B--2---:R-:W-:Y:S05]  /*ab80*/  FFMA.FTZ R2, R206, c[0x0][0x2d0], -R85.reuse ;  /* 0x0000b400ce027a23 */ /* 0x104fea0000010855 */
[C---:B------:R-:W-:Y:S01]  /*ab90*/  HMMA.16816.F32 R56, R64.reuse, R76, R56 ;  /* 0x0000004c4038723c */ /* 0x040fe20000001838 */
[----:B------:R-:W-:Y:S07]  /*aba0*/  MUFU.EX2 R206, R99 ;  /* 0x0000006300ce7308 */ /* 0x000fee0000000800 */
[-C--:B------:R-:W-:Y:S03]  /*abb0*/  HMMA.16816.F32 R60, R64, R78.reuse, R60 ;  /* 0x0000004e403c723c */ /* 0x080fe6000000183c */
[----:B------:R2:W-:Y:S04]  /*abc0*/  MUFU.EX2 R122, R2 ;  /* 0x00000002007a7308 */ /* 0x0005e80000000800 */
[C---:B------:R-:W-:Y:S02]  /*abd0*/  FMUL.FTZ R67, R68.reuse, R131 ;  /* 0x0000008344437220 */ /* 0x040fe40000410000 */
[C---:B------:R-:W-:Y:S03]  /*abe0*/  FMUL.FTZ R64, R69.reuse, R128 ;  /* 0x0000008045407220 */ /* 0x040fe60000410000 */
[----:B------:R-:W-:Y:S01]  /*abf0*/  FMUL.FTZ R65, R69, R129 ;  /* 0x0000008145417220 */ /* 0x000fe20000410000 */
[----:B------:R-:W-:Y:S01]  /*ac00*/  MUFU.EX2 R128, R91 ;  /* 0x0000005b00807308 */ /* 0x000fe20000000800 */
[----:B------:R-:W-:Y:S07]  /*ac10*/  FMUL.FTZ R66, R68, R130 ;  /* 0x0000008244427220 */ /* 0x000fee0000410000 */
[----:B------:R-:W-:Y:S01]  /*ac20*/  HMMA.16816.F32 R64, R72, R78, R64 ;  /* 0x0000004e4840723c */ /* 0x000fe20000001840 */
[----:B------:R-:W3:Y:S03]  /*ac30*/  LDSM.16.MT88.4 R76, [R229+0x800] ;  /* 0x00080000e54c783b */ /* 0x000ee60000004200 */
[--C-:B--2---:R-:W-:Y:S03]  /*ac40*/  FFMA.FTZ R2, R207, c[0x0][0x2d0], -R85.reuse ;  /* 0x0000b400cf027a23 */ /* 0x104fe60000010855 */
[----:B------:R-:W-:Y:S02]  /*ac50*/  F2FP.PACK_AB R72, R115, R113 ;  /* 0x000000717348723e */ /* 0x000fe400000000ff */
[----:B-1----:R-:W-:Y:S01]  /*ac60*/  F2FP.PACK_AB R74, R139, R126 ;  /* 0x0000007e8b4a723e */ /* 0x002fe200000000ff */
[----:B------:R1:W2:Y:S02]  /*ac70*/  MUFU.EX2 R134, R2 ;  /* 0x0000000200867308 */ /* 0x0002a40000000800 */
[----:B----4-:R-:W-:Y:S01]  /*ac80*/  F2FP.PACK_AB R73, R116, R111 ;  /* 0x0000006f7449723e */ /* 0x010fe200000000ff */
[--C-:B-1----:R-:W-:Y:S01]  /*ac90*/  FFMA.FTZ R2, R211, c[0x0][0x2d0], -R84.reuse ;  /* 0x0000b400d3027a23 */ /* 0x102fe20000010854 */
[----:B--2---:R-:W-:Y:S06]  /*aca0*/  F2FP.PACK_AB R75, R134, R122 ;  /* 0x0000007a864b723e */ /* 0x004fec00000000ff */
[----:B------:R1:W-:Y:S01]  /*acb0*/  MUFU.EX2 R114, R2 ;  /* 0x0000000200727308 */ /* 0x0003e20000000800 */
[-C--:B---3--:R-:W-:Y:S03]  /*acc0*/  HMMA.16816.F32 R4, R72, R76.reuse, R4 ;  /* 0x0000004c4804723c */ /* 0x088fe60000001804 */
[--C-:B-1----:R-:W-:Y:S06]  /*acd0*/  FFMA.FTZ R2, R212, c[0x0][0x2d0], -R84.reuse ;  /* 0x0000b400d4027a23 */ /* 0x102fec0000010854 */
[----:B------:R-:W-:Y:S10]  /*ace0*/  MUFU.EX2 R212, R89 ;  /* 0x0000005900d47308 */ /* 0x000ff40000000800 */
[----:B------:R1:W2:Y:S02]  /*acf0*/  MUFU.EX2 R117, R2 ;  /* 0x0000000200757308 */ /* 0x0002a40000000800 */
[--C-:B-1----:R-:W-:Y:S01]  /*ad00*/  FFMA.FTZ R2, R210, c[0x0][0x2d0], -R84.reuse ;  /* 0x0000b400d2027a23 */ /* 0x102fe20000010854 */
[----:B--2---:R-:W-:Y:S07]  /*ad10*/  F2FP.PACK_AB R80, R117, R114 ;  /* 0x000000727550723e */ /* 0x004fee00000000ff */
[----:B------:R1:W-:Y:S02]  /*ad20*/  MUFU.EX2 R119, R2 ;  /* 0x0000000200777308 */ /* 0x0003e40000000800 */
[----:B-1----:R-:W-:Y:S08]  /*ad30*/  FFMA.FTZ R2, R213, c[0x0][0x2d0], -R84 ;  /* 0x0000b400d5027a23 */ /* 0x002ff00000010854 */
[----:B------:R-:W-:Y:S10]  /*ad40*/  MUFU.EX2 R213, R200 ;  /* 0x000000c800d57308 */ /* 0x000ff40000000800 */
[----:B------:R1:W2:Y:S02]  /*ad50*/  MUFU.EX2 R143, R2 ;  /* 0x00000002008f7308 */ /* 0x0002a40000000800 */
[--C-:B-1----:R-:W-:Y:S01]  /*ad60*/  FFMA.FTZ R2, R215, c[0x0][0x2d0], -R88.reuse ;  /* 0x0000b400d7027a23 */ /* 0x102fe20000010858 */
[----:B--2---:R-:W-:Y:S07]  /*ad70*/  F2FP.PACK_AB R82, R143, R119 ;  /* 0x000000778f52723e */ /* 0x004fee00000000ff */
[----:B------:R1:W-:Y:S02]  /*ad80*/  MUFU.EX2 R108, R2 ;  /* 0x00000002006c7308 */ /* 0x0003e40000000800 */
[--C-:B-1----:R-:W-:Y:S08]  /*ad90*/  FFMA.FTZ R2, R217, c[0x0][0x2d0], -R88.reuse ;  /* 0x0000b400d9027a23 */ /* 0x102ff00000010858 */
[----:B------:R1:W2:Y:S02]  /*ada0*/  MUFU.EX2 R110, R2 ;  /* 0x00000002006e7308 */ /* 0x0002a40000000800 */
[--C-:B-1----:R-:W-:Y:S01]  /*adb0*/  FFMA.FTZ R2, R214, c[0x0][0x2d0], -R88.reuse ;  /* 0x0000b400d6027a23 */ /* 0x102fe20000010858 */
[----:B--2---:R-:W-:Y:S07]  /*adc0*/  F2FP.PACK_AB R81, R110, R108 ;  /* 0x0000006c6e51723e */ /* 0x004fee00000000ff */
[----:B------:R-:W-:Y:S10]  /*add0*/  MUFU.EX2 R214, R197 ;  /* 0x000000c500d67308 */ /* 0x000ff40000000800 */
[----:B------:R1:W-:Y:S02]  /*ade0*/  MUFU.EX2 R112, R2 ;  /* 0x0000000200707308 */ /* 0x0003e40000000800 */
[----:B-1----:R-:W-:Y:S08]  /*adf0*/  FFMA.FTZ R2, R216, c[0x0][0x2d0], -R88 ;  /* 0x0000b400d8027a23 */ /* 0x002ff00000010858 */
[----:B------:R-:W-:Y:S10]  /*ae00*/  MUFU.EX2 R216, R196 ;  /* 0x000000c400d87308 */ /* 0x000ff40000000800 */
[----:B------:R1:W2:Y:S02]  /*ae10*/  MUFU.EX2 R131, R2 ;  /* 0x0000000200837308 */ /* 0x0002a40000000800 */
[----:B-1----:R-:W-:Y:S01]  /*ae20*/  FFMA.FTZ R2, R163, c[0x0][0x2d0], -R85 ;  /* 0x0000b400a3027a23 */ /* 0x002fe20000010855 */
[----:B--2---:R-:W-:Y:S01]  /*ae30*/  F2FP.PACK_AB R83, R131, R112 ;  /* 0x000000708353723e */ /* 0x004fe200000000ff */
[----:B------:R-:W-:Y:S01]  /*ae40*/  IMAD.MOV.U32 R163, RZ, RZ, R162 ;  /* 0x000000ffffa37224 */ /* 0x000fe200078e00a2 */
[----:B------:R-:W-:Y:S05]  /*ae50*/  MOV R162, R161 ;  /* 0x000000a100a27202 */ /* 0x000fea0000000f00 */
[----:B------:R1:W-:Y:S01]  /*ae60*/  MUFU.EX2 R124, R2 ;  /* 0x00000002007c7308 */ /* 0x0003e20000000800 */
[----:B------:R-:W-:Y:S02]  /*ae70*/  IMAD.MOV.U32 R161, RZ, RZ, R160 ;  /* 0x000000ffffa17224 */ /* 0x000fe400078e00a0 */
[----:B------:R-:W-:Y:S01]  /*ae80*/  IMAD.MOV.U32 R160, RZ, RZ, R159 ;  /* 0x000000ffffa07224 */ /* 0x000fe200078e009f */
[C---:B------:R-:W-:Y:S04]  /*ae90*/  HMMA.16816.F32 R8, R80.reuse, R76, R8 ;  /* 0x0000004c5008723c */ /* 0x040fe80000001808 */
[----:B------:R-:W-:Y:S02]  /*aea0*/  IMAD.MOV.U32 R159, RZ, RZ, R158 ;  /* 0x000000ffff9f7224 */ /* 0x000fe400078e009e */
[----:B------:R-:W-:Y:S01]  /*aeb0*/  IMAD.MOV.U32 R158, RZ, RZ, R157 ;  /* 0x000000ffff9e7224 */ /* 0x000fe200078e009d */
[----:B------:R-:W-:Y:S01]  /*aec0*/  MOV R157, R156 ;  /* 0x0000009c009d7202 */ /* 0x000fe20000000f00 */
[-C--:B------:R-:W-:Y:S04]  /*aed0*/  HMMA.16816.F32 R12, R80, R78.reuse, R12 ;  /* 0x0000004e500c723c */ /* 0x080fe8000000180c */
[----:B------:R-:W-:Y:S02]  /*aee0*/  IMAD.MOV.U32 R156, RZ, RZ, R153 ;  /* 0x000000ffff9c7224 */ /* 0x000fe400078e0099 */
[----:B------:R-:W-:Y:S02]  /*aef0*/  IMAD.MOV.U32 R153, RZ, RZ, R150 ;  /* 0x000000ffff997224 */ /* 0x000fe400078e0096 */
[C---:B------:R-:W-:Y:S01]  /*af00*/  HMMA.16816.F32 R16, R72.reuse, R78, R16 ;  /* 0x0000004e4810723c */ /* 0x040fe20000001810 */
[----:B------:R-:W2:Y:S03]  /*af10*/  LDSM.16.MT88.4 R76, [R233+0x800] ;  /* 0x00080000e94c783b */ /* 0x000ea60000004200 */
[----:B------:R-:W-:Y:S02]  /*af20*/  IMAD.MOV.U32 R150, RZ, RZ, R142 ;  /* 0x000000ffff967224 */ /* 0x000fe400078e008e */
[----:B------:R-:W-:Y:S01]  /*af30*/  IMAD.MOV.U32 R142, RZ, RZ, R141 ;  /* 0x000000ffff8e7224 */ /* 0x000fe200078e008d */
[----:B------:R-:W-:Y:S01]  /*af40*/  MOV R141, R140 ;  /* 0x0000008c008d7202 */ /* 0x000fe20000000f00 */
[----:B------:R-:W-:Y:S04]  /*af50*/  IMAD.MOV.U32 R140, RZ, RZ, R132 ;  /* 0x000000ffff8c7224 */ /* 0x000fe800078e0084 */
[----:B------:R-:W-:Y:S02]  /*af60*/  IMAD.MOV.U32 R132, RZ, RZ, R107 ;  /* 0x000000ffff847224 */ /* 0x000fe400078e006b */
[----:B------:R-:W3:Y:S01]  /*af70*/  LDL.LU R107, [R1] ;  /* 0x00000000016b7983 */ /* 0x000ee20000300800 */
[----:B-1----:R-:W-:Y:S02]  /*af80*/  FFMA.FTZ R2, R163, c[0x0][0x2d0], -R85 ;  /* 0x0000b400a3027a23 */ /* 0x002fe40000010855 */
[----:B------:R-:W-:Y:S02]  /*af90*/  IMAD.MOV.U32 R163, RZ, RZ, R162 ;  /* 0x000000ffffa37224 */ /* 0x000fe400078e00a2 */
[----:B------:R-:W-:Y:S01]  /*afa0*/  IMAD.MOV.U32 R162, RZ, RZ, R161 ;  /* 0x000000ffffa27224 */ /* 0x000fe200078e00a1 */
[----:B------:R-:W-:Y:S01]  /*afb0*/  MOV R161, R160 ;  /* 0x000000a000a17202 */ /* 0x000fe20000000f00 */
[----:B------:R-:W-:Y:S01]  /*afc0*/  IMAD.MOV.U32 R160, RZ, RZ, R159 ;  /* 0x000000ffffa07224 */ /* 0x000fe200078e009f */
[----:B------:R1:W4:Y:S01]  /*afd0*/  MUFU.EX2 R127, R2 ;  /* 0x00000002007f7308 */ /* 0x0003220000000800 */
[----:B------:R-:W-:Y:S02]  /*afe0*/  IMAD.MOV.U32 R159, RZ, RZ, R158 ;  /* 0x000000ffff9f7224 */ /* 0x000fe400078e009e */
[----:B------:R-:W-:Y:S02]  /*aff0*/  IMAD.MOV.U32 R158, RZ, RZ, R157 ;  /* 0x000000ffff9e7224 */ /* 0x000fe400078e009d */
[----:B------:R-:W-:Y:S01]  /*b000*/  IMAD.MOV.U32 R157, RZ, RZ, R156 ;  /* 0x000000ffff9d7224 */ /* 0x000fe200078e009c */
[----:B------:R-:W-:Y:S01]  /*b010*/  MOV R156, R150 ;  /* 0x00000096009c7202 */ /* 0x000fe20000000f00 */
[----:B------:R-:W-:Y:S02]  /*b020*/  IMAD.MOV.U32 R150, RZ, RZ, R142 ;  /* 0x000000ffff967224 */ /* 0x000fe400078e008e */
[----:B------:R-:W-:Y:S02]  /*b030*/  IMAD.MOV.U32 R142, RZ, RZ, R141 ;  /* 0x000000ffff8e7224 */ /* 0x000fe400078e008d */
[----:B------:R-:W-:Y:S02]  /*b040*/  IMAD.MOV.U32 R141, RZ, RZ, R146 ;  /* 0x000000ffff8d7224 */ /* 0x000fe400078e0092 */
[----:B------:R-:W3:Y:S01]  /*b050*/  LDL.LU R146, [R1+0xc] ;  /* 0x00000c0001927983 */ /* 0x000ee20000300800 */
[----:B------:R-:W-:Y:S02]  /*b060*/  IMAD.MOV.U32 R164, RZ, RZ, R162 ;  /* 0x000000ffffa47224 */ /* 0x000fe400078e00a2 */
[----:B------:R-:W-:Y:S02]  /*b070*/  IMAD.MOV.U32 R162, RZ, RZ, R160 ;  /* 0x000000ffffa27224 */ /* 0x000fe400078e00a0 */
[----:B------:R-:W-:Y:S01]  /*b080*/  IMAD.MOV.U32 R160, RZ, RZ, R158 ;  /* 0x000000ffffa07224 */ /* 0x000fe200078e009e */
[-C--:B--2---:R-:W-:Y:S03]  /*b090*/  HMMA.16816.F32 R20, R72, R76.reuse, R20 ;  /* 0x0000004c4814723c */ /* 0x084fe60000001814 */
[----:B------:R-:W-:Y:S02]  /*b0a0*/  IMAD.MOV.U32 R158, RZ, RZ, R156 ;  /* 0x000000ffff9e7224 */ /* 0x000fe400078e009c */
[----:B-1----:R-:W-:Y:S01]  /*b0b0*/  FFMA.FTZ R2, R163, c[0x0][0x2d0], -R85 ;  /* 0x0000b400a3027a23 */ /* 0x002fe20000010855 */
[----:B------:R-:W-:Y:S01]  /*b0c0*/  MOV R163, R161 ;  /* 0x000000a100a37202 */ /* 0x000fe20000000f00 */
[----:B------:R-:W-:Y:S01]  /*b0d0*/  IMAD.MOV.U32 R156, RZ, RZ, R142 ;  /* 0x000000ffff9c7224 */ /* 0x000fe200078e008e */
[C---:B------:R-:W-:Y:S04]  /*b0e0*/  HMMA.16816.F32 R24, R80.reuse, R76, R24 ;  /* 0x0000004c5018723c */ /* 0x040fe80000001818 */
[----:B------:R-:W-:Y:S01]  /*b0f0*/  IMAD.MOV.U32 R161, RZ, RZ, R159 ;  /* 0x000000ffffa17224 */ /* 0x000fe200078e009f */
[----:B------:R-:W-:Y:S01]  /*b100*/  MOV R159, R157 ;  /* 0x0000009d009f7202 */ /* 0x000fe20000000f00 */
[----:B------:R-:W-:Y:S02]  /*b110*/  IMAD.MOV.U32 R157, RZ, RZ, R150 ;  /* 0x000000ffff9d7224 */ /* 0x000fe400078e0096 */
[-C--:B------:R-:W-:Y:S04]  /*b120*/  HMMA.16816.F32 R28, R80, R78.reuse, R28 ;  /* 0x0000004e501c723c */ /* 0x080fe8000000181c */
[----:B------:R-:W-:Y:S02]  /*b130*/  IMAD.MOV.U32 R150, RZ, RZ, R96 ;  /* 0x000000ffff967224 */ /* 0x000fe400078e0060 */
[----:B------:R-:W-:Y:S01]  /*b140*/  IMAD.MOV.U32 R165, RZ, RZ, R163 ;  /* 0x000000ffffa57224 */ /* 0x000fe200078e00a3 */
[----:B------:R-:W-:Y:S01]  /*b150*/  MOV R163, R161 ;  /* 0x000000a100a37202 */ /* 0x000fe20000000f00 */
[C---:B------:R-:W-:Y:S01]  /*b160*/  HMMA.16816.F32 R32, R72.reuse, R78, R32 ;  /* 0x0000004e4820723c */ /* 0x040fe20000001820 */
[----:B------:R-:W2:Y:S03]  /*b170*/  LDL.LU R96, [R1+0x8] ;  /* 0x0000080001607983 */ /* 0x000ea60000300800 */
[----:B------:R-:W-:Y:S01]  /*b180*/  IMAD.MOV.U32 R161, RZ, RZ, R159 ;  /* 0x000000ffffa17224 */ /* 0x000fe200078e009f */
[----:B------:R-:W-:Y:S01]  /*b190*/  MOV R159, R157 ;  /* 0x0000009d009f7202 */ /* 0x000fe20000000f00 */
[----:B------:R-:W-:Y:S01]  /*b1a0*/  IMAD.MOV.U32 R157, RZ, RZ, R150 ;  /* 0x000000ffff9d7224 */ /* 0x000fe200078e0096 */
[----:B------:R-:W1:Y:S01]  /*b1b0*/  LDSM.16.MT88.4 R76, [R230+0x800] ;  /* 0x00080000e64c783b */ /* 0x000e620000004200 */
[--C-:B------:R-:W-:Y:S06]  /*b1c0*/  FFMA.FTZ R132, R132, c[0x0][0x2d0], -R84.reuse ;  /* 0x0000b40084847a23 */ /* 0x100fec0000010854 */
[----:B------:R-:W-:Y:S01]  /*b1d0*/  MUFU.EX2 R132, R132 ;  /* 0x0000008400847308 */ /* 0x000fe20000000800 */
[-C--:B-1----:R-:W-:Y:S08]  /*b1e0*/  HMMA.16816.F32 R36, R72, R76.reuse, R36 ;  /* 0x0000004c4824723c */ /* 0x082ff00000001824 */
[C---:B------:R-:W-:Y:S08]  /*b1f0*/  HMMA.16816.F32 R40, R80.reuse, R76, R40 ;  /* 0x0000004c5028723c */ /* 0x040ff00000001828 */
[-C--:B------:R-:W-:Y:S08]  /*b200*/  HMMA.16816.F32 R44, R80, R78.reuse, R44 ;  /* 0x0000004e502c723c */ /* 0x080ff0000000182c */
[C---:B------:R-:W-:Y:S01]  /*b210*/  HMMA.16816.F32 R48, R72.reuse, R78, R48 ;  /* 0x0000004e4830723c */ /* 0x040fe20000001830 */
[----:B------:R-:W1:Y:S07]  /*b220*/  LDSM.16.MT88.4 R76, [R232+0x800] ;  /* 0x00080000e84c783b */ /* 0x000e6e0000004200 */
[-C--:B-1----:R-:W-:Y:S08]  /*b230*/  HMMA.16816.F32 R52, R72, R76.reuse, R52 ;  /* 0x0000004c4834723c */ /* 0x082ff00000001834 */
[C---:B------:R-:W-:Y:S08]  /*b240*/  HMMA.16816.F32 R56, R80.reuse, R76, R56 ;  /* 0x0000004c5038723c */ /* 0x040ff00000001838 */
[-C--:B------:R-:W-:Y:S08]  /*b250*/  HMMA.16816.F32 R60, R80, R78.reuse, R60 ;  /* 0x0000004e503c723c */ /* 0x080ff0000000183c */
[----:B------:R-:W-:Y:S01]  /*b260*/  HMMA.16816.F32 R64, R72, R78, R64 ;  /* 0x0000004e4840723c */ /* 0x000fe20000001840 */
[----:B------:R-:W1:Y:S06]  /*b270*/  LDSM.16.MT88.4 R76, [R229+0x1000] ;  /* 0x00100000e54c783b */ /* 0x000e6c0000004200 */
[----:B------:R-:W-:Y:S02]  /*b280*/  F2FP.PACK_AB R74, R151, R148 ;  /* 0x00000094974a723e */ /* 0x000fe400000000ff */
[----:B----4-:R-:W-:Y:S03]  /*b290*/  F2FP.PACK_AB R73, R127, R124 ;  /* 0x0000007c7f49723e */ /* 0x010fe600000000ff */
[----:B---3--:R-:W-:Y:S01]  /*b2a0*/  FFMA.FTZ R107, R107, c[0x0][0x2d0], -R84 ;  /* 0x0000b4006b6b7a23 */ /* 0x008fe20000010854 */
[----:B------:R-:W-:Y:S02]  /*b2b0*/  MOV R142, R146 ;  /* 0x00000092008e7202 */ /* 0x000fe40000000f00 */
[----:B------:R3:W-:Y:S02]  /*b2c0*/  MUFU.EX2 R146, R2 ;  /* 0x0000000200927308 */ /* 0x0007e40000000800 */
[----:B------:R-:W-:Y:S04]  /*b2d0*/  MOV R181, R142 ;  /* 0x0000008e00b57202 */ /* 0x000fe80000000f00 */
[----:B------:R-:W-:Y:S04]  /*b2e0*/  MOV R185, R181 ;  /* 0x000000b500b97202 */ /* 0x000fe80000000f00 */
[----:B------:R-:W-:Y:S01]  /*b2f0*/  MUFU.EX2 R142, R199 ;  /* 0x000000c7008e7308 */ /* 0x000fe20000000800 */
[----:B---3--:R-:W-:Y:S02]  /*b300*/  FFMA.FTZ R2, R164, c[0x0][0x2d0], -R85 ;  /* 0x0000b400a4027a23 */ /* 0x008fe40000010855 */
[----:B------:R-:W-:Y:S07]  /*b310*/  IMAD.MOV.U32 R164, RZ, RZ, R162 ;  /* 0x000000ffffa47224 */ /* 0x000fee00078e00a2 */
[----:B------:R3:W4:Y:S01]  /*b320*/  MUFU.EX2 R150, R2 ;  /* 0x0000000200967308 */ /* 0x0007220000000800 */
[----:B------:R-:W-:Y:S02]  /*b330*/  IMAD.MOV.U32 R162, RZ, RZ, R160 ;  /* 0x000000ffffa27224 */ /* 0x000fe400078e00a0 */
[----:B------:R-:W-:Y:S02]  /*b340*/  IMAD.MOV.U32 R160, RZ, RZ, R158 ;  /* 0x000000ffffa07224 */ /* 0x000fe400078e009e */
[----:B------:R-:W-:Y:S02]  /*b350*/  IMAD.MOV.U32 R158, RZ, RZ, R156 ;  /* 0x000000ffff9e7224 */ /* 0x000fe400078e009c */
[----:B------:R-:W-:Y:S01]  /*b360*/  IMAD.MOV.U32 R156, RZ, RZ, R204 ;  /* 0x000000ffff9c7224 */ /* 0x000fe200078e00cc */
[----:B------:R-:W-:Y:S01]  /*b370*/  MOV R204, R242 ;  /* 0x000000f200cc7202 */ /* 0x000fe20000000f00 */
[--C-:B--2---:R-:W-:Y:S01]  /*b380*/  FFMA.FTZ R96, R96, c[0x0][0x2d0], -R84.reuse ;  /* 0x0000b40060607a23 */ /* 0x104fe20000010854 */
[----:B------:R-:W2:Y:S01]  /*b390*/  LDL.LU R242, [R1+0xd4] ;  /* 0x0000d40001f27983 */ /* 0x000ea20000300800 */
[----:B---3--:R-:W-:Y:S01]  /*b3a0*/  FFMA.FTZ R2, R165, c[0x0][0x2d0], -R84 ;  /* 0x0000b400a5027a23 */ /* 0x008fe20000010854 */
[----:B----4-:R-:W-:Y:S01]  /*b3b0*/  F2FP.PACK_AB R75, R150, R146 ;  /* 0x00000092964b723e */ /* 0x010fe200000000ff */
[----:B------:R-:W-:Y:S02]  /*b3c0*/  IMAD.MOV.U32 R165, RZ, RZ, R164 ;  /* 0x000000ffffa57224 */ /* 0x000fe400078e00a4 */
[----:B------:R3:W-:Y:S01]  /*b3d0*/  MUFU.EX2 R121, R2 ;  /* 0x0000000200797308 */ /* 0x0007e20000000800 */
[----:B------:R-:W-:Y:S02]  /*b3e0*/  IMAD.MOV.U32 R164, RZ, RZ, R163 ;  /* 0x000000ffffa47224 */ /* 0x000fe400078e00a3 */
[----:B------:R-:W-:Y:S01]  /*b3f0*/  IMAD.MOV.U32 R163, RZ, RZ, R162 ;  /* 0x000000ffffa37224 */ /* 0x000fe200078e00a2 */
[----:B------:R-:W-:Y:S01]  /*b400*/  MOV R162, R161 ;  /* 0x000000a100a27202 */ /* 0x000fe20000000f00 */
[----:B------:R-:W-:Y:S02]  /*b410*/  IMAD.MOV.U32 R161, RZ, RZ, R160 ;  /* 0x000000ffffa17224 */ /* 0x000fe400078e00a0 */
[----:B------:R-:W-:Y:S02]  /*b420*/  IMAD.MOV.U32 R160, RZ, RZ, R159 ;  /* 0x000000ffffa07224 */ /* 0x000fe400078e009f */
[----:B------:R-:W-:Y:S01]  /*b430*/  IMAD.MOV.U32 R159, RZ, RZ, R158 ;  /* 0x000000ffff9f7224 */ /* 0x000fe200078e009e */
[----:B------:R-:W-:Y:S01]  /*b440*/  MOV R158, R157 ;  /* 0x0000009d009e7202 */ /* 0x000fe20000000f00 */
[----:B------:R-:W-:Y:S02]  /*b450*/  IMAD.MOV.U32 R157, RZ, RZ, R156 ;  /* 0x000000ffff9d7224 */ /* 0x000fe400078e009c */
[----:B------:R-:W-:Y:S02]  /*b460*/  IMAD.MOV.U32 R156, RZ, RZ, R241 ;  /* 0x000000ffff9c7224 */ /* 0x000fe400078e00f1 */
[----:B------:R-:W4:Y:S01]  /*b470*/  LDL.LU R241, [R1+0xd0] ;  /* 0x0000d00001f17983 */ /* 0x000f220000300800 */
[----:B---3--:R-:W-:Y:S02]  /*b480*/  FFMA.FTZ R2, R165, c[0x0][0x2d0], -R84 ;  /* 0x0000b400a5027a23 */ /* 0x008fe40000010854 */
[----:B------:R-:W-:Y:S01]  /*b490*/  IMAD.MOV.U32 R165, RZ, RZ, R164 ;  /* 0x000000ffffa57224 */ /* 0x000fe200078e00a4 */
[----:B------:R-:W-:Y:S01]  /*b4a0*/  MOV R164, R163 ;  /* 0x000000a300a47202 */ /* 0x000fe20000000f00 */
[----:B------:R3:W-:Y:S01]  /*b4b0*/  MUFU.EX2 R129, R2 ;  /* 0x0000000200817308 */ /* 0x0007e20000000800 */
[----:B------:R-:W-:Y:S02]  /*b4c0*/  IMAD.MOV.U32 R163, RZ, RZ, R162 ;  /* 0x000000ffffa37224 */ /* 0x000fe400078e00a2 */
[----:B------:R-:W-:Y:S02]  /*b4d0*/  IMAD.MOV.U32 R162, RZ, RZ, R161 ;  /* 0x000000ffffa27224 */ /* 0x000fe400078e00a1 */
        /* <DEDUP_REMOVED lines=8> */
[----:B------:R-:W-:Y:S02]  /*b560*/  IMAD.MOV.U32 R155, RZ, RZ, R231 ;  /* 0x000000ffff9b7224 */ /* 0x000fe400078e00e7 */
[----:B------:R-:W-:Y:S01]  /*b570*/  IMAD.MOV.U32 R162, RZ, RZ, R160 ;  /* 0x000000ffffa27224 */ /* 0x000fe200078e00a0 */
[----:B------:R-:W-:Y:S01]  /*b580*/  MOV R160, R158 ;  /* 0x0000009e00a07202 */ /* 0x000fe20000000f00 */
[----:B------:R-:W-:Y:S01]  /*b590*/  IMAD.MOV.U32 R158, RZ, RZ, R155 ;  /* 0x000000ffff9e7224 */ /* 0x000fe200078e009b */
[----:B------:R-:W-:Y:S01]  /*b5a0*/  MOV R155, R237 ;  /* 0x000000ed009b7202 */ /* 0x000fe20000000f00 */
[----:B------:R1:W5:Y:S01]  /*b5b0*/  LDL.LU R231, [R1+0xcc] ;  /* 0x0000cc0001e77983 */ /* 0x0003620000300800 */
[--C-:B---3--:R-:W-:Y:S03]  /*b5c0*/  FFMA.FTZ R2, R165, c[0x0][0x2d0], -R84.reuse ;  /* 0x0000b400a5027a23 */ /* 0x108fe60000010854 */
[----:B------:R3:W5:Y:S01]  /*b5d0*/  LDL.LU R237, [R1+0xc8] ;  /* 0x0000c80001ed7983 */ /* 0x0007620000300800 */
[----:B------:R-:W-:Y:S02]  /*b5e0*/  IMAD.MOV.U32 R165, RZ, RZ, R163 ;  /* 0x000000ffffa57224 */ /* 0x000fe400078e00a3 */
[----:B------:R-:W-:Y:S02]  /*b5f0*/  IMAD.MOV.U32 R163, RZ, RZ, R161 ;  /* 0x000000ffffa37224 */ /* 0x000fe400078e00a1 */
[----:B------:R-:W-:Y:S02]  /*b600*/  IMAD.MOV.U32 R161, RZ, RZ, R159 ;  /* 0x000000ffffa17224 */ /* 0x000fe400078e009f */
[----:B------:R-:W-:Y:S02]  /*b610*/  IMAD.MOV.U32 R159, RZ, RZ, R157 ;  /* 0x000000ffff9f7224 */ /* 0x000fe400078e009d */
[----:B------:R-:W-:Y:S02]  /*b620*/  IMAD.MOV.U32 R157, RZ, RZ, R147 ;  /* 0x000000ffff9d7224 */ /* 0x000fe400078e0093 */
[----:B------:R1:W-:Y:S01]  /*b630*/  MUFU.EX2 R147, R2 ;  /* 0x0000000200937308 */ /* 0x0003e20000000800 */
[----:B------:R-:W-:Y:S02]  /*b640*/  IMAD.MOV.U32 R167, RZ, RZ, R165 ;  /* 0x000000ffffa77224 */ /* 0x000fe400078e00a5 */
[----:B------:R-:W-:Y:S02]  /*b650*/  IMAD.MOV.U32 R165, RZ, RZ, R163 ;  /* 0x000000ffffa57224 */ /* 0x000fe400078e00a3 */
[----:B------:R-:W-:Y:S02]  /*b660*/  IMAD.MOV.U32 R163, RZ, RZ, R161 ;  /* 0x000000ffffa37224 */ /* 0x000fe400078e00a1 */
[----:B------:R-:W-:Y:S02]  /*b670*/  IMAD.MOV.U32 R161, RZ, RZ, R159 ;  /* 0x000000ffffa17224 */ /* 0x000fe400078e009f */
[----:B------:R-:W-:Y:S02]  /*b680*/  IMAD.MOV.U32 R159, RZ, RZ, R157 ;  /* 0x000000ffff9f7224 */ /* 0x000fe400078e009d */
[----:B------:R-:W-:Y:S02]  /*b690*/  IMAD.MOV.U32 R157, RZ, RZ, R149 ;  /* 0x000000ffff9d7224 */ /* 0x000fe400078e0095 */
[----:B-1----:R-:W-:Y:S02]  /*b6a0*/  FFMA.FTZ R2, R166, c[0x0][0x2d0], -R84 ;  /* 0x0000b400a6027a23 */ /* 0x002fe40000010854 */
[----:B------:R-:W-:Y:S01]  /*b6b0*/  IMAD.MOV.U32 R166, RZ, RZ, R164 ;  /* 0x000000ffffa67224 */ /* 0x000fe200078e00a4 */
[----:B------:R-:W-:Y:S01]  /*b6c0*/  MOV R164, R162 ;  /* 0x000000a200a47202 */ /* 0x000fe20000000f00 */
[----:B------:R1:W1:Y:S01]  /*b6d0*/  MUFU.EX2 R149, R2 ;  /* 0x0000000200957308 */ /* 0x0002620000000800 */
[----:B------:R-:W-:Y:S01]  /*b6e0*/  IMAD.MOV.U32 R162, RZ, RZ, R160 ;  /* 0x000000ffffa27224 */ /* 0x000fe200078e00a0 */
[----:B------:R-:W-:Y:S01]  /*b6f0*/  MOV R160, R158 ;  /* 0x0000009e00a07202 */ /* 0x000fe20000000f00 */
[----:B------:R-:W-:Y:S01]  /*b700*/  IMAD.MOV.U32 R158, RZ, RZ, R155 ;  /* 0x000000ffff9e7224 */ /* 0x000fe200078e009b */
[----:B------:R-:W-:Y:S02]  /*b710*/  MOV R155, R234 ;  /* 0x000000ea009b7202 */ /* 0x000fe40000000f00 */
[----:B------:R3:W5:Y:S01]  /*b720*/  LDL.LU R234, [R1+0xc4] ;  /* 0x0000c40001ea7983 */ /* 0x0007620000300800 */
[----:B-1----:R-:W-:Y:S01]  /*b730*/  FFMA.FTZ R2, R167, c[0x0][0x2d0], -R88 ;  /* 0x0000b400a7027a23 */ /* 0x002fe20000010858 */
[----:B------:R-:W-:Y:S01]  /*b740*/  F2FP.PACK_AB R82, R149, R147 ;  /* 0x000000939552723e */ /* 0x000fe200000000ff */
        /* <DEDUP_REMOVED lines=13> */
[----:B------:R-:W-:Y:S01]  /*b820*/  FFMA.FTZ R87, R166, c[0x0][0x2d0], -R85 ;  /* 0x0000b400a6577a23 */ /* 0x000fe20000010855 */
[----:B------:R3:W5:Y:S01]  /*b830*/  LDL.LU R236, [R1+0xc0] ;  /* 0x0000c00001ec7983 */ /* 0x0007620000300800 */
[----:B------:R-:W-:Y:S02]  /*b840*/  IMAD.MOV.U32 R166, RZ, RZ, R165 ;  /* 0x000000ffffa67224 */ /* 0x000fe400078e00a5 */
[----:B------:R-:W-:Y:S01]  /*b850*/  IMAD.MOV.U32 R165, RZ, RZ, R164 ;  /* 0x000000ffffa57224 */ /* 0x000fe200078e00a4 */
[----:B------:R-:W-:Y:S01]  /*b860*/  MUFU.EX2 R215, R87 ;  /* 0x0000005700d77308 */ /* 0x000fe20000000800 */
[----:B------:R-:W-:Y:S01]  /*b870*/  IMAD.MOV.U32 R164, RZ, RZ, R163 ;  /* 0x000000ffffa47224 */ /* 0x000fe200078e00a3 */
[----:B------:R-:W-:Y:S01]  /*b880*/  MOV R163, R162 ;  /* 0x000000a200a37202 */ /* 0x000fe20000000f00 */
[----:B------:R-:W-:Y:S01]  /*b890*/  IMAD.MOV.U32 R162, RZ, RZ, R160 ;  /* 0x000000ffffa27224 */ /* 0x000fe200078e00a0 */
[----:B------:R-:W-:Y:S01]  /*b8a0*/  MOV R174, R165 ;  /* 0x000000a500ae7202 */ /* 0x000fe20000000f00 */
        /* <DEDUP_REMOVED lines=8> */
[----:B------:R-:W-:Y:S01]  /*b930*/  IMAD.MOV.U32 R145, RZ, RZ, R106 ;  /* 0x000000ffff917224 */ /* 0x000fe200078e006a */
[----:B------:R-:W-:Y:S01]  /*b940*/  MOV R170, R154 ;  /* 0x0000009a00aa7202 */ /* 0x000fe20000000f00 */
[--C-:B-1----:R-:W-:Y:S02]  /*b950*/  FFMA.FTZ R2, R240, c[0x0][0x2d0], -R88.reuse ;  /* 0x0000b400f0027a23 */ /* 0x102fe40000010858 */
[----:B------:R-:W-:Y:S01]  /*b960*/  IMAD.MOV.U32 R172, RZ, RZ, R145 ;  /* 0x000000ffffac7224 */ /* 0x000fe200078e0091 */
[----:B------:R3:W5:Y:S01]  /*b970*/  LDL.LU R240, [R1+0xbc] ;  /* 0x0000bc0001f07983 */ /* 0x0007620000300800 */
[----:B------:R1:W-:Y:S01]  /*b980*/  MUFU.EX2 R145, R2 ;  /* 0x0000000200917308 */ /* 0x0003e20000000800 */
[----:B------:R-:W-:Y:S01]  /*b990*/  FFMA.FTZ R72, R167, c[0x0][0x2d0], -R88 ;  /* 0x0000b400a7487a23 */ /* 0x000fe20000010858 */
[----:B------:R-:W-:Y:S01]  /*b9a0*/  MOV R167, R159 ;  /* 0x0000009f00a77202 */ /* 0x000fe20000000f00 */
[----:B------:R-:W-:Y:S02]  /*b9b0*/  IMAD.MOV.U32 R173, RZ, RZ, R164 ;  /* 0x000000ffffad7224 */ /* 0x000fe400078e00a4 */
[----:B------:R-:W-:Y:S02]  /*b9c0*/  IMAD.MOV.U32 R106, RZ, RZ, R244 ;  /* 0x000000ffff6a7224 */ /* 0x000fe400078e00f4 */
[--C-:B------:R-:W-:Y:S02]  /*b9d0*/  FFMA.FTZ R154, R93, c[0x0][0x2d0], -R85.reuse ;  /* 0x0000b4005d9a7a23 */ /* 0x100fe40000010855 */
[----:B------:R-:W-:Y:S01]  /*b9e0*/  FFMA.FTZ R98, R166, c[0x0][0x2d0], -R85 ;  /* 0x0000b400a6627a23 */ /* 0x000fe20000010855 */
[----:B------:R-:W3:Y:S01]  /*b9f0*/  MUFU.EX2 R123, R72 ;  /* 0x00000048007b7308 */ /* 0x000ee20000000800 */
[----:B------:R-:W-:Y:S02]  /*ba00*/  IMAD.MOV.U32 R165, RZ, RZ, R163 ;  /* 0x000000ffffa57224 */ /* 0x000fe400078e00a3 */
[----:B------:R-:W-:Y:S02]  /*ba10*/  IMAD.MOV.U32 R168, RZ, RZ, R158 ;  /* 0x000000ffffa87224 */ /* 0x000fe400078e009e */
[----:B------:R-:W-:Y:S02]  /*ba20*/  IMAD.MOV.U32 R169, RZ, RZ, R157 ;  /* 0x000000ffffa97224 */ /* 0x000fe400078e009d */
[----:B------:R-:W-:Y:S02]  /*ba30*/  IMAD.MOV.U32 R163, RZ, RZ, R155 ;  /* 0x000000ffffa37224 */ /* 0x000fe400078e009b */
[----:B------:R-:W-:Y:S01]  /*ba40*/  FFMA.FTZ R155, R92, c[0x0][0x2d0], -R85 ;  /* 0x0000b4005c9b7a23 */ /* 0x000fe20000010855 */
[----:B------:R-:W-:Y:S01]  /*ba50*/  MUFU.EX2 R211, R98 ;  /* 0x0000006200d37308 */ /* 0x000fe20000000800 */
[----:B------:R-:W-:Y:S02]  /*ba60*/  IMAD.MOV.U32 R164, RZ, RZ, R153 ;  /* 0x000000ffffa47224 */ /* 0x000fe400078e0099 */
[----:B------:R-:W-:Y:S02]  /*ba70*/  FFMA.FTZ R153, R94, c[0x0][0x2d0], -R85 ;  /* 0x0000b4005e997a23 */ /* 0x000fe40000010855 */
[----:B-1----:R-:W-:Y:S01]  /*ba80*/  FFMA.FTZ R2, R174, c[0x0][0x2d0], -R88 ;  /* 0x0000b400ae027a23 */ /* 0x002fe20000010858 */
[----:B------:R-:W-:Y:S01]  /*ba90*/  MOV R174, R173 ;  /* 0x000000ad00ae7202 */ /* 0x000fe20000000f00 */
[----:B------:R-:W-:Y:S02]  /*baa0*/  IMAD.MOV.U32 R173, RZ, RZ, R141 ;  /* 0x000000ffffad7224 */ /* 0x000fe400078e008d */
[----:B------:R-:W-:Y:S02]  /*bab0*/  IMAD.MOV.U32 R141, RZ, RZ, R140 ;  /* 0x000000ffff8d7224 */ /* 0x000fe400078e008c */
[----:B------:R-:W-:Y:S01]  /*bac0*/  IMAD.MOV.U32 R140, RZ, RZ, R144 ;  /* 0x000000ffff8c7224 */ /* 0x000fe200078e0090 */
[----:B------:R-:W-:Y:S01]  /*bad0*/  MOV R144, R97 ;  /* 0x0000006100907202 */ /* 0x000fe20000000f00 */
[----:B------:R-:W-:Y:S01]  /*bae0*/  IMAD.MOV.U32 R171, RZ, RZ, R152 ;  /* 0x000000ffffab7224 */ /* 0x000fe200078e0098 */
[----:B---3--:R-:W-:Y:S01]  /*baf0*/  F2FP.PACK_AB R81, R123, R118 ;  /* 0x000000767b51723e */ /* 0x008fe200000000ff */
[----:B------:R-:W-:Y:S02]  /*bb00*/  FFMA.FTZ R152, R95, c[0x0][0x2d0], -R85 ;  /* 0x0000b4005f987a23 */ /* 0x000fe40000010855 */
[----:B------:R-:W-:Y:S02]  /*bb10*/  IMAD.MOV.U32 R159, RZ, RZ, R105 ;  /* 0x000000ffff9f7224 */ /* 0x000fe400078e0069 */
[----:B------:R-:W-:Y:S02]  /*bb20*/  IMAD.MOV.U32 R158, RZ, RZ, R104 ;  /* 0x000000ffff9e7224 */ /* 0x000fe400078e0068 */
[----:B------:R-:W-:Y:S02]  /*bb30*/  IMAD.MOV.U32 R157, RZ, RZ, R103 ;  /* 0x000000ffff9d7224 */ /* 0x000fe400078e0067 */
[--C-:B------:R-:W-:Y:S02]  /*bb40*/  FFMA.FTZ R103, R252, c[0x0][0x2d0], -R85.reuse ;  /* 0x0000b400fc677a23 */ /* 0x100fe40000010855 */
[--C-:B------:R-:W-:Y:S02]  /*bb50*/  FFMA.FTZ R104, R251, c[0x0][0x2d0], -R85.reuse ;  /* 0x0000b400fb687a23 */ /* 0x100fe40000010855 */
[----:B------:R-:W-:Y:S02]  /*bb60*/  FFMA.FTZ R105, R225, c[0x0][0x2d0], -R85 ;  /* 0x0000b400e1697a23 */ /* 0x000fe40000010855 */
[----:B------:R-:W-:Y:S02]  /*bb70*/  IMAD.MOV.U32 R175, RZ, RZ, R174 ;  /* 0x000000ffffaf7224 */ /* 0x000fe400078e00ae */
[----:B------:R-:W-:Y:S02]  /*bb80*/  IMAD.MOV.U32 R174, RZ, RZ, R173 ;  /* 0x000000ffffae7224 */ /* 0x000fe400078e00ad */
[----:B------:R-:W-:Y:S01]  /*bb90*/  IMAD.MOV.U32 R173, RZ, RZ, R140 ;  /* 0x000000ffffad7224 */ /* 0x000fe200078e008c */
[----:B------:R-:W-:Y:S01]  /*bba0*/  MOV R140, R144 ;  /* 0x00000090008c7202 */ /* 0x000fe20000000f00 */
[----:B------:R-:W-:Y:S01]  /*bbb0*/  IMAD.MOV.U32 R166, RZ, RZ, R160 ;  /* 0x000000ffffa67224 */ /* 0x000fe200078e00a0 */
[----:B------:R-:W-:Y:S01]  /*bbc0*/  MOV R160, R106 ;  /* 0x0000006a00a07202 */ /* 0x000fe20000000f00 */
[----:B------:R-:W-:Y:S01]  /*bbd0*/  FFMA.FTZ R106, R222, c[0x0][0x2d0], -R85 ;  /* 0x0000b400de6a7a23 */ /* 0x000fe20000010855 */
[----:B------:R-:W1:Y:S01]  /*bbe0*/  MUFU.EX2 R144, R2 ;  /* 0x0000000200907308 */ /* 0x000e620000000800 */
[--C-:B------:R-:W-:Y:S02]  /*bbf0*/  FFMA.FTZ R92, R239, c[0x0][0x2d0], -R84.reuse ;  /* 0x0000b400ef5c7a23 */ /* 0x100fe40000010854 */
[--C-:B------:R-:W-:Y:S02]  /*bc00*/  FFMA.FTZ R93, R228, c[0x0][0x2d0], -R84.reuse ;  /* 0x0000b400e45d7a23 */ /* 0x100fe40000010854 */
[--C-:B------:R-:W-:Y:S02]  /*bc10*/  FFMA.FTZ R97, R235, c[0x0][0x2d0], -R84.reuse ;  /* 0x0000b400eb617a23 */ /* 0x100fe40000010854 */
[----:B------:R-:W-:Y:S02]  /*bc20*/  FFMA.FTZ R94, R174, c[0x0][0x2d0], -R84 ;  /* 0x0000b400ae5e7a23 */ /* 0x000fe40000010854 */
[----:B------:R-:W-:Y:S01]  /*bc30*/  IMAD.MOV.U32 R174, RZ, RZ, R172 ;  /* 0x000000ffffae7224 */ /* 0x000fe200078e00ac */
[----:B------:R-:W-:Y:S01]  /*bc40*/  MUFU.EX2 R178, R92 ;  /* 0x0000005c00b27308 */ /* 0x000fe20000000800 */
[----:B------:R-:W-:Y:S02]  /*bc50*/  IMAD.MOV.U32 R172, RZ, RZ, R157 ;  /* 0x000000ffffac7224 */ /* 0x000fe400078e009d */
[----:B------:R-:W-:Y:S02]  /*bc60*/  IMAD.MOV.U32 R183, RZ, RZ, R140 ;  /* 0x000000ffffb77224 */ /* 0x000fe400078e008c */
[----:B------:R-:W-:Y:S02]  /*bc70*/  IMAD.MOV.U32 R176, RZ, RZ, R159 ;  /* 0x000000ffffb07224 */ /* 0x000fe400078e009f */
[----:B------:R-:W-:Y:S02]  /*bc80*/  FFMA.FTZ R95, R175, c[0x0][0x2d0], -R84 ;  /* 0x0000b400af5f7a23 */ /* 0x000fe40000010854 */
[----:B------:R-:W-:Y:S01]  /*bc90*/  IMAD.MOV.U32 R180, RZ, RZ, R176 ;  /* 0x000000ffffb47224 */ /* 0x000fe200078e00b0 */
[----:B------:R-:W-:Y:S01]  /*bca0*/  MUFU.EX2 R140, R86 ;  /* 0x00000056008c7308 */ /* 0x000fe20000000800 */
[----:B------:R-:W-:Y:S02]  /*bcb0*/  IMAD.MOV.U32 R176, RZ, RZ, R141 ;  /* 0x000000ffffb07224 */ /* 0x000fe400078e008d */
[--C-:B------:R-:W-:Y:S01]  /*bcc0*/  FFMA.FTZ R130, R173, c[0x0][0x2d0], -R84.reuse ;  /* 0x0000b400ad827a23 */ /* 0x100fe20000010854 */
[----:B-1----:R-:W-:Y:S01]  /*bcd0*/  F2FP.PACK_AB R83, R144, R145 ;  /* 0x000000919053723e */ /* 0x002fe200000000ff */
[--C-:B------:R-:W-:Y:S01]  /*bce0*/  FFMA.FTZ R157, R205, c[0x0][0x2d0], -R84.reuse ;  /* 0x0000b400cd9d7a23 */ /* 0x100fe20000010854 */
[----:B------:R-:W-:Y:S01]  /*bcf0*/  MOV R173, R158 ;  /* 0x0000009e00ad7202 */ /* 0x000fe20000000f00 */
[--C-:B------:R-:W-:Y:S02]  /*bd00*/  FFMA.FTZ R158, R195, c[0x0][0x2d0], -R84.reuse ;  /* 0x0000b400c39e7a23 */ /* 0x100fe40000010854 */
[----:B------:R-:W-:Y:S01]  /*bd10*/  FFMA.FTZ R159, R194, c[0x0][0x2d0], -R84 ;  /* 0x0000b400c29f7a23 */ /* 0x000fe20000010854 */
[----:B------:R-:W-:Y:S01]  /*bd20*/  MUFU.EX2 R201, R93 ;  /* 0x0000005d00c97308 */ /* 0x000fe20000000800 */
[----:B------:R-:W-:Y:S02]  /*bd30*/  IMAD.MOV.U32 R175, RZ, RZ, R160 ;  /* 0x000000ffffaf7224 */ /* 0x000fe400078e00a0 */
[----:B------:R-:W-:Y:S02]  /*bd40*/  FFMA.FTZ R160, R193, c[0x0][0x2d0], -R84 ;  /* 0x0000b400c1a07a23 */ /* 0x000fe40000010854 */
[----:B------:R-:W-:Y:S02]  /*bd50*/  IMAD.MOV.U32 R184, RZ, RZ, R175 ;  /* 0x000000ffffb87224 */ /* 0x000fe400078e00af */
[----:B------:R-:W-:Y:S01]  /*bd60*/  IMAD.MOV.U32 R175, RZ, RZ, R171 ;  /* 0x000000ffffaf7224 */ /* 0x000fe200078e00ab */
[----:B------:R-:W-:Y:S01]  /*bd70*/  MOV R171, R169 ;  /* 0x000000a900ab7202 */ /* 0x000fe20000000f00 */
[----:B------:R-:W-:Y:S01]  /*bd80*/  IMAD.MOV.U32 R169, RZ, RZ, R167 ;  /* 0x000000ffffa97224 */ /* 0x000fe200078e00a7 */
[----:B------:R-:W-:Y:S01]  /*bd90*/  MUFU.EX2 R207, R95 ;  /* 0x0000005f00cf7308 */ /* 0x000fe20000000800 */
[----:B------:R-:W-:Y:S02]  /*bda0*/  IMAD.MOV.U32 R182, RZ, RZ, R173 ;  /* 0x000000ffffb67224 */ /* 0x000fe400078e00ad */
[----:B------:R-:W-:Y:S07]  /*bdb0*/  IMAD.MOV.U32 R167, RZ, RZ, R204 ;  /* 0x000000ffffa77224 */ /* 0x000fee00078e00cc */
[----:B------:R1:W-:Y:S01]  /*bdc0*/  MUFU.EX2 R209, R94 ;  /* 0x0000005e00d17308 */ /* 0x0003e20000000800 */
[--C-:B--2---:R-:W-:Y:S09]  /*bdd0*/  FFMA.FTZ R90, R242, c[0x0][0x2d0], -R85.reuse ;  /* 0x0000b400f25a7a23 */ /* 0x104ff20000010855 */
[----:B------:R-:W-:Y:S10]  /*bde0*/  MUFU.EX2 R200, R169 ;  /* 0x000000a900c87308 */ /* 0x000ff40000000800 */
[----:B------:R-:W-:Y:S01]  /*bdf0*/  MUFU.EX2 R210, R90 ;  /* 0x0000005a00d27308 */ /* 0x000fe20000000800 */
[----:B-1----:R-:W-:Y:S09]  /*be00*/  LDSM.16.MT88.4 R92, [R230+0x1800] ;  /* 0x00180000e65c783b */ /* 0x002ff20000004200 */
[----:B------:R1:W-:Y:S10]  /*be10*/  MUFU.EX2 R204, R100 ;  /* 0x0000006400cc7308 */ /* 0x0003f40000000800 */
[----:B------:R-:W-:Y:S01]  /*be20*/  MUFU.EX2 R194, R103 ;  /* 0x0000006700c27308 */ /* 0x000fe20000000800 */
[----:B----4-:R-:W-:Y:S02]  /*be30*/  FFMA.FTZ R91, R241, c[0x0][0x2d0], -R85 ;  /* 0x0000b400f15b7a23 */ /* 0x010fe40000010855 */
[----:B------:R2:W5:Y:S01]  /*be40*/  LDL.LU R241, [R1+0xb8] ;  /* 0x0000b80001f17983 */ /* 0x0005620000300800 */
[----:B------:R-:W-:Y:S03]  /*be50*/  FFMA.FTZ R85, R238, c[0x0][0x2d0], -R84 ;  /* 0x0000b400ee557a23 */ /* 0x000fe60000010854 */
[----:B------:R2:W5:Y:S03]  /*be60*/  LDL.LU R242, [R1+0xb4] ;  /* 0x0000b40001f27983 */ /* 0x0005660000300800 */
[----:B------:R3:W4:Y:S01]  /*be70*/  MUFU.EX2 R179, R85 ;  /* 0x0000005500b37308 */ /* 0x0007220000000800 */
[----:B------:R2:W5:Y:S01]  /*be80*/  LDL.LU R243, [R1+0xb0] ;  /* 0x0000b00001f37983 */ /* 0x0005620000300800 */
[--C-:B-1----:R-:W-:Y:S03]  /*be90*/  FFMA.FTZ R100, R156, c[0x0][0x2d0], -R88.reuse ;  /* 0x0000b4009c647a23 */ /* 0x102fe60000010858 */
[----:B------:R2:W5:Y:S01]  /*bea0*/  LDL.LU R244, [R1+0xac] ;  /* 0x0000ac0001f47983 */ /* 0x0005620000300800 */
[----:B------:R-:W-:Y:S03]  /*beb0*/  FFMA.FTZ R156, R71, c[0x0][0x2d0], -R88 ;  /* 0x0000b400479c7a23 */ /* 0x000fe60000010858 */
[----:B------:R2:W5:Y:S01]  /*bec0*/  LDL.LU R245, [R1+0xa8] ;  /* 0x0000a80001f57983 */ /* 0x0005620000300800 */
[----:B------:R-:W-:Y:S03]  /*bed0*/  MUFU.EX2 R141, R91 ;  /* 0x0000005b008d7308 */ /* 0x000fe60000000800 */
[----:B------:R2:W5:Y:S04]  /*bee0*/  LDL.LU R238, [R1+0xa4] ;  /* 0x0000a40001ee7983 */ /* 0x0005680000300800 */
[----:B------:R2:W5:Y:S03]  /*bef0*/  LDL.LU R239, [R1+0xa0] ;  /* 0x0000a00001ef7983 */ /* 0x0005660000300800 */
[----:B------:R-:W-:Y:S01]  /*bf00*/  MUFU.EX2 R103, R153 ;  /* 0x0000009900677308 */ /* 0x000fe20000000800 */
[----:B------:R2:W5:Y:S04]  /*bf10*/  LDL.LU R228, [R1+0x9c] ;  /* 0x00009c0001e47983 */ /* 0x0005680000300800 */
[----:B------:R2:W5:Y:S04]  /*bf20*/  LDL.LU R235, [R1+0x98] ;  /* 0x0000980001eb7983 */ /* 0x0005680000300800 */
[----:B------:R-:W2:Y:S01]  /*bf30*/  LDL.LU R72, [R1+0x10] ;  /* 0x0000100001487983 */ /* 0x000ea20000300800 */
[----:B------:R1:W-:Y:S03]  /*bf40*/  MUFU.EX2 R208, R174 ;  /* 0x000000ae00d07308 */ /* 0x0003e60000000800 */
[----:B------:R-:W4:Y:S04]  /*bf50*/  LDL.LU R80, [R1+0x18] ;  /* 0x0000180001507983 */ /* 0x000f280000300800 */
[----:B------:R-:W4:Y:S03]  /*bf60*/  LDL.LU R2, [R1+0x14] ;  /* 0x0000140001027983 */ /* 0x000f260000300800 */
[----:B------:R-:W-:Y:S01]  /*bf70*/  MUFU.EX2 R173, R198 ;  /* 0x000000c600ad7308 */ /* 0x000fe20000000800 */
[----:B---3--:R-:W-:Y:S09]  /*bf80*/  LDSM.16.MT88.4 R84, [R232+0x1000] ;  /* 0x00100000e854783b */ /* 0x008ff20000004200 */
[----:B------:R-:W-:Y:S01]  /*bf90*/  MUFU.EX2 R205, R180 ;  /* 0x000000b400cd7308 */ /* 0x000fe20000000800 */
[----:B-1----:R-:W-:Y:S02]  /*bfa0*/  IMAD.MOV.U32 R174, RZ, RZ, R170 ;  /* 0x000000ffffae7224 */ /* 0x002fe400078e00aa */
[----:B------:R-:W-:Y:S02]  /*bfb0*/  IMAD.MOV.U32 R170, RZ, RZ, R168 ;  /* 0x000000ffffaa7224 */ /* 0x000fe400078e00a8 */
[----:B------:R-:W-:Y:S01]  /*bfc0*/  IMAD.MOV.U32 R168, RZ, RZ, R165 ;  /* 0x000000ffffa87224 */ /* 0x000fe200078e00a5 */
[----:B------:R-:W-:Y:S01]  /*bfd0*/  MOV R165, R203 ;  /* 0x000000cb00a57202 */ /* 0x000fe20000000f00 */
[--C-:B------:R-:W-:Y:S03]  /*bfe0*/  FFMA.FTZ R98, R170, c[0x0][0x2d0], -R88.reuse ;  /* 0x0000b400aa627a23 */ /* 0x100fe60000010858 */
[----:B------:R1:W-:Y:S01]  /*bff0*/  MUFU.EX2 R180, R97 ;  /* 0x0000006100b47308 */ /* 0x0003e20000000800 */
[--C-:B------:R-:W-:Y:S09]  /*c000*/  FFMA.FTZ R99, R168, c[0x0][0x2d0], -R88.reuse ;  /* 0x0000b400a8637a23 */ /* 0x100ff20000010858 */
[----:B------:R-:W-:Y:S10]  /*c010*/  MUFU.EX2 R203, R96 ;  /* 0x0000006000cb7308 */ /* 0x000ff40000000800 */
[----:B------:R-:W-:Y:S01]  /*c020*/  MUFU.EX2 R197, R167 ;  /* 0x000000a700c57308 */ /* 0x000fe20000000800 */
[----:B-1----:R-:W-:Y:S02]  /*c030*/  FFMA.FTZ R97, R171, c[0x0][0x2d0], -R88 ;  /* 0x0000b400ab617a23 */ /* 0x002fe40000010858 */
[----:B------:R-:W-:Y:S07]  /*c040*/  LDSM.16.MT88.4 R168, [R233+0x3000] ;  /* 0x00300000e9a8783b */ /* 0x000fee0000004200 */
[----:B------:R-:W-:Y:S10]  /*c050*/  MUFU.EX2 R193, R104 ;  /* 0x0000006800c17308 */ /* 0x000ff40000000800 */
[----:B------:R-:W-:Y:S10]  /*c060*/  MUFU.EX2 R104, R162 ;  /* 0x000000a200687308 */ /* 0x000ff40000000800 */
[----:B------:R-:W-:Y:S10]  /*c070*/  MUFU.EX2 R120, R98 ;  /* 0x0000006200787308 */ /* 0x000ff40000000800 */
[----:B------:R-:W-:Y:S01]  /*c080*/  MUFU.EX2 R98, R158 ;  /* 0x0000009e00627308 */ /* 0x000fe20000000800 */
[----:B--2---:R-:W-:Y:S01]  /*c090*/  FFMA.FTZ R69, R69, R72, R192 ;  /* 0x0000004845457223 */ /* 0x004fe200000100c0 */
[----:B------:R-:W-:Y:S08]  /*c0a0*/  F2FP.PACK_AB R72, R128, R125 ;  /* 0x0000007d8048723e */ /* 0x000ff000000000ff */
[----:B------:R-:W-:Y:S01]  /*c0b0*/  MUFU.EX2 R192, R166 ;  /* 0x000000a600c07308 */ /* 0x000fe20000000800 */
[----:B----4-:R-:W-:Y:S01]  /*c0c0*/  FFMA.FTZ R102, R68, R80, R102 ;  /* 0x0000005044667223 */ /* 0x010fe20000010066 */
[----:B------:R-:W-:Y:S01]  /*c0d0*/  F2FP.PACK_AB R80, R129, R121 ;  /* 0x000000798150723e */ /* 0x000fe200000000ff */
[-C--:B------:R-:W-:Y:S03]  /*c0e0*/  HMMA.16816.F32 R4, R72, R76.reuse, R4 ;  /* 0x0000004c4804723c */ /* 0x080fe60000001804 */
[----:B------:R-:W-:Y:S02]  /*c0f0*/  FFMA.FTZ R68, R3, R2, R138 ;  /* 0x0000000203447223 */ /* 0x000fe4000001008a */
[----:B------:R-:W2:Y:S01]  /*c100*/  LDL.LU R3, [R1+0x1c] ;  /* 0x00001c0001037983 */ /* 0x000ea20000300800 */
[----:B------:R-:W-:Y:S01]  /*c110*/  FFMA.FTZ R2, R172, c[0x0][0x2d0], -R88 ;  /* 0x0000b400ac027a23 */ /* 0x000fe20000010858 */
[----:B------:R-:W-:Y:S01]  /*c120*/  MUFU.EX2 R138, R109 ;  /* 0x0000006d008a7308 */ /* 0x000fe20000000800 */
[C---:B------:R-:W-:Y:S04]  /*c130*/  HMMA.16816.F32 R8, R80.reuse, R76, R8 ;  /* 0x0000004c5008723c */ /* 0x040fe80000001808 */
[----:B------:R-:W-:Y:S04]  /*c140*/  FADD.FTZ R68, R191, R68 ;  /* 0x00000044bf447221 */ /* 0x000fe80000010000 */
[-C--:B------:R-:W-:Y:S01]  /*c150*/  HMMA.16816.F32 R12, R80, R78.reuse, R12 ;  /* 0x0000004e500c723c */ /* 0x080fe2000000180c */
[----:B------:R1:W-:Y:S03]  /*c160*/  MUFU.EX2 R172, R2 ;  /* 0x0000000200ac7308 */ /* 0x0003e60000000800 */
[----:B------:R-:W-:Y:S04]  /*c170*/  FADD.FTZ R68, R218, R68 ;  /* 0x00000044da447221 */ /* 0x000fe80000010000 */
[C---:B------:R-:W-:Y:S01]  /*c180*/  HMMA.16816.F32 R16, R72.reuse, R78, R16 ;  /* 0x0000004e4810723c */ /* 0x040fe20000001810 */
[----:B------:R-:W3:Y:S02]  /*c190*/  LDSM.16.MT88.4 R76, [R233+0x1000] ;  /* 0x00100000e94c783b */ /* 0x000ee40000004200 */
[----:B------:R-:W-:Y:S10]  /*c1a0*/  MUFU.EX2 R191, R165 ;  /* 0x000000a500bf7308 */ /* 0x000ff40000000800 */
[----:B------:R-:W-:Y:S01]  /*c1b0*/  MUFU.EX2 R109, R99 ;  /* 0x00000063006d7308 */ /* 0x000fe20000000800 */
[--C-:B-1----:R-:W-:Y:S09]  /*c1c0*/  FFMA.FTZ R2, R176, c[0x0][0x2d0], -R88.reuse ;  /* 0x0000b400b0027a23 */ /* 0x102ff20000010858 */
[----:B------:R1:W4:Y:S10]  /*c1d0*/  MUFU.EX2 R176, R2 ;  /* 0x0000000200b07308 */ /* 0x0003340000000800 */
[----:B------:R-:W-:Y:S01]  /*c1e0*/  MUFU.EX2 R99, R157 ;  /* 0x0000009d00637308 */ /* 0x000fe20000000800 */
[-C--:B---3--:R-:W-:Y:S03]  /*c1f0*/  HMMA.16816.F32 R20, R72, R76.reuse, R20 ;  /* 0x0000004c4814723c */ /* 0x088fe60000001814 */
[--C-:B-1----:R-:W-:Y:S05]  /*c200*/  FFMA.FTZ R2, R177, c[0x0][0x2d0], -R88.reuse ;  /* 0x0000b400b1027a23 */ /* 0x102fea0000010858 */
[C---:B------:R-:W-:Y:S01]  /*c210*/  HMMA.16816.F32 R24, R80.reuse, R76, R24 ;  /* 0x0000004c5018723c */ /* 0x040fe20000001818 */
[----:B------:R1:W-:Y:S07]  /*c220*/  MUFU.EX2 R177, R2 ;  /* 0x0000000200b17308 */ /* 0x0003ee0000000800 */
[-C--:B------:R-:W-:Y:S08]  /*c230*/  HMMA.16816.F32 R28, R80, R78.reuse, R28 ;  /* 0x0000004e501c723c */ /* 0x080ff0000000181c */
[C---:B------:R-:W-:Y:S01]  /*c240*/  HMMA.16816.F32 R32, R72.reuse, R78, R32 ;  /* 0x0000004e4820723c */ /* 0x040fe20000001820 */
[----:B------:R-:W3:Y:S03]  /*c250*/  LDSM.16.MT88.4 R76, [R230+0x1000] ;  /* 0x00100000e64c783b */ /* 0x000ee60000004200 */
[--C-:B-1----:R-:W-:Y:S02]  /*c260*/  FFMA.FTZ R2, R183, c[0x0][0x2d0], -R88.reuse ;  /* 0x0000b400b7027a23 */ /* 0x102fe40000010858 */
[----:B------:R-:W-:Y:S10]  /*c270*/  MUFU.EX2 R183, R182 ;  /* 0x000000b600b77308 */ /* 0x000ff40000000800 */
[----:B------:R1:W1:Y:S10]  /*c280*/  MUFU.EX2 R181, R2 ;  /* 0x0000000200b57308 */ /* 0x0002740000000800 */
[----:B------:R-:W-:Y:S01]  /*c290*/  MUFU.EX2 R182, R101 ;  /* 0x0000006500b67308 */ /* 0x000fe20000000800 */
[-C--:B---3--:R-:W-:Y:S09]  /*c2a0*/  HMMA.16816.F32 R36, R72, R76.reuse, R36 ;  /* 0x0000004c4824723c */ /* 0x088ff20000001824 */
[----:B------:R-:W-:Y:S03]  /*c2b0*/  MUFU.EX2 R101, R154 ;  /* 0x0000009a00657308 */ /* 0x000fe60000000800 */
[----:B-1----:R-:W-:Y:S01]  /*c2c0*/  FFMA.FTZ R2, R185, c[0x0][0x2d0], -R88 ;  /* 0x0000b400b9027a23 */ /* 0x002fe20000010858 */
[C---:B------:R-:W-:Y:S06]  /*c2d0*/  HMMA.16816.F32 R40, R80.reuse, R76, R40 ;  /* 0x0000004c5028723c */ /* 0x040fec0000001828 */
[----:B------:R1:W-:Y:S02]  /*c2e0*/  MUFU.EX2 R196, R2 ;  /* 0x0000000200c47308 */ /* 0x0003e40000000800 */
[-C--:B------:R-:W-:Y:S08]  /*c2f0*/  HMMA.16816.F32 R44, R80, R78.reuse, R44 ;  /* 0x0000004e502c723c */ /* 0x080ff0000000182c */
[C---:B------:R-:W-:Y:S01]  /*c300*/  HMMA.16816.F32 R48, R72.reuse, R78, R48 ;  /* 0x0000004e4830723c */ /* 0x040fe20000001830 */
[----:B------:R-:W3:Y:S07]  /*c310*/  LDSM.16.MT88.4 R76, [R229+0x1800] ;  /* 0x00180000e54c783b */ /* 0x000eee0000004200 */
[-C--:B------:R-:W-:Y:S04]  /*c320*/  HMMA.16816.F32 R52, R72, R84.reuse, R52 ;  /* 0x000000544834723c */ /* 0x080fe80000001834 */
[----:B-1----:R-:W-:Y:S04]  /*c330*/  FADD.FTZ R2, R220, R69 ;  /* 0x00000045dc027221 */ /* 0x002fe80000010000 */
[C---:B------:R-:W-:Y:S04]  /*c340*/  HMMA.16816.F32 R56, R80.reuse, R84, R56 ;  /* 0x000000545038723c */ /* 0x040fe80000001838 */
[----:B------:R-:W-:Y:S04]  /*c350*/  FADD.FTZ R2, R248, R2 ;  /* 0x00000002f8027221 */ /* 0x000fe80000010000 */
[-C--:B------:R-:W-:Y:S04]  /*c360*/  HMMA.16816.F32 R60, R80, R86.reuse, R60 ;  /* 0x00000056503c723c */ /* 0x080fe8000000183c */
[----:B------:R-:W-:Y:S02]  /*c370*/  FADD.FTZ R96, R227, R2 ;  /* 0x00000002e3607221 */ /* 0x000fe40000010000 */
[----:B------:R-:W-:Y:S01]  /*c380*/  FADD.FTZ R2, R221, R68 ;  /* 0x00000044dd027221 */ /* 0x000fe20000010000 */
[----:B------:R-:W-:Y:S01]  /*c390*/  F2FP.PACK_AB R80, R179, R140 ;  /* 0x0000008cb350723e */ /* 0x000fe200000000ff */
[----:B------:R-:W-:Y:S01]  /*c3a0*/  HMMA.16816.F32 R64, R72, R86, R64 ;  /* 0x000000564840723c */ /* 0x000fe20000001840 */
[----:B------:R-:W-:Y:S03]  /*c3b0*/  LDSM.16.MT88.4 R84, [R232+0x1800] ;  /* 0x00180000e854783b */ /* 0x000fe60000004200 */
[----:B------:R-:W-:Y:S01]  /*c3c0*/  F2FP.PACK_AB R82, R201, R178 ;  /* 0x000000b2c952723e */ /* 0x000fe200000000ff */
[----:B------:R-:W-:Y:S01]  /*c3d0*/  FADD.FTZ R2, R114, R2 ;  /* 0x0000000272027221 */ /* 0x000fe20000010000 */
[----:B----4-:R-:W-:Y:S02]  /*c3e0*/  F2FP.PACK_AB R81, R176, R172 ;  /* 0x000000acb051723e */ /* 0x010fe400000000ff */
[----:B------:R-:W-:Y:S01]  /*c3f0*/  F2FP.PACK_AB R72, R173, R142 ;  /* 0x0000008ead48723e */ /* 0x000fe200000000ff */
[----:B------:R-:W-:Y:S03]  /*c400*/  FADD.FTZ R2, R117, R2 ;  /* 0x0000000275027221 */ /* 0x000fe60000010000 */
[----:B------:R-:W-:Y:S02]  /*c410*/  F2FP.PACK_AB R74, R216, R214 ;  /* 0x000000d6d84a723e */ /* 0x000fe400000000ff */
[----:B------:R-:W-:Y:S02]  /*c420*/  F2FP.PACK_AB R73, R210, R141 ;  /* 0x0000008dd249723e */ /* 0x000fe400000000ff */
[----:B------:R-:W-:Y:S02]  /*c430*/  F2FP.PACK_AB R75, R215, R212 ;  /* 0x000000d4d74b723e */ /* 0x000fe400000000ff */
[----:B------:R-:W-:Y:S05]  /*c440*/  F2FP.PACK_AB R83, R181, R177 ;  /* 0x000000b1b553723e */ /* 0x000fea00000000ff */
[-C--:B---3--:R-:W-:Y:S08]  /*c450*/  HMMA.16816.F32 R4, R72, R76.reuse, R4 ;  /* 0x0000004c4804723c */ /* 0x088ff00000001804 */
[C---:B------:R-:W-:Y:S08]  /*c460*/  HMMA.16816.F32 R8, R80.reuse, R76, R8 ;  /* 0x0000004c5008723c */ /* 0x040ff00000001808 */
[-C--:B------:R-:W-:Y:S08]  /*c470*/  HMMA.16816.F32 R12, R80, R78.reuse, R12 ;  /* 0x0000004e500c723c */ /* 0x080ff0000000180c */
[C---:B------:R-:W-:Y:S01]  /*c480*/  HMMA.16816.F32 R16, R72.reuse, R78, R16 ;  /* 0x0000004e4810723c */ /* 0x040fe20000001810 */
[----:B------:R-:W-:Y:S03]  /*c490*/  LDSM.16.MT88.4 R76, [R229+0x2000] ;  /* 0x00200000e54c783b */ /* 0x000fe60000004200 */
[----:B--2---:R-:W-:Y:S02]  /*c4a0*/  FFMA.FTZ R3, R0, R3, R188 ;  /* 0x0000000300037223 */ /* 0x004fe400000100bc */
[--C-:B------:R-:W-:Y:S01]  /*c4b0*/  FFMA.FTZ R0, R184, c[0x0][0x2d0], -R88.reuse ;  /* 0x0000b400b8007a23 */ /* 0x100fe20000010858 */
[----:B------:R-:W-:Y:S02]  /*c4c0*/  MUFU.EX2 R188, R107 ;  /* 0x0000006b00bc7308 */ /* 0x000fe40000000800 */
[----:B------:R-:W-:Y:S03]  /*c4d0*/  LDSM.16.MT88.4 R184, [R230+0x3000] ;  /* 0x00300000e6b8783b */ /* 0x000fe60000004200 */
[----:B------:R-:W-:Y:S04]  /*c4e0*/  FADD.FTZ R3, R190, R3 ;  /* 0x00000003be037221 */ /* 0x000fe80000010000 */
[----:B------:R-:W-:Y:S01]  /*c4f0*/  FADD.FTZ R3, R133, R3 ;  /* 0x0000000385037221 */ /* 0x000fe20000010000 */
[----:B------:R1:W-:Y:S03]  /*c500*/  MUFU.EX2 R195, R0 ;  /* 0x0000000000c37308 */ /* 0x0003e60000000800 */
[----:B------:R-:W-:Y:S04]  /*c510*/  FADD.FTZ R69, R189, R3 ;  /* 0x00000003bd457221 */ /* 0x000fe80000010000 */
[----:B------:R-:W-:Y:S03]  /*c520*/  FADD.FTZ R69, R108, R69 ;  /* 0x000000456c457221 */ /* 0x000fe60000010000 */
[----:B------:R-:W-:Y:S10]  /*c530*/  MUFU.EX2 R190, R105 ;  /* 0x0000006900be7308 */ /* 0x000ff40000000800 */
[----:B------:R-:W-:Y:S01]  /*c540*/  MUFU.EX2 R105, R152 ;  /* 0x0000009800697308 */ /* 0x000fe20000000800 */
[--C-:B-1----:R-:W-:Y:S09]  /*c550*/  FFMA.FTZ R0, R175, c[0x0][0x2d0], -R88.reuse ;  /* 0x0000b400af007a23 */ /* 0x102ff20000010858 */
[----:B------:R1:W-:Y:S10]  /*c560*/  MUFU.EX2 R198, R0 ;  /* 0x0000000000c67308 */ /* 0x0003f40000000800 */
[----:B------:R-:W-:Y:S10]  /*c570*/  MUFU.EX2 R108, R100 ;  /* 0x00000064006c7308 */ /* 0x000ff40000000800 */
[----:B------:R2:W3:Y:S01]  /*c580*/  MUFU.EX2 R100, R155 ;  /* 0x0000009b00647308 */ /* 0x0004e20000000800 */
[----:B-1----:R-:W-:Y:S02]  /*c590*/  FFMA.FTZ R0, R174, c[0x0][0x2d0], -R88 ;  /* 0x0000b400ae007a23 */ /* 0x002fe40000010858 */
[----:B------:R-:W1:Y:S07]  /*c5a0*/  LDSM.16.MT88.4 R88, [R233+0x1800] ;  /* 0x00180000e958783b */ /* 0x000e6e0000004200 */
[----:B------:R4:W-:Y:S10]  /*c5b0*/  MUFU.EX2 R199, R0 ;  /* 0x0000000000c77308 */ /* 0x0009f40000000800 */
[----:B------:R-:W-:Y:S01]  /*c5c0*/  MUFU.EX2 R189, R106 ;  /* 0x0000006a00bd7308 */ /* 0x000fe20000000800 */
[----:B--2---:R-:W-:Y:S09]  /*c5d0*/  LDSM.16.MT88.4 R152, [R229+0x3000] ;  /* 0x00300000e598783b */ /* 0x004ff20000004200 */
[----:B------:R-:W-:Y:S01]  /*c5e0*/  MUFU.EX2 R107, R164 ;  /* 0x000000a4006b7308 */ /* 0x000fe20000000800 */
[----:B----4-:R-:W-:Y:S04]  /*c5f0*/  FADD.FTZ R0, R219, R102 ;  /* 0x00000066db007221 */ /* 0x010fe80000010000 */
[----:B------:R-:W-:Y:S05]  /*c600*/  FADD.FTZ R0, R223, R0 ;  /* 0x00000000df007221 */ /* 0x000fea0000010000 */
[----:B------:R-:W2:Y:S01]  /*c610*/  MUFU.EX2 R102, R161 ;  /* 0x000000a100667308 */ /* 0x000ea20000000800 */
[----:B------:R-:W-:Y:S02]  /*c620*/  FADD.FTZ R71, R224, R0 ;  /* 0x00000000e0477221 */ /* 0x000fe40000010000 */
[----:B------:R-:W-:Y:S01]  /*c630*/  FADD.FTZ R0, R113, R96 ;  /* 0x0000006071007221 */ /* 0x000fe20000010000 */
[-C--:B-1----:R-:W-:Y:S03]  /*c640*/  HMMA.16816.F32 R20, R72, R88.reuse, R20 ;  /* 0x000000584814723c */ /* 0x082fe60000001814 */
[----:B------:R-:W-:Y:S03]  /*c650*/  FADD.FTZ R68, R115, R0 ;  /* 0x0000000073447221 */ /* 0x000fe60000010000 */
[----:B------:R-:W1:Y:S01]  /*c660*/  MUFU.EX2 R106, R163 ;  /* 0x000000a3006a7308 */ /* 0x000e620000000800 */
[----:B------:R-:W-:Y:S02]  /*c670*/  FADD.FTZ R0, R110, R69 ;  /* 0x000000456e007221 */ /* 0x000fe40000010000 */
[----:B------:R-:W4:Y:S01]  /*c680*/  LDL R110, [R1+0x30] ;  /* 0x00003000016e7983 */ /* 0x000f220000100800 */
[C---:B------:R-:W-:Y:S04]  /*c690*/  HMMA.16816.F32 R24, R80.reuse, R88, R24 ;  /* 0x000000585018723c */ /* 0x040fe80000001818 */
[----:B------:R-:W-:Y:S02]  /*c6a0*/  FADD.FTZ R69, R112, R0 ;  /* 0x0000000070457221 */ /* 0x000fe40000010000 */
[----:B------:R-:W-:Y:S01]  /*c6b0*/  FADD.FTZ R3, R111, R71 ;  /* 0x000000476f037221 */ /* 0x000fe20000010000 */
[----:B------:R-:W-:Y:S01]  /*c6c0*/  MUFU.EX2 R133, R97 ;  /* 0x0000006100857308 */ /* 0x000fe20000000800 */
[-C--:B------:R-:W-:Y:S04]  /*c6d0*/  HMMA.16816.F32 R28, R80, R90.reuse, R28 ;  /* 0x0000005a501c723c */ /* 0x080fe8000000181c */
[----:B------:R-:W-:Y:S02]  /*c6e0*/  FADD.FTZ R71, R119, R2 ;  /* 0x0000000277477221 */ /* 0x000fe40000010000 */
[----:B------:R-:W-:Y:S02]  /*c6f0*/  FADD.FTZ R3, R116, R3 ;  /* 0x0000000374037221 */ /* 0x000fe40000010000 */
[C---:B------:R-:W-:Y:S01]  /*c700*/  HMMA.16816.F32 R32, R72.reuse, R90, R32 ;  /* 0x0000005a4820723c */ /* 0x040fe20000001820 */
[----:B------:R-:W1:Y:S01]  /*c710*/  LDSM.16.MT88.4 R88, [R233+0x2000] ;  /* 0x00200000e958783b */ /* 0x000e620000004200 */
[----:B------:R2:W-:Y:S02]  /*c720*/  MUFU.EX2 R111, R130 ;  /* 0x00000082006f7308 */ /* 0x0005e40000000800 */
[----:B------:R-:W-:Y:S02]  /*c730*/  FADD.FTZ R3, R122, R3 ;  /* 0x000000037a037221 */ /* 0x000fe40000010000 */
[----:B------:R-:W-:Y:S02]  /*c740*/  FADD.FTZ R68, R126, R68 ;  /* 0x000000447e447221 */ /* 0x000fe40000010000 */
[-C--:B------:R-:W-:Y:S04]  /*c750*/  HMMA.16816.F32 R36, R72, R92.reuse, R36 ;  /* 0x0000005c4824723c */ /* 0x080fe80000001824 */
[----:B------:R-:W-:Y:S02]  /*c760*/  FADD.FTZ R0, R134, R3 ;  /* 0x0000000386007221 */ /* 0x000fe40000010000 */
[----:B------:R-:W-:Y:S01]  /*c770*/  FADD.FTZ R3, R131, R69 ;  /* 0x0000004583037221 */ /* 0x000fe20000010000 */
[----:B---3--:R-:W-:Y:S01]  /*c780*/  F2FP.PACK_AB R131, R100, R101 ;  /* 0x000000656483723e */ /* 0x008fe200000000ff */
[C---:B------:R-:W-:Y:S01]  /*c790*/  HMMA.16816.F32 R40, R80.reuse, R92, R40 ;  /* 0x0000005c5028723c */ /* 0x040fe20000001828 */
[----:B------:R-:W-:Y:S03]  /*c7a0*/  MUFU.EX2 R69, R156 ;  /* 0x0000009c00457308 */ /* 0x000fe60000000800 */
[----:B------:R-:W-:Y:S02]  /*c7b0*/  FADD.FTZ R3, R118, R3 ;  /* 0x0000000376037221 */ /* 0x000fe40000010000 */
[----:B------:R-:W-:Y:S01]  /*c7c0*/  FADD.FTZ R0, R124, R0 ;  /* 0x000000007c007221 */ /* 0x000fe20000010000 */
[----:B------:R-:W-:Y:S01]  /*c7d0*/  F2FP.PACK_AB R124, R98, R99 ;  /* 0x00000063627c723e */ /* 0x000fe200000000ff */
[-C--:B------:R-:W-:Y:S04]  /*c7e0*/  HMMA.16816.F32 R44, R80, R94.reuse, R44 ;  /* 0x0000005e502c723c */ /* 0x080fe8000000182c */
[----:B--2---:R-:W-:Y:S01]  /*c7f0*/  F2FP.PACK_AB R130, R102, R104 ;  /* 0x000000686682723e */ /* 0x004fe200000000ff */
[----:B------:R-:W-:Y:S02]  /*c800*/  FADD.FTZ R96, R127, R0 ;  /* 0x000000007f607221 */ /* 0x000fe40000010000 */
[----:B------:R-:W-:Y:S01]  /*c810*/  FADD.FTZ R0, R123, R3 ;  /* 0x000000037b007221 */ /* 0x000fe20000010000 */
[C---:B------:R-:W-:Y:S01]  /*c820*/  HMMA.16816.F32 R48, R72.reuse, R94, R48 ;  /* 0x0000005e4830723c */ /* 0x040fe20000001830 */
[----:B------:R-:W2:Y:S03]  /*c830*/  LDSM.16.MT88.4 R92, [R230+0x2000] ;  /* 0x00200000e65c783b */ /* 0x000ea60000004200 */
[----:B------:R-:W-:Y:S02]  /*c840*/  FADD.FTZ R0, R145, R0 ;  /* 0x0000000091007221 */ /* 0x000fe40000010000 */
[----:B------:R-:W-:Y:S02]  /*c850*/  FADD.FTZ R3, R146, R96 ;  /* 0x0000006092037221 */ /* 0x000fe40000010000 */
[-C--:B------:R-:W-:Y:S04]  /*c860*/  HMMA.16816.F32 R52, R72, R84.reuse, R52 ;  /* 0x000000544834723c */ /* 0x080fe80000001834 */
[----:B------:R-:W-:Y:S02]  /*c870*/  FADD.FTZ R0, R144, R0 ;  /* 0x0000000090007221 */ /* 0x000fe40000010000 */
[----:B------:R-:W-:Y:S02]  /*c880*/  FADD.FTZ R2, R139, R68 ;  /* 0x000000448b027221 */ /* 0x000fe40000010000 */
[C---:B------:R-:W-:Y:S04]  /*c890*/  HMMA.16816.F32 R56, R80.reuse, R84, R56 ;  /* 0x000000545038723c */ /* 0x040fe80000001838 */
[----:B------:R-:W-:Y:S02]  /*c8a0*/  FADD.FTZ R68, R143, R71 ;  /* 0x000000478f447221 */ /* 0x000fe40000010000 */
[----:B------:R-:W3:Y:S01]  /*c8b0*/  MUFU.EX2 R71, R226 ;  /* 0x000000e200477308 */ /* 0x000ee20000000800 */
[----:B------:R-:W-:Y:S01]  /*c8c0*/  FADD.FTZ R2, R125, R2 ;  /* 0x000000027d027221 */ /* 0x000fe20000010000 */
[-C--:B------:R-:W-:Y:S04]  /*c8d0*/  HMMA.16816.F32 R60, R80, R86.reuse, R60 ;  /* 0x00000056503c723c */ /* 0x080fe8000000183c */
[----:B------:R-:W-:Y:S01]  /*c8e0*/  FADD.FTZ R97, R128, R2 ;  /* 0x0000000280617221 */ /* 0x000fe20000010000 */
[----:B-1----:R-:W-:Y:S01]  /*c8f0*/  F2FP.PACK_AB R128, R106, R107 ;  /* 0x0000006b6a80723e */ /* 0x002fe200000000ff */
[----:B------:R-:W-:Y:S01]  /*c900*/  FADD.FTZ R68, R121, R68 ;  /* 0x0000004479447221 */ /* 0x000fe20000010000 */
[----:B------:R-:W-:Y:S01]  /*c910*/  F2FP.PACK_AB R80, R203, R180 ;  /* 0x000000b4cb50723e */ /* 0x000fe200000000ff */
[----:B------:R-:W-:Y:S01]  /*c920*/  HMMA.16816.F32 R64, R72, R86, R64 ;  /* 0x000000564840723c */ /* 0x000fe20000001840 */
[----:B------:R-:W1:Y:S03]  /*c930*/  LDSM.16.MT88.4 R84, [R232+0x2000] ;  /* 0x00200000e854783b */ /* 0x000e660000004200 */
[----:B------:R-:W-:Y:S01]  /*c940*/  F2FP.PACK_AB R82, R209, R207 ;  /* 0x000000cfd152723e */ /* 0x000fe200000000ff */
[----:B------:R-:W-:Y:S01]  /*c950*/  FADD.FTZ R2, R129, R68 ;  /* 0x0000004481027221 */ /* 0x000fe20000010000 */
[----:B------:R-:W-:Y:S01]  /*c960*/  F2FP.PACK_AB R81, R195, R196 ;  /* 0x000000c4c351723e */ /* 0x000fe200000000ff */
[----:B------:R-:W-:Y:S01]  /*c970*/  FADD.FTZ R0, R172, R0 ;  /* 0x00000000ac007221 */ /* 0x000fe20000010000 */
[----:B------:R-:W-:Y:S01]  /*c980*/  F2FP.PACK_AB R72, R205, R183 ;  /* 0x000000b7cd48723e */ /* 0x000fe200000000ff */
[----:B------:R-:W-:Y:S03]  /*c990*/  FADD.FTZ R2, R147, R2 ;  /* 0x0000000293027221 */ /* 0x000fe60000010000 */
[----:B------:R-:W-:Y:S01]  /*c9a0*/  F2FP.PACK_AB R74, R213, R208 ;  /* 0x000000d0d54a723e */ /* 0x000fe200000000ff */
        /* <DEDUP_REMOVED lines=9> */
[----:B---3--:R-:W-:Y:S01]  /*ca40*/  F2FP.PACK_AB R127, R69, R71 ;  /* 0x00000047457f723e */ /* 0x008fe200000000ff */
[-C--:B------:R-:W-:Y:S03]  /*ca50*/  HMMA.16816.F32 R4, R72, R76.reuse, R4 ;  /* 0x0000004c4804723c */ /* 0x080fe60000001804 */
[----:B------:R-:W-:Y:S02]  /*ca60*/  FADD.FTZ R2, R179, R2 ;  /* 0x00000002b3027221 */ /* 0x000fe40000010000 */
[----:B------:R-:W-:Y:S02]  /*ca70*/  FADD.FTZ R68, R142, R68 ;  /* 0x000000448e447221 */ /* 0x000fe40000010000 */
[----:B------:R-:W-:Y:S01]  /*ca80*/  FADD.FTZ R3, R150, R3 ;  /* 0x0000000396037221 */ /* 0x000fe20000010000 */
[C---:B------:R-:W-:Y:S04]  /*ca90*/  HMMA.16816.F32 R8, R80.reuse, R76, R8 ;  /* 0x0000004c5008723c */ /* 0x040fe80000001808 */
[----:B------:R-:W-:Y:S02]  /*caa0*/  FADD.FTZ R3, R141, R3 ;  /* 0x000000038d037221 */ /* 0x000fe40000010000 */
[----:B------:R-:W-:Y:S02]  /*cab0*/  IMAD.MOV.U32 R134, RZ, RZ, R70 ;  /* 0x000000ffff867224 */ /* 0x000fe400078e0046 */
[-C--:B------:R-:W-:Y:S04]  /*cac0*/  HMMA.16816.F32 R12, R80, R78.reuse, R12 ;  /* 0x0000004e500c723c */ /* 0x080fe8000000180c */
[----:B------:R-:W-:Y:S04]  /*cad0*/  FADD.FTZ R3, R210, R3 ;  /* 0x00000003d2037221 */ /* 0x000fe80000010000 */
[C---:B------:R-:W-:Y:S01]  /*cae0*/  HMMA.16816.F32 R16, R72.reuse, R78, R16 ;  /* 0x0000004e4810723c */ /* 0x040fe20000001810 */
[----:B------:R-:W3:Y:S07]  /*caf0*/  LDSM.16.MT88.4 R76, [R229+0x2800] ;  /* 0x00280000e54c783b */ /* 0x000eee0000004200 */
[-C--:B------:R-:W-:Y:S08]  /*cb00*/  HMMA.16816.F32 R20, R72, R88.reuse, R20 ;  /* 0x000000584814723c */ /* 0x080ff00000001814 */
[C---:B------:R-:W-:Y:S08]  /*cb10*/  HMMA.16816.F32 R24, R80.reuse, R88, R24 ;  /* 0x000000585018723c */ /* 0x040ff00000001818 */
[-C--:B------:R-:W-:Y:S08]  /*cb20*/  HMMA.16816.F32 R28, R80, R90.reuse, R28 ;  /* 0x0000005a501c723c */ /* 0x080ff0000000181c */
[C---:B------:R-:W-:Y:S01]  /*cb30*/  HMMA.16816.F32 R32, R72.reuse, R90, R32 ;  /* 0x0000005a4820723c */ /* 0x040fe20000001820 */
[----:B------:R-:W3:Y:S07]  /*cb40*/  LDSM.16.MT88.4 R88, [R233+0x2800] ;  /* 0x00280000e958783b */ /* 0x000eee0000004200 */
[-C--:B--2---:R-:W-:Y:S08]  /*cb50*/  HMMA.16816.F32 R36, R72, R92.reuse, R36 ;  /* 0x0000005c4824723c */ /* 0x084ff00000001824 */
[C---:B------:R-:W-:Y:S08]  /*cb60*/  HMMA.16816.F32 R40, R80.reuse, R92, R40 ;  /* 0x0000005c5028723c */ /* 0x040ff00000001828 */
[-C--:B------:R-:W-:Y:S08]  /*cb70*/  HMMA.16816.F32 R44, R80, R94.reuse, R44 ;  /* 0x0000005e502c723c */ /* 0x080ff0000000182c */
[C---:B------:R-:W-:Y:S01]  /*cb80*/  HMMA.16816.F32 R48, R72.reuse, R94, R48 ;  /* 0x0000005e4830723c */ /* 0x040fe20000001830 */
[----:B------:R-:W2:Y:S07]  /*cb90*/  LDSM.16.MT88.4 R92, [R230+0x2800] ;  /* 0x00280000e65c783b */ /* 0x000eae0000004200 */
[-C--:B-1----:R-:W-:Y:S08]  /*cba0*/  HMMA.16816.F32 R52, R72, R84.reuse, R52 ;  /* 0x000000544834723c */ /* 0x082ff00000001834 */
[C---:B------:R-:W-:Y:S08]  /*cbb0*/  HMMA.16816.F32 R56, R80.reuse, R84, R56 ;  /* 0x000000545038723c */ /* 0x040ff00000001838 */
[-C--:B------:R-:W-:Y:S07]  /*cbc0*/  HMMA.16816.F32 R60, R80, R86.reuse, R60 ;  /* 0x00000056503c723c */ /* 0x080fee000000183c */
[----:B------:R-:W-:Y:S01]  /*cbd0*/  F2FP.PACK_AB R80, R138, R188 ;  /* 0x000000bc8a50723e */ /* 0x000fe200000000ff */
[----:B------:R-:W-:Y:S01]  /*cbe0*/  HMMA.16816.F32 R64, R72, R86, R64 ;  /* 0x000000564840723c */ /* 0x000fe20000001840 */
[----:B------:R-:W1:Y:S03]  /*cbf0*/  LDSM.16.MT88.4 R84, [R232+0x2800] ;  /* 0x00280000e854783b */ /* 0x000e660000004200 */
[----:B------:R-:W-:Y:S02]  /*cc00*/  F2FP.PACK_AB R81, R120, R133 ;  /* 0x000000857851723e */ /* 0x000fe400000000ff */
[----:B------:R-:W-:Y:S02]  /*cc10*/  F2FP.PACK_AB R82, R111, R132 ;  /* 0x000000846f52723e */ /* 0x000fe400000000ff */
[----:B------:R-:W-:Y:S04]  /*cc20*/  F2FP.PACK_AB R72, R197, R200 ;  /* 0x000000c8c548723e */ /* 0x000fe800000000ff */
[----:B------:R-:W-:Y:S02]  /*cc30*/  F2FP.PACK_AB R73, R193, R194 ;  /* 0x000000c2c149723e */ /* 0x000fe400000000ff */
[----:B------:R-:W-:Y:S02]  /*cc40*/  F2FP.PACK_AB R74, R191, R192 ;  /* 0x000000c0bf4a723e */ /* 0x000fe400000000ff */
[----:B------:R-:W-:Y:S02]  /*cc50*/  F2FP.PACK_AB R75, R189, R190 ;  /* 0x000000bebd4b723e */ /* 0x000fe400000000ff */
[----:B------:R-:W-:Y:S05]  /*cc60*/  F2FP.PACK_AB R83, R108, R109 ;  /* 0x0000006d6c53723e */ /* 0x000fea00000000ff */
[-C--:B---3--:R-:W-:Y:S08]  /*cc70*/  HMMA.16816.F32 R4, R72, R76.reuse, R4 ;  /* 0x0000004c4804723c */ /* 0x088ff00000001804 */
[C---:B------:R-:W-:Y:S01]  /*cc80*/  HMMA.16816.F32 R8, R80.reuse, R76, R8 ;  /* 0x0000004c5008723c */ /* 0x040fe20000001808 */
[----:B------:R-:W-:Y:S07]  /*cc90*/  MUFU.EX2 R76, R160 ;  /* 0x000000a0004c7308 */ /* 0x000fee0000000800 */
[-C--:B------:R-:W-:Y:S03]  /*cca0*/  HMMA.16816.F32 R12, R80, R78.reuse, R12 ;  /* 0x0000004e500c723c */ /* 0x080fe6000000180c */
[----:B------:R-:W3:Y:S05]  /*ccb0*/  MUFU.EX2 R77, R159 ;  /* 0x0000009f004d7308 */ /* 0x000eea0000000800 */
[C---:B------:R-:W-:Y:S05]  /*ccc0*/  HMMA.16816.F32 R16, R72.reuse, R78, R16 ;  /* 0x0000004e4810723c */ /* 0x040fea0000001810 */
[----:B------:R-:W-:Y:S03]  /*ccd0*/  MUFU.EX2 R78, R249 ;  /* 0x000000f9004e7308 */ /* 0x000fe60000000800 */
[-C--:B------:R-:W-:Y:S07]  /*cce0*/  HMMA.16816.F32 R20, R72, R88.reuse, R20 ;  /* 0x000000584814723c */ /* 0x080fee0000001814 */
[----:B------:R-:W1:Y:S01]  /*ccf0*/  MUFU.EX2 R79, R250 ;  /* 0x000000fa004f7308 */ /* 0x000e620000000800 */
[C---:B------:R-:W-:Y:S04]  /*cd00*/  HMMA.16816.F32 R24, R80.reuse, R88, R24 ;  /* 0x000000585018723c */ /* 0x040fe80000001818 */
[----:B---3--:R-:W-:Y:S04]  /*cd10*/  F2FP.PACK_AB R126, R76, R77 ;  /* 0x0000004d4c7e723e */ /* 0x008fe800000000ff */
[-C--:B------:R-:W-:Y:S03]  /*cd20*/  HMMA.16816.F32 R28, R80, R90.reuse, R28 ;  /* 0x0000005a501c723c */ /* 0x080fe6000000181c */
[----:B----4-:R-:W-:Y:S01]  /*cd30*/  ISETP.GT.AND P0, PT, R202, R110, PT ;  /* 0x0000006eca00720c */ /* 0x010fe20003f04270 */
[----:B------:R-:W-:Y:S04]  /*cd40*/  IMAD.MOV.U32 R202, RZ, RZ, R247 ;  /* 0x000000ffffca7224 */ /* 0x000fe800078e00f7 */
[C---:B------:R-:W-:Y:S04]  /*cd50*/  HMMA.16816.F32 R32, R72.reuse, R90, R32 ;  /* 0x0000005a4820723c */ /* 0x040fe80000001820 */
[----:B-1----:R-:W-:Y:S04]  /*cd60*/  F2FP.PACK_AB R125, R78, R79 ;  /* 0x0000004f4e7d723e */ /* 0x002fe800000000ff */
[-C--:B--2---:R-:W-:Y:S08]  /*cd70*/  HMMA.16816.F32 R36, R72, R92.reuse, R36 ;  /* 0x0000005c4824723c */ /* 0x084ff00000001824 */
[C---:B------:R-:W-:Y:S08]  /*cd80*/  HMMA.16816.F32 R40, R80.reuse, R92, R40 ;  /* 0x0000005c5028723c */ /* 0x040ff00000001828 */
[-C--:B------:R-:W-:Y:S08]  /*cd90*/  HMMA.16816.F32 R44, R80, R94.reuse, R44 ;  /* 0x0000005e502c723c */ /* 0x080ff0000000182c */
[C---:B------:R-:W-:Y:S08]  /*cda0*/  HMMA.16816.F32 R48, R72.reuse, R94, R48 ;  /* 0x0000005e4830723c */ /* 0x040ff00000001830 */
[-C--:B------:R-:W-:Y:S08]  /*cdb0*/  HMMA.16816.F32 R52, R72, R84.reuse, R52 ;  /* 0x000000544834723c */ /* 0x080ff00000001834 */
[C---:B------:R-:W-:Y:S08]  /*cdc0*/  HMMA.16816.F32 R56, R80.reuse, R84, R56 ;  /* 0x000000545038723c */ /* 0x040ff00000001838 */
[-C--:B------:R-:W-:Y:S08]  /*cdd0*/  HMMA.16816.F32 R60, R80, R86.reuse, R60 ;  /* 0x00000056503c723c */ /* 0x080ff0000000183c */
[----:B------:R-:W-:Y:S08]  /*cde0*/  HMMA.16816.F32 R64, R72, R86, R64 ;  /* 0x000000564840723c */ /* 0x000ff00000001840 */
        /* <DEDUP_REMOVED lines=50> */
[----:B------:R-:W-:Y:S01]  /*d110*/  FADD.FTZ R0, R132, R9 ;  /* 0x0000000984007221 */ /* 0x000fe20000010000 */
[----:B------:R-:W-:Y:S01]  /*d120*/  MOV R132, R136 ;  /* 0x0000008800847202 */ /* 0x000fe20000000f00 */
        /* <DEDUP_REMOVED lines=23> */
[----:B------:R-:W-:Y:S01]  /*d2a0*/  FADD.FTZ R0, R69, R0 ;  /* 0x0000000045007221 */ /* 0x000fe20000010000 */
[----:B------:R1:W-:Y:S01]  /*d2b0*/  STL [R1+0x18], R3 ;  /* 0x0000180301007387 */ /* 0x0003e20000100800 */
[----:B------:R-:W-:Y:S03]  /*d2c0*/  IMAD.MOV.U32 R133, RZ, RZ, R135 ;  /* 0x000000ffff857224 */ /* 0x000fe600078e0087 */
[----:B------:R2:W-:Y:S04]  /*d2d0*/  STL [R1+0x14], R2 ;  /* 0x0000140201007387 */ /* 0x0005e80000100800 */
[----:B------:R2:W-:Y:S01]  /*d2e0*/  STL [R1+0x1c], R0 ;  /* 0x00001c0001007387 */ /* 0x0005e20000100800 */
[----:B-1----:R-:W-:Y:S01]  /*d2f0*/  IMAD.MOV.U32 R3, RZ, RZ, R137 ;  /* 0x000000ffff037224 */ /* 0x002fe200078e0089 */
[----:B------:R-:W-:-:S05]  /*d300*/  @P0 BRA `(.L_x_518) ;  /* 0xffffa3b000000947 */ /* 0x000fca000383ffff */
.L_x_517:
[----:B--2---:R-:W-:-:S13]  /*d310*/  ISETP.GE.AND P0, PT, R247, RZ, PT ;  /* 0x000000fff700720c */ /* 0x004fda0003f06270 */
[----:B------:R-:W-:Y:S05]  /*d320*/  @!P0 BRA `(.L_x_519) ;  /* 0x0000403000008947 */ /* 0x000fea0003800000 */
[----:B------:R-:W-:Y:S01]  /*d330*/  IMAD.MOV.U32 R3, RZ, RZ, R136 ;  /* 0x000000ffff037224 */ /* 0x000fe200078e0088 */
[----:B------:R-:W-:Y:S01]  /*d340*/  MOV R138, R70 ;  /* 0x00000046008a7202 */ /* 0x000fe20000000f00 */
[----:B------:R-:W-:Y:S01]  /*d350*/  IMAD.MOV.U32 R0, RZ, RZ, R137 ;  /* 0x000000ffff007224 */ /* 0x000fe200078e0089 */
[----:B------:R-:W-:Y:S02]  /*d360*/  MOV R132, R135 ;  /* 0x0000008700847202 */ /* 0x000fe40000000f00 */
.L_x_520:
[----:B------:R-:W2:Y:S01]  /*d370*/  LDL R76, [R1+0x4c] ;  /* 0x00004c00014c7983 */ /* 0x000ea20000100800 */
[----:B------:R-:W-:Y:S04]  /*d380*/  DEPBAR.LE SB0, 0x0 ;  /* 0x000080000000791a */ /* 0x000fe80000000000 */
[----:B------:R-:W3:Y:S01]  /*d390*/  LDL.64 R74, [R1+0x40] ;  /* 0x00004000014a7983 */ /* 0x000ee20000100a00 */
[----:B------:R-:W-:Y:S01]  /*d3a0*/  WARPSYNC 0xffffffff ;  /* 0xffffffff00007948 */ /* 0x000fe20003800000 */
[----:B------:R-:W-:Y:S01]  /*d3b0*/  SHF.R.S32.HI R2, RZ, 0x1f, R247 ;  /* 0x0000001fff027819 */ /* 0x000fe200000114f7 */
[C---:B------:R-:W-:Y:S01]  /*d3c0*/  IMAD.WIDE.U32 R72, R247.reuse, c[0x0][0x208], RZ ;  /* 0x00008200f7487a25 */ /* 0x040fe200078e00ff */
[----:B------:R-:W-:Y:S02]  /*d3d0*/  MOV R78, c[0x0][0x208] ;  /* 0x00008200004e7a02 */ /* 0x000fe40000000f00 */
[----:B------:R-:W-:Y:S01]  /*d3e0*/  BAR.SYNC.DEFER_BLOCKING 0x0 ;  /* 0x0000000000007b1d */ /* 0x000fe20000010000 */
[----:B------:R-:W-:Y:S01]  /*d3f0*/  IMAD R2, R2, c[0x0][0x208], RZ ;  /* 0x0000820002027a24 */ /* 0x000fe200078e02ff */
[----:B------:R-:W-:Y:S02]  /*d400*/  SHF.L.U32 R104, R78, 0x5, RZ ;  /* 0x000000054e687819 */ /* 0x000fe400000006ff */
[----:B------:R-:W-:Y:S01]  /*d410*/  MOV R252, 0x5 ;  /* 0x0000000500fc7802 */ /* 0x000fe20000000f00 */
[----:B------:R-:W-:Y:S05]  /*d420*/  IMAD R2, R247, c[0x0][0x20c], R2 ;  /* 0x00008300f7027a24 */ /* 0x000fea00078e0202 */
[----:B------:R-:W-:Y:S05]  /*d430*/  IADD3 R2, R73, R2, RZ ;  /* 0x0000000249027210 */ /* 0x000fea0007ffe0ff */
[----:B------:R-:W-:Y:S01]  /*d440*/  IMAD R2, R2, 0x70, RZ ;  /* 0x0000007002027824 */ /* 0x000fe200078e02ff */
[----:B-----5:R-:W-:Y:S08]  /*d450*/  LDSM.16.M88.4 R112, [R235] ;  /* 0x00000000eb70783b */ /* 0x020ff00000000200 */
[----:B------:R-:W1:Y:S08]  /*d460*/  LDSM.16.M88.4 R16, [R228] ;  /* 0x00000000e410783b */ /* 0x000e700000000200 */
[----:B------:R-:W4:Y:S08]  /*d470*/  LDSM.16.M88.4 R108, [R235+0x2000] ;  /* 0x00200000eb6c783b */ /* 0x000f300000000200 */
[----:B------:R-:W4:Y:S08]  /*d480*/  LDSM.16.M88.4 R32, [R228+0x800] ;  /* 0x00080000e420783b */ /* 0x000f300000000200 */
[----:B------:R-:W4:Y:S08]  /*d490*/  LDSM.16.M88.4 R48, [R228+0x1000] ;  /* 0x00100000e430783b */ /* 0x000f300000000200 */
[----:B------:R-:W4:Y:S01]  /*d4a0*/  LDSM.16.M88.4 R64, [R228+0x1800] ;  /* 0x00180000e440783b */ /* 0x000f220000000200 */
[-C--:B-1----:R-:W-:Y:S07]  /*d4b0*/  HMMA.16816.F32 R4, R112, R16.reuse, RZ ;  /* 0x000000107004723c */ /* 0x082fee00000018ff */
[----:B------:R-:W1:Y:S01]  /*d4c0*/  LDSM.16.M88.4 R80, [R228+0x2000] ;  /* 0x00200000e450783b */ /* 0x000e620000000200 */
[C---:B----4-:R-:W-:Y:S07]  /*d4d0*/  HMMA.16816.F32 R8, R108.reuse, R16, RZ ;  /* 0x000000106c08723c */ /* 0x050fee00000018ff */
[----:B------:R-:W4:Y:S01]  /*d4e0*/  LDSM.16.M88.4 R96, [R228+0x2800] ;  /* 0x00280000e460783b */ /* 0x000f220000000200 */
[-C--:B------:R-:W-:Y:S07]  /*d4f0*/  HMMA.16816.F32 R12, R108, R18.reuse, RZ ;  /* 0x000000126c0c723c */ /* 0x080fee00000018ff */
[----:B------:R-:W1:Y:S01]  /*d500*/  LDSM.16.M88.4 R188, [R228+0x3000] ;  /* 0x00300000e4bc783b */ /* 0x000e620000000200 */
[C---:B------:R-:W-:Y:S07]  /*d510*/  HMMA.16816.F32 R16, R112.reuse, R18, RZ ;  /* 0x000000127010723c */ /* 0x040fee00000018ff */
[----:B------:R-:W-:Y:S01]  /*d520*/  LDSM.16.M88.4 R192, [R238] ;  /* 0x00000000eec0783b */ /* 0x000fe20000000200 */
[-C--:B------:R-:W-:Y:S07]  /*d530*/  HMMA.16816.F32 R20, R112, R32.reuse, RZ ;  /* 0x000000207014723c */ /* 0x080fee00000018ff */
[----:B------:R-:W1:Y:S01]  /*d540*/  LDSM.16.M88.4 R196, [R239] ;  /* 0x00000000efc4783b */ /* 0x000e620000000200 */
[C---:B------:R-:W-:Y:S07]  /*d550*/  HMMA.16816.F32 R24, R108.reuse, R32, RZ ;  /* 0x000000206c18723c */ /* 0x040fee00000018ff */
[----:B------:R-:W1:Y:S01]  /*d560*/  LDSM.16.M88.4 R200, [R238+0x2000] ;  /* 0x00200000eec8783b */ /* 0x000e620000000200 */
[-C--:B------:R-:W-:Y:S07]  /*d570*/  HMMA.16816.F32 R28, R108, R34.reuse, RZ ;  /* 0x000000226c1c723c */ /* 0x080fee00000018ff */
[----:B------:R-:W1:Y:S01]  /*d580*/  LDSM.16.M88.4 R204, [R245] ;  /* 0x00000000f5cc783b */ /* 0x000e620000000200 */
[C---:B------:R-:W-:Y:S07]  /*d590*/  HMMA.16816.F32 R32, R112.reuse, R34, RZ ;  /* 0x000000227020723c */ /* 0x040fee00000018ff */
[----:B------:R-:W1:Y:S01]  /*d5a0*/  LDSM.16.M88.4 R208, [R244] ;  /* 0x00000000f4d0783b */ /* 0x000e620000000200 */
[-C--:B------:R-:W-:Y:S07]  /*d5b0*/  HMMA.16816.F32 R36, R112, R48.reuse, RZ ;  /* 0x000000307024723c */ /* 0x080fee00000018ff */
[----:B------:R-:W1:Y:S01]  /*d5c0*/  LDSM.16.M88.4 R212, [R243] ;  /* 0x00000000f3d4783b */ /* 0x000e620000000200 */
[C---:B------:R-:W-:Y:S07]  /*d5d0*/  HMMA.16816.F32 R40, R108.reuse, R48, RZ ;  /* 0x000000306c28723c */ /* 0x040fee00000018ff */
[----:B------:R-:W1:Y:S01]  /*d5e0*/  LDSM.16.M88.4 R216, [R242] ;  /* 0x00000000f2d8783b */ /* 0x000e620000000200 */
[-C--:B------:R-:W-:Y:S07]  /*d5f0*/  HMMA.16816.F32 R44, R108, R50.reuse, RZ ;  /* 0x000000326c2c723c */ /* 0x080fee00000018ff */
[----:B------:R-:W1:Y:S01]  /*d600*/  LDSM.16.M88.4 R220, [R241] ;  /* 0x00000000f1dc783b */ /* 0x000e620000000200 */
[C---:B------:R-:W-:Y:S07]  /*d610*/  HMMA.16816.F32 R48, R112.reuse, R50, RZ ;  /* 0x000000327030723c */ /* 0x040fee00000018ff */
[----:B------:R-:W2:Y:S01]  /*d620*/  LDSM.16.M88.4 R224, [R240] ;  /* 0x00000000f0e0783b */ /* 0x000ea20000000200 */
[-C--:B------:R-:W-:Y:S08]  /*d630*/  HMMA.16816.F32 R52, R112, R64.reuse, RZ ;  /* 0x000000407034723c */ /* 0x080ff000000018ff */
[C---:B------:R-:W-:Y:S08]  /*d640*/  HMMA.16816.F32 R56, R108.reuse, R64, RZ ;  /* 0x000000406c38723c */ /* 0x040ff000000018ff */
[-C--:B------:R-:W-:Y:S08]  /*d650*/  HMMA.16816.F32 R60, R108, R66.reuse, RZ ;  /* 0x000000426c3c723c */ /* 0x080ff000000018ff */
[C---:B------:R-:W-:Y:S08]  /*d660*/  HMMA.16816.F32 R64, R112.reuse, R66, RZ ;  /* 0x000000427040723c */ /* 0x040ff000000018ff */
[-C--:B-1----:R-:W-:Y:S01]  /*d670*/  HMMA.16816.F32 R68, R112, R80.reuse, RZ ;  /* 0x000000507044723c */ /* 0x082fe200000018ff */
[----:B--2---:R-:W-:Y:S03]  /*d680*/  MOV R77, R76 ;  /* 0x0000004c004d7202 */ /* 0x004fe60000000f00 */
[----:B---3--:R-:W-:Y:S05]  /*d690*/  MOV R76, R74 ;  /* 0x0000004a004c7202 */ /* 0x008fea0000000f00 */
[----:B------:R-:W-:Y:S02]  /*d6a0*/  IMAD.WIDE.U32 R76, R72, 0x70, R76 ;  /* 0x00000070484c7825 */ /* 0x000fe400078e004c */
[C---:B------:R-:W-:Y:S03]  /*d6b0*/  HMMA.16816.F32 R72, R108.reuse, R80, RZ ;  /* 0x000000506c48723c */ /* 0x040fe600000018ff */
[----:B------:R-:W-:Y:S02]  /*d6c0*/  LEA R90, P0, R76, c[0x0][0x1f8], 0x1 ;  /* 0x00007e004c5a7a11 */ /* 0x000fe400078008ff */
[----:B------:R-:W-:Y:S02]  /*d6d0*/  IADD3 R2, R77, R2, RZ ;  /* 0x000000024d027210 */ /* 0x000fe40007ffe0ff */
[----:B------:R-:W-:Y:S02]  /*d6e0*/  IADD3 R88, P1, R90, R104, RZ ;  /* 0x000000685a587210 */ /* 0x000fe40007f3e0ff */
[----:B------:R-:W-:Y:S03]  /*d6f0*/  LEA.HI.X R91, R76, c[0x0][0x1fc], R2, 0x1, P0 ;  /* 0x00007f004c5b7a11 */ /* 0x000fe600000f0c02 */
[----:B------:R-:W-:Y:S02]  /*d700*/  SHF.L.U64.HI R2, R78, R252, c[0x0][0x20c] ;  /* 0x000083004e027619 */ /* 0x000fe400000102fc */
[-C--:B------:R-:W-:Y:S01]  /*d710*/  HMMA.16816.F32 R76, R108, R82.reuse, RZ ;  /* 0x000000526c4c723c */ /* 0x080fe200000018ff */
[----:B------:R-:W-:Y:S01]  /*d720*/  @!PT LDS RZ, [RZ] ;  /* 0x00000000fffff984 */ /* 0x000fe20000000800 */
[----:B------:R-:W-:Y:S01]  /*d730*/  @!PT LDS RZ, [RZ] ;  /* 0x00000000fffff984 */ /* 0x000fe20000000800 */
[----:B------:R-:W-:Y:S01]  /*d740*/  @!PT LDS RZ, [RZ] ;  /* 0x00000000fffff984 */ /* 0x000fe20000000800 */
[----:B------:R1:W-:Y:S01]  /*d750*/  LDGSTS.E.BYPASS.LTC128B.128 [R246+0x100], [R90.64], !P6 ;  /* 0x001000005af67fae */ /* 0x0003e2000f101d48 */
[----:B------:R-:W-:Y:S02]  /*d760*/  IADD3.X R89, R91, R2, RZ, P1, !PT ;  /* 0x000000025b597210 */ /* 0x000fe40000ffe4ff */
[----:B------:R-:W-:Y:S04]  /*d770*/  IADD3 R94, P0, R88, R104, RZ ;  /* 0x00000068585e7210 */ /* 0x000fe80007f1e0ff */
[C---:B------:R-:W-:Y:S01]  /*d780*/  HMMA.16816.F32 R80, R112.reuse, R82, RZ ;  /* 0x000000527050723c */ /* 0x040fe200000018ff */
[----:B------:R1:W-:Y:S03]  /*d790*/  LDGSTS.E.BYPASS.LTC128B.128 [R246+0x900], [R88.64], !P6 ;  /* 0x0090000058f67fae */ /* 0x0003e6000f101d48 */
[----:B------:R-:W-:Y:S02]  /*d7a0*/  IADD3.X R95, R89, R2, RZ, P0, !PT ;  /* 0x00000002595f7210 */ /* 0x000fe400007fe4ff */
[----:B------:R-:W-:Y:S02]  /*d7b0*/  IADD3 R92, P1, R94, R104, RZ ;  /* 0x000000685e5c7210 */ /* 0x000fe40007f3e0ff */
[-C--:B----4-:R-:W-:Y:S01]  /*d7c0*/  HMMA.16816.F32 R84, R112, R96.reuse, RZ ;  /* 0x000000607054723c */ /* 0x090fe200000018ff */
[----:B------:R2:W-:Y:S03]  /*d7d0*/  LDGSTS.E.BYPASS.LTC128B.128 [R246+0x1100], [R94.64], !P6 ;  /* 0x011000005ef67fae */ /* 0x0005e6000f101d48 */
[----:B------:R-:W-:Y:S02]  /*d7e0*/  IADD3.X R93, R95, R2, RZ, P1, !PT ;  /* 0x000000025f5d7210 */ /* 0x000fe40000ffe4ff */
[----:B------:R-:W-:Y:S03]  /*d7f0*/  IADD3 R102, P0, R92, R104, RZ ;  /* 0x000000685c667210 */ /* 0x000fe60007f1e0ff */
[----:B------:R2:W-:Y:S03]  /*d800*/  LDGSTS.E.BYPASS.LTC128B.128 [R246+0x1900], [R92.64], !P6 ;  /* 0x019000005cf67fae */ /* 0x0005e6000f101d48 */
[----:B------:R-:W-:Y:S02]  /*d810*/  IADD3.X R103, R93, R2, RZ, P0, !PT ;  /* 0x000000025d677210 */ /* 0x000fe400007fe4ff */
[----:B------:R-:W-:Y:S03]  /*d820*/  IADD3 R100, P0, R102, R104, RZ ;  /* 0x0000006866647210 */ /* 0x000fe60007f1e0ff */
[----:B------:R3:W-:Y:S01]  /*d830*/  LDGSTS.E.BYPASS.LTC128B.128 [R246+0x2100], [R102.64], !P6 ;  /* 0x0210000066f67fae */ /* 0x0007e2000f101d48 */
[----:B------:R-:W-:Y:S01]  /*d840*/  IADD3.X R101, R103, R2, RZ, P0, !PT ;  /* 0x0000000267657210 */ /* 0x000fe200007fe4ff */
[C---:B-1----:R-:W-:Y:S06]  /*d850*/  HMMA.16816.F32 R88, R108.reuse, R96, RZ ;  /* 0x000000606c58723c */ /* 0x042fec00000018ff */
[----:B------:R1:W-:Y:S02]  /*d860*/  LDGSTS.E.BYPASS.LTC128B.128 [R246+0x2900], [R100.64], !P6 ;  /* 0x0290000064f67fae */ /* 0x0003e4000f101d48 */
[-C--:B--2---:R-:W-:Y:S08]  /*d870*/  HMMA.16816.F32 R92, R108, R98.reuse, RZ ;  /* 0x000000626c5c723c */ /* 0x084ff000000018ff */
[C---:B------:R-:W-:Y:S04]  /*d880*/  HMMA.16816.F32 R96, R112.reuse, R98, RZ ;  /* 0x000000627060723c */ /* 0x040fe800000018ff */
[----:B---3--:R-:W-:Y:S04]  /*d890*/  IADD3 R102, P0, R100, R104, RZ ;  /* 0x0000006864667210 */ /* 0x008fe80007f1e0ff */
[----:B------:R-:W-:Y:S02]  /*d8a0*/  IADD3.X R103, R101, R2, RZ, P0, !PT ;  /* 0x0000000265677210 */ /* 0x000fe400007fe4ff */
[C---:B------:R-:W-:Y:S02]  /*d8b0*/  ISETP.GT.AND P0, PT, R247.reuse, RZ, PT ;  /* 0x000000fff700720c */ /* 0x040fe40003f04270 */
[----:B------:R-:W-:Y:S01]  /*d8c0*/  IADD3 R247, R247, -0x1, RZ ;  /* 0xfffffffff7f77810 */ /* 0x000fe20007ffe0ff */
[----:B------:R1:W-:Y:S08]  /*d8d0*/  LDGSTS.E.BYPASS.LTC128B.128 [R246+0x3100], [R102.64], !P6 ;  /* 0x0310000066f67fae */ /* 0x0003f0000f101d48 */
[----:B------:R-:W0:Y:S01]  /*d8e0*/  LDGDEPBAR ;  /* 0x00000000000079af */ /* 0x000e220000000000 */
[-C--:B-1----:R-:W-:Y:S08]  /*d8f0*/  HMMA.16816.F32 R100, R112, R188.reuse, RZ ;  /* 0x000000bc7064723c */ /* 0x082ff000000018ff */
[C---:B------:R-:W-:Y:S08]  /*d900*/  HMMA.16816.F32 R104, R108.reuse, R188, RZ ;  /* 0x000000bc6c68723c */ /* 0x040ff000000018ff */
[-C--:B------:R-:W-:Y:S08]  /*d910*/  HMMA.16816.F32 R108, R108, R190.reuse, RZ ;  /* 0x000000be6c6c723c */ /* 0x080ff000000018ff */
[----:B------:R-:W-:Y:S01]  /*d920*/  HMMA.16816.F32 R112, R112, R190, RZ ;  /* 0x000000be7070723c */ /* 0x000fe200000018ff */
[----:B------:R-:W-:Y:S07]  /*d930*/  LDSM.16.M88.4 R188, [R236] ;  /* 0x00000000ecbc783b */ /* 0x000fee0000000200 */
[-C--:B------:R-:W-:Y:S08]  /*d940*/  HMMA.16816.F32 R4, R192, R196.reuse, R4 ;  /* 0x000000c4c004723c */ /* 0x080ff00000001804 */
        /* <DEDUP_REMOVED lines=118> */
[C---:B------:R-:W-:Y:S01]  /*e0b0*/  HMMA.16816.F32 R72, R200.reuse, R204, R72 ;  /* 0x000000ccc848723c */ /* 0x040fe20000001848 */
[----:B------:R-:W2:Y:S03]  /*e0c0*/  LDL.64 R204, [R1+0x38] ;  /* 0x0000380001cc7983 */ /* 0x000ea60000100a00 */
[----:B------:R-:W-:Y:S02]  /*e0d0*/  FMNMX.FTZ R133, R39, R133, !PT ;  /* 0x0000008527857209 */ /* 0x000fe40007810000 */
[----:B------:R-:W-:Y:S02]  /*e0e0*/  FMNMX.FTZ R134, R28, R134, !PT ;  /* 0x000000861c867209 */ /* 0x000fe40007810000 */
[-C--:B------:R-:W-:Y:S04]  /*e0f0*/  HMMA.16816.F32 R76, R200, R206.reuse, R76 ;  /* 0x000000cec84c723c */ /* 0x080fe8000000184c */
[----:B------:R-:W-:Y:S02]  /*e100*/  FMNMX.FTZ R2, R52, R2, !PT ;  /* 0x0000000234027209 */ /* 0x000fe40007810000 */
[----:B------:R-:W-:Y:S02]  /*e110*/  FMNMX.FTZ R134, R29, R134, !PT ;  /* 0x000000861d867209 */ /* 0x000fe40007810000 */
[C---:B------:R-:W-:Y:S01]  /*e120*/  HMMA.16816.F32 R80, R192.reuse, R206, R80 ;  /* 0x000000cec050723c */ /* 0x040fe20000001850 */
[----:B------:R-:W4:Y:S03]  /*e130*/  LDL R207, [R1+0x48] ;  /* 0x0000480001cf7983 */ /* 0x000f260000100800 */
        /* <DEDUP_REMOVED lines=66> */
[----:B------:R-:W3:Y:S01]  /*e560*/  SHFL.BFLY PT, R136, R2, 0x2, 0x1f ;  /* 0x0c401f0002887f89 */ /* 0x000ee200000e0000 */
        /* <DEDUP_REMOVED lines=14> */
[----:B---3--:R-:W-:Y:S02]  /*e650*/  FMNMX.FTZ R2, R2, R136, !PT ;  /* 0x0000008802027209 */ /* 0x008fe40007810000 */
[----:B------:R-:W-:Y:S02]  /*e660*/  FMNMX.FTZ R133, R108, R133, !PT ;  /* 0x000000856c857209 */ /* 0x000fe40007810000 */
[----:B------:R-:W-:Y:S01]  /*e670*/  FMNMX.FTZ R134, R78, R134, !PT ;  /* 0x000000864e867209 */ /* 0x000fe20007810000 */
[----:B------:R-:W3:Y:S01]  /*e680*/  SHFL.BFLY PT, R136, R2, 0x1, 0x1f ;  /* 0x0c201f0002887f89 */ /* 0x000ee200000e0000 */
[----:B------:R-:W-:Y:S02]  /*e690*/  FMNMX.FTZ R133, R109, R133, !PT ;  /* 0x000000856d857209 */ /* 0x000fe40007810000 */
        /* <DEDUP_REMOVED lines=11> */
[----:B---3--:R-:W-:Y:S01]  /*e750*/  FMNMX.FTZ R136, R2, R136, !PT ;  /* 0x0000008802887209 */ /* 0x008fe20007810000 */
[----:B------:R-:W-:Y:S01]  /*e760*/  FMUL.FTZ R2, R0, c[0x0][0x2d0] ;  /* 0x0000b40000027a20 */ /* 0x000fe20000410000 */
[----:B------:R-:W-:Y:S01]  /*e770*/  FMNMX.FTZ R0, R107, R134, !PT ;  /* 0x000000866b007209 */ /* 0x000fe20007810000 */
[----:B------:R1:W-:Y:S01]  /*e780*/  MUFU.EX2 R217, R4 ;  /* 0x0000000400d97308 */ /* 0x0003e20000000800 */
[--C-:B------:R-:W-:Y:S02]  /*e790*/  FFMA.FTZ R20, R20, c[0x0][0x2d0], -R139.reuse ;  /* 0x0000b40014147a23 */ /* 0x100fe4000001088b */
[--C-:B------:R-:W-:Y:S01]  /*e7a0*/  FFMA.FTZ R21, R21, c[0x0][0x2d0], -R139.reuse ;  /* 0x0000b40015157a23 */ /* 0x100fe2000001088b */
[----:B------:R-:W-:Y:S01]  /*e7b0*/  FMNMX.FTZ R133, R133, R135, !PT ;  /* 0x0000008785857209 */ /* 0x000fe20007810000 */
[--C-:B------:R-:W-:Y:S01]  /*e7c0*/  FFMA.FTZ R36, R36, c[0x0][0x2d0], -R139.reuse ;  /* 0x0000b40024247a23 */ /* 0x100fe2000001088b */
[----:B------:R-:W-:Y:S01]  /*e7d0*/  FMNMX.FTZ R0, R110, R0, !PT ;  /* 0x000000006e007209 */ /* 0x000fe20007810000 */
[--C-:B------:R-:W-:Y:S02]  /*e7e0*/  FFMA.FTZ R37, R37, c[0x0][0x2d0], -R139.reuse ;  /* 0x0000b40025257a23 */ /* 0x100fe4000001088b */
[--C-:B------:R-:W-:Y:S01]  /*e7f0*/  FFMA.FTZ R64, R64, c[0x0][0x2d0], -R139.reuse ;  /* 0x0000b40040407a23 */ /* 0x100fe2000001088b */
[----:B------:R3:W3:Y:S01]  /*e800*/  MUFU.EX2 R134, R2 ;  /* 0x0000000200867308 */ /* 0x0006e20000000800 */
[----:B------:R-:W3:Y:S01]  /*e810*/  SHFL.BFLY PT, R135, R133, 0x1, 0x1f ;  /* 0x0c201f0085877f89 */ /* 0x000ee200000e0000 */
[----:B------:R-:W-:Y:S01]  /*e820*/  FMNMX.FTZ R0, R111, R0, !PT ;  /* 0x000000006f007209 */ /* 0x000fe20007810000 */
[----:B------:R-:W-:Y:S02]  /*e830*/  FMUL.FTZ R188, R136, c[0x0][0x2d0] ;  /* 0x0000b40088bc7a20 */ /* 0x000fe40000410000 */
[----:B------:R-:W-:Y:S02]  /*e840*/  FFMA.FTZ R5, R5, c[0x0][0x2d0], -R139 ;  /* 0x0000b40005057a23 */ /* 0x000fe4000001088b */
[--C-:B------:R-:W-:Y:S02]  /*e850*/  FFMA.FTZ R6, R6, c[0x0][0x2d0], -R188.reuse ;  /* 0x0000b40006067a23 */ /* 0x100fe400000108bc */
[--C-:B------:R-:W-:Y:S01]  /*e860*/  FFMA.FTZ R22, R22, c[0x0][0x2d0], -R188.reuse ;  /* 0x0000b40016167a23 */ /* 0x100fe200000108bc */
[----:B------:R-:W-:Y:S01]  /*e870*/  MUFU.EX2 R218, R5 ;  /* 0x0000000500da7308 */ /* 0x000fe20000000800 */
[--C-:B------:R-:W-:Y:S02]  /*e880*/  FFMA.FTZ R23, R23, c[0x0][0x2d0], -R188.reuse ;  /* 0x0000b40017177a23 */ /* 0x100fe400000108bc */
[--C-:B------:R-:W-:Y:S01]  /*e890*/  FFMA.FTZ R38, R38, c[0x0][0x2d0], -R188.reuse ;  /* 0x0000b40026267a23 */ /* 0x100fe200000108bc */
[----:B-1----:R-:W-:Y:S01]  /*e8a0*/  @P0 SHF.R.S32.HI R4, RZ, 0x1f, R247 ;  /* 0x0000001fff040819 */ /* 0x002fe200000114f7 */
[--C-:B------:R-:W-:Y:S02]  /*e8b0*/  FFMA.FTZ R39, R39, c[0x0][0x2d0], -R188.reuse ;  /* 0x0000b40027277a23 */ /* 0x100fe400000108bc */
[----:B------:R-:W-:Y:S02]  /*e8c0*/  FFMA.FTZ R65, R65, c[0x0][0x2d0], -R139 ;  /* 0x0000b40041417a23 */ /* 0x000fe4000001088b */
[--C-:B------:R-:W-:Y:S01]  /*e8d0*/  FFMA.FTZ R66, R66, c[0x0][0x2d0], -R188.reuse ;  /* 0x0000b40042427a23 */ /* 0x100fe200000108bc */
[----:B------:R1:W-:Y:S01]  /*e8e0*/  MUFU.EX2 R215, R6 ;  /* 0x0000000600d77308 */ /* 0x0003e20000000800 */
[--C-:B------:R-:W-:Y:S02]  /*e8f0*/  FFMA.FTZ R7, R7, c[0x0][0x2d0], -R188.reuse ;  /* 0x0000b40007077a23 */ /* 0x100fe400000108bc */
[--C-:B------:R-:W-:Y:S02]  /*e900*/  FFMA.FTZ R67, R67, c[0x0][0x2d0], -R188.reuse ;  /* 0x0000b40043437a23 */ /* 0x100fe400000108bc */
[----:B---3--:R-:W-:Y:S01]  /*e910*/  FADD.FTZ R2, -R136, R3 ;  /* 0x0000000388027221 */ /* 0x008fe20000010100 */
[----:B------:R-:W-:Y:S01]  /*e920*/  FMNMX.FTZ R135, R133, R135, !PT ;  /* 0x0000008785877209 */ /* 0x000fe20007810000 */
[----:B------:R-:W3:Y:S01]  /*e930*/  SHFL.BFLY PT, R3, R0, 0x2, 0x1f ;  /* 0x0c401f0000037f89 */ /* 0x000ee200000e0000 */
[--C-:B------:R-:W-:Y:S02]  /*e940*/  FFMA.FTZ R68, R68, c[0x0][0x2d0], -R139.reuse ;  /* 0x0000b40044447a23 */ /* 0x100fe4000001088b */
[----:B------:R-:W-:Y:S01]  /*e950*/  MUFU.EX2 R216, R7 ;  /* 0x0000000700d87308 */ /* 0x000fe20000000800 */
[----:B------:R-:W-:Y:S02]  /*e960*/  FMUL.FTZ R2, R2, c[0x0][0x2d0] ;  /* 0x0000b40002027a20 */ /* 0x000fe40000410000 */
[--C-:B------:R-:W-:Y:S02]  /*e970*/  FFMA.FTZ R69, R69, c[0x0][0x2d0], -R139.reuse ;  /* 0x0000b40045457a23 */ /* 0x100fe4000001088b */
[--C-:B------:R-:W-:Y:S02]  /*e980*/  FFMA.FTZ R70, R70, c[0x0][0x2d0], -R188.reuse ;  /* 0x0000b40046467a23 */ /* 0x100fe400000108bc */
[--C-:B------:R-:W-:Y:S02]  /*e990*/  FFMA.FTZ R71, R71, c[0x0][0x2d0], -R188.reuse ;  /* 0x0000b40047477a23 */ /* 0x100fe400000108bc */
[--C-:B------:R-:W-:Y:S01]  /*e9a0*/  FFMA.FTZ R16, R16, c[0x0][0x2d0], -R139.reuse ;  /* 0x0000b40010107a23 */ /* 0x100fe2000001088b */
[----:B------:R2:W2:Y:S01]  /*e9b0*/  MUFU.EX2 R133, R2 ;  /* 0x0000000200857308 */ /* 0x0004a20000000800 */
[--C-:B------:R-:W-:Y:S02]  /*e9c0*/  FFMA.FTZ R17, R17, c[0x0][0x2d0], -R139.reuse ;  /* 0x0000b40011117a23 */ /* 0x100fe4000001088b */
[----:B------:R-:W-:Y:S02]  /*e9d0*/  FFMA.FTZ R18, R18, c[0x0][0x2d0], -R188 ;  /* 0x0000b40012127a23 */ /* 0x000fe400000108bc */
[----:B-1----:R-:W-:Y:S02]  /*e9e0*/  @P0 IMAD R6, R4, c[0x0][0x1e0], RZ ;  /* 0x0000780004060a24 */ /* 0x002fe400078e02ff */
[C---:B------:R-:W-:Y:S03]  /*e9f0*/  @P0 IMAD.WIDE.U32 R4, R247.reuse, c[0x0][0x1e0], RZ ;  /* 0x00007800f7040a25 */ /* 0x040fe600078e00ff */
[----:B------:R-:W-:Y:S01]  /*ea00*/  MUFU.EX2 R249, R20 ;  /* 0x0000001400f97308 */ /* 0x000fe20000000800 */
[----:B---3--:R-:W-:Y:S01]  /*ea10*/  FMNMX.FTZ R0, R0, R3, !PT ;  /* 0x0000000300007209 */ /* 0x008fe20007810000 */
[----:B------:R-:W-:Y:S02]  /*ea20*/  @P0 IMAD R6, R247, c[0x0][0x1e4], R6 ;  /* 0x00007900f7060a24 */ /* 0x000fe400078e0206 */
[----:B------:R-:W-:Y:S02]  /*ea30*/  FFMA.FTZ R19, R19, c[0x0][0x2d0], -R188 ;  /* 0x0000b40013137a23 */ /* 0x000fe400000108bc */
[C---:B------:R-:W-:Y:S01]  /*ea40*/  FMUL.FTZ R116, R134.reuse, R116 ;  /* 0x0000007486747220 */ /* 0x040fe20000410000 */
[----:B------:R-:W-:Y:S01]  /*ea50*/  @P0 IADD3 R6, R5, R6, RZ ;  /* 0x0000000605060210 */ /* 0x000fe20007ffe0ff */
[----:B------:R-:W-:Y:S02]  /*ea60*/  FMUL.FTZ R117, R134, R117 ;  /* 0x0000007586757220 */ /* 0x000fe40000410000 */
[----:B------:R-:W-:Y:S01]  /*ea70*/  MUFU.EX2 R223, R21 ;  /* 0x0000001500df7308 */ /* 0x000fe20000000800 */
[--C-:B------:R-:W-:Y:S02]  /*ea80*/  FFMA.FTZ R52, R52, c[0x0][0x2d0], -R139.reuse ;  /* 0x0000b40034347a23 */ /* 0x100fe4000001088b */
[----:B------:R-:W-:Y:S02]  /*ea90*/  @P0 IMAD R6, R6, 0x70, RZ ;  /* 0x0000007006060824 */ /* 0x000fe400078e02ff */
[----:B--2---:R-:W-:Y:S02]  /*eaa0*/  FADD.FTZ R2, -R135, R132 ;  /* 0x0000008487027221 */ /* 0x004fe40000010100 */
[C---:B------:R-:W-:Y:S02]  /*eab0*/  FMUL.FTZ R118, R133.reuse, R118 ;  /* 0x0000007685767220 */ /* 0x040fe40000410000 */
[----:B------:R-:W-:Y:S01]  /*eac0*/  FMUL.FTZ R2, R2, c[0x0][0x2d0] ;  /* 0x0000b40002027a20 */ /* 0x000fe20000410000 */
[----:B------:R-:W-:Y:S01]  /*ead0*/  MUFU.EX2 R208, R22 ;  /* 0x0000001600d07308 */ /* 0x000fe20000000800 */
[----:B------:R-:W-:Y:S02]  /*eae0*/  FMUL.FTZ R119, R133, R119 ;  /* 0x0000007785777220 */ /* 0x000fe40000410000 */
[--C-:B------:R-:W-:Y:S02]  /*eaf0*/  FFMA.FTZ R53, R53, c[0x0][0x2d0], -R139.reuse ;  /* 0x0000b40035357a23 */ /* 0x100fe4000001088b */
[--C-:B------:R-:W-:Y:S02]  /*eb00*/  FFMA.FTZ R54, R54, c[0x0][0x2d0], -R188.reuse ;  /* 0x0000b40036367a23 */ /* 0x100fe400000108bc */
[--C-:B------:R-:W-:Y:S02]  /*eb10*/  FFMA.FTZ R55, R55, c[0x0][0x2d0], -R188.reuse ;  /* 0x0000b40037377a23 */ /* 0x100fe400000108bc */
[C---:B------:R-:W-:Y:S01]  /*eb20*/  FMUL.FTZ R128, R134.reuse, R128 ;  /* 0x0000008086807220 */ /* 0x040fe20000410000 */
[----:B------:R1:W2:Y:S01]  /*eb30*/  MUFU.EX2 R132, R2 ;  /* 0x0000000200847308 */ /* 0x0002a20000000800 */
[----:B------:R-:W-:Y:S02]  /*eb40*/  FMUL.FTZ R129, R134, R129 ;  /* 0x0000008186817220 */ /* 0x000fe40000410000 */
[C---:B------:R-:W-:Y:S02]  /*eb50*/  FMUL.FTZ R130, R133.reuse, R130 ;  /* 0x0000008285827220 */ /* 0x040fe40000410000 */
[----:B------:R-:W-:Y:S02]  /*eb60*/  FMUL.FTZ R131, R133, R131 ;  /* 0x0000008385837220 */ /* 0x000fe40000410000 */
[--C-:B------:R-:W-:Y:S02]  /*eb70*/  FFMA.FTZ R82, R82, c[0x0][0x2d0], -R188.reuse ;  /* 0x0000b40052527a23 */ /* 0x100fe400000108bc */
[--C-:B------:R-:W-:Y:S01]  /*eb80*/  FFMA.FTZ R83, R83, c[0x0][0x2d0], -R188.reuse ;  /* 0x0000b40053537a23 */ /* 0x100fe200000108bc */
[----:B------:R-:W-:Y:S01]  /*eb90*/  MUFU.EX2 R224, R23 ;  /* 0x0000001700e07308 */ /* 0x000fe20000000800 */
        /* <DEDUP_REMOVED lines=8> */
[----:B-1----:R-:W1:Y:S01]  /*ec20*/  SHFL.BFLY PT, R2, R0, 0x1, 0x1f ;  /* 0x0c201f0000027f89 */ /* 0x002e6200000e0000 */
[C---:B--2---:R-:W-:Y:S02]  /*ec30*/  FMUL.FTZ R120, R132.reuse, R120 ;  /* 0x0000007884787220 */ /* 0x044fe40000410000 */
[C---:B------:R-:W-:Y:S02]  /*ec40*/  FMUL.FTZ R121, R132.reuse, R121 ;  /* 0x0000007984797220 */ /* 0x040fe40000410000 */
[C---:B------:R-:W-:Y:S01]  /*ec50*/  FMUL.FTZ R124, R132.reuse, R124 ;  /* 0x0000007c847c7220 */ /* 0x040fe20000410000 */
[----:B------:R2:W-:Y:S01]  /*ec60*/  MUFU.EX2 R251, R17 ;  /* 0x0000001100fb7308 */ /* 0x0005e20000000800 */
[----:B------:R-:W-:Y:S02]  /*ec70*/  FMUL.FTZ R125, R132, R125 ;  /* 0x0000007d847d7220 */ /* 0x000fe40000410000 */
[--C-:B------:R-:W-:Y:S02]  /*ec80*/  FFMA.FTZ R80, R80, c[0x0][0x2d0], -R139.reuse ;  /* 0x0000b40050507a23 */ /* 0x100fe4000001088b */
[--C-:B------:R-:W-:Y:S02]  /*ec90*/  FFMA.FTZ R33, R33, c[0x0][0x2d0], -R139.reuse ;  /* 0x0000b40021217a23 */ /* 0x100fe4000001088b */
[--C-:B------:R-:W-:Y:S02]  /*eca0*/  FFMA.FTZ R81, R81, c[0x0][0x2d0], -R139.reuse ;  /* 0x0000b40051517a23 */ /* 0x100fe4000001088b */
[--C-:B------:R-:W-:Y:S01]  /*ecb0*/  FFMA.FTZ R96, R96, c[0x0][0x2d0], -R139.reuse ;  /* 0x0000b40060607a23 */ /* 0x100fe2000001088b */
[----:B------:R4:W-:Y:S01]  /*ecc0*/  MUFU.EX2 R248, R18 ;  /* 0x0000001200f87308 */ /* 0x0009e20000000800 */
[--C-:B------:R-:W-:Y:S02]  /*ecd0*/  FFMA.FTZ R97, R97, c[0x0][0x2d0], -R139.reuse ;  /* 0x0000b40061617a23 */ /* 0x100fe4000001088b */
[--C-:B------:R-:W-:Y:S02]  /*ece0*/  FFMA.FTZ R98, R98, c[0x0][0x2d0], -R188.reuse ;  /* 0x0000b40062627a23 */ /* 0x100fe400000108bc */
[----:B---3--:R-:W-:Y:S02]  /*ecf0*/  FMUL.FTZ R16, R134, R152 ;  /* 0x0000009886107220 */ /* 0x008fe40000410000 */
[----:B------:R-:W-:Y:S01]  /*ed00*/  FFMA.FTZ R99, R99, c[0x0][0x2d0], -R188 ;  /* 0x0000b40063637a23 */ /* 0x000fe200000108bc */
[----:B-1----:R-:W-:Y:S01]  /*ed10*/  FMNMX.FTZ R2, R0, R2, !PT ;  /* 0x0000000200027209 */ /* 0x002fe20007810000 */
[--C-:B------:R-:W-:Y:S01]  /*ed20*/  FFMA.FTZ R84, R84, c[0x0][0x2d0], -R139.reuse ;  /* 0x0000b40054547a23 */ /* 0x100fe2000001088b */
[----:B------:R1:W-:Y:S01]  /*ed30*/  MUFU.EX2 R250, R19 ;  /* 0x0000001300fa7308 */ /* 0x0003e20000000800 */
[----:B------:R-:W-:Y:S02]  /*ed40*/  FFMA.FTZ R85, R85, c[0x0][0x2d0], -R139 ;  /* 0x0000b40055557a23 */ /* 0x000fe4000001088b */
[C---:B------:R-:W-:Y:S02]  /*ed50*/  FMUL.FTZ R3, R2.reuse, c[0x0][0x2d0] ;  /* 0x0000b40002037a20 */ /* 0x040fe40000410000 */
[----:B------:R-:W-:Y:S02]  /*ed60*/  FADD.FTZ R0, -R2, R138 ;  /* 0x0000008a02007221 */ /* 0x000fe40000010100 */
[--C-:B------:R-:W-:Y:S02]  /*ed70*/  FFMA.FTZ R10, R10, c[0x0][0x2d0], -R3.reuse ;  /* 0x0000b4000a0a7a23 */ /* 0x100fe40000010803 */
[--C-:B------:R-:W-:Y:S01]  /*ed80*/  FFMA.FTZ R11, R11, c[0x0][0x2d0], -R3.reuse ;  /* 0x0000b4000b0b7a23 */ /* 0x100fe20000010803 */
[----:B------:R-:W-:Y:S01]  /*ed90*/  MUFU.EX2 R198, R36 ;  /* 0x0000002400c67308 */ /* 0x000fe20000000800 */
[----:B--2---:R-:W-:Y:S02]  /*eda0*/  FMUL.FTZ R17, R134, R153 ;  /* 0x0000009986117220 */ /* 0x004fe40000410000 */
[--C-:B------:R-:W-:Y:S02]  /*edb0*/  FFMA.FTZ R58, R58, c[0x0][0x2d0], -R3.reuse ;  /* 0x0000b4003a3a7a23 */ /* 0x100fe40000010803 */
[----:B----4-:R-:W-:Y:S02]  /*edc0*/  FMUL.FTZ R18, R133, R154 ;  /* 0x0000009a85127220 */ /* 0x010fe40000410000 */
[--C-:B------:R-:W-:Y:S02]  /*edd0*/  FFMA.FTZ R59, R59, c[0x0][0x2d0], -R3.reuse ;  /* 0x0000b4003b3b7a23 */ /* 0x100fe40000010803 */
[--C-:B------:R-:W-:Y:S01]  /*ede0*/  FFMA.FTZ R74, R74, c[0x0][0x2d0], -R3.reuse ;  /* 0x0000b4004a4a7a23 */ /* 0x100fe20000010803 */
[----:B------:R2:W-:Y:S01]  /*edf0*/  MUFU.EX2 R189, R10 ;  /* 0x0000000a00bd7308 */ /* 0x0005e20000000800 */
[--C-:B------:R-:W-:Y:S02]  /*ee00*/  FFMA.FTZ R75, R75, c[0x0][0x2d0], -R3.reuse ;  /* 0x0000b4004b4b7a23 */ /* 0x100fe40000010803 */
[----:B------:R-:W-:Y:S02]  /*ee10*/  FMUL.FTZ R138, R135, c[0x0][0x2d0] ;  /* 0x0000b400878a7a20 */ /* 0x000fe40000410000 */
        /* <DEDUP_REMOVED lines=13> */
[--C-:B------:R-:W-:Y:S02]  /*eef0*/  FFMA.FTZ R13, R13, c[0x0][0x2d0], -R138.reuse ;  /* 0x0000b4000d0d7a23 */ /* 0x100fe4000001088a */
[--C-:B------:R-:W-:Y:S02]  /*ef00*/  FFMA.FTZ R60, R60, c[0x0][0x2d0], -R138.reuse ;  /* 0x0000b4003c3c7a23 */ /* 0x100fe4000001088a */
[----:B------:R-:W-:Y:S01]  /*ef10*/  FFMA.FTZ R61, R61, c[0x0][0x2d0], -R138 ;  /* 0x0000b4003d3d7a23 */ /* 0x000fe2000001088a */
[----:B------:R-:W-:Y:S01]  /*ef20*/  MUFU.EX2 R202, R37 ;  /* 0x0000002500ca7308 */ /* 0x000fe20000000800 */
[--C-:B------:R-:W-:Y:S02]  /*ef30*/  FFMA.FTZ R62, R62, c[0x0][0x2d0], -R3.reuse ;  /* 0x0000b4003e3e7a23 */ /* 0x100fe40000010803 */
[--C-:B------:R-:W-:Y:S01]  /*ef40*/  FFMA.FTZ R63, R63, c[0x0][0x2d0], -R3.reuse ;  /* 0x0000b4003f3f7a23 */ /* 0x100fe20000010803 */
[----:B-1----:R-:W-:Y:S01]  /*ef50*/  @P0 MOV R11, R207 ;  /* 0x000000cf000b0202 */ /* 0x002fe20000000f00 */
[----:B------:R-:W-:Y:S02]  /*ef60*/  FFMA.FTZ R78, R78, c[0x0][0x2d0], -R3 ;  /* 0x0000b4004e4e7a23 */ /* 0x000fe40000010803 */
[----:B------:R-:W-:Y:S02]  /*ef70*/  FMUL.FTZ R0, R0, c[0x0][0x2d0] ;  /* 0x0000b40000007a20 */ /* 0x000fe40000410000 */
[----:B------:R-:W-:Y:S01]  /*ef80*/  @P0 IMAD.WIDE.U32 R10, R4, 0x70, R10 ;  /* 0x00000070040a0825 */ /* 0x000fe200078e000a */
[----:B------:R1:W-:Y:S01]  /*ef90*/  MUFU.EX2 R213, R9 ;  /* 0x0000000900d57308 */ /* 0x0003e20000000800 */
[----:B------:R-:W-:Y:S02]  /*efa0*/  @P0 MOV R4, c[0x0][0x1e0] ;  /* 0x0000780000040a02 */ /* 0x000fe40000000f00 */
[--C-:B------:R-:W-:Y:S01]  /*efb0*/  FFMA.FTZ R24, R24, c[0x0][0x2d0], -R138.reuse ;  /* 0x0000b40018187a23 */ /* 0x100fe2000001088a */
[----:B---3--:R-:W-:Y:S01]  /*efc0*/  @P0 LEA R8, P2, R10, c[0x0][0x1c8], 0x1 ;  /* 0x000072000a080a11 */ /* 0x008fe200078408ff */
[--C-:B------:R-:W-:Y:S01]  /*efd0*/  FFMA.FTZ R25, R25, c[0x0][0x2d0], -R138.reuse ;  /* 0x0000b40019197a23 */ /* 0x100fe2000001088a */
[----:B------:R-:W-:Y:S01]  /*efe0*/  @P0 IADD3 R7, R11, R6, RZ ;  /* 0x000000060b070210 */ /* 0x000fe20007ffe0ff */
[--C-:B------:R-:W-:Y:S01]  /*eff0*/  FFMA.FTZ R26, R26, c[0x0][0x2d0], -R3.reuse ;  /* 0x0000b4001a1a7a23 */ /* 0x100fe20000010803 */
[C---:B------:R-:W-:Y:S01]  /*f000*/  @P0 SHF.L.U32 R5, R4.reuse, 0x5, RZ ;  /* 0x0000000504050819 */ /* 0x040fe200000006ff */
[--C-:B------:R-:W-:Y:S01]  /*f010*/  FFMA.FTZ R27, R27, c[0x0][0x2d0], -R3.reuse ;  /* 0x0000b4001b1b7a23 */ /* 0x100fe20000010803 */
[----:B------:R-:W-:Y:S01]  /*f020*/  MUFU.EX2 R192, R38 ;  /* 0x0000002600c07308 */ /* 0x000fe20000000800 */
[----:B------:R-:W-:Y:S01]  /*f030*/  @P0 SHF.L.U64.HI R4, R4, R252, c[0x0][0x1e4] ;  /* 0x0000790004040619 */ /* 0x000fe200000102fc */
[--C-:B------:R-:W-:Y:S01]  /*f040*/  FFMA.FTZ R28, R28, c[0x0][0x2d0], -R138.reuse ;  /* 0x0000b4001c1c7a23 */ /* 0x100fe2000001088a */
[-C--:B------:R-:W-:Y:S01]  /*f050*/  @P0 IADD3 R6, P1, R8, R5.reuse, RZ ;  /* 0x0000000508060210 */ /* 0x080fe20007f3e0ff */
[--C-:B------:R-:W-:Y:S02]  /*f060*/  FFMA.FTZ R29, R29, c[0x0][0x2d0], -R138.reuse ;  /* 0x0000b4001d1d7a23 */ /* 0x100fe4000001088a */
[--C-:B------:R-:W-:Y:S02]  /*f070*/  FFMA.FTZ R30, R30, c[0x0][0x2d0], -R3.reuse ;  /* 0x0000b4001e1e7a23 */ /* 0x100fe40000010803 */
[----:B------:R-:W-:Y:S02]  /*f080*/  FFMA.FTZ R31, R31, c[0x0][0x2d0], -R3 ;  /* 0x0000b4001f1f7a23 */ /* 0x000fe40000010803 */
[----:B------:R2:W-:Y:S01]  /*f090*/  MUFU.EX2 R226, R12 ;  /* 0x0000000c00e27308 */ /* 0x0005e20000000800 */
[--C-:B------:R-:W-:Y:S02]  /*f0a0*/  FFMA.FTZ R40, R40, c[0x0][0x2d0], -R138.reuse ;  /* 0x0000b40028287a23 */ /* 0x100fe4000001088a */
[--C-:B------:R-:W-:Y:S01]  /*f0b0*/  FFMA.FTZ R41, R41, c[0x0][0x2d0], -R138.reuse ;  /* 0x0000b40029297a23 */ /* 0x100fe2000001088a */
[----:B-1----:R-:W-:Y:S01]  /*f0c0*/  @P0 LEA.HI.X R9, R10, c[0x0][0x1cc], R7, 0x1, P2 ;  /* 0x000073000a090a11 */ /* 0x002fe200010f0c07 */
[--C-:B------:R-:W-:Y:S02]  /*f0d0*/  FFMA.FTZ R42, R42, c[0x0][0x2d0], -R3.reuse ;  /* 0x0000b4002a2a7a23 */ /* 0x100fe40000010803 */
[--C-:B------:R-:W-:Y:S01]  /*f0e0*/  FFMA.FTZ R43, R43, c[0x0][0x2d0], -R3.reuse ;  /* 0x0000b4002b2b7a23 */ /* 0x100fe20000010803 */
[-C--:B------:R-:W-:Y:S01]  /*f0f0*/  @P0 IADD3.X R7, R9, R4.reuse, RZ, P1, !PT ;  /* 0x0000000409070210 */ /* 0x080fe20000ffe4ff */
[----:B------:R1:W-:Y:S01]  /*f100*/  @P0 LDGSTS.E.BYPASS.LTC128B.128 [R246+0x3900], [R8.64], !P6 ;  /* 0x0390000008f60fae */ /* 0x0003e2000f101d48 */
[----:B------:R-:W-:Y:S01]  /*f110*/  MUFU.EX2 R199, R39 ;  /* 0x0000002700c77308 */ /* 0x000fe20000000800 */
[--C-:B------:R-:W-:Y:S02]  /*f120*/  FFMA.FTZ R44, R44, c[0x0][0x2d0], -R138.reuse ;  /* 0x0000b4002c2c7a23 */ /* 0x100fe4000001088a */
[--C-:B------:R-:W-:Y:S02]  /*f130*/  FFMA.FTZ R45, R45, c[0x0][0x2d0], -R138.reuse ;  /* 0x0000b4002d2d7a23 */ /* 0x100fe4000001088a */
[--C-:B------:R-:W-:Y:S02]  /*f140*/  FFMA.FTZ R46, R46, c[0x0][0x2d0], -R3.reuse ;  /* 0x0000b4002e2e7a23 */ /* 0x100fe40000010803 */
[----:B------:R3:W-:Y:S01]  /*f150*/  @P0 LDGSTS.E.BYPASS.LTC128B.128 [R246+0x4100], [R6.64], !P6 ;  /* 0x0410000006f60fae */ /* 0x0007e2000f101d48 */
[--C-:B------:R-:W-:Y:S02]  /*f160*/  FFMA.FTZ R47, R47, c[0x0][0x2d0], -R3.reuse ;  /* 0x0000b4002f2f7a23 */ /* 0x100fe40000010803 */
[----:B------:R4:W-:Y:S01]  /*f170*/  MUFU.EX2 R227, R13 ;  /* 0x0000000d00e37308 */ /* 0x0009e20000000800 */
[--C-:B------:R-:W-:Y:S02]  /*f180*/  FFMA.FTZ R79, R79, c[0x0][0x2d0], -R3.reuse ;  /* 0x0000b4004f4f7a23 */ /* 0x100fe40000010803 */
[--C-:B------:R-:W-:Y:S01]  /*f190*/  FFMA.FTZ R90, R90, c[0x0][0x2d0], -R3.reuse ;  /* 0x0000b4005a5a7a23 */ /* 0x100fe20000010803 */
[-C--:B--2---:R-:W-:Y:S01]  /*f1a0*/  @P0 IADD3 R12, P3, R6, R5.reuse, RZ ;  /* 0x00000005060c0210 */ /* 0x084fe20007f7e0ff */
[--C-:B------:R-:W-:Y:S02]  /*f1b0*/  FFMA.FTZ R91, R91, c[0x0][0x2d0], -R3.reuse ;  /* 0x0000b4005b5b7a23 */ /* 0x100fe40000010803 */
[--C-:B------:R-:W-:Y:S01]  /*f1c0*/  FFMA.FTZ R94, R94, c[0x0][0x2d0], -R3.reuse ;  /* 0x0000b4005e5e7a23 */ /* 0x100fe20000010803 */
[-C--:B------:R-:W-:Y:S01]  /*f1d0*/  @P0 IADD3 R10, P2, R12, R5.reuse, RZ ;  /* 0x000000050c0a0210 */ /* 0x080fe20007f5e0ff */
[--C-:B------:R-:W-:Y:S01]  /*f1e0*/  FFMA.FTZ R95, R95, c[0x0][0x2d0], -R3.reuse ;  /* 0x0000b4005f5f7a23 */ /* 0x100fe20000010803 */
[----:B------:R-:W2:Y:S01]  /*f1f0*/  MUFU.EX2 R0, R0 ;  /* 0x0000000000007308 */ /* 0x000ea20000000800 */
[--C-:B------:R-:W-:Y:S02]  /*f200*/  FFMA.FTZ R107, R107, c[0x0][0x2d0], -R3.reuse ;  /* 0x0000b4006b6b7a23 */ /* 0x100fe40000010803 */
[----:B------:R-:W-:Y:S02]  /*f210*/  FFMA.FTZ R110, R110, c[0x0][0x2d0], -R3 ;  /* 0x0000b4006e6e7a23 */ /* 0x000fe40000010803 */
[--C-:B------:R-:W-:Y:S01]  /*f220*/  FFMA.FTZ R76, R76, c[0x0][0x2d0], -R138.reuse ;  /* 0x0000b4004c4c7a23 */ /* 0x100fe2000001088a */
[-C--:B-1----:R-:W-:Y:S01]  /*f230*/  @P0 IADD3 R8, P1, R10, R5.reuse, RZ ;  /* 0x000000050a080210 */ /* 0x082fe20007f3e0ff */
[----:B------:R-:W-:Y:S02]  /*f240*/  FFMA.FTZ R77, R77, c[0x0][0x2d0], -R138 ;  /* 0x0000b4004d4d7a23 */ /* 0x000fe4000001088a */
[--C-:B------:R-:W-:Y:S01]  /*f250*/  FFMA.FTZ R86, R86, c[0x0][0x2d0], -R188.reuse ;  /* 0x0000b40056567a23 */ /* 0x100fe200000108bc */
[----:B------:R1:W-:Y:S01]  /*f260*/  MUFU.EX2 R191, R14 ;  /* 0x0000000e00bf7308 */ /* 0x0003e20000000800 */
[----:B------:R-:W-:Y:S02]  /*f270*/  FFMA.FTZ R87, R87, c[0x0][0x2d0], -R188 ;  /* 0x0000b40057577a23 */ /* 0x000fe400000108bc */
[--C-:B------:R-:W-:Y:S01]  /*f280*/  FFMA.FTZ R100, R100, c[0x0][0x2d0], -R139.reuse ;  /* 0x0000b40064647a23 */ /* 0x100fe2000001088b */
[-C--:B----4-:R-:W-:Y:S01]  /*f290*/  @P0 IADD3.X R13, R7, R4.reuse, RZ, P3, !PT ;  /* 0x00000004070d0210 */ /* 0x090fe20001ffe4ff */
[--C-:B------:R-:W-:Y:S02]  /*f2a0*/  FFMA.FTZ R101, R101, c[0x0][0x2d0], -R139.reuse ;  /* 0x0000b40065657a23 */ /* 0x100fe4000001088b */
[--C-:B------:R-:W-:Y:S01]  /*f2b0*/  FFMA.FTZ R112, R112, c[0x0][0x2d0], -R139.reuse ;  /* 0x0000b40070707a23 */ /* 0x100fe2000001088b */
[-C--:B------:R-:W-:Y:S01]  /*f2c0*/  @P0 IADD3.X R11, R13, R4.reuse, RZ, P2, !PT ;  /* 0x000000040d0b0210 */ /* 0x080fe200017fe4ff */
[----:B------:R4:W-:Y:S01]  /*f2d0*/  @P0 LDGSTS.E.BYPASS.LTC128B.128 [R246+0x4900], [R12.64], !P6 ;  /* 0x049000000cf60fae */ /* 0x0009e2000f101d48 */
[----:B---3--:R-:W-:Y:S01]  /*f2e0*/  @P0 IADD3 R6, P2, R8, R5, RZ ;  /* 0x0000000508060210 */ /* 0x008fe20007f5e0ff */
[----:B------:R3:W3:Y:S01]  /*f2f0*/  MUFU.EX2 R193, R15 ;  /* 0x0000000f00c17308 */ /* 0x0006e20000000800 */
[----:B------:R-:W-:Y:S01]  /*f300*/  @P0 IADD3.X R9, R11, R4, RZ, P1, !PT ;  /* 0x000000040b090210 */ /* 0x000fe20000ffe4ff */
[----:B------:R-:W-:Y:S02]  /*f310*/  FFMA.FTZ R139, R113, c[0x0][0x2d0], -R139 ;  /* 0x0000b400718b7a23 */ /* 0x000fe4000001088b */
[C---:B--2---:R-:W-:Y:S01]  /*f320*/  FMUL.FTZ R126, R0.reuse, R126 ;  /* 0x0000007e007e7220 */ /* 0x044fe20000410000 */
[----:B------:R-:W-:Y:S01]  /*f330*/  @P0 IADD3.X R7, R9, R4, RZ, P2, !PT ;  /* 0x0000000409070210 */ /* 0x000fe200017fe4ff */
[----:B------:R2:W-:Y:S01]  /*f340*/  @P0 LDGSTS.E.BYPASS.LTC128B.128 [R246+0x5100], [R10.64], !P6 ;  /* 0x051000000af60fae */ /* 0x0005e2000f101d48 */
[C---:B------:R-:W-:Y:S02]  /*f350*/  FMUL.FTZ R127, R0.reuse, R127 ;  /* 0x0000007f007f7220 */ /* 0x040fe40000410000 */
[C---:B------:R-:W-:Y:S01]  /*f360*/  FMUL.FTZ R122, R0.reuse, R122 ;  /* 0x0000007a007a7220 */ /* 0x040fe20000410000 */
[----:B------:R2:W-:Y:S01]  /*f370*/  MUFU.EX2 R209, R24 ;  /* 0x0000001800d17308 */ /* 0x0005e20000000800 */
[C---:B------:R-:W-:Y:S02]  /*f380*/  FMUL.FTZ R123, R0.reuse, R123 ;  /* 0x0000007b007b7220 */ /* 0x040fe40000410000 */
[----:B-1----:R-:W-:Y:S01]  /*f390*/  FMUL.FTZ R14, R0, R150 ;  /* 0x00000096000e7220 */ /* 0x002fe20000410000 */
[----:B------:R1:W-:Y:S01]  /*f3a0*/  @P0 LDGSTS.E.BYPASS.LTC128B.128 [R246+0x5900], [R8.64], !P6 ;  /* 0x0590000008f60fae */ /* 0x0003e2000f101d48 */
[--C-:B------:R-:W-:Y:S02]  /*f3b0*/  FFMA.FTZ R88, R88, c[0x0][0x2d0], -R138.reuse ;  /* 0x0000b40058587a23 */ /* 0x100fe4000001088a */
[--C-:B------:R-:W-:Y:S02]  /*f3c0*/  FFMA.FTZ R89, R89, c[0x0][0x2d0], -R138.reuse ;  /* 0x0000b40059597a23 */ /* 0x100fe4000001088a */
[--C-:B------:R-:W-:Y:S01]  /*f3d0*/  FFMA.FTZ R92, R92, c[0x0][0x2d0], -R138.reuse ;  /* 0x0000b4005c5c7a23 */ /* 0x100fe2000001088a */
[----:B------:R1:W-:Y:S01]  /*f3e0*/  MUFU.EX2 R220, R25 ;  /* 0x0000001900dc7308 */ /* 0x0003e20000000800 */
[----:B------:R-:W-:Y:S01]  /*f3f0*/  FFMA.FTZ R93, R93, c[0x0][0x2d0], -R138 ;  /* 0x0000b4005d5d7a23 */ /* 0x000fe2000001088a */
[----:B------:R1:W-:Y:S01]  /*f400*/  @P0 LDGSTS.E.BYPASS.LTC128B.128 [R246+0x6100], [R6.64], !P6 ;  /* 0x0610000006f60fae */ /* 0x0003e2000f101d48 */
[--C-:B------:R-:W-:Y:S01]  /*f410*/  FFMA.FTZ R102, R102, c[0x0][0x2d0], -R188.reuse ;  /* 0x0000b40066667a23 */ /* 0x100fe200000108bc */
[----:B----4-:R-:W-:Y:S01]  /*f420*/  @P0 IADD3 R12, P1, R6, R5, RZ ;  /* 0x00000005060c0210 */ /* 0x010fe20007f3e0ff */
[----:B------:R-:W-:Y:S01]  /*f430*/  FMUL.FTZ R5, R134, R145 ;  /* 0x0000009186057220 */ /* 0x000fe20000410000 */
[----:B------:R-:W-:Y:S01]  /*f440*/  F2FP.PACK_AB R145, R216, R215 ;  /* 0x000000d7d891723e */ /* 0x000fe200000000ff */
[----:B---3--:R-:W-:Y:S01]  /*f450*/  FMUL.FTZ R15, R0, R151 ;  /* 0x00000097000f7220 */ /* 0x008fe20000410000 */
[----:B------:R-:W-:Y:S01]  /*f460*/  @P0 IADD3.X R13, R7, R4, RZ, P1, !PT ;  /* 0x00000004070d0210 */ /* 0x000fe20000ffe4ff */
[----:B------:R-:W-:Y:S01]  /*f470*/  FMUL.FTZ R4, R134, R144 ;  /* 0x0000009086047220 */ /* 0x000fe20000410000 */
[----:B------:R-:W-:Y:S01]  /*f480*/  F2FP.PACK_AB R144, R218, R217 ;  /* 0x000000d9da90723e */ /* 0x000fe200000000ff */
[----:B------:R3:W-:Y:S01]  /*f490*/  MUFU.EX2 R194, R26 ;  /* 0x0000001a00c27308 */ /* 0x0007e20000000800 */
[C---:B--2---:R-:W-:Y:S01]  /*f4a0*/  FMUL.FTZ R10, R0.reuse, R142 ;  /* 0x0000008e000a7220 */ /* 0x044fe20000410000 */
[----:B------:R2:W-:Y:S01]  /*f4b0*/  @P0 LDGSTS.E.BYPASS.LTC128B.128 [R246+0x6900], [R12.64], !P6 ;  /* 0x069000000cf60fae */ /* 0x0005e2000f101d48 */
[----:B------:R-:W-:Y:S01]  /*f4c0*/  F2FP.PACK_AB R142, R227, R226 ;  /* 0x000000e2e38e723e */ /* 0x000fe200000000ff */
[----:B------:R-:W-:Y:S01]  /*f4d0*/  FMUL.FTZ R11, R0, R143 ;  /* 0x0000008f000b7220 */ /* 0x000fe20000410000 */
[----:B------:R-:W-:Y:S01]  /*f4e0*/  F2FP.PACK_AB R143, R193, R191 ;  /* 0x000000bfc18f723e */ /* 0x000fe200000000ff */
[C---:B------:R-:W-:Y:S02]  /*f4f0*/  FMUL.FTZ R24, R132.reuse, R160 ;  /* 0x000000a084187220 */ /* 0x040fe40000410000 */
[----:B------:R-:W-:Y:S02]  /*f500*/  FFMA.FTZ R103, R103, c[0x0][0x2d0], -R188 ;  /* 0x0000b40067677a23 */ /* 0x000fe400000108bc */
[----:B------:R-:W4:Y:S01]  /*f510*/  LDSM.16.MT88.4 R20, [R229] ;  /* 0x00000000e514783b */ /* 0x000f220000004200 */
[C---:B-1----:R-:W-:Y:S01]  /*f520*/  FMUL.FTZ R8, R132.reuse, R140 ;  /* 0x0000008c84087220 */ /* 0x042fe20000410000 */
[----:B------:R-:W-:Y:S01]  /*f530*/  F2FP.PACK_AB R140, R213, R212 ;  /* 0x000000d4d58c723e */ /* 0x000fe200000000ff */
[----:B------:R-:W-:Y:S01]  /*f540*/  FMUL.FTZ R9, R132, R141 ;  /* 0x0000008d84097220 */ /* 0x000fe20000410000 */
[----:B------:R-:W-:Y:S01]  /*f550*/  F2FP.PACK_AB R141, R190, R189 ;  /* 0x000000bdbe8d723e */ /* 0x000fe200000000ff */
[----:B------:R1:W-:Y:S01]  /*f560*/  MUFU.EX2 R195, R27 ;  /* 0x0000001b00c37308 */ /* 0x0003e20000000800 */
[----:B------:R-:W-:Y:S02]  /*f570*/  FMUL.FTZ R25, R132, R161 ;  /* 0x000000a184197220 */ /* 0x000fe40000410000 */
[----:B------:R-:W-:Y:S01]  /*f580*/  FMUL.FTZ R6, R133, R146 ;  /* 0x0000009285067220 */ /* 0x000fe20000410000 */
[----:B------:R-:W-:Y:S01]  /*f590*/  F2FP.PACK_AB R146, R251, R221 ;  /* 0x000000ddfb92723e */ /* 0x000fe200000000ff */
[C---:B------:R-:W-:Y:S01]  /*f5a0*/  FMUL.FTZ R7, R133.reuse, R147 ;  /* 0x0000009385077220 */ /* 0x040fe20000410000 */
[----:B------:R-:W-:Y:S01]  /*f5b0*/  F2FP.PACK_AB R147, R250, R248 ;  /* 0x000000f8fa93723e */ /* 0x000fe200000000ff */
[----:B------:R-:W4:Y:S01]  /*f5c0*/  LDSM.16.MT88.4 R36, [R233] ;  /* 0x00000000e924783b */ /* 0x000f220000004200 */
[--C-:B------:R-:W-:Y:S02]  /*f5d0*/  FFMA.FTZ R108, R108, c[0x0][0x2d0], -R138.reuse ;  /* 0x0000b4006c6c7a23 */ /* 0x100fe4000001088a */
[----:B------:R-:W-:Y:S01]  /*f5e0*/  MUFU.EX2 R204, R72 ;  /* 0x0000004800cc7308 */ /* 0x000fe20000000800 */
[----:B---3--:R-:W-:Y:S02]  /*f5f0*/  FMUL.FTZ R26, R0, R162 ;  /* 0x000000a2001a7220 */ /* 0x008fe40000410000 */
[C---:B--2---:R-:W-:Y:S02]  /*f600*/  FMUL.FTZ R12, R132.reuse, R148 ;  /* 0x00000094840c7220 */ /* 0x044fe40000410000 */
[----:B------:R-:W-:Y:S01]  /*f610*/  LDSM.16.MT88.4 R152, [R232] ;  /* 0x00000000e898783b */ /* 0x000fe20000004200 */
[----:B------:R-:W-:Y:S04]  /*f620*/  FMUL.FTZ R13, R132, R149 ;  /* 0x00000095840d7220 */ /* 0x000fe80000410000 */
[----:B------:R-:W-:Y:S03]  /*f630*/  MUFU.EX2 R203, R73 ;  /* 0x0000004900cb7308 */ /* 0x000fe60000000800 */
[----:B------:R-:W2:Y:S01]  /*f640*/  LDSM.16.MT88.4 R148, [R230] ;  /* 0x00000000e694783b */ /* 0x000ea20000004200 */
[----:B-1----:R-:W-:Y:S06]  /*f650*/  FMUL.FTZ R27, R0, R163 ;  /* 0x000000a3001b7220 */ /* 0x002fec0000410000 */
[----:B------:R1:W-:Y:S01]  /*f660*/  MUFU.EX2 R222, R29 ;  /* 0x0000001d00de7308 */ /* 0x0003e20000000800 */
[----:B------:R-:W0:Y:S01]  /*f670*/  LDGDEPBAR ;  /* 0x00000000000079af */ /* 0x000e220000000000 */
[-C--:B----4-:R-:W-:Y:S08]  /*f680*/  HMMA.16816.F32 R4, R144, R20.reuse, R4 ;  /* 0x000000149004723c */ /* 0x090ff00000001804 */
[----:B------:R-:W-:Y:S01]  /*f690*/  MUFU.EX2 R211, R32 ;  /* 0x0000002000d37308 */ /* 0x000fe20000000800 */
[C---:B------:R-:W-:Y:S09]  /*f6a0*/  HMMA.16816.F32 R8, R140.reuse, R20, R8 ;  /* 0x000000148c08723c */ /* 0x040ff20000001808 */
[----:B------:R-:W-:Y:S01]  /*f6b0*/  MUFU.EX2 R210, R34 ;  /* 0x0000002200d27308 */ /* 0x000fe20000000800 */
[-C--:B------:R-:W-:Y:S03]  /*f6c0*/  HMMA.16816.F32 R12, R140, R22.reuse, R12 ;  /* 0x000000168c0c723c */ /* 0x080fe6000000180c */
[C---:B------:R-:W-:Y:S02]  /*f6d0*/  FMUL.FTZ R20, R134.reuse, R156 ;  /* 0x0000009c86147220 */ /* 0x040fe40000410000 */
[----:B------:R-:W-:Y:S03]  /*f6e0*/  FMUL.FTZ R21, R134, R157 ;  /* 0x0000009d86157220 */ /* 0x000fe60000410000 */
[C---:B------:R-:W-:Y:S01]  /*f6f0*/  HMMA.16816.F32 R16, R144.reuse, R22, R16 ;  /* 0x000000169010723c */ /* 0x040fe20000001810 */
[----:B------:R3:W4:Y:S03]  /*f700*/  MUFU.EX2 R225, R28 ;  /* 0x0000001c00e17308 */ /* 0x0007260000000800 */
[C---:B-1----:R-:W-:Y:S01]  /*f710*/  FMUL.FTZ R29, R132.reuse, R165 ;  /* 0x000000a5841d7220 */ /* 0x042fe20000410000 */
[----:B------:R-:W-:Y:S02]  /*f720*/  MOV R165, R202 ;  /* 0x000000ca00a57202 */ /* 0x000fe40000000f00 */
[C---:B------:R-:W-:Y:S02]  /*f730*/  FMUL.FTZ R22, R133.reuse, R158 ;  /* 0x0000009e85167220 */ /* 0x040fe40000410000 */
[C---:B------:R-:W-:Y:S02]  /*f740*/  FMUL.FTZ R23, R133.reuse, R159 ;  /* 0x0000009f85177220 */ /* 0x040fe40000410000 */
[----:B------:R1:W-:Y:S05]  /*f750*/  MUFU.EX2 R197, R30 ;  /* 0x0000001e00c57308 */ /* 0x0003ea0000000800 */
[-C--:B------:R-:W-:Y:S05]  /*f760*/  HMMA.16816.F32 R20, R144, R36.reuse, R20 ;  /* 0x000000249014723c */ /* 0x080fea0000001814 */
[----:B------:R2:W-:Y:S03]  /*f770*/  MUFU.EX2 R196, R31 ;  /* 0x0000001f00c47308 */ /* 0x0005e60000000800 */
[C---:B------:R-:W-:Y:S04]  /*f780*/  HMMA.16816.F32 R24, R140.reuse, R36, R24 ;  /* 0x000000248c18723c */ /* 0x040fe80000001818 */
[----:B---3--:R-:W-:Y:S01]  /*f790*/  FMUL.FTZ R28, R132, R164 ;  /* 0x000000a4841c7220 */ /* 0x008fe20000410000 */
[----:B----4-:R-:W-:Y:S02]  /*f7a0*/  MOV R162, R225 ;  /* 0x000000e100a27202 */ /* 0x010fe40000000f00 */
[----:B------:R-:W3:Y:S01]  /*f7b0*/  MUFU.EX2 R219, R35 ;  /* 0x0000002300db7308 */ /* 0x000ee20000000800 */
[----:B------:R-:W-:Y:S04]  /*f7c0*/  FMUL.FTZ R36, R134, R172 ;  /* 0x000000ac86247220 */ /* 0x000fe80000410000 */
[----:B-1----:R-:W-:Y:S02]  /*f7d0*/  FMUL.FTZ R30, R0, R166 ;  /* 0x000000a6001e7220 */ /* 0x002fe40000410000 */
[----:B------:R-:W-:Y:S03]  /*f7e0*/  FMUL.FTZ R37, R134, R173 ;  /* 0x000000ad86257220 */ /* 0x000fe60000410000 */
[----:B------:R-:W1:Y:S01]  /*f7f0*/  MUFU.EX2 R214, R33 ;  /* 0x0000002100d67308 */ /* 0x000e620000000800 */
[----:B--2---:R-:W-:Y:S01]  /*f800*/  FMUL.FTZ R31, R0, R167 ;  /* 0x000000a7001f7220 */ /* 0x004fe20000410000 */
[----:B------:R-:W-:Y:S08]  /*f810*/  MOV R167, R192 ;  /* 0x000000c000a77202 */ /* 0x000ff00000000f00 */
[----:B------:R-:W2:Y:S01]  /*f820*/  MUFU.EX2 R32, R48 ;  /* 0x0000003000207308 */ /* 0x000ea20000000800 */
[-C--:B------:R-:W-:Y:S03]  /*f830*/  HMMA.16816.F32 R28, R140, R38.reuse, R28 ;  /* 0x000000268c1c723c */ /* 0x080fe6000000181c */
[----:B---3--:R-:W-:Y:S06]  /*f840*/  MOV R160, R219 ;  /* 0x000000db00a07202 */ /* 0x008fec0000000f00 */
[----:B------:R-:W3:Y:S03]  /*f850*/  MUFU.EX2 R35, R49 ;  /* 0x0000003100237308 */ /* 0x000ee60000000800 */
[----:B-1----:R-:W-:Y:S07]  /*f860*/  MOV R161, R214 ;  /* 0x000000d600a17202 */ /* 0x002fee0000000f00 */
[----:B------:R-:W1:Y:S01]  /*f870*/  MUFU.EX2 R33, R50 ;  /* 0x0000003200217308 */ /* 0x000e620000000800 */
[----:B--2---:R-:W-:Y:S01]  /*f880*/  MOV R163, R32 ;  /* 0x0000002000a37202 */ /* 0x004fe20000000f00 */
[C---:B------:R-:W-:Y:S01]  /*f890*/  FMUL.FTZ R32, R134.reuse, R168 ;  /* 0x000000a886207220 */ /* 0x040fe20000410000 */
[----:B------:R-:W-:Y:S01]  /*f8a0*/  MOV R168, R208 ;  /* 0x000000d000a87202 */ /* 0x000fe20000000f00 */
[C---:B------:R-:W-:Y:S01]  /*f8b0*/  FMUL.FTZ R48, R134.reuse, R184 ;  /* 0x000000b886307220 */ /* 0x040fe20000410000 */
[----:B------:R-:W-:Y:S05]  /*f8c0*/  MOV R184, R210 ;  /* 0x000000d200b87202 */ /* 0x000fea0000000f00 */
[----:B------:R-:W2:Y:S01]  /*f8d0*/  MUFU.EX2 R34, R51 ;  /* 0x0000003300227308 */ /* 0x000ea20000000800 */
[----:B---3--:R-:W-:Y:S01]  /*f8e0*/  MOV R156, R35 ;  /* 0x00000023009c7202 */ /* 0x008fe20000000f00 */
[C---:B------:R-:W-:Y:S01]  /*f8f0*/  FMUL.FTZ R35, R133.reuse, R171 ;  /* 0x000000ab85237220 */ /* 0x040fe20000410000 */
[----:B------:R-:W-:Y:S01]  /*f900*/  MOV R171, R224 ;  /* 0x000000e000ab7202 */ /* 0x000fe20000000f00 */
[C---:B------:R-:W-:Y:S06]  /*f910*/  FMUL.FTZ R49, R134.reuse, R185 ;  /* 0x000000b986317220 */ /* 0x040fec0000410000 */
[----:B------:R3:W4:Y:S01]  /*f920*/  MUFU.EX2 R200, R41 ;  /* 0x0000002900c87308 */ /* 0x0007220000000800 */
[----:B-1----:R-:W-:Y:S01]  /*f930*/  MOV R159, R33 ;  /* 0x00000021009f7202 */ /* 0x002fe20000000f00 */
[----:B------:R-:W-:Y:S01]  /*f940*/  FMUL.FTZ R33, R134, R169 ;  /* 0x000000a986217220 */ /* 0x000fe20000410000 */
[----:B------:R-:W-:Y:S01]  /*f950*/  MOV R169, R209 ;  /* 0x000000d100a97202 */ /* 0x000fe20000000f00 */
[C---:B------:R-:W-:Y:S01]  /*f960*/  FMUL.FTZ R50, R133.reuse, R186 ;  /* 0x000000ba85327220 */ /* 0x040fe20000410000 */
[----:B------:R-:W-:Y:S05]  /*f970*/  MOV R186, R199 ;  /* 0x000000c700ba7202 */ /* 0x000fea0000000f00 */
[----:B------:R1:W-:Y:S01]  /*f980*/  MUFU.EX2 R164, R42 ;  /* 0x0000002a00a47308 */ /* 0x0003e20000000800 */
[----:B--2---:R-:W-:Y:S01]  /*f990*/  MOV R157, R34 ;  /* 0x00000022009d7202 */ /* 0x004fe20000000f00 */
[C---:B------:R-:W-:Y:S01]  /*f9a0*/  FMUL.FTZ R34, R133.reuse, R170 ;  /* 0x000000aa85227220 */ /* 0x040fe20000410000 */
[----:B------:R-:W-:Y:S01]  /*f9b0*/  MOV R170, R223 ;  /* 0x000000df00aa7202 */ /* 0x000fe20000000f00 */
[C---:B------:R-:W-:Y:S01]  /*f9c0*/  FMUL.FTZ R51, R133.reuse, R187 ;  /* 0x000000bb85337220 */ /* 0x040fe20000410000 */
[----:B------:R-:W-:Y:S05]  /*f9d0*/  MOV R187, R211 ;  /* 0x000000d300bb7202 */ /* 0x000fea0000000f00 */
[----:B------:R2:W-:Y:S01]  /*f9e0*/  MUFU.EX2 R192, R43 ;  /* 0x0000002b00c07308 */ /* 0x0005e20000000800 */
[C---:B------:R-:W-:Y:S04]  /*f9f0*/  HMMA.16816.F32 R32, R144.reuse, R38, R32 ;  /* 0x000000269020723c */ /* 0x040fe80000001820 */
[----:B---3--:R-:W-:Y:S01]  /*fa00*/  FMUL.FTZ R41, R132, R177 ;  /* 0x000000b184297220 */ /* 0x008fe20000410000 */
[----:B----4-:R-:W-:Y:S02]  /*fa10*/  MOV R185, R200 ;  /* 0x000000c800b97202 */ /* 0x010fe40000000f00 */
[C---:B------:R-:W-:Y:S02]  /*fa20*/  FMUL.FTZ R38, R133.reuse, R174 ;  /* 0x000000ae85267220 */ /* 0x040fe40000410000 */
[----:B------:R3:W4:Y:S03]  /*fa30*/  MUFU.EX2 R201, R40 ;  /* 0x0000002800c97308 */ /* 0x0007260000000800 */
[----:B------:R-:W-:Y:S02]  /*fa40*/  FMUL.FTZ R39, R133, R175 ;  /* 0x000000af85277220 */ /* 0x000fe40000410000 */
[C---:B-1----:R-:W-:Y:S05]  /*fa50*/  FMUL.FTZ R42, R0.reuse, R178 ;  /* 0x000000b2002a7220 */ /* 0x042fea0000410000 */
[-C--:B------:R-:W-:Y:S01]  /*fa60*/  HMMA.16816.F32 R36, R144, R148.reuse, R36 ;  /* 0x000000949024723c */ /* 0x080fe20000001824 */
[----:B------:R1:W-:Y:S02]  /*fa70*/  MUFU.EX2 R252, R44 ;  /* 0x0000002c00fc7308 */ /* 0x0003e40000000800 */
[----:B--2---:R-:W-:Y:S08]  /*fa80*/  FMUL.FTZ R43, R0, R179 ;  /* 0x000000b3002b7220 */ /* 0x004ff00000410000 */
[----:B------:R2:W2:Y:S01]  /*fa90*/  MUFU.EX2 R158, R45 ;  /* 0x0000002d009e7308 */ /* 0x0004a20000000800 */
[C---:B---3--:R-:W-:Y:S01]  /*faa0*/  FMUL.FTZ R40, R132.reuse, R176 ;  /* 0x000000b084287220 */ /* 0x048fe20000410000 */
[----:B----4-:R-:W-:Y:S08]  /*fab0*/  MOV R166, R201 ;  /* 0x000000c900a67202 */ /* 0x010ff00000000f00 */
[----:B------:R3:W-:Y:S01]  /*fac0*/  MUFU.EX2 R172, R46 ;  /* 0x0000002e00ac7308 */ /* 0x0007e20000000800 */
[C---:B------:R-:W-:Y:S04]  /*fad0*/  HMMA.16816.F32 R40, R140.reuse, R148, R40 ;  /* 0x000000948c28723c */ /* 0x040fe80000001828 */
[C---:B-1----:R-:W-:Y:S05]  /*fae0*/  FMUL.FTZ R44, R132.reuse, R180 ;  /* 0x000000b4842c7220 */ /* 0x042fea0000410000 */
[----:B------:R1:W3:Y:S03]  /*faf0*/  MUFU.EX2 R173, R47 ;  /* 0x0000002f00ad7308 */ /* 0x0002e60000000800 */
[----:B--2---:R-:W-:Y:S07]  /*fb00*/  FMUL.FTZ R45, R132, R181 ;  /* 0x000000b5842d7220 */ /* 0x004fee0000410000 */
[----:B------:R2:W-:Y:S01]  /*fb10*/  MUFU.EX2 R225, R52 ;  /* 0x0000003400e17308 */ /* 0x0005e20000000800 */
[C---:B---3--:R-:W-:Y:S09]  /*fb20*/  FMUL.FTZ R46, R0.reuse, R182 ;  /* 0x000000b6002e7220 */ /* 0x048ff20000410000 */
[----:B------:R3:W-:Y:S01]  /*fb30*/  MUFU.EX2 R224, R53 ;  /* 0x0000003500e07308 */ /* 0x0007e20000000800 */
[----:B-1----:R-:W-:Y:S09]  /*fb40*/  FMUL.FTZ R47, R0, R183 ;  /* 0x000000b7002f7220 */ /* 0x002ff20000410000 */
[----:B------:R-:W-:Y:S01]  /*fb50*/  MUFU.EX2 R223, R64 ;  /* 0x0000004000df7308 */ /* 0x000fe20000000800 */
[-C--:B------:R-:W-:Y:S03]  /*fb60*/  HMMA.16816.F32 R44, R140, R150.reuse, R44 ;  /* 0x000000968c2c723c */ /* 0x080fe6000000182c */
[----:B--2---:R-:W-:Y:S05]  /*fb70*/  F2FP.PACK_AB R52, R170, R249 ;  /* 0x000000f9aa34723e */ /* 0x004fea00000000ff */
[C---:B------:R-:W-:Y:S01]  /*fb80*/  HMMA.16816.F32 R48, R144.reuse, R150, R48 ;  /* 0x000000969030723c */ /* 0x040fe20000001830 */
[----:B------:R-:W1:Y:S01]  /*fb90*/  LDSM.16.MT88.4 R148, [R229+0x800] ;  /* 0x00080000e594783b */ /* 0x000e620000004200 */
[----:B------:R-:W-:Y:S02]  /*fba0*/  MUFU.EX2 R179, R66 ;  /* 0x0000004200b37308 */ /* 0x000fe40000000800 */
[----:B---3--:R-:W-:Y:S04]  /*fbb0*/  F2FP.PACK_AB R53, R171, R168 ;  /* 0x000000a8ab35723e */ /* 0x008fe800000000ff */
[-C--:B------:R-:W-:Y:S04]  /*fbc0*/  HMMA.16816.F32 R116, R144, R152.reuse, R116 ;  /* 0x000000989074723c */ /* 0x080fe80000001874 */
[----:B------:R-:W-:Y:S04]  /*fbd0*/  MUFU.EX2 R219, R67 ;  /* 0x0000004300db7308 */ /* 0x000fe80000000800 */
[C---:B------:R-:W-:Y:S06]  /*fbe0*/  HMMA.16816.F32 R120, R140.reuse, R152, R120 ;  /* 0x000000988c78723c */ /* 0x040fec0000001878 */
[----:B------:R2:W-:Y:S01]  /*fbf0*/  MUFU.EX2 R175, R54 ;  /* 0x0000003600af7308 */ /* 0x0005e20000000800 */
[----:B------:R-:W-:Y:S01]  /*fc00*/  MOV R153, R220 ;  /* 0x000000dc00997202 */ /* 0x000fe20000000f00 */
[-C--:B------:R-:W-:Y:S04]  /*fc10*/  HMMA.16816.F32 R124, R140, R154.reuse, R124 ;  /* 0x0000009a8c7c723c */ /* 0x080fe8000000187c */
[----:B------:R-:W-:Y:S03]  /*fc20*/  MOV R152, R222 ;  /* 0x000000de00987202 */ /* 0x000fe60000000f00 */
[----:B------:R-:W-:Y:S01]  /*fc30*/  F2FP.PACK_AB R140, R153, R169 ;  /* 0x000000a9998c723e */ /* 0x000fe200000000ff */
[----:B------:R-:W-:Y:S01]  /*fc40*/  HMMA.16816.F32 R128, R144, R154, R128 ;  /* 0x0000009a9080723c */ /* 0x000fe20000001880 */
[----:B------:R3:W-:Y:S01]  /*fc50*/  MUFU.EX2 R220, R55 ;  /* 0x0000003700dc7308 */ /* 0x0007e20000000800 */
[----:B------:R-:W3:Y:S02]  /*fc60*/  LDSM.16.MT88.4 R144, [R233+0x800] ;  /* 0x00080000e990783b */ /* 0x000ee40000004200 */
[----:B------:R-:W-:Y:S02]  /*fc70*/  F2FP.PACK_AB R142, R152, R162 ;  /* 0x000000a2988e723e */ /* 0x000fe400000000ff */
[----:B------:R-:W-:Y:S02]  /*fc80*/  F2FP.PACK_AB R141, R195, R194 ;  /* 0x000000c2c38d723e */ /* 0x000fe400000000ff */
[----:B------:R-:W-:Y:S02]  /*fc90*/  F2FP.PACK_AB R143, R196, R197 ;  /* 0x000000c5c48f723e */ /* 0x000fe400000000ff */
[----:B------:R-:W4:Y:S01]  /*fca0*/  LDL.LU R155, [R1+0x18] ;  /* 0x00001800019b7983 */ /* 0x000f220000300800 */
[----:B------:R3:W-:Y:S01]  /*fcb0*/  MUFU.EX2 R222, R65 ;  /* 0x0000004100de7308 */ /* 0x0007e20000000800 */
[----:B--2---:R-:W-:Y:S02]  /*fcc0*/  F2FP.PACK_AB R54, R161, R187 ;  /* 0x000000bba136723e */ /* 0x004fe400000000ff */
[----:B------:R-:W2:Y:S07]  /*fcd0*/  LDL.LU R154, [R1+0x14] ;  /* 0x00001400019a7983 */ /* 0x000eae0000300800 */
[----:B------:R-:W-:Y:S01]  /*fce0*/  MUFU.EX2 R174, R56 ;  /* 0x0000003800ae7308 */ /* 0x000fe20000000800 */
[----:B---3--:R-:W-:Y:S09]  /*fcf0*/  F2FP.PACK_AB R55, R160, R184 ;  /* 0x000000b8a037723e */ /* 0x008ff200000000ff */
[----:B------:R-:W3:Y:S01]  /*fd00*/  MUFU.EX2 R178, R57 ;  /* 0x0000003900b27308 */ /* 0x000ee20000000800 */
[-C--:B-1----:R-:W-:Y:S01]  /*fd10*/  HMMA.16816.F32 R4, R52, R148.reuse, R4 ;  /* 0x000000943404723c */ /* 0x082fe20000001804 */
[----:B------:R-:W1:Y:S07]  /*fd20*/  LDSM.16.MT88.4 R64, [R230+0x800] ;  /* 0x00080000e640783b */ /* 0x000e6e0000004200 */
[C---:B------:R-:W-:Y:S01]  /*fd30*/  HMMA.16816.F32 R8, R140.reuse, R148, R8 ;  /* 0x000000948c08723c */ /* 0x040fe20000001808 */
[----:B------:R-:W-:Y:S07]  /*fd40*/  MUFU.EX2 R177, R58 ;  /* 0x0000003a00b17308 */ /* 0x000fee0000000800 */
[-C--:B------:R-:W-:Y:S03]  /*fd50*/  HMMA.16816.F32 R12, R140, R150.reuse, R12 ;  /* 0x000000968c0c723c */ /* 0x080fe6000000180c */
[----:B------:R1:W1:Y:S05]  /*fd60*/  MUFU.EX2 R176, R59 ;  /* 0x0000003b00b07308 */ /* 0x00026a0000000800 */
[C---:B------:R-:W-:Y:S01]  /*fd70*/  HMMA.16816.F32 R16, R52.reuse, R150, R16 ;  /* 0x000000963410723c */ /* 0x040fe20000001810 */
[----:B------:R-:W3:Y:S04]  /*fd80*/  LDSM.16.MT88.4 R148, [R232+0x800] ;  /* 0x00080000e894783b */ /* 0x000ee80000004200 */
[----:B------:R-:W-:Y:S03]  /*fd90*/  MUFU.EX2 R182, R68 ;  /* 0x0000004400b67308 */ /* 0x000fe60000000800 */
[-C--:B------:R-:W-:Y:S07]  /*fda0*/  HMMA.16816.F32 R20, R52, R144.reuse, R20 ;  /* 0x000000903414723c */ /* 0x080fee0000001814 */
[----:B------:R-:W-:Y:S01]  /*fdb0*/  MUFU.EX2 R211, R69 ;  /* 0x0000004500d37308 */ /* 0x000fe20000000800 */
[C---:B------:R-:W-:Y:S01]  /*fdc0*/  HMMA.16816.F32 R24, R140.reuse, R144, R24 ;  /* 0x000000908c18723c */ /* 0x040fe20000001818 */
[----:B------:R-:W2:Y:S04]  /*fdd0*/  LDL.LU R145, [R1+0x1c] ;  /* 0x00001c0001917983 */ /* 0x000ea80000300800 */
[----:B-1----:R-:W1:Y:S02]  /*fde0*/  LDSM.16.MT88.4 R56, [R229+0x1000] ;  /* 0x00100000e538783b */ /* 0x002e640000004200 */
[----:B------:R-:W-:Y:S01]  /*fdf0*/  MOV R144, R198 ;  /* 0x000000c600907202 */ /* 0x000fe20000000f00 */
[-C--:B------:R-:W-:Y:S01]  /*fe00*/  HMMA.16816.F32 R28, R140, R146.reuse, R28 ;  /* 0x000000928c1c723c */ /* 0x080fe2000000181c */
[----:B------:R-:W-:Y:S07]  /*fe10*/  MUFU.EX2 R210, R70 ;  /* 0x0000004600d27308 */ /* 0x000fee0000000800 */
[C---:B------:R-:W-:Y:S01]  /*fe20*/  HMMA.16816.F32 R32, R52.reuse, R146, R32 ;  /* 0x000000923420723c */ /* 0x040fe20000001820 */
[----:B------:R-:W2:Y:S02]  /*fe30*/  LDL.LU R147, [R1+0x10] ;  /* 0x0000100001937983 */ /* 0x000ea40000300800 */
[----:B------:R3:W-:Y:S04]  /*fe40*/  MUFU.EX2 R209, R71 ;  /* 0x0000004700d17308 */ /* 0x0007e80000000800 */
[----:B------:R-:W-:Y:S01]  /*fe50*/  MOV R146, R171 ;  /* 0x000000ab00927202 */ /* 0x000fe20000000f00 */
[-C--:B------:R-:W-:Y:S05]  /*fe60*/  HMMA.16816.F32 R36, R52, R64.reuse, R36 ;  /* 0x000000403424723c */ /* 0x080fea0000001824 */
[----:B------:R1:W-:Y:S03]  /*fe70*/  MUFU.EX2 R214, R60 ;  /* 0x0000003c00d67308 */ /* 0x0003e60000000800 */
[C---:B------:R-:W-:Y:S07]  /*fe80*/  HMMA.16816.F32 R40, R140.reuse, R64, R40 ;  /* 0x000000408c28723c */ /* 0x040fee0000001828 */
[----:B------:R1:W1:Y:S01]  /*fe90*/  MUFU.EX2 R183, R61 ;  /* 0x0000003d00b77308 */ /* 0x0002620000000800 */
[-C--:B------:R-:W-:Y:S01]  /*fea0*/  HMMA.16816.F32 R44, R140, R66.reuse, R44 ;  /* 0x000000428c2c723c */ /* 0x080fe2000000182c */
[----:B---3--:R-:W-:Y:S07]  /*feb0*/  LDSM.16.MT88.4 R68, [R230+0x1000] ;  /* 0x00100000e644783b */ /* 0x008fee0000004200 */
[C---:B------:R-:W-:Y:S01]  /*fec0*/  HMMA.16816.F32 R48, R52.reuse, R66, R48 ;  /* 0x000000423430723c */ /* 0x040fe20000001830 */
[----:B------:R3:W-:Y:S01]  /*fed0*/  MUFU.EX2 R181, R62 ;  /* 0x0000003e00b57308 */ /* 0x0007e20000000800 */
[----:B------:R-:W3:Y:S02]  /*fee0*/  LDSM.16.MT88.4 R64, [R233+0x1000] ;  /* 0x00100000e940783b */ /* 0x000ee40000004200 */
[----:B-1----:R-:W-:Y:S04]  /*fef0*/  F2FP.PACK_AB R60, R185, R166 ;  /* 0x000000a6b93c723e */ /* 0x002fe800000000ff */
[-C--:B------:R-:W-:Y:S03]  /*ff00*/  HMMA.16816.F32 R116, R52, R148.reuse, R116 ;  /* 0x000000943474723c */ /* 0x080fe60000001874 */
[----:B------:R1:W1:Y:S01]  /*ff10*/  MUFU.EX2 R180, R63 ;  /* 0x0000003f00b47308 */ /* 0x0002620000000800 */
[----:B------:R-:W-:Y:S04]  /*ff20*/  F2FP.PACK_AB R61, R192, R164 ;  /* 0x000000a4c03d723e */ /* 0x000fe800000000ff */
[C---:B------:R-:W-:Y:S05]  /*ff30*/  HMMA.16816.F32 R120, R140.reuse, R148, R120 ;  /* 0x000000948c78723c */ /* 0x040fea0000001878 */
[----:B------:R-:W-:Y:S02]  /*ff40*/  MUFU.EX2 R206, R82 ;  /* 0x0000005200ce7308 */ /* 0x000fe40000000800 */
[----:B------:R-:W-:Y:S01]  /*ff50*/  MOV R148, R169 ;  /* 0x000000a900947202 */ /* 0x000fe20000000f00 */
[-C--:B------:R-:W-:Y:S04]  /*ff60*/  HMMA.16816.F32 R124, R140, R150.reuse, R124 ;  /* 0x000000968c7c723c */ /* 0x080fe8000000187c */
[----:B---3--:R-:W-:Y:S02]  /*ff70*/  F2FP.PACK_AB R62, R158, R252 ;  /* 0x000000fc9e3e723e */ /* 0x008fe400000000ff */
[----:B------:R-:W-:Y:S01]  /*ff80*/  MOV R149, R170 ;  /* 0x000000aa00957202 */ /* 0x000fe20000000f00 */
[----:B------:R-:W-:Y:S01]  /*ff90*/  MUFU.EX2 R82, R75 ;  /* 0x0000004b00527308 */ /* 0x000fe20000000800 */
[----:B------:R-:W-:Y:S04]  /*ffa0*/  HMMA.16816.F32 R128, R52, R150, R128 ;  /* 0x000000963480723c */ /* 0x000fe80000001880 */
[----:B-1----:R-:W-:Y:S02]  /*ffb0*/  F2FP.PACK_AB R63, R173, R172 ;  /* 0x000000acad3f723e */ /* 0x002fe400000000ff */
[----:B------:R-:W-:Y:S02]  /*ffc0*/  MOV R143, R168 ;  /* 0x000000a8008f7202 */ /* 0x000fe40000000f00 */
[----:B------:R-:W-:Y:S01]  /*ffd0*/  F2FP.PACK_AB R53, R186, R167 ;  /* 0x000000a7ba35723e */ /* 0x000fe200000000ff */
[----:B------:R-:W-:Y:S01]  /*ffe0*/  LDSM.16.MT88.4 R168, [R233+0x3000] ;  /* 0x00300000e9a8783b */ /* 0x000fe20000004200 */
[----:B------:R-:W-:Y:S02]  /*fff0*/  MUFU.EX2 R205, R83 ;  /* 0x0000005300cd7308 */ /* 0x000fe40000000800 */
[----:B------:R-:W-:Y:S02]  /*10000*/  F2FP.PACK_AB R52, R165, R144 ;  /* 0x00000090a534723e */ /* 0x000fe400000000ff */
[----:B------:R-:W-:Y:S02]  /*10010*/  F2FP.PACK_AB R54, R156, R163 ;  /* 0x000000a39c36723e */ /* 0x000fe400000000ff */
[----:B------:R-:W-:Y:S04]  /*10020*/  F2FP.PACK_AB R55, R157, R159 ;  /* 0x0000009f9d37723e */ /* 0x000fe800000000ff */
[----:B------:R1:W3:Y:S03]  /*10030*/  MUFU.EX2 R83, R74 ;  /* 0x0000004a00537308 */ /* 0x0002e60000000800 */
[-C--:B------:R-:W-:Y:S07]  /*10040*/  HMMA.16816.F32 R4, R52, R56.reuse, R4 ;  /* 0x000000383404723c */ /* 0x080fee0000001804 */
        /* <DEDUP_REMOVED lines=14> */
[----:B------:R-:W2:Y:S01]  /*10130*/  LDSM.16.MT88.4 R64, [R229+0x1800] ;  /* 0x00180000e540783b */ /* 0x000ea20000004200 */
[----:B------:R-:W1:Y:S06]  /*10140*/  MUFU.EX2 R201, R77 ;  /* 0x0000004d00c97308 */ /* 0x000e6c0000000800 */
[-C--:B------:R-:W-:Y:S04]  /*10150*/  HMMA.16816.F32 R36, R52, R68.reuse, R36 ;  /* 0x000000443424723c */ /* 0x080fe80000001824 */
[----:B------:R1:W1:Y:S04]  /*10160*/  MUFU.EX2 R81, R79 ;  /* 0x0000004f00517308 */ /* 0x0002680000000800 */
[C---:B------:R-:W-:Y:S06]  /*10170*/  HMMA.16816.F32 R40, R60.reuse, R68, R40 ;  /* 0x000000443c28723c */ /* 0x040fec0000001828 */
[----:B------:R3:W-:Y:S02]  /*10180*/  MUFU.EX2 R200, R84 ;  /* 0x0000005400c87308 */ /* 0x0007e40000000800 */
[-C--:B------:R-:W-:Y:S08]  /*10190*/  HMMA.16816.F32 R44, R60, R70.reuse, R44 ;  /* 0x000000463c2c723c */ /* 0x080ff0000000182c */
[C---:B------:R-:W-:Y:S01]  /*101a0*/  HMMA.16816.F32 R48, R52.reuse, R70, R48 ;  /* 0x000000463430723c */ /* 0x040fe20000001830 */
[----:B------:R-:W-:Y:S01]  /*101b0*/  LDSM.16.MT88.4 R68, [R230+0x1800] ;  /* 0x00180000e644783b */ /* 0x000fe20000004200 */
[----:B------:R3:W-:Y:S02]  /*101c0*/  MUFU.EX2 R199, R85 ;  /* 0x0000005500c77308 */ /* 0x0007e40000000800 */
[--C-:B-1----:R-:W-:Y:S01]  /*101d0*/  FFMA.FTZ R79, R106, c[0x0][0x2d0], -R3.reuse ;  /* 0x0000b4006a4f7a23 */ /* 0x102fe20000010803 */
[----:B------:R-:W-:Y:S01]  /*101e0*/  MOV R106, R185 ;  /* 0x000000b9006a7202 */ /* 0x000fe20000000f00 */
[----:B------:R-:W-:Y:S01]  /*101f0*/  FFMA.FTZ R3, R111, c[0x0][0x2d0], -R3 ;  /* 0x0000b4006f037a23 */ /* 0x000fe20000010803 */
[----:B------:R-:W-:Y:S01]  /*10200*/  MOV R111, R186 ;  /* 0x000000ba006f7202 */ /* 0x000fe20000000f00 */
[-C--:B------:R-:W-:Y:S04]  /*10210*/  HMMA.16816.F32 R116, R52, R56.reuse, R116 ;  /* 0x000000383474723c */ /* 0x080fe80000001874 */
[----:B------:R1:W-:Y:S01]  /*10220*/  MUFU.EX2 R198, R86 ;  /* 0x0000005600c67308 */ /* 0x0003e20000000800 */
[--C-:B---3--:R-:W-:Y:S01]  /*10230*/  FFMA.FTZ R84, R105, c[0x0][0x2d0], -R138.reuse ;  /* 0x0000b40069547a23 */ /* 0x108fe2000001088a */
[----:B------:R-:W-:Y:S02]  /*10240*/  MOV R105, R159 ;  /* 0x0000009f00697202 */ /* 0x000fe40000000f00 */
[C---:B------:R-:W-:Y:S06]  /*10250*/  HMMA.16816.F32 R120, R60.reuse, R56, R120 ;  /* 0x000000383c78723c */ /* 0x040fec0000001878 */
[----:B------:R-:W-:Y:S01]  /*10260*/  MUFU.EX2 R84, R84 ;  /* 0x0000005400547308 */ /* 0x000fe20000000800 */
[----:B------:R-:W-:Y:S01]  /*10270*/  F2FP.PACK_AB R56, R178, R174 ;  /* 0x000000aeb238723e */ /* 0x000fe200000000ff */
[-C--:B------:R-:W-:Y:S01]  /*10280*/  HMMA.16816.F32 R124, R60, R58.reuse, R124 ;  /* 0x0000003a3c7c723c */ /* 0x080fe2000000187c */
[----:B------:R-:W3:Y:S03]  /*10290*/  LDSM.16.MT88.4 R60, [R233+0x1800] ;  /* 0x00180000e93c783b */ /* 0x000ee60000004200 */
[----:B------:R-:W-:Y:S01]  /*102a0*/  F2FP.PACK_AB R57, R176, R177 ;  /* 0x000000b1b039723e */ /* 0x000fe200000000ff */
[--C-:B------:R-:W-:Y:S01]  /*102b0*/  FFMA.FTZ R85, R104, c[0x0][0x2d0], -R138.reuse ;  /* 0x0000b40068557a23 */ /* 0x100fe2000001088a */
[----:B------:R-:W-:Y:S01]  /*102c0*/  MOV R104, R156 ;  /* 0x0000009c00687202 */ /* 0x000fe20000000f00 */
[----:B------:R-:W-:Y:S01]  /*102d0*/  FFMA.FTZ R138, R109, c[0x0][0x2d0], -R138 ;  /* 0x0000b4006d8a7a23 */ /* 0x000fe2000001088a */
[----:B------:R-:W-:Y:S01]  /*102e0*/  HMMA.16816.F32 R128, R52, R58, R128 ;  /* 0x0000003a3480723c */ /* 0x000fe20000001880 */
[----:B------:R-:W-:Y:S03]  /*102f0*/  MUFU.EX2 R113, R87 ;  /* 0x0000005700717308 */ /* 0x000fe60000000800 */
[----:B------:R-:W-:Y:S01]  /*10300*/  MOV R109, R163 ;  /* 0x000000a3006d7202 */ /* 0x000fe20000000f00 */
[--C-:B-1----:R-:W-:Y:S01]  /*10310*/  FFMA.FTZ R86, R114, c[0x0][0x2d0], -R188.reuse ;  /* 0x0000b40072567a23 */ /* 0x102fe200000108bc */
[----:B------:R-:W-:Y:S01]  /*10320*/  MOV R114, R158 ;  /* 0x0000009e00727202 */ /* 0x000fe20000000f00 */
[----:B------:R-:W-:Y:S01]  /*10330*/  FFMA.FTZ R188, R115, c[0x0][0x2d0], -R188 ;  /* 0x0000b40073bc7a23 */ /* 0x000fe200000108bc */
[----:B------:R-:W-:Y:S03]  /*10340*/  F2FP.PACK_AB R52, R224, R225 ;  /* 0x000000e1e034723e */ /* 0x000fe600000000ff */
[----:B------:R-:W-:Y:S01]  /*10350*/  MUFU.EX2 R138, R138 ;  /* 0x0000008a008a7308 */ /* 0x000fe20000000800 */
[----:B------:R-:W-:Y:S02]  /*10360*/  F2FP.PACK_AB R54, R222, R223 ;  /* 0x000000dfde36723e */ /* 0x000fe400000000ff */
[----:B------:R-:W-:Y:S01]  /*10370*/  F2FP.PACK_AB R53, R220, R175 ;  /* 0x000000afdc35723e */ /* 0x000fe200000000ff */
[----:B----4-:R-:W-:Y:S01]  /*10380*/  FFMA.FTZ R133, R133, R155, R215 ;  /* 0x0000009b85857223 */ /* 0x010fe200000100d7 */
[----:B------:R-:W-:Y:S02]  /*10390*/  F2FP.PACK_AB R55, R219, R179 ;  /* 0x000000b3db37723e */ /* 0x000fe400000000ff */
[----:B------:R-:W-:Y:S01]  /*103a0*/  F2FP.PACK_AB R58, R183, R214 ;  /* 0x000000d6b73a723e */ /* 0x000fe200000000ff */
[----:B------:R-:W-:Y:S01]  /*103b0*/  FADD.FTZ R133, R216, R133 ;  /* 0x00000085d8857221 */ /* 0x000fe20000010000 */
[----:B------:R-:W-:Y:S01]  /*103c0*/  F2FP.PACK_AB R59, R180, R181 ;  /* 0x000000b5b43b723e */ /* 0x000fe200000000ff */
[----:B--2---:R-:W-:Y:S01]  /*103d0*/  FFMA.FTZ R132, R132, R154, R212 ;  /* 0x0000009a84847223 */ /* 0x004fe200000100d4 */
[----:B------:R-:W-:Y:S01]  /*103e0*/  MUFU.EX2 R188, R188 ;  /* 0x000000bc00bc7308 */ /* 0x000fe20000000800 */
[-C--:B------:R-:W-:Y:S03]  /*103f0*/  HMMA.16816.F32 R4, R52, R64.reuse, R4 ;  /* 0x000000403404723c */ /* 0x080fe60000001804 */
[----:B------:R-:W-:Y:S01]  /*10400*/  FADD.FTZ R132, R213, R132 ;  /* 0x00000084d5847221 */ /* 0x000fe20000010000 */
[----:B------:R-:W-:Y:S04]  /*10410*/  MOV R115, R157 ;  /* 0x0000009d00737202 */ /* 0x000fe80000000f00 */
[C---:B------:R-:W-:Y:S01]  /*10420*/  HMMA.16816.F32 R8, R56.reuse, R64, R8 ;  /* 0x000000403808723c */ /* 0x040fe20000001808 */
[----:B------:R-:W-:Y:S07]  /*10430*/  MUFU.EX2 R87, R112 ;  /* 0x0000007000577308 */ /* 0x000fee0000000800 */
[-C--:B------:R-:W-:Y:S03]  /*10440*/  HMMA.16816.F32 R12, R56, R66.reuse, R12 ;  /* 0x00000042380c723c */ /* 0x080fe6000000180c */
[----:B------:R-:W-:Y:S05]  /*10450*/  MUFU.EX2 R86, R86 ;  /* 0x0000005600567308 */ /* 0x000fea0000000800 */
[C---:B------:R-:W-:Y:S01]  /*10460*/  HMMA.16816.F32 R16, R52.reuse, R66, R16 ;  /* 0x000000423410723c */ /* 0x040fe20000001810 */
[----:B------:R-:W-:Y:S04]  /*10470*/  LDSM.16.MT88.4 R64, [R233+0x2000] ;  /* 0x00200000e940783b */ /* 0x000fe80000004200 */
[----:B------:R-:W-:Y:S03]  /*10480*/  MUFU.EX2 R96, R96 ;  /* 0x0000006000607308 */ /* 0x000fe60000000800 */
[-C--:B---3--:R-:W-:Y:S07]  /*10490*/  HMMA.16816.F32 R20, R52, R60.reuse, R20 ;  /* 0x0000003c3414723c */ /* 0x088fee0000001814 */
[----:B------:R-:W-:Y:S01]  /*104a0*/  MUFU.EX2 R97, R97 ;  /* 0x0000006100617308 */ /* 0x000fe20000000800 */
[C---:B------:R-:W-:Y:S08]  /*104b0*/  HMMA.16816.F32 R24, R56.reuse, R60, R24 ;  /* 0x0000003c3818723c */ /* 0x040ff00000001818 */
[-C--:B------:R-:W-:Y:S01]  /*104c0*/  HMMA.16816.F32 R28, R56, R62.reuse, R28 ;  /* 0x0000003e381c723c */ /* 0x080fe2000000181c */
[----:B------:R-:W-:Y:S03]  /*104d0*/  MUFU.EX2 R98, R98 ;  /* 0x0000006200627308 */ /* 0x000fe60000000800 */
[----:B------:R-:W-:Y:S04]  /*104e0*/  FFMA.FTZ R0, R0, R145, R189 ;  /* 0x0000009100007223 */ /* 0x000fe800000100bd */
[C---:B------:R-:W-:Y:S01]  /*104f0*/  HMMA.16816.F32 R32, R52.reuse, R62, R32 ;  /* 0x0000003e3420723c */ /* 0x040fe20000001820 */
[----:B------:R-:W1:Y:S02]  /*10500*/  LDSM.16.MT88.4 R60, [R229+0x2000] ;  /* 0x00200000e53c783b */ /* 0x000e640000004200 */
[----:B------:R-:W-:Y:S01]  /*10510*/  MUFU.EX2 R99, R99 ;  /* 0x0000006300637308 */ /* 0x000fe20000000800 */
[----:B------:R-:W-:Y:S01]  /*10520*/  MOV R145, R152 ;  /* 0x0000009800917202 */ /* 0x000fe20000000f00 */
[----:B------:R-:W-:Y:S02]  /*10530*/  FADD.FTZ R76, R190, R0 ;  /* 0x00000000be4c7221 */ /* 0x000fe40000010000 */
[----:B------:R-:W-:Y:S01]  /*10540*/  FADD.FTZ R0, R226, R132 ;  /* 0x00000084e2007221 */ /* 0x000fe20000010000 */
[-C--:B------:R-:W-:Y:S04]  /*10550*/  HMMA.16816.F32 R36, R52, R68.reuse, R36 ;  /* 0x000000443424723c */ /* 0x080fe80000001824 */
[----:B------:R-:W-:Y:S01]  /*10560*/  FADD.FTZ R0, R227, R0 ;  /* 0x00000000e3007221 */ /* 0x000fe20000010000 */
[----:B------:R-:W-:Y:S01]  /*10570*/  MOV R215, R145 ;  /* 0x0000009100d77202 */ /* 0x000fe20000000f00 */
[----:B------:R-:W-:Y:S01]  /*10580*/  MUFU.EX2 R88, R88 ;  /* 0x0000005800587308 */ /* 0x000fe20000000800 */
[----:B------:R-:W-:Y:S01]  /*10590*/  FFMA.FTZ R134, R134, R147, R217 ;  /* 0x0000009386867223 */ /* 0x000fe200000100d9 */
[C---:B------:R-:W-:Y:S04]  /*105a0*/  HMMA.16816.F32 R40, R56.reuse, R68, R40 ;  /* 0x000000443828723c */ /* 0x040fe80000001828 */
[----:B------:R-:W-:Y:S01]  /*105b0*/  MOV R147, R153 ;  /* 0x0000009900937202 */ /* 0x000fe20000000f00 */
[----:B------:R-:W-:Y:S01]  /*105c0*/  FADD.FTZ R0, R148, R0 ;  /* 0x0000000094007221 */ /* 0x000fe20000010000 */
[----:B------:R-:W-:Y:S01]  /*105d0*/  LDSM.16.MT88.4 R152, [R229+0x3000] ;  /* 0x00300000e598783b */ /* 0x000fe20000004200 */
[----:B------:R-:W-:Y:S01]  /*105e0*/  MOV R217, R144 ;  /* 0x0000009000d97202 */ /* 0x000fe20000000f00 */
[-C--:B------:R-:W-:Y:S01]  /*105f0*/  HMMA.16816.F32 R44, R56, R70.reuse, R44 ;  /* 0x00000046382c723c */ /* 0x080fe2000000182c */
[----:B------:R-:W-:Y:S03]  /*10600*/  MUFU.EX2 R89, R89 ;  /* 0x0000005900597308 */ /* 0x000fe60000000800 */
[----:B------:R-:W-:Y:S01]  /*10610*/  FADD.FTZ R134, R218, R134 ;  /* 0x00000086da867221 */ /* 0x000fe20000010000 */
[----:B------:R-:W-:Y:S03]  /*10620*/  MOV R132, R135 ;  /* 0x0000008700847202 */ /* 0x000fe60000000f00 */
[C---:B------:R-:W-:Y:S01]  /*10630*/  HMMA.16816.F32 R48, R52.reuse, R70, R48 ;  /* 0x000000463430723c */ /* 0x040fe20000001830 */
[----:B------:R-:W2:Y:S02]  /*10640*/  LDSM.16.MT88.4 R68, [R230+0x2000] ;  /* 0x00200000e644783b */ /* 0x000ea40000004200 */
[----:B------:R-:W-:Y:S01]  /*10650*/  MUFU.EX2 R90, R90 ;  /* 0x0000005a005a7308 */ /* 0x000fe20000000800 */
[----:B------:R-:W-:Y:S04]  /*10660*/  FADD.FTZ R134, R221, R134 ;  /* 0x00000086dd867221 */ /* 0x000fe80000010000 */
[-C--:B------:R-:W-:Y:S05]  /*10670*/  HMMA.16816.F32 R116, R52, R72.reuse, R116 ;  /* 0x000000483474723c */ /* 0x080fea0000001874 */
[----:B------:R-:W-:Y:S03]  /*10680*/  MUFU.EX2 R91, R91 ;  /* 0x0000005b005b7308 */ /* 0x000fe60000000800 */
[C---:B------:R-:W-:Y:S07]  /*10690*/  HMMA.16816.F32 R120, R56.reuse, R72, R120 ;  /* 0x000000483878723c */ /* 0x040fee0000001878 */
[----:B------:R-:W-:Y:S01]  /*106a0*/  MUFU.EX2 R92, R92 ;  /* 0x0000005c005c7308 */ /* 0x000fe20000000800 */
[-C--:B------:R-:W-:Y:S07]  /*106b0*/  HMMA.16816.F32 R124, R56, R74.reuse, R124 ;  /* 0x0000004a387c723c */ /* 0x080fee000000187c */
        /* <DEDUP_REMOVED lines=11> */
[----:B------:R-:W-:Y:S05]  /*10770*/  F2FP.PACK_AB R59, R81, R80 ;  /* 0x00000050513b723e */ /* 0x000fea00000000ff */
[-C--:B-1----:R-:W-:Y:S01]  /*10780*/  HMMA.16816.F32 R4, R52, R60.reuse, R4 ;  /* 0x0000003c3404723c */ /* 0x082fe20000001804 */
[----:B------:R-:W1:Y:S07]  /*10790*/  MUFU.EX2 R95, R95 ;  /* 0x0000005f005f7308 */ /* 0x000e6e0000000800 */
[C---:B------:R-:W-:Y:S03]  /*107a0*/  HMMA.16816.F32 R8, R56.reuse, R60, R8 ;  /* 0x0000003c3808723c */ /* 0x040fe60000001808 */
[----:B------:R-:W-:Y:S05]  /*107b0*/  MUFU.EX2 R100, R100 ;  /* 0x0000006400647308 */ /* 0x000fea0000000800 */
[-C--:B------:R-:W-:Y:S05]  /*107c0*/  HMMA.16816.F32 R12, R56, R62.reuse, R12 ;  /* 0x0000003e380c723c */ /* 0x080fea000000180c */
[----:B------:R-:W-:Y:S03]  /*107d0*/  MUFU.EX2 R101, R101 ;  /* 0x0000006500657308 */ /* 0x000fe60000000800 */
[C---:B------:R-:W-:Y:S01]  /*107e0*/  HMMA.16816.F32 R16, R52.reuse, R62, R16 ;  /* 0x0000003e3410723c */ /* 0x040fe20000001810 */
[----:B------:R-:W1:Y:S06]  /*107f0*/  LDSM.16.MT88.4 R60, [R229+0x2800] ;  /* 0x00280000e53c783b */ /* 0x000e6c0000004200 */
[----:B------:R-:W-:Y:S01]  /*10800*/  MUFU.EX2 R102, R102 ;  /* 0x0000006600667308 */ /* 0x000fe20000000800 */
[-C--:B------:R-:W-:Y:S08]  /*10810*/  HMMA.16816.F32 R20, R52, R64.reuse, R20 ;  /* 0x000000403414723c */ /* 0x080ff00000001814 */
[C---:B------:R-:W-:Y:S01]  /*10820*/  HMMA.16816.F32 R24, R56.reuse, R64, R24 ;  /* 0x000000403818723c */ /* 0x040fe20000001818 */
[----:B------:R-:W-:Y:S07]  /*10830*/  MUFU.EX2 R103, R103 ;  /* 0x0000006700677308 */ /* 0x000fee0000000800 */
[-C--:B------:R-:W-:Y:S03]  /*10840*/  HMMA.16816.F32 R28, R56, R66.reuse, R28 ;  /* 0x00000042381c723c */ /* 0x080fe6000000181c */
[----:B------:R-:W-:Y:S05]  /*10850*/  MUFU.EX2 R85, R85 ;  /* 0x0000005500557308 */ /* 0x000fea0000000800 */
[C---:B------:R-:W-:Y:S01]  /*10860*/  HMMA.16816.F32 R32, R52.reuse, R66, R32 ;  /* 0x000000423420723c */ /* 0x040fe20000001820 */
[----:B------:R-:W1:Y:S04]  /*10870*/  LDSM.16.MT88.4 R64, [R233+0x2800] ;  /* 0x00280000e940783b */ /* 0x000e680000004200 */
[----:B------:R-:W-:Y:S03]  /*10880*/  MUFU.EX2 R79, R79 ;  /* 0x0000004f004f7308 */ /* 0x000fe60000000800 */
[-C--:B--2---:R-:W-:Y:S08]  /*10890*/  HMMA.16816.F32 R36, R52, R68.reuse, R36 ;  /* 0x000000443424723c */ /* 0x084ff00000001824 */
[C---:B------:R-:W-:Y:S07]  /*108a0*/  HMMA.16816.F32 R40, R56.reuse, R68, R40 ;  /* 0x000000443828723c */ /* 0x040fee0000001828 */
[----:B------:R-:W-:Y:S01]  /*108b0*/  FADD.FTZ R68, R248, R133 ;  /* 0x00000085f8447221 */ /* 0x000fe20000010000 */
[-C--:B------:R-:W-:Y:S04]  /*108c0*/  HMMA.16816.F32 R44, R56, R70.reuse, R44 ;  /* 0x00000046382c723c */ /* 0x080fe8000000182c */
[----:B------:R-:W-:Y:S04]  /*108d0*/  FADD.FTZ R78, R250, R68 ;  /* 0x00000044fa4e7221 */ /* 0x000fe80000010000 */
[C---:B------:R-:W-:Y:S01]  /*108e0*/  HMMA.16816.F32 R48, R52.reuse, R70, R48 ;  /* 0x000000463430723c */ /* 0x040fe20000001830 */
[----:B------:R-:W2:Y:S07]  /*108f0*/  LDSM.16.MT88.4 R68, [R230+0x2800] ;  /* 0x00280000e644783b */ /* 0x000eae0000004200 */
[-C--:B---3--:R-:W-:Y:S08]  /*10900*/  HMMA.16816.F32 R116, R52, R72.reuse, R116 ;  /* 0x000000483474723c */ /* 0x088ff00000001874 */
[C---:B------:R-:W-:Y:S08]  /*10910*/  HMMA.16816.F32 R120, R56.reuse, R72, R120 ;  /* 0x000000483878723c */ /* 0x040ff00000001878 */
[-C--:B------:R-:W-:Y:S07]  /*10920*/  HMMA.16816.F32 R124, R56, R74.reuse, R124 ;  /* 0x0000004a387c723c */ /* 0x080fee000000187c */
[----:B----4-:R-:W-:Y:S01]  /*10930*/  F2FP.PACK_AB R58, R93, R92 ;  /* 0x0000005c5d3a723e */ /* 0x010fe200000000ff */
[----:B------:R-:W-:Y:S01]  /*10940*/  HMMA.16816.F32 R128, R52, R74, R128 ;  /* 0x0000004a3480723c */ /* 0x000fe20000001880 */
[----:B------:R-:W3:Y:S03]  /*10950*/  LDSM.16.MT88.4 R72, [R232+0x2800] ;  /* 0x00280000e848783b */ /* 0x000ee60000004200 */
[----:B------:R-:W-:Y:S01]  /*10960*/  FADD.FTZ R57, R191, R76 ;  /* 0x0000004cbf397221 */ /* 0x000fe20000010000 */
[----:B-1----:R-:W-:Y:S01]  /*10970*/  F2FP.PACK_AB R59, R95, R94 ;  /* 0x0000005e5f3b723e */ /* 0x002fe200000000ff */
[----:B------:R-:W-:Y:S01]  /*10980*/  FADD.FTZ R56, R251, R134 ;  /* 0x00000086fb387221 */ /* 0x000fe20000010000 */
[----:B------:R-:W-:Y:S01]  /*10990*/  F2FP.PACK_AB R52, R199, R200 ;  /* 0x000000c8c734723e */ /* 0x000fe200000000ff */
[----:B------:R-:W-:Y:S01]  /*109a0*/  FADD.FTZ R77, R193, R57 ;  /* 0x00000039c14d7221 */ /* 0x000fe20000010000 */
[----:B------:R-:W-:Y:S03]  /*109b0*/  F2FP.PACK_AB R53, R113, R198 ;  /* 0x000000c67135723e */ /* 0x000fe600000000ff */
[----:B------:R-:W-:Y:S01]  /*109c0*/  F2FP.PACK_AB R54, R97, R96 ;  /* 0x000000606136723e */ /* 0x000fe200000000ff */
[----:B------:R-:W-:Y:S01]  /*109d0*/  FADD.FTZ R76, R249, R56 ;  /* 0x00000038f94c7221 */ /* 0x000fe20000010000 */
[----:B------:R-:W-:Y:S02]  /*109e0*/  F2FP.PACK_AB R55, R99, R98 ;  /* 0x000000626337723e */ /* 0x000fe400000000ff */
[----:B------:R-:W-:Y:S02]  /*109f0*/  F2FP.PACK_AB R56, R89, R88 ;  /* 0x000000585938723e */ /* 0x000fe400000000ff */
[----:B------:R-:W-:Y:S03]  /*10a00*/  F2FP.PACK_AB R57, R91, R90 ;  /* 0x0000005a5b39723e */ /* 0x000fe600000000ff */
[-C--:B------:R-:W-:Y:S08]  /*10a10*/  HMMA.16816.F32 R4, R52, R60.reuse, R4 ;  /* 0x0000003c3404723c */ /* 0x080ff00000001804 */
[C---:B------:R-:W-:Y:S08]  /*10a20*/  HMMA.16816.F32 R8, R56.reuse, R60, R8 ;  /* 0x0000003c3808723c */ /* 0x040ff00000001808 */
[-C--:B------:R-:W-:Y:S08]  /*10a30*/  HMMA.16816.F32 R12, R56, R62.reuse, R12 ;  /* 0x0000003e380c723c */ /* 0x080ff0000000180c */
[C---:B------:R-:W-:Y:S01]  /*10a40*/  HMMA.16816.F32 R16, R52.reuse, R62, R16 ;  /* 0x0000003e3410723c */ /* 0x040fe20000001810 */
[----:B------:R1:W-:Y:S06]  /*10a50*/  MUFU.EX2 R63, R3 ;  /* 0x00000003003f7308 */ /* 0x0003ec0000000800 */
[----:B------:R-:W-:Y:S01]  /*10a60*/  FADD.FTZ R62, R147, R0 ;  /* 0x00000000933e7221 */ /* 0x000fe20000010000 */
[-C--:B------:R-:W-:Y:S08]  /*10a70*/  HMMA.16816.F32 R20, R52, R64.reuse, R20 ;  /* 0x000000403414723c */ /* 0x080ff00000001814 */
[C---:B------:R-:W-:Y:S01]  /*10a80*/  HMMA.16816.F32 R24, R56.reuse, R64, R24 ;  /* 0x000000403818723c */ /* 0x040fe20000001818 */
[----:B------:R-:W-:Y:S07]  /*10a90*/  MUFU.EX2 R64, R110 ;  /* 0x0000006e00407308 */ /* 0x000fee0000000800 */
[-C--:B------:R-:W-:Y:S03]  /*10aa0*/  HMMA.16816.F32 R28, R56, R66.reuse, R28 ;  /* 0x00000042381c723c */ /* 0x080fe6000000181c */
[----:B------:R-:W-:Y:S01]  /*10ab0*/  MUFU.EX2 R65, R107 ;  /* 0x0000006b00417308 */ /* 0x000fe20000000800 */
[----:B-1----:R-:W-:Y:S04]  /*10ac0*/  FADD.FTZ R3, R143, R78 ;  /* 0x0000004e8f037221 */ /* 0x002fe80000010000 */
[C---:B------:R-:W-:Y:S04]  /*10ad0*/  HMMA.16816.F32 R32, R52.reuse, R66, R32 ;  /* 0x000000423420723c */ /* 0x040fe80000001820 */
[----:B------:R-:W-:Y:S01]  /*10ae0*/  FADD.FTZ R3, R146, R3 ;  /* 0x0000000392037221 */ /* 0x000fe20000010000 */
[----:B------:R-:W1:Y:S03]  /*10af0*/  MUFU.EX2 R66, R108 ;  /* 0x0000006c00427308 */ /* 0x000e660000000800 */
[-C--:B--2---:R-:W-:Y:S04]  /*10b00*/  HMMA.16816.F32 R36, R52, R68.reuse, R36 ;  /* 0x000000443424723c */ /* 0x084fe80000001824 */
[----:B------:R-:W-:Y:S04]  /*10b10*/  FADD.FTZ R60, R184, R3 ;  /* 0x00000003b83c7221 */ /* 0x000fe80000010000 */
[C---:B------:R-:W-:Y:S08]  /*10b20*/  HMMA.16816.F32 R40, R56.reuse, R68, R40 ;  /* 0x000000443828723c */ /* 0x040ff00000001828 */
[-C--:B------:R-:W-:Y:S08]  /*10b30*/  HMMA.16816.F32 R44, R56, R70.reuse, R44 ;  /* 0x00000046382c723c */ /* 0x080ff0000000182c */
[C---:B------:R-:W-:Y:S07]  /*10b40*/  HMMA.16816.F32 R48, R52.reuse, R70, R48 ;  /* 0x000000463430723c */ /* 0x040fee0000001830 */
[----:B------:R-:W-:Y:S01]  /*10b50*/  MOV R70, R2 ;  /* 0x0000000200467202 */ /* 0x000fe20000000f00 */
[-C--:B---3--:R-:W-:Y:S08]  /*10b60*/  HMMA.16816.F32 R116, R52, R72.reuse, R116 ;  /* 0x000000483474723c */ /* 0x088ff00000001874 */
[C---:B------:R-:W-:Y:S08]  /*10b70*/  HMMA.16816.F32 R120, R56.reuse, R72, R120 ;  /* 0x000000483878723c */ /* 0x040ff00000001878 */
[-C--:B------:R-:W-:Y:S07]  /*10b80*/  HMMA.16816.F32 R124, R56, R74.reuse, R124 ;  /* 0x0000004a387c723c */ /* 0x080fee000000187c */
[----:B------:R-:W-:Y:S01]  /*10b90*/  FADD.FTZ R57, R194, R77 ;  /* 0x0000004dc2397221 */ /* 0x000fe20000010000 */
[----:B------:R-:W-:Y:S04]  /*10ba0*/  HMMA.16816.F32 R128, R52, R74, R128 ;  /* 0x0000004a3480723c */ /* 0x000fe80000001880 */
[----:B------:R-:W-:Y:S01]  /*10bb0*/  FADD.FTZ R56, R149, R76 ;  /* 0x0000004c95387221 */ /* 0x000fe20000010000 */
[----:B-1----:R-:W-:Y:S01]  /*10bc0*/  F2FP.PACK_AB R58, R138, R66 ;  /* 0x000000428a3a723e */ /* 0x002fe200000000ff */
[----:B------:R-:W-:Y:S01]  /*10bd0*/  FADD.FTZ R61, R195, R57 ;  /* 0x00000039c33d7221 */ /* 0x000fe20000010000 */
[----:B------:R-:W-:Y:S01]  /*10be0*/  F2FP.PACK_AB R52, R101, R100 ;  /* 0x000000646534723e */ /* 0x000fe200000000ff */
[----:B------:R-:W-:Y:S01]  /*10bf0*/  FADD.FTZ R0, R187, R56 ;  /* 0x00000038bb007221 */ /* 0x000fe20000010000 */
[----:B------:R-:W-:Y:S01]  /*10c00*/  F2FP.PACK_AB R53, R103, R102 ;  /* 0x000000666735723e */ /* 0x000fe200000000ff */
[----:B------:R-:W1:Y:S02]  /*10c10*/  LDSM.16.MT88.4 R184, [R230+0x3000] ;  /* 0x00300000e6b8783b */ /* 0x000e640000004200 */
[----:B------:R-:W-:Y:S01]  /*10c20*/  FADD.FTZ R3, R197, R61 ;  /* 0x0000003dc5037221 */ /* 0x000fe20000010000 */
[----:B------:R-:W-:Y:S01]  /*10c30*/  F2FP.PACK_AB R54, R139, R87 ;  /* 0x000000578b36723e */ /* 0x000fe200000000ff */
[----:B------:R-:W-:Y:S01]  /*10c40*/  FADD.FTZ R0, R161, R0 ;  /* 0x00000000a1007221 */ /* 0x000fe20000010000 */
[----:B------:R-:W-:Y:S01]  /*10c50*/  F2FP.PACK_AB R55, R188, R86 ;  /* 0x00000056bc37723e */ /* 0x000fe200000000ff */
[----:B------:R-:W-:Y:S01]  /*10c60*/  FADD.FTZ R3, R196, R3 ;  /* 0x00000003c4037221 */ /* 0x000fe20000010000 */
[----:B------:R-:W-:Y:S01]  /*10c70*/  F2FP.PACK_AB R56, R84, R85 ;  /* 0x000000555438723e */ /* 0x000fe200000000ff */
[----:B------:R-:W-:Y:S01]  /*10c80*/  FADD.FTZ R0, R217, R0 ;  /* 0x00000000d9007221 */ /* 0x000fe20000010000 */
[----:B------:R-:W-:Y:S02]  /*10c90*/  F2FP.PACK_AB R57, R65, R79 ;  /* 0x0000004f4139723e */ /* 0x000fe400000000ff */
[----:B------:R-:W-:Y:S01]  /*10ca0*/  F2FP.PACK_AB R59, R63, R64 ;  /* 0x000000403f3b723e */ /* 0x000fe200000000ff */
[-C--:B------:R-:W-:Y:S07]  /*10cb0*/  HMMA.16816.F32 R144, R52, R152.reuse, R4 ;  /* 0x000000983490723c */ /* 0x080fee0000001804 */
        /* <DEDUP_REMOVED lines=17> */
[----:B------:R-:W2:Y:S01]  /*10dd0*/  LDSM.16.MT88.4 R4, [R232+0x3000] ;  /* 0x00300000e804783b */ /* 0x000ea20000004200 */
        /* <DEDUP_REMOVED lines=16> */
[----:B------:R-:W-:Y:S02]  /*10ee0*/  FADD.FTZ R11, R176, R8 ;  /* 0x00000008b00b7221 */ /* 0x000fe40000010000 */
[----:B------:R-:W-:Y:S03]  /*10ef0*/  FADD.FTZ R10, R223, R3 ;  /* 0x00000003df0a7221 */ /* 0x000fe60000010000 */
        /* <DEDUP_REMOVED lines=70> */
.L_x_519:
[----:B------:R-:W-:Y:S02]  /*11360*/  MOV R10, 0x1f ;  /* 0x0000001f000a7802 */ /* 0x000fe40000000f00 */
[----:B------:R-:W-:Y:S01]  /*11370*/  MOV R7, 0xffffffff ;  /* 0xffffffff00077802 */ /* 0x000fe20000000f00 */
[----:B------:R-:W-:Y:S05]  /*11380*/  BRA.DIV ~URZ, `(.L_x_521) ;  /* 0x00002a427f007947 */ /* 0x000fea000b800000 */
[----:B------:R-:W2:Y:S04]  /*11390*/  LDL R0, [R1+0x10] ;  /* 0x0000100001007983 */ /* 0x000ea80000100800 */
[----:B--2---:R1:W2:Y:S02]  /*113a0*/  SHFL.BFLY PT, R2, R0, 0x2, 0x1f ;  /* 0x0c401f0000027f89 */ /* 0x0042a400000e0000 */
.L_x_559:
[----:B-1----:R-:W3:Y:S02]  /*113b0*/  LDL.LU R0, [R1+0x10] ;  /* 0x0000100001007983 */ /* 0x002ee40000300800 */
[----:B--23--:R-:W-:Y:S01]  /*113c0*/  FADD.FTZ R2, R2, R0 ;  /* 0x0000000002027221 */ /* 0x00cfe20000010000 */
[----:B------:R-:W-:Y:S05]  /*113d0*/  BRA.DIV ~URZ, `(.L_x_522) ;  /* 0x00002a527f007947 */ /* 0x000fea000b800000 */
[----:B------:R-:W2:Y:S04]  /*113e0*/  LDL.LU R3, [R1+0x18] ;  /* 0x0000180001037983 */ /* 0x000ea80000300800 */
[----:B------:R-:W3:Y:S04]  /*113f0*/  LDL.LU R0, [R1+0x14] ;  /* 0x0000140001007983 */ /* 0x000ee80000300800 */
[----:B------:R-:W4:Y:S04]  /*11400*/  LDL.LU R9, [R1+0x1c] ;  /* 0x00001c0001097983 */ /* 0x000f280000300800 */
[----:B--2---:R-:W1:Y:S04]  /*11410*/  SHFL.BFLY PT, R4, R3, 0x2, 0x1f ;  /* 0x0c401f0003047f89 */ /* 0x004e6800000e0000 */
[----:B---3--:R-:W2:Y:S04]  /*11420*/  SHFL.BFLY PT, R6, R0, 0x2, 0x1f ;  /* 0x0c401f0000067f89 */ /* 0x008ea800000e0000 */
[----:B----4-:R-:W3:Y:S01]  /*11430*/  SHFL.BFLY PT, R5, R9, 0x2, 0x1f ;  /* 0x0c401f0009057f89 */ /* 0x010ee200000e0000 */
[----:B-1----:R-:W-:-:S02]  /*11440*/  FADD.FTZ R4, R4, R3 ;  /* 0x0000000304047221 */ /* 0x002fc40000010000 */
[----:B--2---:R-:W-:-:S03]  /*11450*/  FADD.FTZ R6, R6, R0 ;  /* 0x0000000006067221 */ /* 0x004fc60000010000 */
[----:B------:R-:W1:Y:S01]  /*11460*/  SHFL.BFLY PT, R3, R4, 0x1, 0x1f ;  /* 0x0c201f0004037f89 */ /* 0x000e6200000e0000 */
[----:B---3--:R-:W-:-:S03]  /*11470*/  FADD.FTZ R5, R5, R9 ;  /* 0x0000000905057221 */ /* 0x008fc60000010000 */
[----:B------:R-:W2:Y:S04]  /*11480*/  SHFL.BFLY PT, R0, R2, 0x1, 0x1f ;  /* 0x0c201f0002007f89 */ /* 0x000ea800000e0000 */
[----:B------:R-:W3:Y:S04]  /*11490*/  SHFL.BFLY PT, R7, R6, 0x1, 0x1f ;  /* 0x0c201f0006077f89 */ /* 0x000ee800000e0000 */
[----:B------:R4:W4:Y:S01]  /*114a0*/  SHFL.BFLY PT, R8, R5, 0x1, 0x1f ;  /* 0x0c201f0005087f89 */ /* 0x00092200000e0000 */
[----:B-1----:R-:W-:Y:S02]  /*114b0*/  FADD.FTZ R4, R4, R3 ;  /* 0x0000000304047221 */ /* 0x002fe40000010000 */
[----:B--2---:R-:W-:-:S02]  /*114c0*/  FADD.FTZ R2, R2, R0 ;  /* 0x0000000002027221 */ /* 0x004fc40000010000 */
[----:B---3--:R-:W-:-:S03]  /*114d0*/  FADD.FTZ R6, R6, R7 ;  /* 0x0000000706067221 */ /* 0x008fc60000010000 */
.L_x_560:
[----:B------:R-:W-:Y:S01]  /*114e0*/  FSETP.NE.FTZ.AND P3, PT, R2, RZ, PT ;  /* 0x000000ff0200720b */ /* 0x000fe20003f75000 */
[----:B----4-:R-:W-:Y:S01]  /*114f0*/  FADD.FTZ R5, R8, R5 ;  /* 0x0000000508057221 */ /* 0x010fe20000010000 */
[----:B------:R-:W-:Y:S02]  /*11500*/  MOV R0, RZ ;  /* 0x000000ff00007202 */ /* 0x000fe40000000f00 */
[----:B------:R-:W-:Y:S02]  /*11510*/  FSETP.NE.FTZ.AND P2, PT, R4, RZ, PT ;  /* 0x000000ff0400720b */ /* 0x000fe40003f55000 */
[----:B------:R-:W-:Y:S02]  /*11520*/  FSETP.NE.FTZ.AND P1, PT, R6, RZ, PT ;  /* 0x000000ff0600720b */ /* 0x000fe40003f35000 */
[----:B------:R-:W-:Y:S02]  /*11530*/  FSETP.NE.FTZ.AND P0, PT, R5, RZ, PT ;  /* 0x000000ff0500720b */ /* 0x000fe40003f15000 */
[----:B------:R-:W-:-:S02]  /*11540*/  MOV R34, 0xff800000 ;  /* 0xff80000000227802 */ /* 0x000fc40000000f00 */
[----:B------:R-:W-:Y:S01]  /*11550*/  MOV R33, 0xff800000 ;  /* 0xff80000000217802 */ /* 0x000fe20000000f00 */
[----:B------:R-:W1:Y:S01]  /*11560*/  @P3 MUFU.RCP R0, R2 ;  /* 0x0000000200003308 */ /* 0x000e620000001000 */
[----:B------:R-:W-:Y:S02]  /*11570*/  MOV R32, 0xff800000 ;  /* 0xff80000000207802 */ /* 0x000fe40000000f00 */
[----:B------:R-:W-:Y:S02]  /*11580*/  MOV R31, 0xff800000 ;  /* 0xff800000001f7802 */ /* 0x000fe40000000f00 */
[----:B------:R-:W-:Y:S02]  /*11590*/  @P2 MOV R9, 0x3f317218 ;  /* 0x3f31721800092802 */ /* 0x000fe40000000f00 */
[----:B------:R-:W-:Y:S01]  /*115a0*/  @P1 MOV R21, 0x3f317218 ;  /* 0x3f31721800151802 */ /* 0x000fe20000000f00 */
[----:B------:R2:W-:Y:S01]  /*115b0*/  @P3 MUFU.LG2 R17, R2 ;  /* 0x0000000200113308 */ /* 0x0005e20000000c00 */
[----:B-1----:R-:W-:-:S02]  /*115c0*/  FMUL.FTZ R144, R0, R144 ;  /* 0x0000009000907220 */ /* 0x002fc40000410000 */
[C---:B------:R-:W-:Y:S02]  /*115d0*/  FMUL.FTZ R30, R0.reuse, R145 ;  /* 0x00000091001e7220 */ /* 0x040fe40000410000 */
[C---:B------:R-:W-:Y:S02]  /*115e0*/  FMUL.FTZ R152, R0.reuse, R152 ;  /* 0x0000009800987220 */ /* 0x040fe40000410000 */
[C---:B------:R-:W-:Y:S01]  /*115f0*/  FMUL.FTZ R27, R0.reuse, R153 ;  /* 0x00000099001b7220 */ /* 0x040fe20000410000 */
[----:B--2---:R-:W-:Y:S01]  /*11600*/  CS2R R2, SRZ ;  /* 0x0000000000027805 */ /* 0x004fe2000001ff00 */
[C---:B------:R-:W-:Y:S02]  /*11610*/  FMUL.FTZ R156, R0.reuse, R156 ;  /* 0x0000009c009c7220 */ /* 0x040fe40000410000 */
[C---:B------:R-:W-:Y:S02]  /*11620*/  FMUL.FTZ R24, R0.reuse, R157 ;  /* 0x0000009d00187220 */ /* 0x040fe40000410000 */
[C---:B------:R-:W-:Y:S01]  /*11630*/  FMUL.FTZ R168, R0.reuse, R168 ;  /* 0x000000a800a87220 */ /* 0x040fe20000410000 */
[----:B------:R-:W1:Y:S01]  /*11640*/  @P2 MUFU.RCP R3, R4 ;  /* 0x0000000400032308 */ /* 0x000e620000001000 */
[----:B------:R-:W-:-:S02]  /*11650*/  FMUL.FTZ R20, R0, R169 ;  /* 0x000000a900147220 */ /* 0x000fc40000410000 */
[C---:B------:R-:W-:Y:S02]  /*11660*/  FMUL.FTZ R172, R0.reuse, R172 ;  /* 0x000000ac00ac7220 */ /* 0x040fe40000410000 */
[C---:B------:R-:W-:Y:S02]  /*11670*/  FMUL.FTZ R16, R0.reuse, R173 ;  /* 0x000000ad00107220 */ /* 0x040fe40000410000 */
[C---:B------:R-:W-:Y:S01]  /*11680*/  FMUL.FTZ R184, R0.reuse, R184 ;  /* 0x000000b800b87220 */ /* 0x040fe20000410000 */
[----:B------:R-:W2:Y:S01]  /*11690*/  @P1 MUFU.RCP R2, R6 ;  /* 0x0000000600021308 */ /* 0x000ea20000001000 */
[C---:B------:R-:W-:Y:S02]  /*116a0*/  FMUL.FTZ R12, R0.reuse, R185 ;  /* 0x000000b9000c7220 */ /* 0x040fe40000410000 */
[C---:B------:R-:W-:Y:S02]  /*116b0*/  FMUL.FTZ R116, R0.reuse, R116 ;  /* 0x0000007400747220 */ /* 0x040fe40000410000 */
[----:B------:R-:W-:-:S02]  /*116c0*/  FMUL.FTZ R8, R0, R117 ;  /* 0x0000007500087220 */ /* 0x000fc40000410000 */
[----:B------:R-:W-:Y:S01]  /*116d0*/  FMUL.FTZ R128, R0, R128 ;  /* 0x0000008000807220 */ /* 0x000fe20000410000 */
[----:B------:R-:W3:Y:S01]  /*116e0*/  @P2 MUFU.LG2 R4, R4 ;  /* 0x0000000400042308 */ /* 0x000ee20000000c00 */
[C---:B-1----:R-:W-:Y:S02]  /*116f0*/  FMUL.FTZ R146, R3.reuse, R146 ;  /* 0x0000009203927220 */ /* 0x042fe40000410000 */
        /* <DEDUP_REMOVED lines=14> */
[----:B------:R-:W-:Y:S02]  /*117e0*/  FMUL.FTZ R131, R3, R131 ;  /* 0x0000008303837220 */ /* 0x000fe40000410000 */
[----:B------:R1:W4:Y:S01]  /*117f0*/  @P1 MUFU.LG2 R3, R6 ;  /* 0x0000000600031308 */ /* 0x0003220000000c00 */
[----:B------:R-:W-:Y:S01]  /*11800*/  FMUL.FTZ R129, R0, R129 ;  /* 0x0000008100817220 */ /* 0x000fe20000410000 */
[----:B------:R-:W-:Y:S01]  /*11810*/  MOV R0, RZ ;  /* 0x000000ff00007202 */ /* 0x000fe20000000f00 */
[----:B--2---:R-:W-:-:S02]  /*11820*/  FMUL.FTZ R140, R2, R140 ;  /* 0x0000008c028c7220 */ /* 0x004fc40000410000 */
[C---:B------:R-:W-:Y:S02]  /*11830*/  FMUL.FTZ R28, R2.reuse, R141 ;  /* 0x0000008d021c7220 */ /* 0x040fe40000410000 */
[C---:B------:R-:W-:Y:S01]  /*11840*/  FMUL.FTZ R148, R2.reuse, R148 ;  /* 0x0000009402947220 */ /* 0x040fe20000410000 */
[----:B------:R-:W-:Y:S01]  /*11850*/  @P0 MUFU.RCP R0, R5 ;  /* 0x0000000500000308 */ /* 0x000fe20000001000 */
[C---:B------:R-:W-:Y:S02]  /*11860*/  FMUL.FTZ R25, R2.reuse, R149 ;  /* 0x0000009502197220 */ /* 0x040fe40000410000 */
[C---:B------:R-:W-:Y:S02]  /*11870*/  FMUL.FTZ R160, R2.reuse, R160 ;  /* 0x000000a002a07220 */ /* 0x040fe40000410000 */
[C---:B------:R-:W-:Y:S02]  /*11880*/  FMUL.FTZ R22, R2.reuse, R161 ;  /* 0x000000a102167220 */ /* 0x040fe40000410000 */
[C---:B------:R-:W-:Y:S01]  /*11890*/  FMUL.FTZ R164, R2.reuse, R164 ;  /* 0x000000a402a47220 */ /* 0x040fe20000410000 */
[----:B-1----:R-:W-:Y:S01]  /*118a0*/  @P3 MOV R6, 0x3f317218 ;  /* 0x3f31721800063802 */ /* 0x002fe20000000f00 */
        /* <DEDUP_REMOVED lines=8> */
[----:B------:R-:W-:Y:S02]  /*11930*/  FMUL.FTZ R125, R2, R125 ;  /* 0x0000007d027d7220 */ /* 0x000fe40000410000 */
[----:B------:R-:W1:Y:S01]  /*11940*/  @P0 MUFU.LG2 R2, R5 ;  /* 0x0000000500020308 */ /* 0x000e620000000c00 */
[----:B---3--:R-:W-:Y:S02]  /*11950*/  @P2 FMUL.FTZ R13, R4, 0.69314718246459960938 ;  /* 0x3f317218040d2820 */ /* 0x008fe40000410000 */
[----:B------:R-:W-:Y:S02]  /*11960*/  @P2 FMUL.FTZ R4, R9, c[0x0][0x2d0] ;  /* 0x0000b40009042a20 */ /* 0x000fe40000410000 */
[----:B----4-:R-:W-:Y:S02]  /*11970*/  @P1 FMUL.FTZ R9, R3, 0.69314718246459960938 ;  /* 0x3f31721803091820 */ /* 0x010fe40000410000 */
[----:B------:R-:W-:-:S02]  /*11980*/  @P1 FMUL.FTZ R3, R21, c[0x0][0x2d0] ;  /* 0x0000b40015031a20 */ /* 0x000fc40000410000 */
[----:B------:R-:W-:Y:S02]  /*11990*/  @P3 FMUL.FTZ R17, R17, 0.69314718246459960938 ;  /* 0x3f31721811113820 */ /* 0x000fe40000410000 */
[----:B------:R-:W-:Y:S01]  /*119a0*/  @P1 FFMA.FTZ R34, R3, R135, R9 ;  /* 0x0000008703221223 */ /* 0x000fe20000010009 */
[----:B------:R-:W-:Y:S01]  /*119b0*/  @P0 MOV R3, 0x3f317218 ;  /* 0x3f31721800030802 */ /* 0x000fe20000000f00 */
[----:B------:R-:W-:Y:S02]  /*119c0*/  @P3 FMUL.FTZ R6, R6, c[0x0][0x2d0] ;  /* 0x0000b40006063a20 */ /* 0x000fe40000410000 */
[----:B------:R-:W-:Y:S01]  /*119d0*/  @P2 FFMA.FTZ R33, R4, R136, R13 ;  /* 0x0000008804212223 */ /* 0x000fe2000001000d */
[----:B------:R-:W-:Y:S01]  /*119e0*/  MOV R4, 0x1 ;  /* 0x0000000100047802 */ /* 0x000fe20000000f00 */
[----:B-1----:R-:W-:Y:S02]  /*119f0*/  @P0 FMUL.FTZ R2, R2, 0.69314718246459960938 ;  /* 0x3f31721802020820 */ /* 0x002fe40000410000 */
[----:B------:R-:W-:-:S02]  /*11a00*/  @P0 FMUL.FTZ R3, R3, c[0x0][0x2d0] ;  /* 0x0000b40003030a20 */ /* 0x000fc40000410000 */
[----:B------:R-:W-:Y:S02]  /*11a10*/  @P3 FFMA.FTZ R32, R6, R137, R17 ;  /* 0x0000008906203223 */ /* 0x000fe40000010011 */
        /* <DEDUP_REMOVED lines=16> */
[----:B------:R-:W-:Y:S01]  /*11b20*/  PRMT R0, R4, 0x7610, R0 ;  /* 0x0000761004007816 */ /* 0x000fe20000000000 */
[----:B------:R-:W-:-:S02]  /*11b30*/  @P0 FFMA.FTZ R31, R3, R70, R2 ;  /* 0x00000046031f0223 */ /* 0x000fc40000010002 */
.L_x_488:
[----:B------:R1:W5:Y:S01]  /*11b40*/  LDL R6, [R1+0x60] ;  /* 0x0000600001067983 */ /* 0x0003620000100800 */
[----:B------:R-:W-:Y:S03]  /*11b50*/  BSSY B0, `(.L_x_523) ;  /* 0x0000012000007945 */ /* 0x000fe60003800000 */
[----:B------:R-:W2:Y:S02]  /*11b60*/  S2R R35, SR_TID.X ;  /* 0x0000000000237919 */ /* 0x000ea40000002100 */
[----:B--2---:R-:W-:-:S13]  /*11b70*/  LOP3.LUT P6, RZ, R35, 0x7f, RZ, 0xc0, !PT ;  /* 0x0000007f23ff7812 */ /* 0x004fda00078cc0ff */
[----:B------:R-:W-:Y:S05]  /*11b80*/  @P6 BRA `(.L_x_524) ;  /* 0x000000e000006947 */ /* 0x000fea0003800000 */
[----:B-1----:R-:W1:Y:S01]  /*11b90*/  S2R R4, SR_LANEID ;  /* 0x0000000000047919 */ /* 0x002e620000000000 */
[----:B------:R-:W-:Y:S01]  /*11ba0*/  VOTEU.ANY UR4, UPT, PT ;  /* 0x0000000000047886 */ /* 0x000fe200038e0100 */
[----:B------:R-:W-:Y:S01]  /*11bb0*/  IMAD.MOV.U32 R36, RZ, RZ, c[0x0][0x580] ;  /* 0x00016000ff247624 */ /* 0x000fe200078e00ff */
[----:B------:R-:W1:Y:S01]  /*11bc0*/  FLO.U32 R3, UR4 ;  /* 0x0000000400037d00 */ /* 0x000e6200080e0000 */
[----:B------:R-:W-:-:S07]  /*11bd0*/  IMAD.MOV.U32 R37, RZ, RZ, c[0x0][0x584] ;  /* 0x00016100ff257624 */ /* 0x000fce00078e00ff */
[----:B------:R-:W2:Y:S01]  /*11be0*/  POPC R2, UR4 ;  /* 0x0000000400027d09 */ /* 0x000ea20008000000 */
[----:B-1----:R-:W-:-:S13]  /*11bf0*/  ISETP.EQ.U32.AND P0, PT, R3, R4, PT ;  /* 0x000000040300720c */ /* 0x002fda0003f02070 */
[----:B--2---:R-:W2:Y:S04]  /*11c00*/  @P0 ATOMG.E.ADD.STRONG.GPU PT, R2, [R36.64], R2 ;  /* 0x00000002240209a8 */ /* 0x004ea800081ee1c8 */
[----:B------:R-:W1:Y:S04]  /*11c10*/  S2R R4, SR_LTMASK ;  /* 0x0000000000047919 */ /* 0x000e680000003900 */
[----:B--2---:R1:W2:Y:S02]  /*11c20*/  SHFL.IDX PT, R3, R2, R3, 0x1f ;  /* 0x00001f0302037589 */ /* 0x0042a400000e0000 */
[----:B-1----:R-:W-:-:S06]  /*11c30*/  LOP3.LUT R2, R4, UR4, RZ, 0xc0, !PT ;  /* 0x0000000404027c12 */ /* 0x002fcc000f8ec0ff */
[----:B------:R-:W2:Y:S02]  /*11c40*/  POPC R2, R2 ;  /* 0x0000000200027309 */ /* 0x000ea40000000000 */
[----:B--2--5:R-:W-:-:S05]  /*11c50*/  IADD3 R6, R3, c[0x0][0xc], R2 ;  /* 0x0000030003067a10 */ /* 0x024fca0007ffe002 */
[----:B------:R1:W-:Y:S02]  /*11c60*/  STL [R1+0x60], R6 ;  /* 0x0000600601007387 */ /* 0x0003e40000100800 */
.L_x_524:
[----:B-1----:R-:W-:Y:S05]  /*11c70*/  BSYNC B0 ;  /* 0x0000000000007941 */ /* 0x002fea0003800000 */
.L_x_523:
[----:B------:R-:W-:Y:S01]  /*11c80*/  PRMT R0, R0, 0x9910, RZ ;  /* 0x0000991000007816 */ /* 0x000fe200000000ff */
[----:B------:R-:W-:Y:S01]  /*11c90*/  BSSY B1, `(.L_x_525) ;  /* 0x0000193000017945 */ /* 0x000fe20003800000 */
[----:B-----5:R-:W-:Y:S02]  /*11ca0*/  IMAD.MOV.U32 R47, RZ, RZ, R6 ;  /* 0x000000ffff2f7224 */ /* 0x020fe400078e0006 */
[----:B------:R-:W-:-:S13]  /*11cb0*/  ISETP.NE.AND P0, PT, R0, RZ, PT ;  /* 0x000000ff0000720c */ /* 0x000fda0003f05270 */
[----:B------:R-:W-:Y:S05]  /*11cc0*/  @!P0 BRA `(.L_x_526) ;  /* 0x00000f6000008947 */ /* 0x000fea0003800000 */
[----:B------:R-:W2:Y:S04]  /*11cd0*/  LDL R44, [R1+0x64] ;  /* 0x00006400012c7983 */ /* 0x000ea80000100800 */
[----:B------:R-:W3:Y:S04]  /*11ce0*/  LDL R43, [R1+0x74] ;  /* 0x00007400012b7983 */ /* 0x000ee80000100800 */
[----:B------:R-:W4:Y:S04]  /*11cf0*/  LDL R42, [R1+0x7c] ;  /* 0x00007c00012a7983 */ /* 0x000f280000100800 */
[----:B------:R-:W5:Y:S04]  /*11d00*/  LDL R41, [R1+0x78] ;  /* 0x0000780001297983 */ /* 0x000f680000100800 */
[----:B------:R-:W4:Y:S04]  /*11d10*/  LDL R40, [R1+0x68] ;  /* 0x0000680001287983 */ /* 0x000f280000100800 */
[----:B------:R-:W4:Y:S04]  /*11d20*/  LDL R39, [R1+0x70] ;  /* 0x0000700001277983 */ /* 0x000f280000100800 */
[----:B------:R-:W4:Y:S04]  /*11d30*/  LDL R38, [R1+0x6c] ;  /* 0x00006c0001267983 */ /* 0x000f280000100800 */
[----:B------:R-:W4:Y:S04]  /*11d40*/  LDL R37, [R1+0x88] ;  /* 0x0000880001257983 */ /* 0x000f280000100800 */
[----:B------:R-:W4:Y:S01]  /*11d50*/  LDL R36, [R1+0x8c] ;  /* 0x00008c0001247983 */ /* 0x000f220000100800 */
[----:B------:R-:W-:Y:S01]  /*11d60*/  WARPSYNC 0xffffffff ;  /* 0xffffffff00007948 */ /* 0x000fe20003800000 */
[----:B------:R-:W-:-:S02]  /*11d70*/  F2FP.PACK_AB R30, R30, R144 ;  /* 0x000000901e1e723e */ /* 0x000fc400000000ff */
[----:B------:R-:W-:Y:S01]  /*11d80*/  BAR.SYNC.DEFER_BLOCKING 0x1, 0x80 ;  /* 0x0042000000007b1d */ /* 0x000fe20000010000 */
        /* <DEDUP_REMOVED lines=31> */
[----:B--2---:R1:W-:Y:S04]  /*11f80*/  STS [R44], R30 ;  /* 0x0000001e2c007388 */ /* 0x0043e80000000800 */
[----:B------:R1:W-:Y:S04]  /*11f90*/  STS [R44+0x400], R29 ;  /* 0x0004001d2c007388 */ /* 0x0003e80000000800 */
[----:B---3--:R1:W-:Y:S04]  /*11fa0*/  STS [R43], R27 ;  /* 0x0000001b2b007388 */ /* 0x0083e80000000800 */
[----:B------:R1:W-:Y:S04]  /*11fb0*/  STS [R43+0x400], R26 ;  /* 0x0004001a2b007388 */ /* 0x0003e80000000800 */
[----:B------:R1:W-:Y:S04]  /*11fc0*/  STS [R44+0x2000], R28 ;  /* 0x0020001c2c007388 */ /* 0x0003e80000000800 */
[----:B------:R1:W-:Y:S04]  /*11fd0*/  STS [R44+0x2400], R142 ;  /* 0x0024008e2c007388 */ /* 0x0003e80000000800 */
[----:B------:R1:W-:Y:S04]  /*11fe0*/  STS [R43+0x2000], R25 ;  /* 0x002000192b007388 */ /* 0x0003e80000000800 */
[----:B------:R1:W-:Y:S04]  /*11ff0*/  STS [R43+0x2400], R150 ;  /* 0x002400962b007388 */ /* 0x0003e80000000800 */
[----:B----4-:R1:W-:Y:S04]  /*12000*/  STS [R42], R24 ;  /* 0x000000182a007388 */ /* 0x0103e80000000800 */
[----:B------:R1:W-:Y:S04]  /*12010*/  STS [R42+0x400], R23 ;  /* 0x000400172a007388 */ /* 0x0003e80000000800 */
[----:B-----5:R1:W-:Y:S04]  /*12020*/  STS [R41], R20 ;  /* 0x0000001429007388 */ /* 0x0203e80000000800 */
[----:B------:R1:W-:Y:S04]  /*12030*/  STS [R41+0x400], R19 ;  /* 0x0004001329007388 */ /* 0x0003e80000000800 */
[----:B------:R1:W-:Y:S04]  /*12040*/  STS [R42+0x2000], R22 ;  /* 0x002000162a007388 */ /* 0x0003e80000000800 */
[----:B------:R1:W-:Y:S04]  /*12050*/  STS [R42+0x2400], R21 ;  /* 0x002400152a007388 */ /* 0x0003e80000000800 */
[----:B------:R1:W-:Y:S04]  /*12060*/  STS [R41+0x2000], R18 ;  /* 0x0020001229007388 */ /* 0x0003e80000000800 */
[----:B------:R1:W-:Y:S04]  /*12070*/  STS [R41+0x2400], R17 ;  /* 0x0024001129007388 */ /* 0x0003e80000000800 */
[----:B------:R1:W-:Y:S04]  /*12080*/  STS [R40], R16 ;  /* 0x0000001028007388 */ /* 0x0003e80000000800 */
[----:B------:R1:W-:Y:S04]  /*12090*/  STS [R40+0x400], R15 ;  /* 0x0004000f28007388 */ /* 0x0003e80000000800 */
[----:B------:R1:W-:Y:S04]  /*120a0*/  STS [R39], R12 ;  /* 0x0000000c27007388 */ /* 0x0003e80000000800 */
        /* <DEDUP_REMOVED lines=13> */
[----:B------:R-:W-:Y:S06]  /*12180*/  BAR.SYNC.DEFER_BLOCKING 0x1, 0x80 ;  /* 0x0042000000007b1d */ /* 0x000fec0000010000 */
[----:B------:R-:W-:Y:S05]  /*12190*/  BRA.CONV ~URZ, `(.L_x_527) ;  /* 0x000000737f007947 */ /* 0x000fea000b800000 */
[----:B-1----:R-:W-:Y:S01]  /*121a0*/  SHF.R.S32.HI R10, RZ, 0x1f, R35 ;  /* 0x0000001fff0a7819 */ /* 0x002fe20000011423 */
[----:B------:R-:W-:Y:S01]  /*121b0*/  IMAD.MOV.U32 R8, RZ, RZ, RZ ;  /* 0x000000ffff087224 */ /* 0x000fe200078e00ff */
[----:B------:R-:W-:Y:S01]  /*121c0*/  MOV R9, 0x12210 ;  /* 0x0001221000097802 */ /* 0x000fe20000000f00 */
[----:B------:R-:W-:Y:S01]  /*121d0*/  IMAD.MOV.U32 R7, RZ, RZ, 0x1f ;  /* 0x0000001fff077424 */ /* 0x000fe200078e00ff */
[----:B------:R-:W-:-:S04]  /*121e0*/  LEA.HI R10, R10, R35, RZ, 0x7 ;  /* 0x000000230a0a7211 */ /* 0x000fc800078f38ff */
[----:B------:R-:W-:Y:S02]  /*121f0*/  SHF.R.S32.HI R10, RZ, 0x7, R10 ;  /* 0x00000007ff0a7819 */ /* 0x000fe4000001140a */
[----:B------:R-:W-:Y:S05]  /*12200*/  CALL.REL.NOINC `($__internal_1_$__cuda_sm70_shflsync_idx_p) ;  /* 0x0000260000007944 */ /* 0x000fea0003c00000 */
.L_x_527:
[----:B-1----:R-:W2:Y:S04]  /*12210*/  LDL R2, [R1+0x80] ;  /* 0x0000800001027983 */ /* 0x002ea80000100800 */
[----:B------:R-:W3:Y:S04]  /*12220*/  LDL R5, [R1+0x84] ;  /* 0x0000840001057983 */ /* 0x000ee80000100800 */
[----:B------:R-:W4:Y:S04]  /*12230*/  LDL.LU R4, [R1+0x50] ;  /* 0x0000500001047983 */ /* 0x000f280000300800 */
[----:B------:R-:W5:Y:S04]  /*12240*/  LDL.LU R15, [R1+0x54] ;  /* 0x00005400010f7983 */ /* 0x000f680000300800 */
[----:B------:R-:W2:Y:S01]  /*12250*/  LDL.LU R17, [R1+0x5c] ;  /* 0x00005c0001117983 */ /* 0x000ea20000300800 */
[----:B------:R-:W-:-:S03]  /*12260*/  IMAD.MOV.U32 R0, RZ, RZ, 0x1 ;  /* 0x00000001ff007424 */ /* 0x000fc600078e00ff */
[----:B------:R-:W3:Y:S02]  /*12270*/  LDL R14, [R1+0x94] ;  /* 0x00009400010e7983 */ /* 0x000ee40000100800 */
[----:B------:R-:W-:Y:S02]  /*12280*/  ISETP.NE.AND P0, PT, R0, c[0x0][0x4e8], PT ;  /* 0x00013a0000007a0c */ /* 0x000fe40003f05270 */
[----:B------:R-:W3:Y:S04]  /*12290*/  LDL.64 R48, [R1+0x28] ;  /* 0x0000280001307983 */ /* 0x000ee80000100a00 */
[----:B------:R-:W1:Y:S04]  /*122a0*/  S2R R16, SR_TID.X ;  /* 0x0000000000107919 */ /* 0x000e680000002100 */
[----:B------:R-:W1:Y:S01]  /*122b0*/  S2R R18, SR_TID.X ;  /* 0x0000000000127919 */ /* 0x000e620000002100 */
[----:B------:R-:W-:-:S02]  /*122c0*/  ULDC UR5, c[0x0][0x4e8] ;  /* 0x00013a0000057ab9 */ /* 0x000fc40000000800 */
[----:B------:R-:W-:Y:S02]  /*122d0*/  ULDC UR4, c[0x0][0x388] ;  /* 0x0000e20000047ab9 */ /* 0x000fe40000000800 */
[----:B------:R-:W-:Y:S01]  /*122e0*/  UIMAD UR4, UR5, UR4, URZ ;  /* 0x00000004050472a4 */ /* 0x000fe2000f8e023f */
[----:B----4-:R-:W-:Y:S01]  /*122f0*/  SHF.R.S32.HI R0, RZ, 0x1f, R4 ;  /* 0x0000001fff007819 */ /* 0x010fe20000011404 */
[----:B------:R-:W-:Y:S01]  /*12300*/  IMAD.WIDE.U32 R6, R4, c[0x0][0x490], RZ ;  /* 0x0001240004067a25 */ /* 0x000fe200078e00ff */
[----:B-----5:R-:W-:-:S03]  /*12310*/  SHF.R.S32.HI R8, RZ, 0x1f, R15 ;  /* 0x0000001fff087819 */ /* 0x020fc6000001140f */
[----:B--2---:R-:W-:Y:S02]  /*12320*/  IMAD.IADD R3, R2, 0x1, R17 ;  /* 0x0000000102037824 */ /* 0x004fe400078e0211 */
[C---:B------:R-:W-:Y:S02]  /*12330*/  IMAD R2, R0.reuse, c[0x0][0x490], RZ ;  /* 0x0001240000027a24 */ /* 0x040fe400078e02ff */
[----:B------:R-:W-:Y:S02]  /*12340*/  IMAD R0, R0, c[0x0][0x3e8], RZ ;  /* 0x0000fa0000007a24 */ /* 0x000fe400078e02ff */
[----:B------:R-:W-:-:S04]  /*12350*/  @P0 IMAD.HI.U32 R12, R3, c[0x0][0x4ec], RZ ;  /* 0x00013b00030c0a27 */ /* 0x000fc800078e00ff */
[----:B---3--:R-:W-:Y:S02]  /*12360*/  IMAD.IADD R10, R5, 0x1, R17 ;  /* 0x00000001050a7824 */ /* 0x008fe400078e0211 */
[C---:B------:R-:W-:Y:S02]  /*12370*/  IMAD R9, R4.reuse, c[0x0][0x494], R2 ;  /* 0x0001250004097a24 */ /* 0x040fe400078e0202 */
[C---:B------:R-:W-:Y:S02]  /*12380*/  IMAD R11, R4.reuse, c[0x0][0x3ec], R0 ;  /* 0x0000fb00040b7a24 */ /* 0x040fe400078e0200 */
[----:B------:R-:W-:Y:S01]  /*12390*/  IMAD.MOV.U32 R2, RZ, RZ, R3 ;  /* 0x000000ffff027224 */ /* 0x000fe200078e0003 */
[----:B------:R-:W-:Y:S01]  /*123a0*/  @P0 SHF.R.U32.HI R2, RZ, c[0x0][0x4f0], R12 ;  /* 0x00013c00ff020a19 */ /* 0x000fe2000001160c */
[----:B------:R-:W-:-:S04]  /*123b0*/  IMAD.WIDE.U32 R4, R4, c[0x0][0x3e8], RZ ;  /* 0x0000fa0004047a25 */ /* 0x000fc800078e00ff */
[----:B------:R-:W-:-:S04]  /*123c0*/  @P0 IMAD.HI.U32 R13, R10, c[0x0][0x4ec], RZ ;  /* 0x00013b000a0d0a27 */ /* 0x000fc800078e00ff */
[----:B------:R-:W-:Y:S02]  /*123d0*/  IMAD.IADD R7, R7, 0x1, R9 ;  /* 0x0000000107077824 */ /* 0x000fe400078e0209 */
[C---:B------:R-:W-:Y:S02]  /*123e0*/  IMAD R9, R8.reuse, c[0x0][0x498], RZ ;  /* 0x0001260008097a24 */ /* 0x040fe400078e02ff */
[----:B------:R-:W-:Y:S02]  /*123f0*/  IMAD R8, R8, c[0x0][0x3f0], RZ ;  /* 0x0000fc0008087a24 */ /* 0x000fe400078e02ff */
[----:B------:R-:W-:Y:S01]  /*12400*/  IMAD.MOV.U32 R0, RZ, RZ, R10 ;  /* 0x000000ffff007224 */ /* 0x000fe200078e000a */
[----:B------:R-:W-:Y:S01]  /*12410*/  @P0 SHF.R.U32.HI R0, RZ, c[0x0][0x4f0], R13 ;  /* 0x00013c00ff000a19 */ /* 0x000fe2000001160d */
[----:B------:R-:W-:Y:S02]  /*12420*/  IMAD.IADD R5, R5, 0x1, R11 ;  /* 0x0000000105057824 */ /* 0x000fe400078e020b */
[----:B------:R-:W-:-:S02]  /*12430*/  IMAD.MOV R11, RZ, RZ, -R2 ;  /* 0x000000ffff0b7224 */ /* 0x000fc400078e0a02 */
[C---:B------:R-:W-:Y:S02]  /*12440*/  IMAD R13, R15.reuse, c[0x0][0x49c], R9 ;  /* 0x000127000f0d7a24 */ /* 0x040fe400078e0209 */
[C---:B------:R-:W-:Y:S02]  /*12450*/  IMAD R12, R15.reuse, c[0x0][0x3f4], R8 ;  /* 0x0000fd000f0c7a24 */ /* 0x040fe400078e0208 */
[----:B------:R-:W-:Y:S01]  /*12460*/  IMAD.WIDE.U32 R8, R15, c[0x0][0x3f0], R4 ;  /* 0x0000fc000f087a25 */ /* 0x000fe200078e0004 */
[----:B------:R-:W-:-:S03]  /*12470*/  SHF.R.S32.HI R5, RZ, 0x1f, R0 ;  /* 0x0000001fff057819 */ /* 0x000fc60000011400 */
[----:B------:R-:W-:-:S04]  /*12480*/  IMAD.WIDE.U32 R6, R15, c[0x0][0x498], R6 ;  /* 0x000126000f067a25 */ /* 0x000fc800078e0006 */
[----:B------:R-:W-:Y:S01]  /*12490*/  IMAD R4, R11, c[0x0][0x4e8], R3 ;  /* 0x00013a000b047a24 */ /* 0x000fe200078e0203 */
[----:B------:R-:W-:Y:S01]  /*124a0*/  SHF.R.S32.HI R11, RZ, 0x1f, R2 ;  /* 0x0000001fff0b7819 */ /* 0x000fe20000011402 */
[----:B------:R-:W-:Y:S01]  /*124b0*/  IMAD.IADD R3, R9, 0x1, R12 ;  /* 0x0000000109037824 */ /* 0x000fe200078e020c */
[----:B------:R-:W-:Y:S01]  /*124c0*/  IADD3 R6, P0, R2, R6, RZ ;  /* 0x0000000602067210 */ /* 0x000fe20007f1e0ff */
[----:B------:R-:W-:Y:S01]  /*124d0*/  IMAD R5, R5, c[0x0][0x3e0], RZ ;  /* 0x0000f80005057a24 */ /* 0x000fe200078e02ff */
[----:B------:R-:W-:Y:S01]  /*124e0*/  SHF.R.S32.HI R9, RZ, 0x1f, R4 ;  /* 0x0000001fff097819 */ /* 0x000fe20000011404 */
[----:B------:R-:W-:Y:S01]  /*124f0*/  IMAD.MOV.U32 R2, RZ, RZ, R8 ;  /* 0x000000ffff027224 */ /* 0x000fe200078e0008 */
[----:B------:R-:W-:Y:S01]  /*12500*/  IADD3.X R7, R11, R7, R13, P0, !PT ;  /* 0x000000070b077210 */ /* 0x000fe200007fe40d */
[----:B------:R-:W-:Y:S01]  /*12510*/  IMAD R12, R0, c[0x0][0x3e4], R5 ;  /* 0x0000f900000c7a24 */ /* 0x000fe200078e0205 */
[----:B-1----:R-:W-:Y:S01]  /*12520*/  SHF.R.S32.HI R15, RZ, 0x1f, R16 ;  /* 0x0000001fff0f7819 */ /* 0x002fe20000011410 */
[----:B------:R-:W-:-:S02]  /*12530*/  IMAD R5, R9, c[0x0][0x488], RZ ;  /* 0x0001220009057a24 */ /* 0x000fc400078e02ff */
[----:B------:R-:W-:Y:S01]  /*12540*/  IMAD.WIDE.U32 R8, R0, c[0x0][0x3e0], R2 ;  /* 0x0000f80000087a25 */ /* 0x000fe200078e0002 */
[----:B------:R-:W-:-:S03]  /*12550*/  LEA.HI R15, R15, R16, RZ, 0x5 ;  /* 0x000000100f0f7211 */ /* 0x000fc600078f28ff */
[----:B------:R-:W-:Y:S02]  /*12560*/  IMAD.MOV R0, RZ, RZ, -R0 ;  /* 0x000000ffff007224 */ /* 0x000fe400078e0a00 */
[C---:B------:R-:W-:Y:S02]  /*12570*/  IMAD R11, R4.reuse, c[0x0][0x48c], R5 ;  /* 0x00012300040b7a24 */ /* 0x040fe400078e0205 */
[----:B------:R-:W-:Y:S01]  /*12580*/  IMAD.WIDE.U32 R2, R4, c[0x0][0x488], R6 ;  /* 0x0001220004027a25 */ /* 0x000fe200078e0006 */
[----:B------:R-:W-:-:S03]  /*12590*/  LOP3.LUT R15, R15, 0xffffffe0, RZ, 0xc0, !PT ;  /* 0xffffffe00f0f7812 */ /* 0x000fc600078ec0ff */
[----:B------:R-:W-:Y:S02]  /*125a0*/  IMAD R6, R0, c[0x0][0x4e8], R10 ;  /* 0x00013a0000067a24 */ /* 0x000fe400078e020a */
[----:B------:R-:W-:Y:S01]  /*125b0*/  IMAD.IADD R0, R3, 0x1, R11 ;  /* 0x0000000103007824 */ /* 0x000fe200078e020b */
[----:B------:R-:W-:Y:S01]  /*125c0*/  LEA R3, P0, R2, c[0x0][0x450], 0x2 ;  /* 0x0001140002037a11 */ /* 0x000fe200078010ff */
[----:B------:R-:W-:-:S03]  /*125d0*/  IMAD.IADD R15, R16, 0x1, -R15 ;  /* 0x00000001100f7824 */ /* 0x000fc600078e0a0f */
[----:B------:R-:W-:Y:S01]  /*125e0*/  LEA.HI.X R2, R2, c[0x0][0x454], R0, 0x2, P0 ;  /* 0x0001150002027a11 */ /* 0x000fe200000f1400 */
[----:B------:R-:W-:Y:S01]  /*125f0*/  IMAD.IADD R0, R14, 0x1, R17 ;  /* 0x000000010e007824 */ /* 0x000fe200078e0211 */
[----:B------:R-:W-:Y:S01]  /*12600*/  LOP3.LUT P1, RZ, R15, 0x3, RZ, 0xc0, !PT ;  /* 0x000000030fff7812 */ /* 0x000fe2000782c0ff */
[----:B------:R-:W-:Y:S01]  /*12610*/  IMAD.IADD R5, R9, 0x1, R12 ;  /* 0x0000000109057824 */ /* 0x000fe200078e020c */
[----:B------:R-:W-:Y:S01]  /*12620*/  SHFL.IDX PT, R14, R3, RZ, 0x1c1f ;  /* 0x001c1fff030e7589 */ /* 0x000fe200000e0000 */
[----:B------:R-:W-:-:S03]  /*12630*/  IMAD.MOV.U32 R4, RZ, RZ, R8 ;  /* 0x000000ffff047224 */ /* 0x000fc600078e0008 */
[----:B------:R-:W1:Y:S04]  /*12640*/  SHFL.IDX PT, R15, R2, RZ, 0x1c1f ;  /* 0x001c1fff020f7589 */ /* 0x000e6800000e0000 */
[----:B------:R-:W-:Y:S04]  /*12650*/  SHFL.IDX PT, R12, R3, 0x1, 0x1c1f ;  /* 0x003c1f00030c7f89 */ /* 0x000fe800000e0000 */
[----:B------:R-:W2:Y:S04]  /*12660*/  SHFL.IDX PT, R13, R2, 0x1, 0x1c1f ;  /* 0x003c1f00020d7f89 */ /* 0x000ea800000e0000 */
[----:B------:R-:W-:Y:S04]  /*12670*/  SHFL.IDX PT, R10, R3, 0x2, 0x1c1f ;  /* 0x005c1f00030a7f89 */ /* 0x000fe800000e0000 */
[----:B------:R-:W3:Y:S04]  /*12680*/  SHFL.IDX PT, R11, R2, 0x2, 0x1c1f ;  /* 0x005c1f00020b7f89 */ /* 0x000ee800000e0000 */
[----:B------:R4:W-:Y:S04]  /*12690*/  SHFL.IDX PT, R8, R3, 0x3, 0x1c1f ;  /* 0x007c1f0003087f89 */ /* 0x0009e800000e0000 */
[----:B------:R5:W1:Y:S01]  /*126a0*/  SHFL.IDX PT, R9, R2, 0x3, 0x1c1f ;  /* 0x007c1f0002097f89 */ /* 0x000a6200000e0000 */
[----:B------:R-:W-:-:S02]  /*126b0*/  SHF.R.S32.HI R7, RZ, 0x1f, R6 ;  /* 0x0000001fff077819 */ /* 0x000fc40000011406 */
[----:B------:R-:W-:-:S03]  /*126c0*/  ISETP.GE.OR P4, PT, R0, UR4, P1 ;  /* 0x0000000400007c0c */ /* 0x000fc60008f86670 */
[----:B------:R-:W-:Y:S01]  /*126d0*/  IMAD R7, R7, c[0x0][0x3d8], RZ ;  /* 0x0000f60007077a24 */ /* 0x000fe200078e02ff */
[----:B------:R-:W-:Y:S01]  /*126e0*/  SHF.R.S32.HI R16, RZ, 0x1f, R18 ;  /* 0x0000001fff107819 */ /* 0x000fe20000011412 */
[----:B------:R-:W-:Y:S01]  /*126f0*/  IMAD.WIDE.U32 R4, R6, c[0x0][0x3d8], R4 ;  /* 0x0000f60006047a25 */ /* 0x000fe200078e0004 */
[C---:B----4-:R-:W-:Y:S02]  /*12700*/  IADD3 R3, R0.reuse, 0x8, RZ ;  /* 0x0000000800037810 */ /* 0x050fe40007ffe0ff */
[C---:B-----5:R-:W-:Y:S02]  /*12710*/  IADD3 R2, R0.reuse, 0x40, RZ ;  /* 0x0000004000027810 */ /* 0x060fe40007ffe0ff */
[----:B------:R-:W-:Y:S02]  /*12720*/  IADD3 R0, R0, 0x48, RZ ;  /* 0x0000004800007810 */ /* 0x000fe40007ffe0ff */
[----:B------:R-:W-:Y:S02]  /*12730*/  ISETP.GE.OR P3, PT, R3, UR4, P1 ;  /* 0x0000000403007c0c */ /* 0x000fe40008f66670 */
[----:B------:R-:W-:-:S02]  /*12740*/  ISETP.GE.OR P2, PT, R2, UR4, P1 ;  /* 0x0000000402007c0c */ /* 0x000fc40008f46670 */
[----:B------:R-:W-:Y:S01]  /*12750*/  ISETP.GE.OR P1, PT, R0, UR4, P1 ;  /* 0x0000000400007c0c */ /* 0x000fe20008f26670 */
[----:B------:R-:W-:Y:S01]  /*12760*/  IMAD R7, R6, c[0x0][0x3dc], R7 ;  /* 0x0000f70006077a24 */ /* 0x000fe200078e0207 */
[----:B------:R-:W-:Y:S01]  /*12770*/  LEA.HI R16, R16, R18, RZ, 0x3 ;  /* 0x0000001210107211 */ /* 0x000fe200078f18ff */
[----:B-1----:R-:W-:Y:S01]  /*12780*/  @!P4 ST.E [R14.64], R32 ;  /* 0x000000200e00c985 */ /* 0x002fe2000c101908 */
[----:B------:R-:W-:Y:S01]  /*12790*/  LEA R2, P0, R4, c[0x0][0x380], 0x1 ;  /* 0x0000e00004027a11 */ /* 0x000fe200078008ff */
[----:B------:R-:W-:Y:S01]  /*127a0*/  IMAD.IADD R0, R5, 0x1, R7 ;  /* 0x0000000105007824 */ /* 0x000fe200078e0207 */
[----:B------:R-:W-:-:S03]  /*127b0*/  SHF.R.S32.HI R16, RZ, 0x3, R16 ;  /* 0x00000003ff107819 */ /* 0x000fc60000011410 */
[----:B--2---:R-:W-:Y:S01]  /*127c0*/  @!P3 ST.E [R12.64], R33 ;  /* 0x000000210c00b985 */ /* 0x004fe2000c101908 */
[----:B------:R-:W-:-:S03]  /*127d0*/  LEA.HI.X R0, R4, c[0x0][0x384], R0, 0x1, P0 ;  /* 0x0000e10004007a11 */ /* 0x000fc600000f0c00 */
[----:B---3--:R-:W-:Y:S01]  /*127e0*/  @!P2 ST.E [R10.64], R34 ;  /* 0x000000220a00a985 */ /* 0x008fe2000c101908 */
[----:B------:R-:W-:-:S03]  /*127f0*/  IMAD.IADD R3, R16, 0x1, R17 ;  /* 0x0000000110037824 */ /* 0x000fc600078e0211 */
[----:B------:R-:W-:Y:S04]  /*12800*/  @!P1 ST.E [R8.64], R31 ;  /* 0x0000001f08009985 */ /* 0x000fe8000c101908 */
[----:B------:R-:W1:Y:S04]  /*12810*/  SHFL.IDX PT, R8, R2, RZ, 0x181f ;  /* 0x00181fff02087589 */ /* 0x000e6800000e0000 */
[----:B------:R-:W-:Y:S01]  /*12820*/  LDS.128 R20, [R246+0x80] ;  /* 0x00008000f6147984 */ /* 0x000fe20000000c00 */
[----:B------:R-:W-:-:S03]  /*12830*/  ISETP.GE.AND P5, PT, R48, c[0x0][0x3c8], PT ;  /* 0x0000f20030007a0c */ /* 0x000fc60003fa6270 */
[----:B------:R-:W2:Y:S01]  /*12840*/  SHFL.IDX PT, R7, R0, RZ, 0x181f ;  /* 0x00181fff00077589 */ /* 0x000ea200000e0000 */
[----:B------:R-:W-:-:S03]  /*12850*/  IADD3 R4, R3, 0x10, RZ ;  /* 0x0000001003047810 */ /* 0x000fc60007ffe0ff */
[----:B------:R-:W3:Y:S04]  /*12860*/  SHFL.IDX PT, R6, R2, 0x1, 0x181f ;  /* 0x00381f0002067f89 */ /* 0x000ee800000e0000 */
[----:B------:R-:W4:Y:S01]  /*12870*/  SHFL.IDX PT, R5, R2, 0x2, 0x181f ;  /* 0x00581f0002057f89 */ /* 0x000f2200000e0000 */
[----:B------:R-:W-:-:S03]  /*12880*/  ISETP.GE.OR P2, PT, R4, UR4, P5 ;  /* 0x0000000404007c0c */ /* 0x000fc6000af46670 */
[----:B------:R-:W5:Y:S01]  /*12890*/  SHFL.IDX PT, R11, R0, 0x1, 0x181f ;  /* 0x00381f00000b7f89 */ /* 0x000f6200000e0000 */
[----:B------:R-:W-:-:S03]  /*128a0*/  ISETP.GE.OR P3, PT, R3, UR4, P5 ;  /* 0x0000000403007c0c */ /* 0x000fc6000af66670 */
[----:B------:R-:W5:Y:S01]  /*128b0*/  SHFL.IDX PT, R10, R0, 0x2, 0x181f ;  /* 0x00581f00000a7f89 */ /* 0x000f6200000e0000 */
[----:B------:R-:W-:-:S03]  /*128c0*/  IADD3 R4, R3, 0x20, RZ ;  /* 0x0000002003047810 */ /* 0x000fc60007ffe0ff */
[----:B------:R-:W5:Y:S01]  /*128d0*/  LDS.128 R16, [R246+0x880] ;  /* 0x00088000f6107984 */ /* 0x000f620000000c00 */
[----:B------:R-:W-:-:S03]  /*128e0*/  ISETP.GE.OR P0, PT, R4, UR4, P5 ;  /* 0x0000000404007c0c */ /* 0x000fc6000af06670 */
[----:B------:R-:W5:Y:S02]  /*128f0*/  LDS.128 R12, [R246+0x1080] ;  /* 0x00108000f60c7984 */ /* 0x000f640000000c00 */
[C---:B-1----:R-:W-:Y:S02]  /*12900*/  @!P3 LEA R8, P4, R48.reuse, R8, 0x1 ;  /* 0x000000083008b211 */ /* 0x042fe400078808ff */
[----:B------:R-:W-:Y:S01]  /*12910*/  LDS.128 R24, [R246+0x1880] ;  /* 0x00188000f6187984 */ /* 0x000fe20000000c00 */
[C---:B------:R-:W-:Y:S02]  /*12920*/  IADD3 R29, R3.reuse, 0x30, RZ ;  /* 0x00000030031d7810 */ /* 0x040fe40007ffe0ff */
[C---:B--2---:R-:W-:Y:S01]  /*12930*/  @!P3 LEA.HI.X R9, R48.reuse, R7, R49, 0x1, P4 ;  /* 0x000000073009b211 */ /* 0x044fe200020f0c31 */
[----:B------:R-:W1:Y:S01]  /*12940*/  SHFL.IDX PT, R45, R2, 0x3, 0x181f ;  /* 0x00781f00022d7f89 */ /* 0x000e6200000e0000 */
[C---:B---3--:R-:W-:Y:S02]  /*12950*/  @!P2 LEA R6, P1, R48.reuse, R6, 0x1 ;  /* 0x000000063006a211 */ /* 0x048fe400078208ff */
[----:B------:R-:W-:Y:S01]  /*12960*/  IADD3 R28, R3, 0x40, RZ ;  /* 0x00000040031c7810 */ /* 0x000fe20007ffe0ff */
[----:B------:R-:W2:Y:S01]  /*12970*/  SHFL.IDX PT, R46, R0, 0x3, 0x181f ;  /* 0x00781f00002e7f89 */ /* 0x000ea200000e0000 */
[----:B----4-:R-:W-:-:S02]  /*12980*/  @!P0 LEA R4, P4, R48, R5, 0x1 ;  /* 0x0000000530048211 */ /* 0x010fc400078808ff */
[C-C-:B-----5:R-:W-:Y:S01]  /*12990*/  @!P2 LEA.HI.X R7, R48.reuse, R11, R49.reuse, 0x1, P1 ;  /* 0x0000000b3007a211 */ /* 0x160fe200008f0c31 */
[----:B------:R-:W-:Y:S01]  /*129a0*/  LDS.128 R32, [R246+0x2880] ;  /* 0x00288000f6207984 */ /* 0x000fe20000000c00 */
[----:B------:R-:W-:Y:S02]  /*129b0*/  @!P0 LEA.HI.X R5, R48, R10, R49, 0x1, P4 ;  /* 0x0000000a30058211 */ /* 0x000fe400020f0c31 */
[----:B------:R-:W-:Y:S01]  /*129c0*/  ISETP.GE.OR P1, PT, R29, UR4, P5 ;  /* 0x000000041d007c0c */ /* 0x000fe2000af26670 */
[----:B------:R-:W-:Y:S01]  /*129d0*/  LDS.128 R36, [R246+0x3080] ;  /* 0x00308000f6247984 */ /* 0x000fe20000000c00 */
[----:B------:R-:W-:-:S03]  /*129e0*/  ISETP.GE.OR P4, PT, R28, UR4, P5 ;  /* 0x000000041c007c0c */ /* 0x000fc6000af86670 */
[----:B------:R-:W-:Y:S04]  /*129f0*/  LDS.128 R28, [R246+0x2080] ;  /* 0x00208000f61c7984 */ /* 0x000fe80000000c00 */
[----:B------:R-:W3:Y:S04]  /*12a00*/  SHFL.IDX PT, R44, R2, 0x4, 0x181f ;  /* 0x00981f00022c7f89 */ /* 0x000ee800000e0000 */
[----:B------:R-:W-:Y:S04]  /*12a10*/  LDS.128 R40, [R246+0x3880] ;  /* 0x00388000f6287984 */ /* 0x000fe80000000c00 */
[----:B------:R4:W-:Y:S04]  /*12a20*/  @!P3 ST.E.128 [R8.64], R20 ;  /* 0x000000140800b985 */ /* 0x0009e8000c101d08 */
[----:B------:R-:W5:Y:S04]  /*12a30*/  SHFL.IDX PT, R9, R2, 0x5, 0x181f ;  /* 0x00b81f0002097f89 */ /* 0x000f6800000e0000 */
[----:B------:R-:W1:Y:S04]  /*12a40*/  SHFL.IDX PT, R11, R0, 0x4, 0x181f ;  /* 0x00981f00000b7f89 */ /* 0x000e6800000e0000 */
[----:B------:R-:W-:Y:S04]  /*12a50*/  SHFL.IDX PT, R10, R2, 0x6, 0x181f ;  /* 0x00d81f00020a7f89 */ /* 0x000fe800000e0000 */
[----:B------:R-:W1:Y:S04]  /*12a60*/  SHFL.IDX PT, R21, R0, 0x5, 0x181f ;  /* 0x00b81f0000157f89 */ /* 0x000e6800000e0000 */
[----:B------:R-:W1:Y:S04]  /*12a70*/  SHFL.IDX PT, R20, R0, 0x6, 0x181f ;  /* 0x00d81f0000147f89 */ /* 0x000e6800000e0000 */
[----:B------:R-:W-:Y:S01]  /*12a80*/  @!P2 ST.E.128 [R6.64], R16 ;  /* 0x000000100600a985 */ /* 0x000fe2000c101d08 */
[----:B----4-:R-:W-:-:S02]  /*12a90*/  IADD3 R22, R3, 0x50, RZ ;  /* 0x0000005003167810 */ /* 0x010fc40007ffe0ff */
[C---:B------:R-:W-:Y:S02]  /*12aa0*/  IADD3 R8, R3.reuse, 0x60, RZ ;  /* 0x0000006003087810 */ /* 0x040fe40007ffe0ff */
[----:B------:R-:W-:Y:S01]  /*12ab0*/  ISETP.GE.OR P3, PT, R22, UR4, P5 ;  /* 0x0000000416007c0c */ /* 0x000fe2000af66670 */
[----:B------:R1:W-:Y:S01]  /*12ac0*/  @!P0 ST.E.128 [R4.64], R12 ;  /* 0x0000000c04008985 */ /* 0x0003e2000c101d08 */
[----:B------:R-:W-:Y:S02]  /*12ad0*/  ISETP.GE.OR P2, PT, R8, UR4, P5 ;  /* 0x0000000408007c0c */ /* 0x000fe4000af46670 */
[----:B------:R-:W-:-:S04]  /*12ae0*/  IADD3 R3, R3, 0x70, RZ ;  /* 0x0000007003037810 */ /* 0x000fc80007ffe0ff */
[----:B------:R-:W-:Y:S02]  /*12af0*/  ISETP.GE.OR P5, PT, R3, UR4, P5 ;  /* 0x0000000403007c0c */ /* 0x000fe4000afa6670 */
[----:B-1----:R-:W-:-:S04]  /*12b00*/  @!P1 LEA R4, P0, R48, R45, 0x1 ;  /* 0x0000002d30049211 */ /* 0x002fc800078008ff */
[C---:B--2---:R-:W-:Y:S02]  /*12b10*/  @!P1 LEA.HI.X R5, R48.reuse, R46, R49, 0x1, P0 ;  /* 0x0000002e30059211 */ /* 0x044fe400000f0c31 */
[----:B---3--:R-:W-:-:S03]  /*12b20*/  @!P4 LEA R8, P0, R48, R44, 0x1 ;  /* 0x0000002c3008c211 */ /* 0x008fc600078008ff */
[----:B------:R1:W-:Y:S01]  /*12b30*/  @!P1 ST.E.128 [R4.64], R24 ;  /* 0x0000001804009985 */ /* 0x0003e2000c101d08 */
[C---:B-----5:R-:W-:Y:S02]  /*12b40*/  @!P3 LEA R6, P1, R48.reuse, R9, 0x1 ;  /* 0x000000093006b211 */ /* 0x060fe400078208ff */
[C-C-:B------:R-:W-:Y:S02]  /*12b50*/  @!P4 LEA.HI.X R9, R48.reuse, R11, R49.reuse, 0x1, P0 ;  /* 0x0000000b3009c211 */ /* 0x140fe400000f0c31 */
[----:B------:R-:W-:-:S03]  /*12b60*/  @!P3 LEA.HI.X R7, R48, R21, R49, 0x1, P1 ;  /* 0x000000153007b211 */ /* 0x000fc600008f0c31 */
[----:B------:R2:W-:Y:S04]  /*12b70*/  @!P4 ST.E.128 [R8.64], R28 ;  /* 0x0000001c0800c985 */ /* 0x0005e8000c101d08 */
[----:B------:R2:W-:Y:S01]  /*12b80*/  @!P3 ST.E.128 [R6.64], R32 ;  /* 0x000000200600b985 */ /* 0x0005e2000c101d08 */
[----:B-1----:R-:W-:-:S04]  /*12b90*/  @!P2 LEA R4, P0, R48, R10, 0x1 ;  /* 0x0000000a3004a211 */ /* 0x002fc800078008ff */
[----:B------:R-:W-:-:S05]  /*12ba0*/  @!P2 LEA.HI.X R5, R48, R20, R49, 0x1, P0 ;  /* 0x000000143005a211 */ /* 0x000fca00000f0c31 */
[----:B------:R2:W-:Y:S04]  /*12bb0*/  @!P2 ST.E.128 [R4.64], R36 ;  /* 0x000000240400a985 */ /* 0x0005e8000c101d08 */
[----:B------:R-:W1:Y:S04]  /*12bc0*/  SHFL.IDX PT, R2, R2, 0x7, 0x181f ;  /* 0x00f81f0002027f89 */ /* 0x000e6800000e0000 */
[----:B------:R-:W3:Y:S01]  /*12bd0*/  SHFL.IDX PT, R0, R0, 0x7, 0x181f ;  /* 0x00f81f0000007f89 */ /* 0x000ee200000e0000 */
[----:B------:R-:W-:Y:S05]  /*12be0*/  @P5 BRA `(.L_x_528) ;  /* 0x000009d000005947 */ /* 0x000fea0003800000 */
[----:B-1----:R-:W-:-:S04]  /*12bf0*/  LEA R2, P0, R48, R2, 0x1 ;  /* 0x0000000230027211 */ /* 0x002fc800078008ff */
[----:B---3--:R-:W-:-:S05]  /*12c00*/  LEA.HI.X R3, R48, R0, R49, 0x1, P0 ;  /* 0x0000000030037211 */ /* 0x008fca00000f0c31 */
[----:B------:R1:W-:Y:S01]  /*12c10*/  ST.E.128 [R2.64], R40 ;  /* 0x0000002802007985 */ /* 0x0003e2000c101d08 */
[----:B------:R-:W-:Y:S05]  /*12c20*/  BRA `(.L_x_528) ;  /* 0x0000099000007947 */ /* 0x000fea0003800000 */
.L_x_526:
[----:B------:R-:W2:Y:S04]  /*12c30*/  LDL R0, [R1+0x5c] ;  /* 0x00005c0001007983 */ /* 0x000ea80000100800 */
[----:B------:R-:W3:Y:S04]  /*12c40*/  LDL R16, [R1+0x50] ;  /* 0x0000500001107983 */ /* 0x000ee80000100800 */
[----:B------:R-:W4:Y:S01]  /*12c50*/  LDL R15, [R1+0x54] ;  /* 0x00005400010f7983 */ /* 0x000f220000100800 */
[----:B------:R-:W-:Y:S03]  /*12c60*/  BSSY B0, `(.L_x_529) ;  /* 0x0000025000007945 */ /* 0x000fe60003800000 */
[----:B------:R-:W1:Y:S02]  /*12c70*/  S2R R14, SR_TID.X ;  /* 0x00000000000e7919 */ /* 0x000e640000002100 */
[----:B-1----:R-:W-:Y:S01]  /*12c80*/  ISETP.GE.AND P0, PT, R14, 0x80, PT ;  /* 0x000000800e00780c */ /* 0x002fe20003f06270 */
[----:B--2---:R-:W-:Y:S01]  /*12c90*/  IMAD.MOV.U32 R11, RZ, RZ, R0 ;  /* 0x000000ffff0b7224 */ /* 0x004fe200078e0000 */
[----:B---3--:R-:W-:-:S02]  /*12ca0*/  SHF.R.S32.HI R7, RZ, 0x1f, R16 ;  /* 0x0000001fff077819 */ /* 0x008fc40000011410 */
[----:B----4-:R-:W-:-:S09]  /*12cb0*/  SHF.R.S32.HI R10, RZ, 0x1f, R15 ;  /* 0x0000001fff0a7819 */ /* 0x010fd2000001140f */
[----:B------:R-:W-:Y:S05]  /*12cc0*/  @P0 BRA `(.L_x_530) ;  /* 0x000001e000000947 */ /* 0x000fea0003800000 */
[----:B------:R-:W-:Y:S02]  /*12cd0*/  MOV R2, c[0x0][0x4e8] ;  /* 0x00013a0000027a02 */ /* 0x000fe40000000f00 */
[----:B------:R-:W-:-:S03]  /*12ce0*/  IADD3 R6, R11, R14, RZ ;  /* 0x0000000e0b067210 */ /* 0x000fc60007ffe0ff */
[----:B------:R-:W-:-:S05]  /*12cf0*/  IMAD R0, R2, c[0x0][0x388], RZ ;  /* 0x0000e20002007a24 */ /* 0x000fca00078e02ff */
[----:B------:R-:W-:-:S13]  /*12d00*/  ISETP.GE.AND P0, PT, R6, R0, PT ;  /* 0x000000000600720c */ /* 0x000fda0003f06270 */
[----:B------:R-:W-:Y:S05]  /*12d10*/  @P0 BRA `(.L_x_530) ;  /* 0x0000019000000947 */ /* 0x000fea0003800000 */
[----:B------:R-:W-:Y:S01]  /*12d20*/  ISETP.NE.AND P0, PT, R2, 0x1, PT ;  /* 0x000000010200780c */ /* 0x000fe20003f05270 */
[----:B------:R-:W-:Y:S01]  /*12d30*/  IMAD R4, R7, c[0x0][0x490], RZ ;  /* 0x0001240007047a24 */ /* 0x000fe200078e02ff */
[----:B------:R-:W-:Y:S01]  /*12d40*/  MOV R0, R6 ;  /* 0x0000000600007202 */ /* 0x000fe20000000f00 */
[----:B------:R-:W-:-:S04]  /*12d50*/  IMAD.WIDE.U32 R2, R16, c[0x0][0x490], RZ ;  /* 0x0001240010027a25 */ /* 0x000fc800078e00ff */
[----:B------:R-:W-:Y:S02]  /*12d60*/  IMAD R4, R16, c[0x0][0x494], R4 ;  /* 0x0001250010047a24 */ /* 0x000fe400078e0204 */
[----:B------:R-:W-:-:S03]  /*12d70*/  IMAD R9, R10, c[0x0][0x498], RZ ;  /* 0x000126000a097a24 */ /* 0x000fc600078e02ff */
[----:B------:R-:W-:Y:S01]  /*12d80*/  IADD3 R3, R3, R4, RZ ;  /* 0x0000000403037210 */ /* 0x000fe20007ffe0ff */
[----:B------:R-:W-:-:S05]  /*12d90*/  @P0 IMAD.HI.U32 R5, R6, c[0x0][0x4ec], RZ ;  /* 0x00013b0006050a27 */ /* 0x000fca00078e00ff */
[----:B------:R-:W-:Y:S01]  /*12da0*/  @P0 SHF.R.U32.HI R0, RZ, c[0x0][0x4f0], R5 ;  /* 0x00013c00ff000a19 */ /* 0x000fe20000011605 */
[----:B------:R-:W-:-:S03]  /*12db0*/  IMAD.WIDE.U32 R4, R15, c[0x0][0x498], R2 ;  /* 0x000126000f047a25 */ /* 0x000fc600078e0002 */
[C---:B------:R-:W-:Y:S01]  /*12dc0*/  IADD3 R8, -R0.reuse, RZ, RZ ;  /* 0x000000ff00087210 */ /* 0x040fe20007ffe1ff */
[----:B------:R-:W-:Y:S01]  /*12dd0*/  IMAD R3, R15, c[0x0][0x49c], R9 ;  /* 0x000127000f037a24 */ /* 0x000fe200078e0209 */
[----:B------:R-:W-:-:S03]  /*12de0*/  IADD3 R4, P0, R0, R4, RZ ;  /* 0x0000000400047210 */ /* 0x000fc60007f1e0ff */
[----:B------:R-:W-:Y:S01]  /*12df0*/  IMAD R2, R8, c[0x0][0x4e8], R6 ;  /* 0x00013a0008027a24 */ /* 0x000fe200078e0206 */
[----:B------:R-:W-:-:S04]  /*12e00*/  SHF.R.S32.HI R6, RZ, 0x1f, R0 ;  /* 0x0000001fff067819 */ /* 0x000fc80000011400 */
[----:B------:R-:W-:Y:S02]  /*12e10*/  SHF.R.S32.HI R0, RZ, 0x1f, R2 ;  /* 0x0000001fff007819 */ /* 0x000fe40000011402 */
[----:B------:R-:W-:-:S03]  /*12e20*/  IADD3.X R5, R6, R5, R3, P0, !PT ;  /* 0x0000000506057210 */ /* 0x000fc600007fe403 */
[----:B------:R-:W-:-:S04]  /*12e30*/  IMAD R0, R0, c[0x0][0x488], RZ ;  /* 0x0001220000007a24 */ /* 0x000fc800078e02ff */
[C---:B------:R-:W-:Y:S02]  /*12e40*/  IMAD R0, R2.reuse, c[0x0][0x48c], R0 ;  /* 0x0001230002007a24 */ /* 0x040fe400078e0200 */
[----:B------:R-:W-:-:S05]  /*12e50*/  IMAD.WIDE.U32 R2, R2, c[0x0][0x488], R4 ;  /* 0x0001220002027a25 */ /* 0x000fca00078e0004 */
[----:B------:R-:W-:Y:S02]  /*12e60*/  IADD3 R0, R3, R0, RZ ;  /* 0x0000000003007210 */ /* 0x000fe40007ffe0ff */
[----:B------:R-:W-:-:S04]  /*12e70*/  LEA R4, P0, R2, c[0x0][0x450], 0x2 ;  /* 0x0001140002047a11 */ /* 0x000fc800078010ff */
[----:B------:R-:W-:Y:S02]  /*12e80*/  LEA.HI.X R5, R2, c[0x0][0x454], R0, 0x2, P0 ;  /* 0x0001150002057a11 */ /* 0x000fe400000f1400 */
[----:B------:R-:W-:-:S05]  /*12e90*/  MOV R0, 0xff800000 ;  /* 0xff80000000007802 */ /* 0x000fca0000000f00 */
[----:B------:R1:W-:Y:S02]  /*12ea0*/  STG.E [R4.64], R0 ;  /* 0x0000000004007986 */ /* 0x0003e4000c101908 */
.L_x_530:
[----:B------:R-:W-:Y:S05]  /*12eb0*/  BSYNC B0 ;  /* 0x0000000000007941 */ /* 0x000fea0003800000 */
.L_x_529:
[----:B------:R-:W2:Y:S04]  /*12ec0*/  LDL R2, [R1+0x84] ;  /* 0x0000840001027983 */ /* 0x000ea80000100800 */
[----:B------:R-:W3:Y:S01]  /*12ed0*/  LDL.64 R12, [R1+0x28] ;  /* 0x00002800010c7983 */ /* 0x000ee20000100a00 */
[----:B-1----:R-:W-:Y:S01]  /*12ee0*/  MOV R0, c[0x0][0x4e8] ;  /* 0x00013a0000007a02 */ /* 0x002fe20000000f00 */
[----:B------:R-:W-:Y:S01]  /*12ef0*/  IMAD R6, R10, c[0x0][0x3f0], RZ ;  /* 0x0000fc000a067a24 */ /* 0x000fe200078e02ff */
[----:B------:R-:W-:Y:S02]  /*12f00*/  SHF.R.S32.HI R9, RZ, 0x1f, R14 ;  /* 0x0000001fff097819 */ /* 0x000fe4000001140e */
[----:B------:R-:W-:Y:S01]  /*12f10*/  ISETP.NE.AND P0, PT, R0, 0x1, PT ;  /* 0x000000010000780c */ /* 0x000fe20003f05270 */
[----:B------:R-:W-:Y:S01]  /*12f20*/  IMAD R0, R7, c[0x0][0x3e8], RZ ;  /* 0x0000fa0007007a24 */ /* 0x000fe200078e02ff */
[----:B------:R-:W-:Y:S01]  /*12f30*/  LEA.HI R9, R9, R14, RZ, 0x3 ;  /* 0x0000000e09097211 */ /* 0x000fe200078f18ff */
[----:B------:R-:W-:-:S02]  /*12f40*/  IMAD R8, R15, c[0x0][0x3f4], R6 ;  /* 0x0000fd000f087a24 */ /* 0x000fc400078e0206 */
[----:B------:R-:W-:Y:S01]  /*12f50*/  IMAD R5, R16, c[0x0][0x3ec], R0 ;  /* 0x0000fb0010057a24 */ /* 0x000fe200078e0200 */
[----:B------:R-:W-:Y:S02]  /*12f60*/  SHF.R.S32.HI R9, RZ, 0x3, R9 ;  /* 0x00000003ff097819 */ /* 0x000fe40000011409 */
[----:B--2---:R-:W-:Y:S01]  /*12f70*/  IADD3 R4, R2, R11, RZ ;  /* 0x0000000b02047210 */ /* 0x004fe20007ffe0ff */
[----:B------:R-:W-:-:S03]  /*12f80*/  IMAD.WIDE.U32 R2, R16, c[0x0][0x3e8], RZ ;  /* 0x0000fa0010027a25 */ /* 0x000fc600078e00ff */
[----:B------:R-:W-:Y:S01]  /*12f90*/  MOV R0, R4 ;  /* 0x0000000400007202 */ /* 0x000fe20000000f00 */
[----:B------:R-:W-:-:S04]  /*12fa0*/  @P0 IMAD.HI.U32 R7, R4, c[0x0][0x4ec], RZ ;  /* 0x00013b0004070a27 */ /* 0x000fc800078e00ff */
[----:B------:R-:W-:Y:S01]  /*12fb0*/  IMAD.IADD R3, R3, 0x1, R5 ;  /* 0x0000000103037824 */ /* 0x000fe200078e0205 */
[----:B------:R-:W-:Y:S02]  /*12fc0*/  @P0 SHF.R.U32.HI R0, RZ, c[0x0][0x4f0], R7 ;  /* 0x00013c00ff000a19 */ /* 0x000fe40000011607 */
[----:B---3--:R-:W-:Y:S01]  /*12fd0*/  ISETP.GE.AND P0, PT, R12, c[0x0][0x3c8], PT ;  /* 0x0000f2000c007a0c */ /* 0x008fe20003f06270 */
[----:B------:R-:W-:Y:S01]  /*12fe0*/  IMAD.WIDE.U32 R2, R15, c[0x0][0x3f0], R2 ;  /* 0x0000fc000f027a25 */ /* 0x000fe200078e0002 */
[----:B------:R-:W-:Y:S02]  /*12ff0*/  SHF.R.S32.HI R5, RZ, 0x1f, R0 ;  /* 0x0000001fff057819 */ /* 0x000fe40000011400 */
[----:B------:R-:W-:Y:S02]  /*13000*/  IADD3 R6, -R0, RZ, RZ ;  /* 0x000000ff00067210 */ /* 0x000fe40007ffe1ff */
[----:B------:R-:W-:Y:S01]  /*13010*/  IADD3 R3, R3, R8, RZ ;  /* 0x0000000803037210 */ /* 0x000fe20007ffe0ff */
[----:B------:R-:W-:-:S02]  /*13020*/  IMAD R5, R5, c[0x0][0x3e0], RZ ;  /* 0x0000f80005057a24 */ /* 0x000fc400078e02ff */
[----:B------:R-:W-:Y:S02]  /*13030*/  IMAD R6, R6, c[0x0][0x4e8], R4 ;  /* 0x00013a0006067a24 */ /* 0x000fe400078e0204 */
[C---:B------:R-:W-:Y:S02]  /*13040*/  IMAD R4, R0.reuse, c[0x0][0x3e4], R5 ;  /* 0x0000f90000047a24 */ /* 0x040fe400078e0205 */
[----:B------:R-:W-:Y:S01]  /*13050*/  IMAD.WIDE.U32 R2, R0, c[0x0][0x3e0], R2 ;  /* 0x0000f80000027a25 */ /* 0x000fe200078e0002 */
[----:B------:R-:W-:-:S03]  /*13060*/  SHF.R.S32.HI R0, RZ, 0x1f, R6 ;  /* 0x0000001fff007819 */ /* 0x000fc60000011406 */
[----:B------:R-:W-:Y:S02]  /*13070*/  IMAD.IADD R3, R3, 0x1, R4 ;  /* 0x0000000103037824 */ /* 0x000fe400078e0204 */
[----:B------:R-:W-:Y:S02]  /*13080*/  IMAD R0, R0, c[0x0][0x3d8], RZ ;  /* 0x0000f60000007a24 */ /* 0x000fe400078e02ff */
[----:B------:R-:W-:-:S04]  /*13090*/  IMAD.WIDE.U32 R4, R6, c[0x0][0x3d8], R2 ;  /* 0x0000f60006047a25 */ /* 0x000fc800078e0002 */
[----:B------:R-:W-:Y:S01]  /*130a0*/  IMAD R6, R6, c[0x0][0x3dc], R0 ;  /* 0x0000f70006067a24 */ /* 0x000fe200078e0200 */
[----:B------:R-:W-:Y:S02]  /*130b0*/  LEA R3, P1, R4, c[0x0][0x380], 0x1 ;  /* 0x0000e00004037a11 */ /* 0x000fe400078208ff */
[----:B------:R-:W-:Y:S02]  /*130c0*/  IADD3 R0, R9, R11, RZ ;  /* 0x0000000b09007210 */ /* 0x000fe40007ffe0ff */
[----:B------:R-:W-:-:S04]  /*130d0*/  IADD3 R2, R5, R6, RZ ;  /* 0x0000000605027210 */ /* 0x000fc80007ffe0ff */
[----:B------:R-:W-:Y:S01]  /*130e0*/  LEA.HI.X R2, R4, c[0x0][0x384], R2, 0x1, P1 ;  /* 0x0000e10004027a11 */ /* 0x000fe200008f0c02 */
[----:B------:R-:W-:Y:S05]  /*130f0*/  BRA.DIV ~URZ, `(.L_x_531) ;  /* 0x00000fa27f007947 */ /* 0x000fea000b800000 */
[----:B------:R1:W2:Y:S02]  /*13100*/  SHFL.IDX PT, R5, R2, RZ, 0x181f ;  /* 0x00181fff02057589 */ /* 0x0002a400000e0000 */
.L_x_561:
[----:B------:R-:W-:Y:S05]  /*13110*/  BRA.DIV ~URZ, `(.L_x_532) ;  /* 0x00000ff27f007947 */ /* 0x000fea000b800000 */
[----:B------:R3:W4:Y:S02]  /*13120*/  SHFL.IDX PT, R4, R3, RZ, 0x181f ;  /* 0x00181fff03047589 */ /* 0x00072400000e0000 */
.L_x_562:
[----:B------:R-:W5:Y:S01]  /*13130*/  LDL.64 R6, [R1+0x28] ;  /* 0x0000280001067983 */ /* 0x000f620000100a00 */
[----:B------:R-:W-:-:S04]  /*13140*/  IMAD.MOV.U32 R11, RZ, RZ, c[0x0][0x4e8] ;  /* 0x00013a00ff0b7624 */ /* 0x000fc800078e00ff */
[----:B------:R-:W-:-:S05]  /*13150*/  IMAD R11, R11, c[0x0][0x388], RZ ;  /* 0x0000e2000b0b7a24 */ /* 0x000fca00078e02ff */
[----:B------:R-:W-:-:S13]  /*13160*/  ISETP.GE.OR P2, PT, R0, R11, P0 ;  /* 0x0000000b0000720c */ /* 0x000fda0000746670 */
[----:B----45:R-:W-:-:S04]  /*13170*/  @!P2 LEA R4, P1, R6, R4, 0x1 ;  /* 0x000000040604a211 */ /* 0x030fc800078208ff */
[----:B--2---:R-:W-:-:S05]  /*13180*/  @!P2 LEA.HI.X R5, R6, R5, R7, 0x1, P1 ;  /* 0x000000050605a211 */ /* 0x004fca00008f0c07 */
[----:B------:R2:W-:Y:S01]  /*13190*/  @!P2 ST.E.128 [R4.64], RZ ;  /* 0x000000ff0400a985 */ /* 0x0005e2000c101d08 */
[----:B------:R-:W-:Y:S05]  /*131a0*/  BRA.DIV ~URZ, `(.L_x_533) ;  /* 0x00000fd27f007947 */ /* 0x000fea000b800000 */
[----:B------:R4:W1:Y:S04]  /*131b0*/  SHFL.IDX PT, R6, R2, 0x1, 0x181f ;  /* 0x00381f0002067f89 */ /* 0x00086800000e0000 */
[----:B--2---:R4:W2:Y:S02]  /*131c0*/  SHFL.IDX PT, R4, R3, 0x1, 0x181f ;  /* 0x00381f0003047f89 */ /* 0x0048a400000e0000 */
.L_x_563:
[----:B------:R-:W5:Y:S01]  /*131d0*/  LDL.64 R8, [R1+0x28] ;  /* 0x0000280001087983 */ /* 0x000f620000100a00 */
[----:B------:R-:W-:-:S04]  /*131e0*/  IADD3 R5, R0, 0x10, RZ ;  /* 0x0000001000057810 */ /* 0x000fc80007ffe0ff */
[----:B------:R-:W-:-:S13]  /*131f0*/  ISETP.GE.OR P2, PT, R5, R11, P0 ;  /* 0x0000000b0500720c */ /* 0x000fda0000746670 */
[----:B--2--5:R-:W-:-:S04]  /*13200*/  @!P2 LEA R4, P1, R8, R4, 0x1 ;  /* 0x000000040804a211 */ /* 0x024fc800078208ff */
[----:B-1----:R-:W-:-:S05]  /*13210*/  @!P2 LEA.HI.X R5, R8, R6, R9, 0x1, P1 ;  /* 0x000000060805a211 */ /* 0x002fca00008f0c09 */
[----:B------:R1:W-:Y:S01]  /*13220*/  @!P2 ST.E.128 [R4.64], RZ ;  /* 0x000000ff0400a985 */ /* 0x0003e2000c101d08 */
[----:B------:R-:W-:Y:S05]  /*13230*/  BRA.DIV ~URZ, `(.L_x_534) ;  /* 0x000010127f007947 */ /* 0x000fea000b800000 */
[----:B------:R2:W1:Y:S02]  /*13240*/  SHFL.IDX PT, R6, R2, 0x2, 0x181f ;  /* 0x00581f0002067f89 */ /* 0x00046400000e0000 */
.L_x_564:
[----:B------:R-:W-:Y:S05]  /*13250*/  BRA.DIV ~URZ, `(.L_x_535) ;  /* 0x000010627f007947 */ /* 0x000fea000b800000 */
[----:B-1----:R1:W2:Y:S02]  /*13260*/  SHFL.IDX PT, R4, R3, 0x2, 0x181f ;  /* 0x00581f0003047f89 */ /* 0x0022a400000e0000 */
.L_x_565:
[----:B------:R-:W5:Y:S01]  /*13270*/  LDL.64 R8, [R1+0x28] ;  /* 0x0000280001087983 */ /* 0x000f620000100a00 */
[----:B------:R-:W-:-:S04]  /*13280*/  IADD3 R5, R0, 0x20, RZ ;  /* 0x0000002000057810 */ /* 0x000fc80007ffe0ff */
[----:B------:R-:W-:-:S13]  /*13290*/  ISETP.GE.OR P2, PT, R5, R11, P0 ;  /* 0x0000000b0500720c */ /* 0x000fda0000746670 */
[----:B--2--5:R-:W-:-:S04]  /*132a0*/  @!P2 LEA R4, P1, R8, R4, 0x1 ;  /* 0x000000040804a211 */ /* 0x024fc800078208ff */
[----:B------:R-:W-:-:S05]  /*132b0*/  @!P2 LEA.HI.X R5, R8, R6, R9, 0x1, P1 ;  /* 0x000000060805a211 */ /* 0x000fca00008f0c09 */
[----:B------:R2:W-:Y:S01]  /*132c0*/  @!P2 ST.E.128 [R4.64], RZ ;  /* 0x000000ff0400a985 */ /* 0x0005e2000c101d08 */
[----:B------:R-:W-:Y:S05]  /*132d0*/  BRA.DIV ~URZ, `(.L_x_536) ;  /* 0x000010527f007947 */ /* 0x000fea000b800000 */
[----:B------:R1:W2:Y:S04]  /*132e0*/  SHFL.IDX PT, R6, R2, 0x3, 0x181f ;  /* 0x00781f0002067f89 */ /* 0x0002a800000e0000 */
[----:B--2---:R1:W2:Y:S02]  /*132f0*/  SHFL.IDX PT, R4, R3, 0x3, 0x181f ;  /* 0x00781f0003047f89 */ /* 0x0042a400000e0000 */
.L_x_566:
[----:B------:R-:W5:Y:S01]  /*13300*/  LDL.64 R8, [R1+0x28] ;  /* 0x0000280001087983 */ /* 0x000f620000100a00 */
[----:B------:R-:W-:-:S04]  /*13310*/  IADD3 R5, R0, 0x30, RZ ;  /* 0x0000003000057810 */ /* 0x000fc80007ffe0ff */
[----:B------:R-:W-:-:S13]  /*13320*/  ISETP.GE.OR P2, PT, R5, R11, P0 ;  /* 0x0000000b0500720c */ /* 0x000fda0000746670 */
[----:B--2--5:R-:W-:-:S04]  /*13330*/  @!P2 LEA R4, P1, R8, R4, 0x1 ;  /* 0x000000040804a211 */ /* 0x024fc800078208ff */
[----:B------:R-:W-:-:S05]  /*13340*/  @!P2 LEA.HI.X R5, R8, R6, R9, 0x1, P1 ;  /* 0x000000060805a211 */ /* 0x000fca00008f0c09 */
[----:B------:R2:W-:Y:S01]  /*13350*/  @!P2 ST.E.128 [R4.64], RZ ;  /* 0x000000ff0400a985 */ /* 0x0005e2000c101d08 */
[----:B------:R-:W-:Y:S05]  /*13360*/  BRA.DIV ~URZ, `(.L_x_537) ;  /* 0x000010927f007947 */ /* 0x000fea000b800000 */
[----:B------:R1:W2:Y:S02]  /*13370*/  SHFL.IDX PT, R6, R2, 0x4, 0x181f ;  /* 0x00981f0002067f89 */ /* 0x0002a400000e0000 */
.L_x_567:
[----:B------:R-:W-:Y:S05]  /*13380*/  BRA.DIV ~URZ, `(.L_x_538) ;  /* 0x000010e27f007947 */ /* 0x000fea000b800000 */
[----:B--2---:R2:W1:Y:S02]  /*13390*/  SHFL.IDX PT, R4, R3, 0x4, 0x181f ;  /* 0x00981f0003047f89 */ /* 0x00446400000e0000 */
.L_x_568:
[----:B------:R-:W5:Y:S01]  /*133a0*/  LDL.64 R8, [R1+0x28] ;  /* 0x0000280001087983 */ /* 0x000f620000100a00 */
[----:B------:R-:W-:-:S04]  /*133b0*/  IADD3 R5, R0, 0x40, RZ ;  /* 0x0000004000057810 */ /* 0x000fc80007ffe0ff */
[----:B------:R-:W-:-:S13]  /*133c0*/  ISETP.GE.OR P2, PT, R5, R11, P0 ;  /* 0x0000000b0500720c */ /* 0x000fda0000746670 */
[----:B-1---5:R-:W-:-:S04]  /*133d0*/  @!P2 LEA R4, P1, R8, R4, 0x1 ;  /* 0x000000040804a211 */ /* 0x022fc800078208ff */
[----:B------:R-:W-:-:S05]  /*133e0*/  @!P2 LEA.HI.X R5, R8, R6, R9, 0x1, P1 ;  /* 0x000000060805a211 */ /* 0x000fca00008f0c09 */
[----:B------:R1:W-:Y:S01]  /*133f0*/  @!P2 ST.E.128 [R4.64], RZ ;  /* 0x000000ff0400a985 */ /* 0x0003e2000c101d08 */
[----:B------:R-:W-:Y:S05]  /*13400*/  BRA.DIV ~URZ, `(.L_x_539) ;  /* 0x000010d27f007947 */ /* 0x000fea000b800000 */
[----:B------:R1:W2:Y:S04]  /*13410*/  SHFL.IDX PT, R6, R2, 0x5, 0x181f ;  /* 0x00b81f0002067f89 */ /* 0x0002a800000e0000 */
[----:B-1----:R1:W3:Y:S02]  /*13420*/  SHFL.IDX PT, R4, R3, 0x5, 0x181f ;  /* 0x00b81f0003047f89 */ /* 0x0022e400000e0000 */
.L_x_569:
[----:B------:R-:W5:Y:S01]  /*13430*/  LDL.64 R8, [R1+0x28] ;  /* 0x0000280001087983 */ /* 0x000f620000100a00 */
[----:B------:R-:W-:-:S04]  /*13440*/  IADD3 R5, R0, 0x50, RZ ;  /* 0x0000005000057810 */ /* 0x000fc80007ffe0ff */
[----:B------:R-:W-:-:S13]  /*13450*/  ISETP.GE.OR P2, PT, R5, R11, P0 ;  /* 0x0000000b0500720c */ /* 0x000fda0000746670 */
[----:B---3-5:R-:W-:-:S04]  /*13460*/  @!P2 LEA R4, P1, R8, R4, 0x1 ;  /* 0x000000040804a211 */ /* 0x028fc800078208ff */
[----:B--2---:R-:W-:-:S05]  /*13470*/  @!P2 LEA.HI.X R5, R8, R6, R9, 0x1, P1 ;  /* 0x000000060805a211 */ /* 0x004fca00008f0c09 */
[----:B------:R2:W-:Y:S01]  /*13480*/  @!P2 ST.E.128 [R4.64], RZ ;  /* 0x000000ff0400a985 */ /* 0x0005e2000c101d08 */
[----:B------:R-:W-:Y:S05]  /*13490*/  BRA.DIV ~URZ, `(.L_x_540) ;  /* 0x000011127f007947 */ /* 0x000fea000b800000 */
[----:B------:R3:W1:Y:S02]  /*134a0*/  SHFL.IDX PT, R6, R2, 0x6, 0x181f ;  /* 0x00d81f0002067f89 */ /* 0x00066400000e0000 */
.L_x_570:
[----:B------:R-:W-:Y:S05]  /*134b0*/  BRA.DIV ~URZ, `(.L_x_541) ;  /* 0x000011627f007947 */ /* 0x000fea000b800000 */
[----:B--2---:R2:W3:Y:S02]  /*134c0*/  SHFL.IDX PT, R4, R3, 0x6, 0x181f ;  /* 0x00d81f0003047f89 */ /* 0x0044e400000e0000 */
.L_x_571:
[----:B------:R-:W5:Y:S01]  /*134d0*/  LDL.64 R8, [R1+0x28] ;  /* 0x0000280001087983 */ /* 0x000f620000100a00 */
[----:B------:R-:W-:-:S04]  /*134e0*/  IADD3 R5, R0, 0x60, RZ ;  /* 0x0000006000057810 */ /* 0x000fc80007ffe0ff */
[----:B------:R-:W-:-:S13]  /*134f0*/  ISETP.GE.OR P2, PT, R5, R11, P0 ;  /* 0x0000000b0500720c */ /* 0x000fda0000746670 */
[----:B---3-5:R-:W-:-:S04]  /*13500*/  @!P2 LEA R4, P1, R8, R4, 0x1 ;  /* 0x000000040804a211 */ /* 0x028fc800078208ff */
[----:B-1----:R-:W-:-:S05]  /*13510*/  @!P2 LEA.HI.X R5, R8, R6, R9, 0x1, P1 ;  /* 0x000000060805a211 */ /* 0x002fca00008f0c09 */
[----:B------:R1:W-:Y:S01]  /*13520*/  @!P2 ST.E.128 [R4.64], RZ ;  /* 0x000000ff0400a985 */ /* 0x0003e2000c101d08 */
[----:B------:R-:W-:Y:S05]  /*13530*/  BRA.DIV ~URZ, `(.L_x_542) ;  /* 0x000011527f007947 */ /* 0x000fea000b800000 */
[----:B-1----:R1:W3:Y:S04]  /*13540*/  SHFL.IDX PT, R4, R2, 0x7, 0x181f ;  /* 0x00f81f0002047f89 */ /* 0x0022e800000e0000 */
[----:B--2-4-:R-:W2:Y:S02]  /*13550*/  SHFL.IDX PT, R3, R3, 0x7, 0x181f ;  /* 0x00f81f0003037f89 */ /* 0x014ea400000e0000 */
.L_x_572:
[----:B------:R-:W4:Y:S01]  /*13560*/  LDL.64 R6, [R1+0x28] ;  /* 0x0000280001067983 */ /* 0x000f220000100a00 */
[----:B------:R-:W-:-:S04]  /*13570*/  IADD3 R0, R0, 0x70, RZ ;  /* 0x0000007000007810 */ /* 0x000fc80007ffe0ff */
[----:B------:R-:W-:-:S13]  /*13580*/  ISETP.GE.OR P1, PT, R0, R11, P0 ;  /* 0x0000000b0000720c */ /* 0x000fda0000726670 */
[----:B-12-4-:R-:W-:-:S04]  /*13590*/  @!P1 LEA R2, P0, R6, R3, 0x1 ;  /* 0x0000000306029211 */ /* 0x016fc800078008ff */
[----:B---3--:R-:W-:-:S05]  /*135a0*/  @!P1 LEA.HI.X R3, R6, R4, R7, 0x1, P0 ;  /* 0x0000000406039211 */ /* 0x008fca00000f0c07 */
[----:B------:R1:W-:Y:S04]  /*135b0*/  @!P1 ST.E.128 [R2.64], RZ ;  /* 0x000000ff02009985 */ /* 0x0003e8000c101d08 */
.L_x_528:
[----:B------:R-:W-:Y:S05]  /*135c0*/  BSYNC B1 ;  /* 0x0000000000017941 */ /* 0x000fea0003800000 */
.L_x_525:
[----:B---3--:R-:W3:Y:S02]  /*135d0*/  LDL R0, [R1+0x90] ;  /* 0x0000900001007983 */ /* 0x008ee40000100800 */
[----:B---3--:R-:W-:-:S13]  /*135e0*/  ISETP.NE.AND P0, PT, R0, RZ, PT ;  /* 0x000000ff0000720c */ /* 0x008fda0003f05270 */
[----:B------:R-:W-:Y:S01]  /*135f0*/  @P0 WARPSYNC 0xffffffff ;  /* 0xffffffff00000948 */ /* 0x000fe20003800000 */
[----:B------:R-:W-:Y:S06]  /*13600*/  @P0 BAR.SYNC.DEFER_BLOCKING 0x5, 0x80 ;  /* 0x0142000000000b1d */ /* 0x000fec0000010000 */
[----:B------:R-:W3:Y:S04]  /*13610*/  @P0 LDS R0, [0xb100] ;  /* 0x00b10000ff000984 */ /* 0x000ee80000000800 */
[----:B---3--:R3:W-:Y:S04]  /*13620*/  @P0 STL [R1+0x60], R0 ;  /* 0x0000600001000387 */ /* 0x0087e80000100800 */
[----:B------:R-:W-:Y:S06]  /*13630*/  @P0 BAR.ARV 0x4, 0x80 ;  /* 0x0102000000000b1d */ /* 0x000fec0000002000 */
[----:B------:R-:W-:Y:S05]  /*13640*/  @P0 BRA `(.L_x_543) ;  /* 0x0000007000000947 */ /* 0x000fea0003800000 */
[----:B------:R-:W-:Y:S05]  /*13650*/  BRA.DIV ~URZ, `(.L_x_544) ;  /* 0x000011027f007947 */ /* 0x000fea000b800000 */
[----:B---3--:R3:W4:Y:S02]  /*13660*/  SHFL.IDX PT, R0, R47, RZ, 0x1f ;  /* 0x00001fff2f007589 */ /* 0x00872400000e0000 */
.L_x_573:
[----:B------:R-:W-:Y:S01]  /*13670*/  WARPSYNC 0xffffffff ;  /* 0xffffffff00007948 */ /* 0x000fe20003800000 */
[----:B------:R-:W-:Y:S06]  /*13680*/  BAR.SYNC.DEFER_BLOCKING 0x4, 0x80 ;  /* 0x0102000000007b1d */ /* 0x000fec0000010000 */
[----:B----4-:R4:W-:Y:S04]  /*13690*/  STL [R1+0x60], R0 ;  /* 0x0000600001007387 */ /* 0x0109e80000100800 */
[----:B------:R4:W-:Y:S04]  /*136a0*/  @!P6 STS [0xb100], R47 ;  /* 0x00b1002fff00e388 */ /* 0x0009e80000000800 */
[----:B------:R-:W-:Y:S06]  /*136b0*/  BAR.ARV 0x5, 0x80 ;  /* 0x0142000000007b1d */ /* 0x000fec0000002000 */
.L_x_543:
[----:B---34-:R-:W3:Y:S02]  /*136c0*/  LDL R0, [R1+0x60] ;  /* 0x0000600001007983 */ /* 0x018ee40000100800 */
[----:B---3--:R-:W-:-:S13]  /*136d0*/  ISETP.GE.AND P0, PT, R0, c[0x0][0x538], PT ;  /* 0x00014e0000007a0c */ /* 0x008fda0003f06270 */
[----:B-12---:R-:W-:Y:S01]  /*136e0*/  @P0 CALL.REL.NOINC `(.L_x_545) ;  /* 0x0000001000000944 */ /* 0x006fe20003c00000 */
[----:B------:R-:W-:Y:S05]  /*136f0*/  BRA `(.L_x_546) ;  /* 0xfffed27000007947 */ /* 0x000fea000383ffff */
.L_x_545:
[----:B------:R-:W-:Y:S05]  /*13700*/  EXIT ;  /* 0x000000000000794d */ /* 0x000fea0003800000 */
.L_x_489:
[----:B------:R-:W-:Y:S01]  /*13710*/  IMAD.MOV.U32 R10, RZ, RZ, R2 ;  /* 0x000000ffff0a7224 */ /* 0x000fe200078e0002 */
[----:B-1----:R-:W-:Y:S01]  /*13720*/  MOV R8, RZ ;  /* 0x000000ff00087202 */ /* 0x002fe20000000f00 */
[----:B------:R-:W-:Y:S01]  /*13730*/  IMAD.MOV.U32 R7, RZ, RZ, 0x181f ;  /* 0x0000181fff077424 */ /* 0x000fe200078e00ff */
[----:B------:R-:W-:Y:S02]  /*13740*/  MOV R9, 0x13760 ;  /* 0x0001376000097802 */ /* 0x000fe40000000f00 */
[----:B------:R-:W-:Y:S05]  /*13750*/  CALL.REL.NOINC `($__internal_1_$__cuda_sm70_shflsync_idx_p) ;  /* 0x000010b000007944 */ /* 0x000fea0003c00000 */
[----:B------:R-:W-:Y:S01]  /*13760*/  MOV R5, R7 ;  /* 0x0000000700057202 */ /* 0x000fe20000000f00 */
[----:B------:R-:W-:Y:S05]  /*13770*/  BRA `(.L_x_547) ;  /* 0xfffeddf000007947 */ /* 0x000fea000383ffff */
.L_x_490:
[----:B------:R-:W-:Y:S01]  /*13780*/  IMAD.MOV.U32 R10, RZ, RZ, R3 ;  /* 0x000000ffff0a7224 */ /* 0x000fe200078e0003 */
[----:B-1----:R-:W-:Y:S01]  /*13790*/  MOV R8, RZ ;  /* 0x000000ff00087202 */ /* 0x002fe20000000f00 */
[----:B------:R-:W-:Y:S01]  /*137a0*/  IMAD.MOV.U32 R7, RZ, RZ, 0x181f ;  /* 0x0000181fff077424 */ /* 0x000fe200078e00ff */
[----:B------:R-:W-:Y:S02]  /*137b0*/  MOV R9, 0x137d0 ;  /* 0x000137d000097802 */ /* 0x000fe40000000f00 */
[----:B--23--:R-:W-:Y:S05]  /*137c0*/  CALL.REL.NOINC `($__internal_1_$__cuda_sm70_shflsync_idx_p) ;  /* 0x0000104000007944 */ /* 0x00cfea0003c00000 */
[----:B------:R-:W-:Y:S01]  /*137d0*/  MOV R4, R7 ;  /* 0x0000000700047202 */ /* 0x000fe20000000f00 */
[----:B------:R-:W-:Y:S05]  /*137e0*/  BRA `(.L_x_548) ;  /* 0xfffedda000007947 */ /* 0x000fea000383ffff */
.L_x_493:
[----:B------:R-:W-:Y:S01]  /*137f0*/  IMAD.MOV.U32 R10, RZ, RZ, R2 ;  /* 0x000000ffff0a7224 */ /* 0x000fe200078e0002 */
[----:B------:R-:W-:Y:S01]  /*13800*/  MOV R8, 0x1 ;  /* 0x0000000100087802 */ /* 0x000fe20000000f00 */
[----:B------:R-:W-:Y:S01]  /*13810*/  IMAD.MOV.U32 R7, RZ, RZ, 0x181f ;  /* 0x0000181fff077424 */ /* 0x000fe200078e00ff */
[----:B------:R-:W-:-:S02]  /*13820*/  MOV R9, 0x13840 ;  /* 0x0001384000097802 */ /* 0x000fc40000000f00 */
[----:B-1234-:R-:W-:Y:S05]  /*13830*/  CALL.REL.NOINC `($__internal_1_$__cuda_sm70_shflsync_idx_p) ;  /* 0x00000fd000007944 */ /* 0x01efea0003c00000 */
[----:B------:R-:W-:Y:S01]  /*13840*/  IMAD.MOV.U32 R6, RZ, RZ, R7 ;  /* 0x000000ffff067224 */ /* 0x000fe200078e0007 */
[----:B------:R-:W-:Y:S01]  /*13850*/  MOV R8, 0x1 ;  /* 0x0000000100087802 */ /* 0x000fe20000000f00 */
[----:B------:R-:W-:Y:S01]  /*13860*/  IMAD.MOV.U32 R10, RZ, RZ, R3 ;  /* 0x000000ffff0a7224 */ /* 0x000fe200078e0003 */
[----:B------:R-:W-:-:S02]  /*13870*/  MOV R7, 0x181f ;  /* 0x0000181f00077802 */ /* 0x000fc40000000f00 */
[----:B------:R-:W-:Y:S02]  /*13880*/  MOV R9, 0x138a0 ;  /* 0x000138a000097802 */ /* 0x000fe40000000f00 */
[----:B------:R-:W-:Y:S05]  /*13890*/  CALL.REL.NOINC `($__internal_1_$__cuda_sm70_shflsync_idx_p) ;  /* 0x00000f7000007944 */ /* 0x000fea0003c00000 */
[----:B------:R-:W-:Y:S01]  /*138a0*/  MOV R4, R7 ;  /* 0x0000000700047202 */ /* 0x000fe20000000f00 */
[----:B------:R-:W-:Y:S05]  /*138b0*/  BRA `(.L_x_549) ;  /* 0xfffeddd000007947 */ /* 0x000fea000383ffff */
.L_x_496:
[----:B------:R-:W-:Y:S01]  /*138c0*/  IMAD.MOV.U32 R10, RZ, RZ, R2 ;  /* 0x000000ffff0a7224 */ /* 0x000fe200078e0002 */
[----:B------:R-:W-:Y:S01]  /*138d0*/  MOV R8, 0x2 ;  /* 0x0000000200087802 */ /* 0x000fe20000000f00 */
[----:B------:R-:W-:Y:S01]  /*138e0*/  IMAD.MOV.U32 R7, RZ, RZ, 0x181f ;  /* 0x0000181fff077424 */ /* 0x000fe200078e00ff */
[----:B------:R-:W-:Y:S02]  /*138f0*/  MOV R9, 0x13910 ;  /* 0x0001391000097802 */ /* 0x000fe40000000f00 */
[----:B-123--:R-:W-:Y:S05]  /*13900*/  CALL.REL.NOINC `($__internal_1_$__cuda_sm70_shflsync_idx_p) ;  /* 0x00000f0000007944 */ /* 0x00efea0003c00000 */
[----:B------:R-:W-:Y:S01]  /*13910*/  MOV R6, R7 ;  /* 0x0000000700067202 */ /* 0x000fe20000000f00 */
[----:B------:R-:W-:Y:S05]  /*13920*/  BRA `(.L_x_550) ;  /* 0xfffede4000007947 */ /* 0x000fea000383ffff */
.L_x_497:
[----:B------:R-:W-:Y:S01]  /*13930*/  IMAD.MOV.U32 R10, RZ, RZ, R3 ;  /* 0x000000ffff0a7224 */ /* 0x000fe200078e0003 */
[----:B------:R-:W-:Y:S01]  /*13940*/  MOV R8, 0x2 ;  /* 0x0000000200087802 */ /* 0x000fe20000000f00 */
[----:B------:R-:W-:Y:S01]  /*13950*/  IMAD.MOV.U32 R7, RZ, RZ, 0x181f ;  /* 0x0000181fff077424 */ /* 0x000fe200078e00ff */
[----:B------:R-:W-:Y:S02]  /*13960*/  MOV R9, 0x13980 ;  /* 0x0001398000097802 */ /* 0x000fe40000000f00 */
[----:B-1234-:R-:W-:Y:S05]  /*13970*/  CALL.REL.NOINC `($__internal_1_$__cuda_sm70_shflsync_idx_p) ;  /* 0x00000e9000007944 */ /* 0x01efea0003c00000 */
[----:B------:R-:W-:Y:S01]  /*13980*/  MOV R4, R7 ;  /* 0x0000000700047202 */ /* 0x000fe20000000f00 */
[----:B------:R-:W-:Y:S05]  /*13990*/  BRA `(.L_x_551) ;  /* 0xfffeddf000007947 */ /* 0x000fea000383ffff */
.L_x_500:
        /* <DEDUP_REMOVED lines=13> */
.L_x_503:
[----:B------:R-:W-:Y:S01]  /*13a70*/  IMAD.MOV.U32 R10, RZ, RZ, R2 ;  /* 0x000000ffff0a7224 */ /* 0x000fe200078e0002 */
[----:B------:R-:W-:Y:S01]  /*13a80*/  MOV R8, 0x4 ;  /* 0x0000000400087802 */ /* 0x000fe20000000f00 */
[----:B------:R-:W-:Y:S01]  /*13a90*/  IMAD.MOV.U32 R7, RZ, RZ, 0x181f ;  /* 0x0000181fff077424 */ /* 0x000fe200078e00ff */
[----:B------:R-:W-:Y:S02]  /*13aa0*/  MOV R9, 0x13ac0 ;  /* 0x00013ac000097802 */ /* 0x000fe40000000f00 */
[----:B-1234-:R-:W-:Y:S05]  /*13ab0*/  CALL.REL.NOINC `($__internal_1_$__cuda_sm70_shflsync_idx_p) ;  /* 0x00000d5000007944 */ /* 0x01efea0003c00000 */
[----:B------:R-:W-:Y:S01]  /*13ac0*/  MOV R6, R7 ;  /* 0x0000000700067202 */ /* 0x000fe20000000f00 */
[----:B------:R-:W-:Y:S05]  /*13ad0*/  BRA `(.L_x_553) ;  /* 0xfffede8000007947 */ /* 0x000fea000383ffff */
.L_x_504:
[----:B------:R-:W-:Y:S01]  /*13ae0*/  IMAD.MOV.U32 R10, RZ, RZ, R3 ;  /* 0x000000ffff0a7224 */ /* 0x000fe200078e0003 */
[----:B------:R-:W-:Y:S01]  /*13af0*/  MOV R8, 0x4 ;  /* 0x0000000400087802 */ /* 0x000fe20000000f00 */
[----:B------:R-:W-:Y:S01]  /*13b00*/  IMAD.MOV.U32 R7, RZ, RZ, 0x181f ;  /* 0x0000181fff077424 */ /* 0x000fe200078e00ff */
[----:B------:R-:W-:Y:S02]  /*13b10*/  MOV R9, 0x13b30 ;  /* 0x00013b3000097802 */ /* 0x000fe40000000f00 */
[----:B-1234-:R-:W-:Y:S05]  /*13b20*/  CALL.REL.NOINC `($__internal_1_$__cuda_sm70_shflsync_idx_p) ;  /* 0x00000ce000007944 */ /* 0x01efea0003c00000 */
[----:B------:R-:W-:Y:S01]  /*13b30*/  MOV R4, R7 ;  /* 0x0000000700047202 */ /* 0x000fe20000000f00 */
[----:B------:R-:W-:Y:S05]  /*13b40*/  BRA `(.L_x_554) ;  /* 0xfffede3000007947 */ /* 0x000fea000383ffff */
.L_x_507:
        /* <DEDUP_REMOVED lines=13> */
.L_x_510:
[----:B------:R-:W-:Y:S01]  /*13c20*/  IMAD.MOV.U32 R10, RZ, RZ, R2 ;  /* 0x000000ffff0a7224 */ /* 0x000fe200078e0002 */
[----:B------:R-:W-:Y:S01]  /*13c30*/  MOV R8, 0x6 ;  /* 0x0000000600087802 */ /* 0x000fe20000000f00 */
[----:B------:R-:W-:Y:S01]  /*13c40*/  IMAD.MOV.U32 R7, RZ, RZ, 0x181f ;  /* 0x0000181fff077424 */ /* 0x000fe200078e00ff */
[----:B------:R-:W-:Y:S02]  /*13c50*/  MOV R9, 0x13c70 ;  /* 0x00013c7000097802 */ /* 0x000fe40000000f00 */
[----:B-1234-:R-:W-:Y:S05]  /*13c60*/  CALL.REL.NOINC `($__internal_1_$__cuda_sm70_shflsync_idx_p) ;  /* 0x00000ba000007944 */ /* 0x01efea0003c00000 */
[----:B------:R-:W-:Y:S01]  /*13c70*/  MOV R6, R7 ;  /* 0x0000000700067202 */ /* 0x000fe20000000f00 */
[----:B------:R-:W-:Y:S05]  /*13c80*/  BRA `(.L_x_556) ;  /* 0xfffedec000007947 */ /* 0x000fea000383ffff */
.L_x_511:
[----:B------:R-:W-:Y:S01]  /*13c90*/  IMAD.MOV.U32 R10, RZ, RZ, R3 ;  /* 0x000000ffff0a7224 */ /* 0x000fe200078e0003 */
[----:B------:R-:W-:Y:S01]  /*13ca0*/  MOV R8, 0x6 ;  /* 0x0000000600087802 */ /* 0x000fe20000000f00 */
[----:B------:R-:W-:Y:S01]  /*13cb0*/  IMAD.MOV.U32 R7, RZ, RZ, 0x181f ;  /* 0x0000181fff077424 */ /* 0x000fe200078e00ff */
[----:B------:R-:W-:Y:S02]  /*13cc0*/  MOV R9, 0x13ce0 ;  /* 0x00013ce000097802 */ /* 0x000fe40000000f00 */
[----:B-1234-:R-:W-:Y:S05]  /*13cd0*/  CALL.REL.NOINC `($__internal_1_$__cuda_sm70_shflsync_idx_p) ;  /* 0x00000b3000007944 */ /* 0x01efea0003c00000 */
[----:B------:R-:W-:Y:S01]  /*13ce0*/  MOV R4, R7 ;  /* 0x0000000700047202 */ /* 0x000fe20000000f00 */
[----:B------:R-:W-:Y:S05]  /*13cf0*/  BRA `(.L_x_557) ;  /* 0xfffede7000007947 */ /* 0x000fea000383ffff */
.L_x_514:
        /* <DEDUP_REMOVED lines=13> */
.L_x_521:
[----:B------:R1:W5:Y:S01]  /*13dd0*/  LDL R0, [R1+0x10] ;  /* 0x0000100001007983 */ /* 0x0003620000100800 */
[----:B------:R-:W-:Y:S02]  /*13de0*/  MOV R3, 0x2 ;  /* 0x0000000200037802 */ /* 0x000fe40000000f00 */
[----:B------:R-:W-:Y:S02]  /*13df0*/  MOV R8, 0x13e10 ;  /* 0x00013e1000087802 */ /* 0x000fe40000000f00 */
[----:B-1---5:R-:W-:Y:S05]  /*13e00*/  CALL.REL.NOINC `($__internal_0_$__cuda_sm70_shflsync_bfly_p) ;  /* 0x000009c000007944 */ /* 0x022fea0003c00000 */
[----:B--2---:R-:W-:Y:S01]  /*13e10*/  MOV R2, R3 ;  /* 0x0000000300027202 */ /* 0x004fe20000000f00 */
[----:B-1----:R-:W-:Y:S05]  /*13e20*/  BRA `(.L_x_559) ;  /* 0xffffd58000007947 */ /* 0x002fea000383ffff */
.L_x_522:
[----:B------:R-:W-:Y:S01]  /*13e30*/  IMAD.MOV.U32 R0, RZ, RZ, R2 ;  /* 0x000000ffff007224 */ /* 0x000fe200078e0002 */
[----:B------:R-:W-:Y:S02]  /*13e40*/  MOV R3, 0x1 ;  /* 0x0000000100037802 */ /* 0x000fe40000000f00 */
[----:B------:R-:W-:Y:S02]  /*13e50*/  MOV R8, 0x13e70 ;  /* 0x00013e7000087802 */ /* 0x000fe40000000f00 */
[----:B-----5:R-:W-:Y:S05]  /*13e60*/  CALL.REL.NOINC `($__internal_0_$__cuda_sm70_shflsync_bfly_p) ;  /* 0x0000096000007944 */ /* 0x020fea0003c00000 */
[----:B-1----:R1:W5:Y:S01]  /*13e70*/  LDL R0, [R1+0x18] ;  /* 0x0000180001007983 */ /* 0x0023620000100800 */
[----:B--2---:R-:W-:Y:S01]  /*13e80*/  FADD.FTZ R2, R2, R3 ;  /* 0x0000000302027221 */ /* 0x004fe20000010000 */
[----:B------:R-:W-:-:S02]  /*13e90*/  MOV R3, 0x2 ;  /* 0x0000000200037802 */ /* 0x000fc40000000f00 */
[----:B------:R-:W-:Y:S02]  /*13ea0*/  MOV R8, 0x13ec0 ;  /* 0x00013ec000087802 */ /* 0x000fe40000000f00 */
[----:B-1---5:R-:W-:Y:S05]  /*13eb0*/  CALL.REL.NOINC `($__internal_0_$__cuda_sm70_shflsync_bfly_p) ;  /* 0x0000091000007944 */ /* 0x022fea0003c00000 */
[----:B-1----:R-:W3:Y:S01]  /*13ec0*/  LDL.LU R0, [R1+0x18] ;  /* 0x0000180001007983 */ /* 0x002ee20000300800 */
[----:B------:R-:W-:Y:S01]  /*13ed0*/  MOV R8, 0x13f20 ;  /* 0x00013f2000087802 */ /* 0x000fe20000000f00 */
[----:B--23--:R-:W-:Y:S01]  /*13ee0*/  FADD.FTZ R4, R0, R3 ;  /* 0x0000000300047221 */ /* 0x00cfe20000010000 */
[----:B------:R-:W-:-:S04]  /*13ef0*/  MOV R3, 0x1 ;  /* 0x0000000100037802 */ /* 0x000fc80000000f00 */
[----:B------:R-:W-:Y:S02]  /*13f00*/  MOV R0, R4 ;  /* 0x0000000400007202 */ /* 0x000fe40000000f00 */
[----:B------:R-:W-:Y:S05]  /*13f10*/  CALL.REL.NOINC `($__internal_0_$__cuda_sm70_shflsync_bfly_p) ;  /* 0x000008b000007944 */ /* 0x000fea0003c00000 */
[----:B-1----:R1:W5:Y:S01]  /*13f20*/  LDL R0, [R1+0x14] ;  /* 0x0000140001007983 */ /* 0x0023620000100800 */
[----:B--2---:R-:W-:Y:S01]  /*13f30*/  FADD.FTZ R4, R4, R3 ;  /* 0x0000000304047221 */ /* 0x004fe20000010000 */
[----:B------:R-:W-:Y:S02]  /*13f40*/  MOV R3, 0x2 ;  /* 0x0000000200037802 */ /* 0x000fe40000000f00 */
        /* <DEDUP_REMOVED lines=19> */
[----:B--2---:R-:W-:Y:S01]  /*14080*/  MOV R8, R3 ;  /* 0x0000000300087202 */ /* 0x004fe20000000f00 */
[----:B-1----:R-:W-:Y:S05]  /*14090*/  BRA `(.L_x_560) ;  /* 0xffffd44000007947 */ /* 0x002fea000383ffff */
.L_x_531:
[----:B------:R-:W-:Y:S01]  /*140a0*/  IMAD.MOV.U32 R10, RZ, RZ, R2 ;  /* 0x000000ffff0a7224 */ /* 0x000fe200078e0002 */
[----:B------:R-:W-:Y:S01]  /*140b0*/  MOV R8, RZ ;  /* 0x000000ff00087202 */ /* 0x000fe20000000f00 */
[----:B------:R-:W-:Y:S01]  /*140c0*/  IMAD.MOV.U32 R7, RZ, RZ, 0x181f ;  /* 0x0000181fff077424 */ /* 0x000fe200078e00ff */
[----:B------:R-:W-:Y:S02]  /*140d0*/  MOV R9, 0x140f0 ;  /* 0x000140f000097802 */ /* 0x000fe40000000f00 */
[----:B------:R-:W-:Y:S05]  /*140e0*/  CALL.REL.NOINC `($__internal_1_$__cuda_sm70_shflsync_idx_p) ;  /* 0x0000072000007944 */ /* 0x000fea0003c00000 */
[----:B------:R-:W-:Y:S01]  /*140f0*/  MOV R5, R7 ;  /* 0x0000000700057202 */ /* 0x000fe20000000f00 */
[----:B------:R-:W-:Y:S05]  /*14100*/  BRA `(.L_x_561) ;  /* 0xfffff00000007947 */ /* 0x000fea000383ffff */
.L_x_532:
[----:B------:R-:W-:Y:S01]  /*14110*/  IMAD.MOV.U32 R10, RZ, RZ, R3 ;  /* 0x000000ffff0a7224 */ /* 0x000fe200078e0003 */
[----:B------:R-:W-:Y:S01]  /*14120*/  MOV R8, RZ ;  /* 0x000000ff00087202 */ /* 0x000fe20000000f00 */
[----:B------:R-:W-:Y:S01]  /*14130*/  IMAD.MOV.U32 R7, RZ, RZ, 0x181f ;  /* 0x0000181fff077424 */ /* 0x000fe200078e00ff */
[----:B------:R-:W-:Y:S02]  /*14140*/  MOV R9, 0x14160 ;  /* 0x0001416000097802 */ /* 0x000fe40000000f00 */
[----:B-12---:R-:W-:Y:S05]  /*14150*/  CALL.REL.NOINC `($__internal_1_$__cuda_sm70_shflsync_idx_p) ;  /* 0x000006b000007944 */ /* 0x006fea0003c00000 */
[----:B------:R-:W-:Y:S01]  /*14160*/  MOV R4, R7 ;  /* 0x0000000700047202 */ /* 0x000fe20000000f00 */
[----:B------:R-:W-:Y:S05]  /*14170*/  BRA `(.L_x_562) ;  /* 0xffffefb000007947 */ /* 0x000fea000383ffff */
.L_x_533:
[----:B------:R-:W-:Y:S01]  /*14180*/  IMAD.MOV.U32 R10, RZ, RZ, R2 ;  /* 0x000000ffff0a7224 */ /* 0x000fe200078e0002 */
[----:B------:R-:W-:Y:S01]  /*14190*/  MOV R8, 0x1 ;  /* 0x0000000100087802 */ /* 0x000fe20000000f00 */
[----:B------:R-:W-:Y:S01]  /*141a0*/  IMAD.MOV.U32 R7, RZ, RZ, 0x181f ;  /* 0x0000181fff077424 */ /* 0x000fe200078e00ff */
[----:B------:R-:W-:-:S02]  /*141b0*/  MOV R9, 0x141d0 ;  /* 0x000141d000097802 */ /* 0x000fc40000000f00 */
[----:B-123--:R-:W-:Y:S05]  /*141c0*/  CALL.REL.NOINC `($__internal_1_$__cuda_sm70_shflsync_idx_p) ;  /* 0x0000064000007944 */ /* 0x00efea0003c00000 */
        /* <DEDUP_REMOVED lines=8> */
.L_x_534:
[----:B------:R-:W-:Y:S01]  /*14250*/  IMAD.MOV.U32 R10, RZ, RZ, R2 ;  /* 0x000000ffff0a7224 */ /* 0x000fe200078e0002 */
[----:B------:R-:W-:Y:S01]  /*14260*/  MOV R8, 0x2 ;  /* 0x0000000200087802 */ /* 0x000fe20000000f00 */
[----:B------:R-:W-:Y:S01]  /*14270*/  IMAD.MOV.U32 R7, RZ, RZ, 0x181f ;  /* 0x0000181fff077424 */ /* 0x000fe200078e00ff */
[----:B------:R-:W-:Y:S02]  /*14280*/  MOV R9, 0x142a0 ;  /* 0x000142a000097802 */ /* 0x000fe40000000f00 */
[----:B-1-34-:R-:W-:Y:S05]  /*14290*/  CALL.REL.NOINC `($__internal_1_$__cuda_sm70_shflsync_idx_p) ;  /* 0x0000057000007944 */ /* 0x01afea0003c00000 */
[----:B------:R-:W-:Y:S01]  /*142a0*/  MOV R6, R7 ;  /* 0x0000000700067202 */ /* 0x000fe20000000f00 */
[----:B------:R-:W-:Y:S05]  /*142b0*/  BRA `(.L_x_564) ;  /* 0xffffef9000007947 */ /* 0x000fea000383ffff */
.L_x_535:
[----:B------:R-:W-:Y:S01]  /*142c0*/  IMAD.MOV.U32 R10, RZ, RZ, R3 ;  /* 0x000000ffff0a7224 */ /* 0x000fe200078e0003 */
[----:B------:R-:W-:Y:S01]  /*142d0*/  MOV R8, 0x2 ;  /* 0x0000000200087802 */ /* 0x000fe20000000f00 */
[----:B------:R-:W-:Y:S01]  /*142e0*/  IMAD.MOV.U32 R7, RZ, RZ, 0x181f ;  /* 0x0000181fff077424 */ /* 0x000fe200078e00ff */
[----:B------:R-:W-:Y:S02]  /*142f0*/  MOV R9, 0x14310 ;  /* 0x0001431000097802 */ /* 0x000fe40000000f00 */
[----:B-1234-:R-:W-:Y:S05]  /*14300*/  CALL.REL.NOINC `($__internal_1_$__cuda_sm70_shflsync_idx_p) ;  /* 0x0000050000007944 */ /* 0x01efea0003c00000 */
[----:B------:R-:W-:Y:S01]  /*14310*/  MOV R4, R7 ;  /* 0x0000000700047202 */ /* 0x000fe20000000f00 */
[----:B------:R-:W-:Y:S05]  /*14320*/  BRA `(.L_x_565) ;  /* 0xffffef4000007947 */ /* 0x000fea000383ffff */
.L_x_536:
        /* <DEDUP_REMOVED lines=13> */
.L_x_537:
[----:B------:R-:W-:Y:S01]  /*14400*/  IMAD.MOV.U32 R10, RZ, RZ, R2 ;  /* 0x000000ffff0a7224 */ /* 0x000fe200078e0002 */
[----:B------:R-:W-:Y:S01]  /*14410*/  MOV R8, 0x4 ;  /* 0x0000000400087802 */ /* 0x000fe20000000f00 */
[----:B------:R-:W-:Y:S01]  /*14420*/  IMAD.MOV.U32 R7, RZ, RZ, 0x181f ;  /* 0x0000181fff077424 */ /* 0x000fe200078e00ff */
[----:B------:R-:W-:Y:S02]  /*14430*/  MOV R9, 0x14450 ;  /* 0x0001445000097802 */ /* 0x000fe40000000f00 */
[----:B-1234-:R-:W-:Y:S05]  /*14440*/  CALL.REL.NOINC `($__internal_1_$__cuda_sm70_shflsync_idx_p) ;  /* 0x000003c000007944 */ /* 0x01efea0003c00000 */
[----:B------:R-:W-:Y:S01]  /*14450*/  MOV R6, R7 ;  /* 0x0000000700067202 */ /* 0x000fe20000000f00 */
[----:B------:R-:W-:Y:S05]  /*14460*/  BRA `(.L_x_567) ;  /* 0xffffef1000007947 */ /* 0x000fea000383ffff */
.L_x_538:
[----:B------:R-:W-:Y:S01]  /*14470*/  IMAD.MOV.U32 R10, RZ, RZ, R3 ;  /* 0x000000ffff0a7224 */ /* 0x000fe200078e0003 */
[----:B------:R-:W-:Y:S01]  /*14480*/  MOV R8, 0x4 ;  /* 0x0000000400087802 */ /* 0x000fe20000000f00 */
[----:B------:R-:W-:Y:S01]  /*14490*/  IMAD.MOV.U32 R7, RZ, RZ, 0x181f ;  /* 0x0000181fff077424 */ /* 0x000fe200078e00ff */
[----:B------:R-:W-:Y:S02]  /*144a0*/  MOV R9, 0x144c0 ;  /* 0x000144c000097802 */ /* 0x000fe40000000f00 */
[----:B-1234-:R-:W-:Y:S05]  /*144b0*/  CALL.REL.NOINC `($__internal_1_$__cuda_sm70_shflsync_idx_p) ;  /* 0x0000035000007944 */ /* 0x01efea0003c00000 */
[----:B------:R-:W-:Y:S01]  /*144c0*/  MOV R4, R7 ;  /* 0x0000000700047202 */ /* 0x000fe20000000f00 */
[----:B------:R-:W-:Y:S05]  /*144d0*/  BRA `(.L_x_568) ;  /* 0xffffeec000007947 */ /* 0x000fea000383ffff */
.L_x_539:
        /* <DEDUP_REMOVED lines=13> */
.L_x_540:
[----:B------:R-:W-:Y:S01]  /*145b0*/  IMAD.MOV.U32 R10, RZ, RZ, R2 ;  /* 0x000000ffff0a7224 */ /* 0x000fe200078e0002 */
[----:B------:R-:W-:Y:S01]  /*145c0*/  MOV R8, 0x6 ;  /* 0x0000000600087802 */ /* 0x000fe20000000f00 */
[----:B------:R-:W-:Y:S01]  /*145d0*/  IMAD.MOV.U32 R7, RZ, RZ, 0x181f ;  /* 0x0000181fff077424 */ /* 0x000fe200078e00ff */
[----:B------:R-:W-:Y:S02]  /*145e0*/  MOV R9, 0x14600 ;  /* 0x0001460000097802 */ /* 0x000fe40000000f00 */
[----:B-12-4-:R-:W-:Y:S05]  /*145f0*/  CALL.REL.NOINC `($__internal_1_$__cuda_sm70_shflsync_idx_p) ;  /* 0x0000021000007944 */ /* 0x016fea0003c00000 */
[----:B------:R-:W-:Y:S01]  /*14600*/  MOV R6, R7 ;  /* 0x0000000700067202 */ /* 0x000fe20000000f00 */
[----:B------:R-:W-:Y:S05]  /*14610*/  BRA `(.L_x_570) ;  /* 0xffffee9000007947 */ /* 0x000fea000383ffff */
.L_x_541:
[----:B------:R-:W-:Y:S01]  /*14620*/  IMAD.MOV.U32 R10, RZ, RZ, R3 ;  /* 0x000000ffff0a7224 */ /* 0x000fe200078e0003 */
[----:B------:R-:W-:Y:S01]  /*14630*/  MOV R8, 0x6 ;  /* 0x0000000600087802 */ /* 0x000fe20000000f00 */
[----:B------:R-:W-:Y:S01]  /*14640*/  IMAD.MOV.U32 R7, RZ, RZ, 0x181f ;  /* 0x0000181fff077424 */ /* 0x000fe200078e00ff */
[----:B------:R-:W-:Y:S02]  /*14650*/  MOV R9, 0x14670 ;  /* 0x0001467000097802 */ /* 0x000fe40000000f00 */
[----:B-1234-:R-:W-:Y:S05]  /*14660*/  CALL.REL.NOINC `($__internal_1_$__cuda_sm70_shflsync_idx_p) ;  /* 0x000001a000007944 */ /* 0x01efea0003c00000 */
[----:B------:R-:W-:Y:S01]  /*14670*/  MOV R4, R7 ;  /* 0x0000000700047202 */ /* 0x000fe20000000f00 */
[----:B------:R-:W-:Y:S05]  /*14680*/  BRA `(.L_x_571) ;  /* 0xffffee4000007947 */ /* 0x000fea000383ffff */
.L_x_542:
[----:B------:R-:W-:Y:S01]  /*14690*/  IMAD.MOV.U32 R10, RZ, RZ, R2 ;  /* 0x000000ffff0a7224 */ /* 0x000fe200078e0002 */
[----:B------:R-:W-:Y:S01]  /*146a0*/  MOV R8, 0x7 ;  /* 0x0000000700087802 */ /* 0x000fe20000000f00 */
[----:B------:R-:W-:Y:S01]  /*146b0*/  IMAD.MOV.U32 R7, RZ, RZ, 0x181f ;  /* 0x0000181fff077424 */ /* 0x000fe200078e00ff */
[----:B------:R-:W-:-:S02]  /*146c0*/  MOV R9, 0x146e0 ;  /* 0x000146e000097802 */ /* 0x000fc40000000f00 */
[----:B-12-4-:R-:W-:Y:S05]  /*146d0*/  CALL.REL.NOINC `($__internal_1_$__cuda_sm70_shflsync_idx_p) ;  /* 0x0000013000007944 */ /* 0x016fea0003c00000 */
        /* <DEDUP_REMOVED lines=8> */
.L_x_544:
[----:B------:R-:W-:Y:S01]  /*14760*/  IMAD.MOV.U32 R10, RZ, RZ, R47 ;  /* 0x000000ffff0a7224 */ /* 0x000fe200078e002f */
[----:B--2---:R-:W-:Y:S01]  /*14770*/  MOV R8, RZ ;  /* 0x000000ff00087202 */ /* 0x004fe20000000f00 */
[----:B------:R-:W-:Y:S01]  /*14780*/  IMAD.MOV.U32 R7, RZ, RZ, 0x1f ;  /* 0x0000001fff077424 */ /* 0x000fe200078e00ff */
[----:B------:R-:W-:Y:S02]  /*14790*/  MOV R9, 0x147b0 ;  /* 0x000147b000097802 */ /* 0x000fe40000000f00 */
[----:B-1-3--:R-:W-:Y:S05]  /*147a0*/  CALL.REL.NOINC `($__internal_1_$__cuda_sm70_shflsync_idx_p) ;  /* 0x0000006000007944 */ /* 0x00afea0003c00000 */
[----:B------:R-:W-:Y:S01]  /*147b0*/  MOV R0, R7 ;  /* 0x0000000700007202 */ /* 0x000fe20000000f00 */
[----:B------:R-:W-:Y:S05]  /*147c0*/  BRA `(.L_x_573) ;  /* 0xffffeea000007947 */ /* 0x000fea000383ffff */
        .weak           $__internal_0_$__cuda_sm70_shflsync_bfly_p
        .type           $__internal_0_$__cuda_sm70_shflsync_bfly_p,@function
        .size           $__internal_0_$__cuda_sm70_shflsync_bfly_p,($__internal_1_$__cuda_sm70_shflsync_idx_p - $__internal_0_$__cuda_sm70_shflsync_bfly_p)
$__internal_0_$__cuda_sm70_shflsync_bfly_p:
[----:B------:R-:W-:Y:S01]  /*147d0*/  MOV R9, 0x0 ;  /* 0x0000000000097802 */ /* 0x000fe20000000f00 */
[----:B------:R-:W-:Y:S04]  /*147e0*/  WARPSYNC R7 ;  /* 0x0000000700007348 */ /* 0x000fe80003800000 */
[----:B------:R1:W2:Y:S01]  /*147f0*/  SHFL.BFLY PT, R3, R0, R3, R10 ;  /* 0x0c00000300037389 */ /* 0x0002a200000e000a */
[----:B------:R-:W-:Y:S05]  /*14800*/  RET.REL.NODEC R8 `(_ZN7cutlass13device_kernelIN5flash19enable_sm80_to_sm89INS1_16FlashAttnFwdSm80INS1_25CollectiveMainloopFwdSm80ILi4ELi1ELb0EN4cute5tupleIJNS5_1CILi128EEENS7_ILi112EEENS7_ILi64EEEEEELi64ENS_6half_tEfNS_4arch4Sm80ELb1ELb0ELb0ELb0ELb0ELb0ELb1ELb0EEENS1_21CollectiveEpilogueFwdINS6_IJS8_SA_S9_EEENS6_IJNS7_ILi1EEESI_SI_EEESC_SE_Li128ELb0ELb1ELb0ELb0EEENS1_30DynamicPersistentTileSchedulerILi128ELi128ELb0ELb1ELb0EEEEEEEEEvNT_6ParamsE) ;  /* 0xfffeb7f008007950 */ /* 0x000fea0003c3ffff */
        .weak           $__internal_1_$__cuda_sm70_shflsync_idx_p
        .type           $__internal_1_$__cuda_sm70_shflsync_idx_p,@function
        .size           $__internal_1_$__cuda_sm70_shflsync_idx_p,(.L_x_741 - $__internal_1_$__cuda_sm70_shflsync_idx_p)
$__internal_1_$__cuda_sm70_shflsync_idx_p:
[----:B------:R-:W-:-:S04]  /*14810*/  MOV R12, 0xffffffff ;  /* 0xffffffff000c7802 */ /* 0x000fc80000000f00 */
[----:B------:R-:W-:Y:S04]  /*14820*/  WARPSYNC R12 ;  /* 0x0000000c00007348 */ /* 0x000fe80003800000 */
[----:B------:R1:W2:Y:S02]  /*14830*/  SHFL.IDX PT, R7, R10, R8, R7 ;  /* 0x000000080a077389 */ /* 0x0002a400000e0007 */
[----:B-1----:R-:W-:Y:S02]  /*14840*/  MOV R8, R9 ;  /* 0x0000000900087202 */ /* 0x002fe40000000f00 */
[----:B------:R-:W-:-:S04]  /*14850*/  MOV R9, 0x0 ;  /* 0x0000000000097802 */ /* 0x000fc80000000f00 */
[----:B--2---:R-:W-:Y:S05]  /*14860*/  RET.REL.NODEC R8 `(_ZN7cutlass13device_kernelIN5flash19enable_sm80_to_sm89INS1_16FlashAttnFwdSm80INS1_25CollectiveMainloopFwdSm80ILi4ELi1ELb0EN4cute5tupleIJNS5_1CILi128EEENS7_ILi112EEENS7_ILi64EEEEEELi64ENS_6half_tEfNS_4arch4Sm80ELb1ELb0ELb0ELb0ELb0ELb0ELb1ELb0EEENS1_21CollectiveEpilogueFwdINS6_IJS8_SA_S9_EEENS6_IJNS7_ILi1EEESI_SI_EEESC_SE_Li128ELb0ELb1ELb0ELb0EEENS1_30DynamicPersistentTileSchedulerILi128ELi128ELb0ELb1ELb0EEEEEEEEEvNT_6ParamsE) ;  /* 0xfffeb79008007950 */ /* 0x004fea0003c3ffff */
.L_x_574:
        /* <DEDUP_REMOVED lines=9> */
.L_x_741:


//--------------------- .text._ZN7cutlass13device_kernelIN5flash19enable_sm80_to_sm89INS1_16FlashAttnFwdSm80INS1_25CollectiveMainloopFwdSm80ILi4ELi1ELb0EN4cute5tupleIJNS5_1CILi128EEENS7_ILi112EEENS7_ILi64EEEEEELi64ENS_6half_tEfNS_4arch4Sm80ELb1ELb0ELb0ELb1ELb0ELb0ELb1ELb0EEENS1_21CollectiveEpilogueFwdINS6_IJS8_SA_S9_EEENS6_IJNS7_ILi1EEESI_SI_EEESC_SE_Li128ELb1ELb1ELb0ELb0EEENS1_19SingleTileSchedulerILb1ELb0ELb1ELi128EEEEEEEEEvNT_6ParamsE --------------------------
	.section	.text._ZN7cutlass13device_kernelIN5flash19enable_sm80_to_sm89INS1_16FlashAttnFwdSm80INS1_25CollectiveMainloopFwdSm80ILi4ELi1ELb0EN4cute5tupleIJNS5_1CILi128EEENS7_ILi112EEENS7_ILi64EEEEEELi64ENS_6half_tEfNS_4arch4Sm80ELb1ELb0ELb0ELb1ELb0ELb0ELb1ELb0EEENS1_21CollectiveEpilogueFwdINS6_IJS8_SA_S9_EEENS6_IJNS7_ILi1EEESI_SI_EEESC_SE_Li128ELb1ELb1ELb0ELb0EEENS1_19SingleTileSchedulerILb1ELb0ELb1ELi128EEEEEEEEEvNT_6ParamsE,"ax",@progbits
	.sectioninfo	@"SHI_REGISTERS=255"
	.align	128
.text._ZN7cutlass13device_kernelIN5flash19enable_sm80_to_sm89INS1_16FlashAttnFwdSm80INS1_25CollectiveMainloopFwdSm80ILi4ELi1ELb0EN4cute5tupleIJNS5_1CILi128EEENS7_ILi112EEENS7_ILi64EEEEEELi64ENS_6half_tEfNS_4arch4Sm80ELb1ELb0ELb0ELb1ELb0ELb0ELb1ELb0EEENS1_21CollectiveEpilogueFwdINS6_IJS8_SA_S9_EEENS6_IJNS7_ILi1EEESI_SI_EEESC_SE_Li128ELb1ELb1ELb0ELb0EEENS1_19SingleTileSchedulerILb1ELb0ELb1ELi128EEEEEEEEEvNT_6ParamsE:
        .type           _ZN7cutlass13device_kernelIN5flash19enable_sm80_to_sm89INS1_16FlashAttnFwdSm80INS1_25CollectiveMainloopFwdSm80ILi4ELi1ELb0EN4cute5tupleIJNS5_1CILi128EEENS7_ILi112EEENS7_ILi64EEEEEELi64ENS_6half_tEfNS_4arch4Sm80ELb1ELb0ELb0ELb1ELb0ELb0ELb1ELb0EEENS1_21CollectiveEpilogueFwdINS6_IJS8_SA_S9_EEENS6_IJNS7_ILi1EEESI_SI_EEESC_SE_Li128ELb1ELb1ELb0ELb0EEENS1_19SingleTileSchedulerILb1ELb0ELb1ELi128EEEEEEEEEvNT_6ParamsE,@function
        .size           _ZN7cutlass13device_kernelIN5flash19enable_sm80_to_sm89INS1_16FlashAttnFwdSm80INS1_25CollectiveMainloopFwdSm80ILi4ELi1ELb0EN4cute5tupleIJNS5_1CILi128EEENS7_ILi112EEENS7_ILi64EEEEEELi64ENS_6half_tEfNS_4arch4Sm80ELb1ELb0ELb0ELb1ELb0ELb0ELb1ELb0EEENS1_21CollectiveEpilogueFwdINS6_IJS8_SA_S9_EEENS6_IJNS7_ILi1EEESI_SI_EEESC_SE_Li128ELb1ELb1ELb0ELb0EEENS1_19SingleTileSchedulerILb1ELb0ELb1ELi128EEEEEEEEEvNT_6ParamsE,(.L_x_744 - _ZN7cutlass13device_kernelIN5flash19enable_sm80_to_sm89INS1_16FlashAttnFwdSm80INS1_25CollectiveMainloopFwdSm80ILi4ELi1ELb0EN4cute5tupleIJNS5_1CILi128EEENS7_ILi112EEENS7_ILi64EEEEEELi64ENS_6half_tEfNS_4arch4Sm80ELb1ELb0ELb0ELb1ELb0ELb0ELb1ELb0EEENS1_21CollectiveEpilogueFwdINS6_IJS8_SA_S9_EEENS6_IJNS7_ILi1EEESI_SI_EEESC_SE_Li128ELb1ELb1ELb0ELb0EEENS1_19SingleTileSchedulerILb1ELb0ELb1ELi128EEEEEEEEEvNT_6ParamsE)
        .other          _ZN7cutlass13device_kernelIN5flash19enable_sm80_to_sm89INS1_16FlashAttnFwdSm80INS1_25CollectiveMainloopFwdSm80ILi4ELi1ELb0EN4cute5tupleIJNS5_1CILi128EEENS7_ILi112EEENS7_ILi64EEEEEELi64ENS_6half_tEfNS_4arch4Sm80ELb1ELb0ELb0ELb1ELb0ELb0ELb1ELb0EEENS1_21CollectiveEpilogueFwdINS6_IJS8_SA_S9_EEENS6_IJNS7_ILi1EEESI_SI_EEESC_SE_Li128ELb1ELb1ELb0ELb0EEENS1_19SingleTileSchedulerILb1ELb0ELb1ELi128EEEEEEEEEvNT_6ParamsE,@"STO_CUDA_ENTRY STV_DEFAULT"
_ZN7cutlass13device_kernelIN5flash19enable_sm80_to_sm89INS1_16FlashAttnFwdSm80INS1_25CollectiveMainloopFwdSm80ILi4ELi1ELb0EN4cute5tupleIJNS5_1CILi128EEENS7_ILi112EEENS7_ILi64EEEEEELi64ENS_6half_tEfNS_4arch4Sm80ELb1ELb0ELb0ELb1ELb0ELb0ELb1ELb0EEENS1_21CollectiveEpilogueFwdINS6_IJS8_SA_S9_EEENS6_IJNS7_ILi1EEESI_SI_EEESC_SE_Li128ELb1ELb1ELb0ELb0EEENS1_19SingleTileSchedulerILb1ELb0ELb1ELi128EEEEEEEEEvNT_6ParamsE:
        /* <DEDUP_REMOVED lines=17> */
.L_x_576:
        /* <DEDUP_REMOVED lines=8> */
.L_x_578:
[----:B------:R-:W-:-:S04]  /*0190*/  MOV R0, c[0x0][0x54c] ;  /* 0x0001530000007a02 */ /* 0x000fc80000000f00 */
.L_x_577:
[----:B------:R-:W-:Y:S01]  /*01a0*/  USHF.L.U32 UR4, UR4, 0x7, URZ ;  /* 0x0000000704047899 */ /* 0x000fe2000800063f */
[----:B-----5:R-:W-:-:S05]  /*01b0*/  IMAD R0, R0, c[0x0][0x548], RZ ;  /* 0x0001520000007a24 */ /* 0x020fca00078e02ff */
[----:B------:R-:W-:-:S04]  /*01c0*/  MOV R10, UR4 ;  /* 0x00000004000a7c02 */ /* 0x000fc80008000f00 */
[----:B------:R-:W-:-:S04]  /*01d0*/  ISETP.GE.AND P0, PT, R10, R0, PT ;  /* 0x000000000a00720c */ /* 0x000fc80003f06270 */
[----:B------:R-:W-:-:S05]  /*01e0*/  SEL R0, R5, 0xffffffff, !P0 ;  /* 0xffffffff05007807 */ /* 0x000fca0004000000 */
[----:B------:R2:W-:Y:S01]  /*01f0*/  STL [R1+0x70], R0 ;  /* 0x0000700001007387 */ /* 0x0005e20000100800 */
[----:B------:R-:W-:Y:S05]  /*0200*/  BRA `(.L_x_579) ;  /* 0x0000014000007947 */ /* 0x000fea0003800000 */
.L_x_575:
[----:B------:R-:W-:-:S04]  /*0210*/  ISETP.NE.U32.AND P0, PT, RZ, c[0x0][0x568], PT ;  /* 0x00015a00ff007a0c */ /* 0x000fc80003f05070 */
[----:B------:R-:W-:-:S13]  /*0220*/  ISETP.NE.AND.EX P0, PT, RZ, c[0x0][0x56c], PT, P0 ;  /* 0x00015b00ff007a0c */ /* 0x000fda0003f05300 */
[----:B------:R-:W-:Y:S05]  /*0230*/  @!P0 BRA `(.L_x_580) ;  /* 0x0000002000008947 */ /* 0x000fea0003800000 */
[----:B------:R1:W5:Y:S01]  /*0240*/  LDG.E R0, [R2.64] ;  /* 0x0000000a02007981 */ /* 0x000362000c1e1900 */
[----:B------:R-:W-:Y:S05]  /*0250*/  BRA `(.L_x_581) ;  /* 0x0000009000007947 */ /* 0x000fea0003800000 */
.L_x_580:
        /* <DEDUP_REMOVED lines=8> */
.L_x_582:
[----:B------:R-:W-:-:S04]  /*02e0*/  MOV R0, c[0x0][0x54c] ;  /* 0x0001530000007a02 */ /* 0x000fc80000000f00 */
.L_x_581:
[----:B------:R-:W-:Y:S01]  /*02f0*/  USHF.L.U32 UR4, UR4, 0x7, URZ ;  /* 0x0000000704047899 */ /* 0x000fe2000800063f */
[----:B-----5:R-:W-:-:S05]  /*0300*/  IMAD R0, R0, c[0x0][0x548], RZ ;  /* 0x0001520000007a24 */ /* 0x020fca00078e02ff */
[----:B------:R-:W-:-:S04]  /*0310*/  MOV R10, UR4 ;  /* 0x00000004000a7c02 */ /* 0x000fc80008000f00 */
[----:B------:R-:W-:-:S04]  /*0320*/  ISETP.GE.AND P0, PT, R10, R0, PT ;  /* 0x000000000a00720c */ /* 0x000fc80003f06270 */
[----:B------:R-:W-:-:S05]  /*0330*/  SEL R0, R5, 0xffffffff, !P0 ;  /* 0xffffffff05007807 */ /* 0x000fca0004000000 */
[----:B------:R2:W-:Y:S04]  /*0340*/  STL [R1+0x70], R0 ;  /* 0x0000700001007387 */ /* 0x0005e80000100800 */
.L_x_579:
        /* <DEDUP_REMOVED lines=10> */
[CC--:B------:R-:W-:Y:S01]  /*03f0*/  IMAD.WIDE R4, R41.reuse, R17.reuse, c[0x0][0x348] ;  /* 0x0000d20029047625 */ /* 0x0c0fe200078e0211 */
[----:B------:R-:W-:Y:S02]  /*0400*/  ISETP.NE.U32.AND P2, PT, RZ, c[0x0][0x348], PT ;  /* 0x0000d200ff007a0c */ /* 0x000fe40003f45070 */
[----:B------:R-:W-:Y:S01]  /*0410*/  ISETP.NE.U32.AND P1, PT, RZ, c[0x0][0x350], PT ;  /* 0x0000d400ff007a0c */ /* 0x000fe20003f25070 */
[----:B-1----:R-:W-:Y:S01]  /*0420*/  IMAD.WIDE R2, R41, R17, c[0x0][0x350] ;  /* 0x0000d40029027625 */ /* 0x002fe200078e0211 */
[----:B------:R-:W-:-:S02]  /*0430*/  ISETP.NE.AND.EX P2, PT, RZ, c[0x0][0x34c], PT, P2 ;  /* 0x0000d300ff007a0c */ /* 0x000fc40003f45320 */
[----:B------:R-:W-:-:S03]  /*0440*/  ISETP.NE.AND.EX P1, PT, RZ, c[0x0][0x354], PT, P1 ;  /* 0x0000d500ff007a0c */ /* 0x000fc60003f25310 */
[----:B------:R-:W-:-:S04]  /*0450*/  @P0 IMAD.WIDE R6, R41, R17, c[0x0][0x360] ;  /* 0x0000d80029060625 */ /* 0x000fc800078e0211 */
[----:B------:R-:W-:Y:S01]  /*0460*/  @P3 IMAD.WIDE R8, R41, R17, c[0x0][0x370] ;  /* 0x0000dc0029083625 */ /* 0x000fe200078e0211 */
[----:B------:R1:W2:Y:S04]  /*0470*/  @P0 LDG.E R0, [R6.64] ;  /* 0x0000000a06000981 */ /* 0x0002a8000c1e1900 */
[----:B------:R3:W5:Y:S04]  /*0480*/  @P3 LDG.E R12, [R8.64] ;  /* 0x0000000a080c3981 */ /* 0x000768000c1e1900 */
[----:B------:R3:W5:Y:S04]  /*0490*/  @P2 LDG.E R11, [R4.64] ;  /* 0x0000000a040b2981 */ /* 0x000768000c1e1900 */
[----:B------:R3:W5:Y:S01]  /*04a0*/  @P1 LDG.E R13, [R2.64] ;  /* 0x0000000a020d1981 */ /* 0x000762000c1e1900 */
[----:B-1----:R-:W-:-:S03]  /*04b0*/  IMAD.MOV.U32 R6, RZ, RZ, c[0x0][0x1d0] ;  /* 0x00007400ff067624 */ /* 0x002fc600078e00ff */
[----:B--2---:R3:W-:Y:S01]  /*04c0*/  STL [R1+0x60], R0 ;  /* 0x0000600001007387 */ /* 0x0047e20000100800 */
[----:B------:R-:W-:Y:S01]  /*04d0*/  IMAD.MOV.U32 R36, RZ, RZ, R0 ;  /* 0x000000ffff247224 */ /* 0x000fe200078e0000 */
[----:B------:R-:W-:Y:S05]  /*04e0*/  @P0 BRA `(.L_x_583) ;  /* 0x0000005000000947 */ /* 0x000fea0003800000 */
[----:B------:R-:W-:Y:S05]  /*04f0*/  @!P2 BRA `(.L_x_583) ;  /* 0x000000400000a947 */ /* 0x000fea0003800000 */
[----:B---3--:R1:W2:Y:S04]  /*0500*/  LDG.E R0, [R4.64] ;  /* 0x0000000a04007981 */ /* 0x0082a8000c1e1900 */
[----:B-1----:R-:W2:Y:S02]  /*0510*/  LDG.E R4, [R4.64+0x4] ;  /* 0x0000040a04047981 */ /* 0x002ea4000c1e1900 */
[----:B--2---:R-:W-:-:S05]  /*0520*/  IADD3 R36, -R0, R4, RZ ;  /* 0x0000000400247210 */ /* 0x004fca0007ffe1ff */
[----:B------:R1:W-:Y:S02]  /*0530*/  STL [R1+0x60], R36 ;  /* 0x0000602401007387 */ /* 0x0003e40000100800 */
.L_x_583:
[----:B------:R-:W-:-:S04]  /*0540*/  ISETP.NE.U32.AND P0, PT, RZ, c[0x0][0x368], PT ;  /* 0x0000da00ff007a0c */ /* 0x000fc80003f05070 */
[----:B------:R-:W-:-:S13]  /*0550*/  ISETP.NE.AND.EX P0, PT, RZ, c[0x0][0x36c], PT, P0 ;  /* 0x0000db00ff007a0c */ /* 0x000fda0003f05300 */
[----:B------:R-:W-:Y:S05]  /*0560*/  @!P0 BRA `(.L_x_584) ;  /* 0x0000003000008947 */ /* 0x000fea0003800000 */
[----:B---3--:R-:W-:-:S05]  /*0570*/  IMAD.WIDE R2, R41, R17, c[0x0][0x368] ;  /* 0x0000da0029027625 */ /* 0x008fca00078e0211 */
[----:B------:R2:W5:Y:S01]  /*0580*/  LDG.E R6, [R2.64] ;  /* 0x0000000a02067981 */ /* 0x000562000c1e1900 */
[----:B------:R-:W-:Y:S05]  /*0590*/  BRA `(.L_x_585) ;  /* 0x0000004000007947 */ /* 0x000fea0003800000 */
.L_x_584:
[----:B------:R-:W-:Y:S05]  /*05a0*/  @!P1 BRA `(.L_x_585) ;  /* 0x0000003000009947 */ /* 0x000fea0003800000 */
[----:B------:R2:W4:Y:S04]  /*05b0*/  LDG.E R6, [R2.64] ;  /* 0x0000000a02067981 */ /* 0x000528000c1e1900 */
[----:B--23--:R-:W4:Y:S02]  /*05c0*/  LDG.E R2, [R2.64+0x4] ;  /* 0x0000040a02027981 */ /* 0x00cf24000c1e1900 */
[----:B----4-:R-:W-:-:S03]  /*05d0*/  IADD3 R6, -R6, R2, RZ ;  /* 0x0000000206067210 */ /* 0x010fc60007ffe1ff */
.L_x_585:
[----:B---3--:R-:W-:Y:S01]  /*05e0*/  IMAD.MOV.U32 R0, RZ, RZ, c[0x0][0x2c4] ;  /* 0x0000b100ff007624 */ /* 0x008fe200078e00ff */
[----:B-----5:R-:W-:Y:S01]  /*05f0*/  IADD3 R35, -R12, R6, RZ ;  /* 0x000000060c237210 */ /* 0x020fe20007ffe1ff */
[----:B------:R-:W-:Y:S01]  /*0600*/  IMAD.MOV.U32 R246, RZ, RZ, R10 ;  /* 0x000000fffff67224 */ /* 0x000fe200078e000a */
[----:B--2---:R-:W-:Y:S01]  /*0610*/  IADD3 R2, R10, 0x7f, RZ ;  /* 0x0000007f0a027810 */ /* 0x004fe20007ffe0ff */
[----:B------:R-:W-:Y:S01]  /*0620*/  IMAD.MOV.U32 R4, RZ, RZ, RZ ;  /* 0x000000ffff047224 */ /* 0x000fe200078e00ff */
[----:B------:R-:W-:Y:S01]  /*0630*/  ISETP.NE.AND P4, PT, R0, 0x1, PT ;  /* 0x000000010000780c */ /* 0x000fe20003f85270 */
[----:B------:R2:W-:Y:S01]  /*0640*/  STL [R1+0x64], R35 ;  /* 0x0000642301007387 */ /* 0x0005e20000100800 */
[----:B------:R-:W-:Y:S01]  /*0650*/  IADD3 R3, R35, 0x70, -R36 ;  /* 0x0000007023037810 */ /* 0x000fe20007ffe824 */
[----:B------:R-:W-:Y:S01]  /*0660*/  IMAD.IADD R6, R13, 0x1, R12 ;  /* 0x000000010d067824 */ /* 0x000fe200078e020c */
[----:B------:R-:W-:Y:S01]  /*0670*/  IADD3 R5, R35, 0x6f, RZ ;  /* 0x0000006f23057810 */ /* 0x000fe20007ffe0ff */
[----:B------:R-:W-:Y:S01]  /*0680*/  CS2R R134, SRZ ;  /* 0x0000000000867805 */ /* 0x000fe2000001ff00 */
[----:B------:R-:W-:Y:S01]  /*0690*/  PLOP3.LUT P0, PT, PT, PT, PT, 0x80, 0x0 ;  /* 0x000000000000781c */ /* 0x000fe20003f0f070 */
[----:B------:R-:W-:Y:S01]  /*06a0*/  CS2R R132, SRZ ;  /* 0x0000000000847805 */ /* 0x000fe2000001ff00 */
[----:B------:R-:W-:Y:S01]  /*06b0*/  CS2R R138, SRZ ;  /* 0x00000000008a7805 */ /* 0x000fe2000001ff00 */
[----:B------:R-:W-:Y:S01]  /*06c0*/  IMAD.HI R4, R5, -0x6db6db6d, R4 ;  /* 0x9249249305047827 */ /* 0x000fe200078e0204 */
[----:B------:R-:W-:Y:S01]  /*06d0*/  CS2R R136, SRZ ;  /* 0x0000000000887805 */ /* 0x000fe2000001ff00 */
[----:B------:R-:W-:Y:S01]  /*06e0*/  CS2R R14, SRZ ;  /* 0x00000000000e7805 */ /* 0x000fe2000001ff00 */
[----:B------:R-:W-:Y:S01]  /*06f0*/  CS2R R12, SRZ ;  /* 0x00000000000c7805 */ /* 0x000fe2000001ff00 */
[----:B------:R-:W-:Y:S01]  /*0700*/  @P4 IADD3 R0, R246, 0x7f, RZ ;  /* 0x0000007ff6004810 */ /* 0x000fe20007ffe0ff */
[----:B------:R-:W-:Y:S01]  /*0710*/  IMAD.MOV.U32 R130, RZ, RZ, RZ ;  /* 0x000000ffff827224 */ /* 0x000fe200078e00ff */
[----:B------:R-:W-:Y:S01]  /*0720*/  MOV R128, RZ ;  /* 0x000000ff00807202 */ /* 0x000fe20000000f00 */
[----:B------:R-:W-:Y:S01]  /*0730*/  IMAD.MOV.U32 R186, RZ, RZ, RZ ;  /* 0x000000ffffba7224 */ /* 0x000fe200078e00ff */
[----:B------:R-:W-:Y:S01]  /*0740*/  CS2R R18, SRZ ;  /* 0x0000000000127805 */ /* 0x000fe2000001ff00 */
[----:B------:R-:W-:Y:S01]  /*0750*/  @P4 IMAD.HI.U32 R0, R0, c[0x0][0x2c8], RZ ;  /* 0x0000b20000004a27 */ /* 0x000fe200078e00ff */
[----:B------:R-:W-:Y:S01]  /*0760*/  CS2R R26, SRZ ;  /* 0x00000000001a7805 */ /* 0x000fe2000001ff00 */
[----:B------:R-:W-:Y:S01]  /*0770*/  MOV R182, RZ ;  /* 0x000000ff00b67202 */ /* 0x000fe20000000f00 */
[----:B------:R-:W-:Y:S01]  /*0780*/  CS2R R20, SRZ ;  /* 0x0000000000147805 */ /* 0x000fe2000001ff00 */
[----:B------:R-:W-:Y:S01]  /*0790*/  IMAD.MOV.U32 R184, RZ, RZ, RZ ;  /* 0x000000ffffb87224 */ /* 0x000fe200078e00ff */
[----:B------:R-:W-:Y:S01]  /*07a0*/  @P4 SHF.R.U32.HI R2, RZ, c[0x0][0x2cc], R0 ;  /* 0x0000b300ff024a19 */ /* 0x000fe20000011600 */
[----:B------:R-:W-:Y:S01]  /*07b0*/  IMAD.MOV.U32 R180, RZ, RZ, RZ ;  /* 0x000000ffffb47224 */ /* 0x000fe200078e00ff */
[----:B------:R-:W-:Y:S01]  /*07c0*/  SHF.R.U32.HI R0, RZ, 0x1f, R4 ;  /* 0x0000001fff007819 */ /* 0x000fe20000011604 */
[----:B------:R-:W-:Y:S01]  /*07d0*/  IMAD.MOV.U32 R16, RZ, RZ, RZ ;  /* 0x000000ffff107224 */ /* 0x000fe200078e00ff */
[----:B------:R-:W-:Y:S01]  /*07e0*/  MOV R126, RZ ;  /* 0x000000ff007e7202 */ /* 0x000fe20000000f00 */
[----:B------:R-:W-:Y:S01]  /*07f0*/  IMAD.IADD R3, R3, 0x1, R2 ;  /* 0x0000000103037824 */ /* 0x000fe200078e0202 */
[----:B------:R-:W-:Y:S01]  /*0800*/  MOV R2, RZ ;  /* 0x000000ff00027202 */ /* 0x000fe20000000f00 */
[----:B------:R-:W-:Y:S01]  /*0810*/  IMAD.MOV.U32 R124, RZ, RZ, RZ ;  /* 0x000000ffff7c7224 */ /* 0x000fe200078e00ff */
[----:B------:R-:W-:Y:S01]  /*0820*/  LEA.HI.SX32 R0, R4, R0, 0x1a ;  /* 0x0000000004007211 */ /* 0x000fe200078fd2ff */
[----:B------:R-:W-:Y:S01]  /*0830*/  IMAD.MOV.U32 R122, RZ, RZ, RZ ;  /* 0x000000ffff7a7224 */ /* 0x000fe200078e00ff */
[----:B------:R-:W-:Y:S01]  /*0840*/  CS2R R22, SRZ ;  /* 0x0000000000167805 */ /* 0x000fe2000001ff00 */
[----:B------:R-:W-:Y:S01]  /*0850*/  IMAD.HI R2, R3, -0x6db6db6d, R2 ;  /* 0x9249249303027827 */ /* 0x000fe200078e0202 */
[----:B------:R-:W-:Y:S01]  /*0860*/  MOV R120, RZ ;  /* 0x000000ff00787202 */ /* 0x000fe20000000f00 */
[----:B------:R-:W-:Y:S01]  /*0870*/  CS2R R24, SRZ ;  /* 0x0000000000187805 */ /* 0x000fe2000001ff00 */
[----:B------:R-:W-:Y:S01]  /*0880*/  CS2R R174, SRZ ;  /* 0x0000000000ae7805 */ /* 0x000fe2000001ff00 */
[----:B------:R-:W-:Y:S01]  /*0890*/  IMAD.MOV.U32 R118, RZ, RZ, RZ ;  /* 0x000000ffff767224 */ /* 0x000fe200078e00ff */
[----:B------:R-:W-:Y:S01]  /*08a0*/  SHF.R.U32.HI R3, RZ, 0x1f, R2 ;  /* 0x0000001fff037819 */ /* 0x000fe20000011602 */
[----:B------:R-:W-:Y:S01]  /*08b0*/  IMAD.MOV.U32 R116, RZ, RZ, RZ ;  /* 0x000000ffff747224 */ /* 0x000fe200078e00ff */
[----:B------:R-:W-:Y:S01]  /*08c0*/  CS2R R30, SRZ ;  /* 0x00000000001e7805 */ /* 0x000fe2000001ff00 */
[----:B------:R-:W-:Y:S01]  /*08d0*/  MOV R172, RZ ;  /* 0x000000ff00ac7202 */ /* 0x000fe20000000f00 */
[----:B------:R-:W-:Y:S01]  /*08e0*/  IMAD.MOV.U32 R178, RZ, RZ, RZ ;  /* 0x000000ffffb27224 */ /* 0x000fe200078e00ff */
[----:B------:R-:W-:Y:S01]  /*08f0*/  LEA.HI.SX32 R2, R2, R3, 0x1a ;  /* 0x0000000302027211 */ /* 0x000fe200078fd2ff */
[----:B------:R-:W-:Y:S01]  /*0900*/  CS2R R170, SRZ ;  /* 0x0000000000aa7805 */ /* 0x000fe2000001ff00 */
[----:B------:R-:W-:Y:S01]  /*0910*/  MOV R176, RZ ;  /* 0x000000ff00b07202 */ /* 0x000fe20000000f00 */
[----:B------:R-:W-:Y:S01]  /*0920*/  CS2R R32, SRZ ;  /* 0x0000000000207805 */ /* 0x000fe2000001ff00 */
[----:B------:R-:W-:Y:S01]  /*0930*/  IMNMX R46, R0, R2, PT ;  /* 0x00000002002e7217 */ /* 0x000fe20003800200 */
[----:B------:R-:W-:Y:S01]  /*0940*/  IMAD.MOV.U32 R168, RZ, RZ, RZ ;  /* 0x000000ffffa87224 */ /* 0x000fe200078e00ff */
[----:B------:R-:W-:Y:S01]  /*0950*/  CS2R R28, SRZ ;  /* 0x00000000001c7805 */ /* 0x000fe2000001ff00 */
[----:B------:R-:W-:Y:S01]  /*0960*/  MOV R166, RZ ;  /* 0x000000ff00a67202 */ /* 0x000fe20000000f00 */
[----:B------:R-:W-:Y:S01]  /*0970*/  IMAD.MOV.U32 R164, RZ, RZ, RZ ;  /* 0x000000ffffa47224 */ /* 0x000fe200078e00ff */
[----:B------:R2:W-:Y:S01]  /*0980*/  STL [R1+0x8], R46 ;  /* 0x0000082e01007387 */ /* 0x0005e20000100800 */
[----:B------:R-:W-:Y:S01]  /*0990*/  ISETP.GE.AND P3, PT, R46, 0x1, PT ;  /* 0x000000012e00780c */ /* 0x000fe20003f66270 */
[----:B------:R-:W-:Y:S01]  /*09a0*/  CS2R R158, SRZ ;  /* 0x00000000009e7805 */ /* 0x000fe2000001ff00 */
[----:B------:R-:W-:Y:S01]  /*09b0*/  MOV R156, RZ ;  /* 0x000000ff009c7202 */ /* 0x000fe20000000f00 */
        /* <DEDUP_REMOVED lines=11> */
[----:B------:R-:W-:-:S04]  /*0a70*/  ISETP.NE.U32.AND P3, PT, RZ, c[0x0][0x340], PT ;  /* 0x0000d000ff007a0c */ /* 0x000fc80003f65070 */
[----:B------:R-:W-:-:S13]  /*0a80*/  ISETP.NE.AND.EX P3, PT, RZ, c[0x0][0x344], PT, P3 ;  /* 0x0000d100ff007a0c */ /* 0x000fda0003f65330 */
[----:B------:R-:W-:-:S05]  /*0a90*/  @P3 IMAD.WIDE R2, R41, R17, c[0x0][0x340] ;  /* 0x0000d00029023625 */ /* 0x000fca00078e0211 */
[----:B------:R3:W4:Y:S01]  /*0aa0*/  @P3 LDG.E R16, [R2.64] ;  /* 0x0000000a02103981 */ /* 0x000722000c1e1900 */
[----:B------:R-:W-:Y:S01]  /*0ab0*/  SHF.R.S32.HI R249, RZ, 0x1f, R250 ;  /* 0x0000001ffff97819 */ /* 0x000fe200000114fa */
[----:B------:R-:W-:Y:S01]  /*0ac0*/  IMAD.MOV.U32 R23, RZ, RZ, 0x10 ;  /* 0x00000010ff177424 */ /* 0x000fe200078e00ff */
[----:B------:R-:W-:Y:S01]  /*0ad0*/  SHF.R.S32.HI R0, RZ, 0x1f, R11 ;  /* 0x0000001fff007819 */ /* 0x000fe2000001140b */
[----:B------:R-:W5:Y:S01]  /*0ae0*/  S2R R19, SR_CTAID.Y ;  /* 0x0000000000137919 */ /* 0x000f620000002600 */
[-C--:B------:R-:W-:Y:S01]  /*0af0*/  LEA.HI R4, R249, R250.reuse, RZ, 0x3 ;  /* 0x000000faf9047211 */ /* 0x080fe200078f18ff */
[----:B------:R-:W-:Y:S01]  /*0b00*/  BSSY B0, `(.L_x_587) ;  /* 0x000006d000007945 */ /* 0x000fe20003800000 */
[----:B------:R-:W-:Y:S01]  /*0b10*/  SHF.R.S32.HI R7, RZ, 0x1f, R6 ;  /* 0x0000001fff077819 */ /* 0x000fe20000011406 */
        /* <DEDUP_REMOVED lines=10> */
[----:B------:R-:W-:Y:S02]  /*0bc0*/  SEL R10, R15, RZ, !P2 ;  /* 0x000000ff0f0a7207 */ /* 0x000fe40005000000 */
[----:B------:R-:W-:Y:S02]  /*0bd0*/  LEA.HI R24, R249, R250, RZ, 0x4 ;  /* 0x000000faf9187211 */ /* 0x000fe400078f20ff */
[----:B------:R-:W-:Y:S01]  /*0be0*/  LOP3.LUT R6, R5, 0x38, R20, 0xf8, !PT ;  /* 0x0000003805067812 */ /* 0x000fe200078ef814 */
[----:B---3--:R-:W-:Y:S01]  /*0bf0*/  IMAD.WIDE.U32 R2, R11, c[0x0][0x178], RZ ;  /* 0x00005e000b027a25 */ /* 0x008fe200078e00ff */
[----:B------:R-:W-:-:S02]  /*0c00*/  SHF.R.U32.HI R5, RZ, 0x3, R5 ;  /* 0x00000003ff057819 */ /* 0x000fc40000011605 */
[----:B-----5:R-:W-:Y:S01]  /*0c10*/  SHF.R.S32.HI R14, RZ, 0x1f, R19 ;  /* 0x0000001fff0e7819 */ /* 0x020fe20000011413 */
[----:B------:R-:W-:Y:S01]  /*0c20*/  IMAD R10, R10, c[0x0][0x1c0], RZ ;  /* 0x000070000a0a7a24 */ /* 0x000fe200078e02ff */
[----:B------:R-:W-:Y:S01]  /*0c30*/  LOP3.LUT R18, R6, R5, RZ, 0x3c, !PT ;  /* 0x0000000506127212 */ /* 0x000fe200078e3cff */
[----:B------:R-:W-:Y:S01]  /*0c40*/  IMAD R5, R45, 0x10, R17 ;  /* 0x000000102d057824 */ /* 0x000fe200078e0211 */
[----:B------:R-:W-:Y:S01]  /*0c50*/  IADD3 R3, R3, R0, RZ ;  /* 0x0000000003037210 */ /* 0x000fe20007ffe0ff */
[----:B------:R-:W-:Y:S01]  /*0c60*/  IMAD R8, R14, c[0x0][0x1b8], RZ ;  /* 0x00006e000e087a24 */ /* 0x000fe200078e02ff */
[----:B------:R-:W-:Y:S02]  /*0c70*/  LEA.HI.X.SX32 R0, R17, R7, 0x1, P0 ;  /* 0x0000000711007211 */ /* 0x000fe400000f0eff */
[----:B------:R-:W-:Y:S01]  /*0c80*/  IADD3 R9, R246, R5, RZ ;  /* 0x00000005f6097210 */ /* 0x000fe20007ffe0ff */
[C---:B------:R-:W-:Y:S01]  /*0c90*/  IMAD R8, R19.reuse, c[0x0][0x1bc], R8 ;  /* 0x00006f0013087a24 */ /* 0x040fe200078e0208 */
[----:B------:R-:W-:Y:S01]  /*0ca0*/  SHF.R.S32.HI R21, RZ, 0x1f, R20 ;  /* 0x0000001fff157819 */ /* 0x000fe20000011414 */
[----:B------:R-:W-:Y:S01]  /*0cb0*/  IMAD R6, R0, c[0x0][0x1e0], RZ ;  /* 0x0000780000067a24 */ /* 0x000fe200078e02ff */
[----:B------:R-:W-:Y:S01]  /*0cc0*/  ISETP.GE.AND P5, PT, R20, c[0x0][0x198], PT ;  /* 0x0000660014007a0c */ /* 0x000fe20003fa6270 */
[----:B------:R-:W-:Y:S01]  /*0cd0*/  IMAD R0, R0, c[0x0][0x208], RZ ;  /* 0x0000820000007a24 */ /* 0x000fe200078e02ff */
[----:B------:R-:W-:Y:S01]  /*0ce0*/  MOV R25, 0x20 ;  /* 0x0000002000197802 */ /* 0x000fe20000000f00 */
[----:B------:R-:W-:-:S04]  /*0cf0*/  IMAD.WIDE.U32 R2, R19, c[0x0][0x1b8], R2 ;  /* 0x00006e0013027a25 */ /* 0x000fc800078e0002 */
[----:B------:R-:W-:-:S04]  /*0d00*/  @P4 IMAD.HI.U32 R11, R9, c[0x0][0x2c8], RZ ;  /* 0x0000b200090b4a27 */ /* 0x000fc800078e00ff */
[C---:B------:R-:W-:Y:S01]  /*0d10*/  IMAD R13, R4.reuse, c[0x0][0x20c], R0 ;  /* 0x00008300040d7a24 */ /* 0x040fe200078e0200 */
[----:B------:R-:W-:Y:S01]  /*0d20*/  MOV R0, R9 ;  /* 0x0000000900007202 */ /* 0x000fe20000000f00 */
[----:B------:R-:W-:Y:S01]  /*0d30*/  IMAD.IADD R3, R3, 0x1, R8 ;  /* 0x0000000103037824 */ /* 0x000fe200078e0208 */
[----:B------:R-:W-:Y:S01]  /*0d40*/  SEL R8, R41, RZ, !P2 ;  /* 0x000000ff29087207 */ /* 0x000fe20005000000 */
[C---:B------:R-:W-:Y:S01]  /*0d50*/  IMAD R12, R4.reuse, c[0x0][0x1e4], R6 ;  /* 0x00007900040c7a24 */ /* 0x040fe200078e0206 */
[----:B------:R-:W-:Y:S01]  /*0d60*/  @P4 SHF.R.U32.HI R0, RZ, c[0x0][0x2cc], R11 ;  /* 0x0000b300ff004a19 */ /* 0x000fe2000001160b */
[----:B------:R-:W-:-:S04]  /*0d70*/  IMAD.WIDE.U32 R6, R4, c[0x0][0x1e0], R20 ;  /* 0x0000780004067a25 */ /* 0x000fc800078e0014 */
[C---:B------:R-:W-:Y:S02]  /*0d80*/  IMAD R11, R8.reuse, c[0x0][0x1c4], R10 ;  /* 0x00007100080b7a24 */ /* 0x040fe400078e020a */
[----:B------:R-:W-:Y:S01]  /*0d90*/  IMAD.WIDE.U32 R2, R8, c[0x0][0x1c0], R2 ;  /* 0x0000700008027a25 */ /* 0x000fe200078e0002 */
[----:B------:R-:W-:-:S03]  /*0da0*/  SHF.R.S32.HI R8, RZ, 0x1f, R0 ;  /* 0x0000001fff087819 */ /* 0x000fc60000011400 */
[----:B------:R-:W-:Y:S01]  /*0db0*/  IMAD.MOV R10, RZ, RZ, -R0 ;  /* 0x000000ffff0a7224 */ /* 0x000fe200078e0a00 */
[----:B------:R-:W-:Y:S01]  /*0dc0*/  IADD3 R3, R3, R11, RZ ;  /* 0x0000000b03037210 */ /* 0x000fe20007ffe0ff */
[----:B------:R-:W-:Y:S02]  /*0dd0*/  IMAD R8, R8, c[0x0][0x1b0], RZ ;  /* 0x00006c0008087a24 */ /* 0x000fe400078e02ff */
[----:B------:R-:W-:Y:S01]  /*0de0*/  IMAD R10, R10, c[0x0][0x2c4], R9 ;  /* 0x0000b1000a0a7a24 */ /* 0x000fe200078e0209 */
[----:B------:R-:W-:Y:S01]  /*0df0*/  LOP3.LUT R9, R24, 0xfffffff0, RZ, 0xc0, !PT ;  /* 0xfffffff018097812 */ /* 0x000fe200078ec0ff */
[----:B------:R-:W-:-:S03]  /*0e00*/  IMAD.WIDE.U32 R4, R4, c[0x0][0x208], R20 ;  /* 0x0000820004047a25 */ /* 0x000fc600078e0014 */
[----:B------:R-:W-:Y:S01]  /*0e10*/  SHF.R.S32.HI R11, RZ, 0x1f, R10 ;  /* 0x0000001fff0b7819 */ /* 0x000fe2000001140a */
        /* <DEDUP_REMOVED lines=14> */
[----:B------:R-:W-:Y:S02]  /*0f00*/  IMAD R11, R11, c[0x0][0x1a8], RZ ;  /* 0x00006a000b0b7a24 */ /* 0x000fe400078e02ff */
[C---:B------:R-:W-:Y:S02]  /*0f10*/  IMAD R12, R19.reuse, c[0x0][0x1ec], R12 ;  /* 0x00007b00130c7a24 */ /* 0x040fe400078e020c */
[----:B------:R-:W-:Y:S01]  /*0f20*/  IMAD R13, R19, c[0x0][0x214], R13 ;  /* 0x00008500130d7a24 */ /* 0x000fe200078e020d */
[----:B------:R-:W-:Y:S01]  /*0f30*/  IADD3 R19, R0, -R2, RZ ;  /* 0x8000000200137210 */ /* 0x000fe20007ffe0ff */
[----:B------:R-:W-:Y:S02]  /*0f40*/  IMAD R11, R10, c[0x0][0x1ac], R11 ;  /* 0x00006b000a0b7a24 */ /* 0x000fe400078e020b */
[----:B------:R-:W-:Y:S01]  /*0f50*/  IMAD.IADD R9, R9, 0x1, R12 ;  /* 0x0000000109097824 */ /* 0x000fe200078e020c */
[----:B------:R-:W-:Y:S01]  /*0f60*/  LEA R12, P0, R4, c[0x0][0x160], 0x1 ;  /* 0x00005800040c7a11 */ /* 0x000fe200078008ff */
[----:B------:R-:W-:Y:S01]  /*0f70*/  IMAD.IADD R11, R5, 0x1, R11 ;  /* 0x00000001050b7824 */ /* 0x000fe200078e020b */
[----:B------:R-:W-:Y:S01]  /*0f80*/  IADD3 R7, R7, R13, RZ ;  /* 0x0000000d07077210 */ /* 0x000fe20007ffe0ff */
[----:B------:R-:W-:Y:S01]  /*0f90*/  IMAD R10, R36, c[0x0][0x2c4], RZ ;  /* 0x0000b100240a7a24 */ /* 0x000fe200078e02ff */
[----:B------:R-:W-:-:S02]  /*0fa0*/  LEA.HI R5, R249, R250, RZ, 0x6 ;  /* 0x000000faf9057211 */ /* 0x000fc400078f30ff */
[----:B------:R-:W-:-:S03]  /*0fb0*/  LEA.HI.X R11, R4, c[0x0][0x164], R11, 0x1, P0 ;  /* 0x00005900040b7a11 */ /* 0x000fc600000f0c0b */
[----:B------:R-:W-:-:S05]  /*0fc0*/  IMAD.SHL.U32 R5, R5, 0x8, RZ ;  /* 0x0000000805057824 */ /* 0x000fca00078e00ff */
[----:B------:R-:W-:Y:S02]  /*0fd0*/  LOP3.LUT R5, R18, 0xfffffe00, R5, 0xf8, !PT ;  /* 0xfffffe0012057812 */ /* 0x000fe400078ef805 */
[--C-:B----4-:R-:W-:Y:S01]  /*0fe0*/  @P3 SHF.R.S32.HI R3, RZ, 0x1f, R16.reuse ;  /* 0x0000001fff033819 */ /* 0x110fe20000011410 */
[----:B------:R-:W-:Y:S01]  /*0ff0*/  @P3 IMAD.MOV.U32 R2, RZ, RZ, R16 ;  /* 0x000000ffff023224 */ /* 0x000fe200078e0010 */
[----:B------:R-:W-:Y:S01]  /*1000*/  @!P3 MOV R2, R41 ;  /* 0x000000290002b202 */ /* 0x000fe20000000f00 */
[----:B------:R-:W-:Y:S01]  /*1010*/  @!P3 IMAD.MOV.U32 R3, RZ, RZ, R15 ;  /* 0x000000ffff03b224 */ /* 0x000fe200078e000f */
[----:B------:R3:W4:Y:S02]  /*1020*/  SHFL.IDX PT, R16, R11, RZ, 0x181f ;  /* 0x00181fff0b107589 */ /* 0x00072400000e0000 */
[----:B------:R-:W-:Y:S02]  /*1030*/  SEL R0, R2, RZ, !P1 ;  /* 0x000000ff02007207 */ /* 0x000fe40004800000 */
[----:B------:R-:W-:Y:S01]  /*1040*/  SEL R2, R3, RZ, !P1 ;  /* 0x000000ff03027207 */ /* 0x000fe20004800000 */
[----:B------:R3:W1:Y:S01]  /*1050*/  SHFL.IDX PT, R15, R12, RZ, 0x181f ;  /* 0x00181fff0c0f7589 */ /* 0x00066200000e0000 */
[----:B------:R-:W-:Y:S01]  /*1060*/  IADD3 R3, R246, R17, RZ ;  /* 0x00000011f6037210 */ /* 0x000fe20007ffe0ff */
[----:B------:R-:W-:-:S03]  /*1070*/  IMAD.WIDE.U32 R28, R0, c[0x0][0x1f0], R8 ;  /* 0x00007c00001c7a25 */ /* 0x000fc600078e0008 */
[----:B------:R-:W-:Y:S01]  /*1080*/  ISETP.GE.AND P0, PT, R3, R10, PT ;  /* 0x0000000a0300720c */ /* 0x000fe20003f06270 */
[C---:B------:R-:W-:Y:S01]  /*1090*/  IMAD R4, R2.reuse, c[0x0][0x1f0], RZ ;  /* 0x00007c0002047a24 */ /* 0x040fe200078e02ff */
[----:B------:R3:W-:Y:S01]  /*10a0*/  STL.64 [R1+0x48], R28 ;  /* 0x0000481c01007387 */ /* 0x0007e20000100a00 */
[----:B------:R-:W-:Y:S01]  /*10b0*/  IMAD R2, R2, c[0x0][0x218], RZ ;  /* 0x0000860002027a24 */ /* 0x000fe200078e02ff */
[----:B------:R-:W-:Y:S01]  /*10c0*/  R2P PR, R19, 0x6 ;  /* 0x0000000613007804 */ /* 0x000fe20000000000 */
[C---:B------:R-:W-:Y:S02]  /*10d0*/  IMAD R14, R0.reuse, c[0x0][0x1f4], R4 ;  /* 0x00007d00000e7a24 */ /* 0x040fe400078e0204 */
[C---:B------:R-:W-:Y:S02]  /*10e0*/  IMAD R13, R0.reuse, c[0x0][0x21c], R2 ;  /* 0x00008700000d7a24 */ /* 0x040fe400078e0202 */
[----:B------:R-:W-:Y:S01]  /*10f0*/  IMAD.WIDE.U32 R102, R0, c[0x0][0x218], R6 ;  /* 0x0000860000667a25 */ /* 0x000fe200078e0006 */
[----:B------:R-:W-:-:S02]  /*1100*/  IADD3 R31, R29, R14, RZ ;  /* 0x0000000e1d1f7210 */ /* 0x000fc40007ffe0ff */
[----:B------:R-:W-:Y:S01]  /*1110*/  SEL R2, R23, 0xfffffff0, !P1 ;  /* 0xfffffff017027807 */ /* 0x000fe20004800000 */
[----:B------:R-:W-:Y:S01]  /*1120*/  IMAD.IADD R27, R103, 0x1, R13 ;  /* 0x00000001671b7824 */ /* 0x000fe200078e020d */
[----:B------:R3:W-:Y:S01]  /*1130*/  STL.64 [R1+0x68], R102 ;  /* 0x0000686601007387 */ /* 0x0007e20000100a00 */
[----:B------:R-:W-:-:S03]  /*1140*/  SEL R4, R25, 0xffffffe0, !P2 ;  /* 0xffffffe019047807 */ /* 0x000fc60005000000 */
[----:B------:R3:W-:Y:S04]  /*1150*/  STL [R1+0x5c], R27 ;  /* 0x00005c1b01007387 */ /* 0x0007e80000100800 */
[----:B------:R3:W-:Y:S01]  /*1160*/  STL [R1+0x44], R31 ;  /* 0x0000441f01007387 */ /* 0x0007e20000100800 */
[----:B------:R-:W-:Y:S05]  /*1170*/  @P0 BRA `(.L_x_588) ;  /* 0x0000005000000947 */ /* 0x000fea0003800000 */
[----:B-1--4-:R-:W-:Y:S01]  /*1180*/  LEA R6, P0, R20, R15, 0x1 ;  /* 0x0000000f14067211 */ /* 0x012fe200078008ff */
[----:B------:R-:W-:-:S03]  /*1190*/  IMAD.SHL.U32 R0, R5, 0x2, RZ ;  /* 0x0000000205007824 */ /* 0x000fc600078e00ff */
[----:B------:R-:W-:-:S05]  /*11a0*/  LEA.HI.X R7, R20, R16, R21, 0x1, P0 ;  /* 0x0000001014077211 */ /* 0x000fca00000f0c15 */
[----:B------:R-:W-:Y:S01]  /*11b0*/  @!PT LDS RZ, [RZ] ;  /* 0x00000000fffff984 */ /* 0x000fe20000000800 */
[----:B------:R1:W-:Y:S04]  /*11c0*/  LDGSTS.E.BYPASS.LTC128B.128 [R0+0x7100], [R6.64], !P5 ;  /* 0x0710000006007fae */ /* 0x0003e8000e901d4a */
.L_x_588:
[----:B-1--4-:R-:W-:Y:S05]  /*11d0*/  BSYNC B0 ;  /* 0x0000000000007941 */ /* 0x012fea0003800000 */
.L_x_587:
[----:B------:R-:W-:Y:S01]  /*11e0*/  IADD3 R0, R3, 0x10, RZ ;  /* 0x0000001003007810 */ /* 0x000fe20007ffe0ff */
[----:B------:R1:W4:Y:S01]  /*11f0*/  SHFL.IDX PT, R7, R11, 0x1, 0x181f ;  /* 0x00381f000b077f89 */ /* 0x00032200000e0000 */
[----:B------:R-:W-:Y:S02]  /*1200*/  BSSY B0, `(.L_x_589) ;  /* 0x0000009000007945 */ /* 0x000fe40003800000 */
[----:B------:R-:W-:Y:S01]  /*1210*/  ISETP.GE.AND P0, PT, R0, R10, PT ;  /* 0x0000000a0000720c */ /* 0x000fe20003f06270 */
[----:B------:R1:W2:-:S12]  /*1220*/  SHFL.IDX PT, R6, R12, 0x1, 0x181f ;  /* 0x00381f000c067f89 */ /* 0x00029800000e0000 */
[----:B------:R-:W-:Y:S05]  /*1230*/  @P0 BRA `(.L_x_590) ;  /* 0x0000005000000947 */ /* 0x000fea0003800000 */
[----:B--2---:R-:W-:Y:S01]  /*1240*/  LEA R6, P0, R20, R6, 0x1 ;  /* 0x0000000614067211 */ /* 0x004fe200078008ff */
[----:B------:R-:W-:-:S03]  /*1250*/  IMAD.SHL.U32 R0, R5, 0x2, RZ ;  /* 0x0000000205007824 */ /* 0x000fc600078e00ff */
[----:B----4-:R-:W-:-:S05]  /*1260*/  LEA.HI.X R7, R20, R7, R21, 0x1, P0 ;  /* 0x0000000714077211 */ /* 0x010fca00000f0c15 */
[----:B------:R-:W-:Y:S01]  /*1270*/  @!PT LDS RZ, [RZ] ;  /* 0x00000000fffff984 */ /* 0x000fe20000000800 */
[----:B------:R2:W-:Y:S04]  /*1280*/  LDGSTS.E.BYPASS.LTC128B.128 [R0+0x7900], [R6.64], !P5 ;  /* 0x0790000006007fae */ /* 0x0005e8000e901d4a */
.L_x_590:
[----:B------:R-:W-:Y:S05]  /*1290*/  BSYNC B0 ;  /* 0x0000000000007941 */ /* 0x000fea0003800000 */
.L_x_589:
[----:B--2---:R-:W-:Y:S01]  /*12a0*/  IADD3 R0, R3, 0x20, RZ ;  /* 0x0000002003007810 */ /* 0x004fe20007ffe0ff */
[----:B----4-:R2:W4:Y:S01]  /*12b0*/  SHFL.IDX PT, R7, R11, 0x2, 0x181f ;  /* 0x00581f000b077f89 */ /* 0x01052200000e0000 */
[----:B------:R-:W-:Y:S02]  /*12c0*/  BSSY B0, `(.L_x_591) ;  /* 0x0000009000007945 */ /* 0x000fe40003800000 */
[----:B------:R-:W-:Y:S01]  /*12d0*/  ISETP.GE.AND P0, PT, R0, R10, PT ;  /* 0x0000000a0000720c */ /* 0x000fe20003f06270 */
[----:B------:R2:W1:-:S12]  /*12e0*/  SHFL.IDX PT, R6, R12, 0x2, 0x181f ;  /* 0x00581f000c067f89 */ /* 0x00045800000e0000 */
[----:B------:R-:W-:Y:S05]  /*12f0*/  @P0 BRA `(.L_x_592) ;  /* 0x0000005000000947 */ /* 0x000fea0003800000 */
[----:B-1----:R-:W-:Y:S01]  /*1300*/  LEA R6, P0, R20, R6, 0x1 ;  /* 0x0000000614067211 */ /* 0x002fe200078008ff */
[----:B------:R-:W-:-:S03]  /*1310*/  IMAD.SHL.U32 R0, R5, 0x2, RZ ;  /* 0x0000000205007824 */ /* 0x000fc600078e00ff */
[----:B----4-:R-:W-:-:S05]  /*1320*/  LEA.HI.X R7, R20, R7, R21, 0x1, P0 ;  /* 0x0000000714077211 */ /* 0x010fca00000f0c15 */
[----:B------:R-:W-:Y:S01]  /*1330*/  @!PT LDS RZ, [RZ] ;  /* 0x00000000fffff984 */ /* 0x000fe20000000800 */
[----:B------:R1:W-:Y:S04]  /*1340*/  LDGSTS.E.BYPASS.LTC128B.128 [R0+0x8100], [R6.64], !P5 ;  /* 0x0810000006007fae */ /* 0x0003e8000e901d4a */
.L_x_592:
[----:B------:R-:W-:Y:S05]  /*1350*/  BSYNC B0 ;  /* 0x0000000000007941 */ /* 0x000fea0003800000 */
.L_x_591:
[----:B-1----:R-:W-:Y:S01]  /*1360*/  IADD3 R0, R3, 0x30, RZ ;  /* 0x0000003003007810 */ /* 0x002fe20007ffe0ff */
[----:B----4-:R1:W4:Y:S01]  /*1370*/  SHFL.IDX PT, R7, R11, 0x3, 0x181f ;  /* 0x00781f000b077f89 */ /* 0x01032200000e0000 */
        /* <DEDUP_REMOVED lines=9> */
.L_x_594:
[----:B------:R-:W-:Y:S05]  /*1410*/  BSYNC B0 ;  /* 0x0000000000007941 */ /* 0x000fea0003800000 */
.L_x_593:
        /* <DEDUP_REMOVED lines=11> */
.L_x_596:
[----:B------:R-:W-:Y:S05]  /*14d0*/  BSYNC B0 ;  /* 0x0000000000007941 */ /* 0x000fea0003800000 */
.L_x_595:
        /* <DEDUP_REMOVED lines=11> */
.L_x_598:
[----:B------:R-:W-:Y:S05]  /*1590*/  BSYNC B0 ;  /* 0x0000000000007941 */ /* 0x000fea0003800000 */
.L_x_597:
        /* <DEDUP_REMOVED lines=11> */
.L_x_600:
[----:B------:R-:W-:Y:S05]  /*1650*/  BSYNC B0 ;  /* 0x0000000000007941 */ /* 0x000fea0003800000 */
.L_x_599:
[----:B------:R-:W5:Y:S01]  /*1660*/  SHFL.IDX PT, R8, R12, 0x7, 0x181f ;  /* 0x00f81f000c087f89 */ /* 0x000f6200000e0000 */
[----:B-1----:R-:W-:Y:S01]  /*1670*/  IADD3 R0, R3, 0x70, RZ ;  /* 0x0000007003007810 */ /* 0x002fe20007ffe0ff */
[----:B------:R-:W-:Y:S01]  /*1680*/  IMAD.SHL.U32 R245, R5, 0x2, RZ ;  /* 0x0000000205f57824 */ /* 0x000fe200078e00ff */
[----:B------:R-:W-:Y:S01]  /*1690*/  IADD3 R23, R46, -0x1, RZ ;  /* 0xffffffff2e177810 */ /* 0x000fe20007ffe0ff */
[----:B--23--:R-:W1:Y:S01]  /*16a0*/  SHFL.IDX PT, R11, R11, 0x7, 0x181f ;  /* 0x00f81f000b0b7f89 */ /* 0x00ce6200000e0000 */
        /* <DEDUP_REMOVED lines=8> */
[----:B------:R-:W-:Y:S01]  /*1730*/  SHF.R.S32.HI R146, RZ, 0x5, R247 ;  /* 0x00000005ff927819 */ /* 0x000fe200000114f7 */
[----:B------:R-:W-:Y:S01]  /*1740*/  IMAD.WIDE.U32 R14, R0, c[0x0][0x1e0], RZ ;  /* 0x00007800000e7a25 */ /* 0x000fe200078e00ff */
[----:B------:R-:W-:Y:S01]  /*1750*/  IADD3 R44, R145, R35, -R17 ;  /* 0x00000023912c7210 */ /* 0x000fe20007ffe811 */
[----:B------:R-:W-:-:S02]  /*1760*/  USHF.L.U32 UR9, UR4, 0x5, URZ ;  /* 0x0000000504097899 */ /* 0x000fc4000800063f */
[----:B------:R-:W-:Y:S01]  /*1770*/  IMAD.IADD R248, R15, 0x1, R3 ;  /* 0x000000010ff87824 */ /* 0x000fe200078e0203 */
[C---:B------:R-:W-:Y:S01]  /*1780*/  ISETP.GE.AND P2, PT, R44.reuse, 0x11, PT ;  /* 0x000000112c00780c */ /* 0x040fe20003f46270 */
[----:B----4-:R-:W-:Y:S01]  /*1790*/  IMAD.MOV.U32 R7, RZ, RZ, R31 ;  /* 0x000000ffff077224 */ /* 0x010fe200078e001f */
[----:B------:R-:W-:Y:S01]  /*17a0*/  ISETP.GE.AND P3, PT, R44, 0x1, PT ;  /* 0x000000012c00780c */ /* 0x000fe20003f66270 */
[----:B------:R-:W-:Y:S01]  /*17b0*/  IMAD.MOV.U32 R6, RZ, RZ, R28 ;  /* 0x000000ffff067224 */ /* 0x000fe200078e001c */
[----:B------:R-:W-:Y:S01]  /*17c0*/  UMOV UR8, 0x5 ;  /* 0x0000000500087882 */ /* 0x000fe20000000000 */
[----:B-----5:R-:W-:Y:S01]  /*17d0*/  @!P6 LEA R8, P0, R20, R8, 0x1 ;  /* 0x000000081408e211 */ /* 0x020fe200078008ff */
[----:B------:R-:W-:Y:S01]  /*17e0*/  IMAD R3, R248, R23, RZ ;  /* 0x00000017f8037224 */ /* 0x000fe200078e02ff */
[----:B------:R-:W-:Y:S01]  /*17f0*/  USHF.L.U64.HI UR8, UR4, UR8, UR5 ;  /* 0x0000000804087299 */ /* 0x000fe20008010205 */
[----:B------:R2:W-:Y:S01]  /*1800*/  STL.64 [R1+0x40], R6 ;  /* 0x0000400601007387 */ /* 0x0005e20000100a00 */
[----:B-1----:R-:W-:Y:S01]  /*1810*/  @!P6 LEA.HI.X R9, R20, R11, R21, 0x1, P0 ;  /* 0x0000000b1409e211 */ /* 0x002fe200000f0c15 */
[----:B------:R-:W-:Y:S01]  /*1820*/  IMAD.MOV.U32 R251, RZ, RZ, c[0x0][0x1e0] ;  /* 0x00007800fffb7624 */ /* 0x000fe200078e00ff */
[----:B------:R-:W-:Y:S01]  /*1830*/  SHF.R.S32.HI R21, RZ, 0x1f, R23 ;  /* 0x0000001fff157819 */ /* 0x000fe20000011417 */
[----:B------:R-:W-:Y:S01]  /*1840*/  IMAD.MOV.U32 R252, RZ, RZ, c[0x0][0x1e4] ;  /* 0x00007900fffc7624 */ /* 0x000fe200078e00ff */
[----:B------:R-:W-:Y:S01]  /*1850*/  ISETP.GE.AND P0, PT, R44, 0x21, PT ;  /* 0x000000212c00780c */ /* 0x000fe20003f06270 */
[----:B------:R-:W-:Y:S01]  /*1860*/  @!PT LDS RZ, [RZ] ;  /* 0x00000000fffff984 */ /* 0x000fe20000000800 */
[----:B------:R1:W-:Y:S01]  /*1870*/  @!P6 LDGSTS.E.BYPASS.LTC128B.128 [R245+0xa900], [R8.64], !P5 ;  /* 0x0a90000008f5efae */ /* 0x0003e2000e901d4a */
[----:B------:R-:W-:Y:S01]  /*1880*/  ISETP.GE.AND P6, PT, R20, c[0x0][0x1d4], PT ;  /* 0x0000750014007a0c */ /* 0x000fe20003fc6270 */
[----:B------:R-:W-:-:S02]  /*1890*/  IMAD R3, R21, R14, R3 ;  /* 0x0000000e15037224 */ /* 0x000fc400078e0203 */
[----:B------:R-:W0:Y:S01]  /*18a0*/  LDGDEPBAR ;  /* 0x00000000000079af */ /* 0x000e220000000000 */
[----:B------:R-:W-:-:S04]  /*18b0*/  IMAD.WIDE.U32 R10, R251, 0x20, RZ ;  /* 0x00000020fb0a7825 */ /* 0x000fc800078e00ff */
[----:B------:R-:W-:Y:S02]  /*18c0*/  IMAD.MOV.U32 R100, RZ, RZ, R26 ;  /* 0x000000ffff647224 */ /* 0x000fe400078e001a */
[----:B------:R-:W-:Y:S02]  /*18d0*/  IMAD.MOV.U32 R101, RZ, RZ, R27 ;  /* 0x000000ffff657224 */ /* 0x000fe400078e001b */
[----:B------:R-:W-:-:S05]  /*18e0*/  IMAD.MOV.U32 R100, RZ, RZ, R102 ;  /* 0x000000ffff647224 */ /* 0x000fca00078e0066 */
[----:B------:R-:W-:Y:S01]  /*18f0*/  STL.64 [R1+0x58], R100 ;  /* 0x0000586401007387 */ /* 0x000fe20000100a00 */
[----:B--2---:R-:W-:-:S04]  /*1900*/  IMAD.WIDE.U32 R6, R23, R14, R6 ;  /* 0x0000000e17067225 */ /* 0x004fc800078e0006 */
[----:B------:R-:W-:Y:S01]  /*1910*/  IMAD.IADD R7, R7, 0x1, R3 ;  /* 0x0000000107077824 */ /* 0x000fe200078e0203 */
[----:B------:R-:W-:Y:S01]  /*1920*/  BAR.SYNC.DEFER_BLOCKING 0x0 ;  /* 0x0000000000007b1d */ /* 0x000fe20000010000 */
[C---:B------:R-:W-:Y:S02]  /*1930*/  @P2 LEA R0, P1, R251.reuse, R6, 0x4 ;  /* 0x00000006fb002211 */ /* 0x040fe400078220ff */
[----:B-1----:R-:W-:Y:S02]  /*1940*/  @P3 LEA R8, P5, R6, c[0x0][0x1c8], 0x1 ;  /* 0x0000720006083a11 */ /* 0x002fe400078a08ff */
[----:B------:R-:W-:Y:S02]  /*1950*/  @P2 LEA.HI.X R3, R251, R7, R252, 0x4, P1 ;  /* 0x00000007fb032211 */ /* 0x000fe400008f24fc */
[----:B------:R-:W-:Y:S02]  /*1960*/  @P2 LEA R12, P1, R0, c[0x0][0x1c8], 0x1 ;  /* 0x00007200000c2a11 */ /* 0x000fe400078208ff */
[----:B------:R-:W-:-:S02]  /*1970*/  @P3 LEA.HI.X R9, R6, c[0x0][0x1cc], R7, 0x1, P5 ;  /* 0x0000730006093a11 */ /* 0x000fc400028f0c07 */
[----:B------:R-:W-:Y:S02]  /*1980*/  ISETP.GE.AND P5, PT, R44, 0x31, PT ;  /* 0x000000312c00780c */ /* 0x000fe40003fa6270 */
[----:B------:R-:W-:Y:S01]  /*1990*/  @P2 LEA.HI.X R13, R0, c[0x0][0x1cc], R3, 0x1, P1 ;  /* 0x00007300000d2a11 */ /* 0x000fe200008f0c03 */
[----:B------:R-:W-:Y:S01]  /*19a0*/  IMAD.SHL.U32 R3, R252, 0x20, RZ ;  /* 0x00000020fc037824 */ /* 0x000fe200078e00ff */
[----:B------:R-:W-:-:S04]  /*19b0*/  @P0 IADD3 R0, P1, R6, R10, RZ ;  /* 0x0000000a06000210 */ /* 0x000fc80007f3e0ff */
[----:B------:R-:W-:Y:S02]  /*19c0*/  @P0 IADD3.X R3, R7, R11, R3, P1, !PT ;  /* 0x0000000b07030210 */ /* 0x000fe40000ffe403 */
[----:B------:R-:W-:Y:S01]  /*19d0*/  @P0 LEA R10, P1, R0, c[0x0][0x1c8], 0x1 ;  /* 0x00007200000a0a11 */ /* 0x000fe200078208ff */
[----:B------:R-:W-:Y:S01]  /*19e0*/  @!PT LDS RZ, [RZ] ;  /* 0x00000000fffff984 */ /* 0x000fe20000000800 */
[----:B------:R-:W-:Y:S01]  /*19f0*/  @!PT LDS RZ, [RZ] ;  /* 0x00000000fffff984 */ /* 0x000fe20000000800 */
[----:B------:R-:W-:Y:S01]  /*1a00*/  @!PT LDS RZ, [RZ] ;  /* 0x00000000fffff984 */ /* 0x000fe20000000800 */
[----:B------:R1:W-:Y:S01]  /*1a10*/  @P3 LDGSTS.E.BYPASS.LTC128B.128 [R245+0x3900], [R8.64], !P6 ;  /* 0x0390000008f53fae */ /* 0x0003e2000f101d4a */
[----:B------:R-:W-:Y:S02]  /*1a20*/  ISETP.GE.AND P3, PT, R44, 0x41, PT ;  /* 0x000000412c00780c */ /* 0x000fe40003f66270 */
[----:B------:R-:W-:Y:S01]  /*1a30*/  @P0 LEA.HI.X R11, R0, c[0x0][0x1cc], R3, 0x1, P1 ;  /* 0x00007300000b0a11 */ /* 0x000fe200008f0c03 */
[----:B------:R-:W-:Y:S01]  /*1a40*/  @P5 IMAD R0, R252, 0x30, RZ ;  /* 0x00000030fc005824 */ /* 0x000fe200078e02ff */
[----:B------:R2:W-:Y:S01]  /*1a50*/  @P2 LDGSTS.E.BYPASS.LTC128B.128 [R245+0x4100], [R12.64], !P6 ;  /* 0x041000000cf52fae */ /* 0x0005e2000f101d4a */
[C---:B------:R-:W-:Y:S02]  /*1a60*/  ISETP.GE.AND P2, PT, R44.reuse, 0x51, PT ;  /* 0x000000512c00780c */ /* 0x040fe40003f46270 */
[----:B------:R-:W-:Y:S01]  /*1a70*/  ISETP.GE.AND P1, PT, R44, 0x61, PT ;  /* 0x000000612c00780c */ /* 0x000fe20003f26270 */
[----:B------:R3:W-:-:S12]  /*1a80*/  @P0 LDGSTS.E.BYPASS.LTC128B.128 [R245+0x4900], [R10.64], !P6 ;  /* 0x049000000af50fae */ /* 0x0007d8000f101d4a */
[----:B------:R-:W-:Y:S02]  /*1a90*/  @P1 IMAD R5, R252, 0x60, RZ ;  /* 0x00000060fc051824 */ /* 0x000fe400078e02ff */
[----:B-1----:R-:W-:-:S04]  /*1aa0*/  @P5 IMAD.WIDE.U32 R8, R251, 0x30, R6 ;  /* 0x00000030fb085825 */ /* 0x002fc800078e0006 */
[----:B------:R-:W-:Y:S01]  /*1ab0*/  @P5 IMAD.IADD R0, R9, 0x1, R0 ;  /* 0x0000000109005824 */ /* 0x000fe200078e0200 */
[----:B------:R-:W-:-:S04]  /*1ac0*/  @P5 LEA R14, P0, R8, c[0x0][0x1c8], 0x1 ;  /* 0x00007200080e5a11 */ /* 0x000fc800078008ff */
[----:B------:R-:W-:Y:S01]  /*1ad0*/  @P5 LEA.HI.X R15, R8, c[0x0][0x1cc], R0, 0x1, P0 ;  /* 0x00007300080f5a11 */ /* 0x000fe200000f0c00 */
[----:B---3--:R-:W-:Y:S01]  /*1ae0*/  @P2 IMAD R10, R252, 0x50, RZ ;  /* 0x00000050fc0a2824 */ /* 0x008fe200078e02ff */
[C---:B------:R-:W-:Y:S01]  /*1af0*/  @P3 LEA R0, P0, R251.reuse, R6, 0x6 ;  /* 0x00000006fb003211 */ /* 0x040fe200078030ff */
[C---:B------:R-:W-:Y:S02]  /*1b00*/  @P2 IMAD.WIDE.U32 R8, R251.reuse, 0x50, R6 ;  /* 0x00000050fb082825 */ /* 0x040fe400078e0006 */
[----:B------:R1:W-:Y:S01]  /*1b10*/  @P5 LDGSTS.E.BYPASS.LTC128B.128 [R245+0x5100], [R14.64], !P6 ;  /* 0x051000000ef55fae */ /* 0x0003e2000f101d4a */
[C---:B------:R-:W-:Y:S01]  /*1b20*/  @P3 LEA.HI.X R3, R251.reuse, R7, R252, 0x6, P0 ;  /* 0x00000007fb033211 */ /* 0x040fe200000f34fc */
[----:B------:R-:W-:Y:S01]  /*1b30*/  @P1 IMAD.WIDE.U32 R6, R251, 0x60, R6 ;  /* 0x00000060fb061825 */ /* 0x000fe200078e0006 */
[----:B--2---:R-:W-:-:S04]  /*1b40*/  @P3 LEA R12, P0, R0, c[0x0][0x1c8], 0x1 ;  /* 0x00007200000c3a11 */ /* 0x004fc800078008ff */
[----:B------:R-:W-:Y:S01]  /*1b50*/  @P3 LEA.HI.X R13, R0, c[0x0][0x1cc], R3, 0x1, P0 ;  /* 0x00007300000d3a11 */ /* 0x000fe200000f0c03 */
[----:B------:R-:W-:Y:S01]  /*1b60*/  @P2 IMAD.IADD R0, R9, 0x1, R10 ;  /* 0x0000000109002824 */ /* 0x000fe200078e020a */
[----:B------:R-:W-:Y:S02]  /*1b70*/  @P2 LEA R10, P0, R8, c[0x0][0x1c8], 0x1 ;  /* 0x00007200080a2a11 */ /* 0x000fe400078008ff */
[----:B------:R-:W-:Y:S01]  /*1b80*/  LEA.HI R3, R24, R16, RZ, 0x1 ;  /* 0x0000001018037211 */ /* 0x000fe200078f08ff */
[----:B------:R1:W-:Y:S01]  /*1b90*/  @P3 LDGSTS.E.BYPASS.LTC128B.128 [R245+0x5900], [R12.64], !P6 ;  /* 0x059000000cf53fae */ /* 0x0003e2000f101d4a */
[----:B------:R-:W-:Y:S01]  /*1ba0*/  @P2 LEA.HI.X R11, R8, c[0x0][0x1cc], R0, 0x1, P0 ;  /* 0x00007300080b2a11 */ /* 0x000fe200000f0c00 */
[----:B------:R-:W-:Y:S01]  /*1bb0*/  @P1 IMAD.IADD R0, R7, 0x1, R5 ;  /* 0x0000000107001824 */ /* 0x000fe200078e0205 */
[----:B------:R-:W-:Y:S01]  /*1bc0*/  @P1 LEA R8, P0, R6, c[0x0][0x1c8], 0x1 ;  /* 0x0000720006081a11 */ /* 0x000fe200078008ff */
[----:B------:R-:W-:Y:S01]  /*1bd0*/  IMAD.SHL.U32 R5, R22, 0x40, RZ ;  /* 0x0000004016057824 */ /* 0x000fe200078e00ff */
[----:B------:R-:W-:Y:S01]  /*1be0*/  LOP3.LUT R3, R3, 0xfffffffe, RZ, 0xc0, !PT ;  /* 0xfffffffe03037812 */ /* 0x000fe200078ec0ff */
[----:B------:R2:W-:Y:S01]  /*1bf0*/  @P2 LDGSTS.E.BYPASS.LTC128B.128 [R245+0x6100], [R10.64], !P6 ;  /* 0x061000000af52fae */ /* 0x0005e2000f101d4a */
[----:B------:R-:W-:Y:S01]  /*1c00*/  @P1 LEA.HI.X R9, R6, c[0x0][0x1cc], R0, 0x1, P0 ;  /* 0x0000730006091a11 */ /* 0x000fe200000f0c00 */
[----:B------:R-:W-:Y:S01]  /*1c10*/  IMAD.SHL.U32 R0, R45, 0x40, RZ ;  /* 0x000000402d007824 */ /* 0x000fe200078e00ff */
[----:B------:R-:W-:Y:S01]  /*1c20*/  LOP3.LUT R144, R5, 0xfffffe00, RZ, 0xc0, !PT ;  /* 0xfffffe0005907812 */ /* 0x000fe200078ec0ff */
[----:B------:R-:W-:Y:S01]  /*1c30*/  IMAD.IADD R16, R16, 0x1, -R3 ;  /* 0x0000000110107824 */ /* 0x000fe200078e0a03 */
[----:B------:R-:W-:Y:S01]  /*1c40*/  LOP3.LUT P0, RZ, R45, 0x2, RZ, 0xc0, !PT ;  /* 0x000000022dff7812 */ /* 0x000fe2000780c0ff */
[----:B------:R2:W-:Y:S01]  /*1c50*/  @P1 LDGSTS.E.BYPASS.LTC128B.128 [R245+0x6900], [R8.64], !P6 ;  /* 0x0690000008f51fae */ /* 0x0005e2000f101d4a */
[----:B------:R-:W-:Y:S01]  /*1c60*/  IMAD.SHL.U32 R3, R19, 0x40, RZ ;  /* 0x0000004013037824 */ /* 0x000fe200078e00ff */
[----:B------:R-:W-:Y:S01]  /*1c70*/  LOP3.LUT R0, R0, 0x1c0, RZ, 0xc0, !PT ;  /* 0x000001c000007812 */ /* 0x000fe200078ec0ff */
[----:B------:R-:W-:Y:S01]  /*1c80*/  IMAD.SHL.U32 R7, R17, 0x8, RZ ;  /* 0x0000000811077824 */ /* 0x000fe200078e00ff */
[----:B------:R-:W0:Y:S01]  /*1c90*/  LDGDEPBAR ;  /* 0x00000000000079af */ /* 0x000e220000000000 */
[----:B------:R-:W-:Y:S01]  /*1ca0*/  IMAD.SHL.U32 R6, R16, 0x8, RZ ;  /* 0x0000000810067824 */ /* 0x000fe200078e00ff */
[----:B------:R-:W-:-:S02]  /*1cb0*/  LOP3.LUT R3, R3, 0x1c0, RZ, 0xc0, !PT ;  /* 0x000001c003037812 */ /* 0x000fc400078ec0ff */
[----:B------:R-:W-:Y:S02]  /*1cc0*/  LOP3.LUT R7, R0, 0x8, R7, 0xf8, !PT ;  /* 0x0000000800077812 */ /* 0x000fe400078ef807 */
[----:B------:R-:W-:Y:S02]  /*1cd0*/  LOP3.LUT R5, R3, 0x8, R6, 0xf8, !PT ;  /* 0x0000000803057812 */ /* 0x000fe400078ef806 */
[----:B------:R-:W-:Y:S02]  /*1ce0*/  SHF.R.U32.HI R0, RZ, 0x3, R0 ;  /* 0x00000003ff007819 */ /* 0x000fe40000011600 */
[----:B------:R-:W-:Y:S02]  /*1cf0*/  SHF.R.U32.HI R3, RZ, 0x3, R3 ;  /* 0x00000003ff037819 */ /* 0x000fe40000011603 */
[----:B------:R-:W-:Y:S01]  /*1d00*/  LOP3.LUT R0, R7, R0, RZ, 0x3c, !PT ;  /* 0x0000000007007212 */ /* 0x000fe200078e3cff */
[----:B------:R-:W-:Y:S01]  /*1d10*/  IMAD.WIDE.U32 R6, R23, c[0x0][0x208], RZ ;  /* 0x0000820017067a25 */ /* 0x000fe200078e00ff */
[----:B------:R-:W-:-:S02]  /*1d20*/  LOP3.LUT R5, R5, R3, RZ, 0x3c, !PT ;  /* 0x0000000305057212 */ /* 0x000fc400078e3cff */
[----:B------:R-:W-:Y:S01]  /*1d30*/  ISETP.GE.AND P2, PT, R20, c[0x0][0x1d4], PT ;  /* 0x0000750014007a0c */ /* 0x000fe20003f46270 */
[----:B------:R-:W-:Y:S02]  /*1d40*/  IMAD R3, R146, 0x400, R144 ;  /* 0x0000040092037824 */ /* 0x000fe400078e0290 */
[----:B------:R-:W-:Y:S01]  /*1d50*/  IMAD R0, R16, 0x200, R0 ;  /* 0x0000020010007824 */ /* 0x000fe200078e0200 */
[----:B------:R-:W-:Y:S01]  /*1d60*/  ISETP.LT.OR P5, PT, R44, 0x1, P2 ;  /* 0x000000012c00780c */ /* 0x000fe200017a1670 */
[----:B------:R-:W-:Y:S02]  /*1d70*/  IMAD.IADD R3, R5, 0x1, R3 ;  /* 0x0000000105037824 */ /* 0x000fe400078e0203 */
[----:B------:R-:W-:Y:S01]  /*1d80*/  IMAD.SHL.U32 R147, R0, 0x2, RZ ;  /* 0x0000000200937824 */ /* 0x000fe200078e00ff */
[----:B------:R-:W-:-:S04]  /*1d90*/  DEPBAR.LE SB0, 0x1 ;  /* 0x000080400000791a */ /* 0x000fc80000000000 */
[----:B------:R-:W-:-:S04]  /*1da0*/  DEPBAR.LE SB0, 0x0 ;  /* 0x000080000000791a */ /* 0x000fc80000000000 */
[----:B------:R-:W-:Y:S01]  /*1db0*/  BAR.SYNC.DEFER_BLOCKING 0x0 ;  /* 0x0000000000007b1d */ /* 0x000fe20000010000 */
[----:B------:R-:W-:Y:S01]  /*1dc0*/  IMAD.SHL.U32 R234, R3, 0x2, RZ ;  /* 0x0000000203ea7824 */ /* 0x000fe200078e00ff */
[C---:B------:R-:W-:Y:S01]  /*1dd0*/  IADD3 R0, R147.reuse, 0x3900, RZ ;  /* 0x0000390093007810 */ /* 0x040fe20007ffe0ff */
[----:B------:R-:W-:Y:S01]  /*1de0*/  IMAD.MOV.U32 R3, RZ, RZ, R46 ;  /* 0x000000ffff037224 */ /* 0x000fe200078e002e */
[----:B------:R-:W-:Y:S01]  /*1df0*/  IADD3 R238, R147, 0x3920, RZ ;  /* 0x0000392093ee7810 */ /* 0x000fe20007ffe0ff */
[--C-:B------:R-:W-:Y:S01]  /*1e00*/  IMAD R237, R2, 0x2, R234.reuse ;  /* 0x0000000202ed7824 */ /* 0x100fe200078e02ea */
[----:B------:R-:W-:Y:S01]  /*1e10*/  @P0 IADD3 R238, R0, -0x20, RZ ;  /* 0xffffffe000ee0810 */ /* 0x000fe20007ffe0ff */
[----:B------:R-:W-:Y:S02]  /*1e20*/  IMAD R0, R21, c[0x0][0x208], RZ ;  /* 0x0000820015007a24 */ /* 0x000fe400078e02ff */
[----:B------:R-:W-:Y:S01]  /*1e30*/  IMAD R235, R4, 0x2, R234 ;  /* 0x0000000204eb7824 */ /* 0x000fe200078e02ea */
[C---:B------:R-:W-:Y:S01]  /*1e40*/  IADD3 R244, R238.reuse, 0x800, RZ ;  /* 0x00000800eef47810 */ /* 0x040fe20007ffe0ff */
[----:B------:R-:W-:Y:S01]  /*1e50*/  IMAD R0, R23, c[0x0][0x20c], R0 ;  /* 0x0000830017007a24 */ /* 0x000fe200078e0200 */
[----:B------:R-:W-:Y:S01]  /*1e60*/  IADD3 R243, R238, 0x1000, RZ ;  /* 0x00001000eef37810 */ /* 0x000fe20007ffe0ff */
[----:B------:R-:W-:Y:S01]  /*1e70*/  IMAD R236, R2, 0x2, R235 ;  /* 0x0000000202ec7824 */ /* 0x000fe200078e02eb */
[C---:B------:R-:W-:Y:S01]  /*1e80*/  IADD3 R242, R238.reuse, 0x1800, RZ ;  /* 0x00001800eef27810 */ /* 0x040fe20007ffe0ff */
[----:B------:R-:W-:Y:S01]  /*1e90*/  IMAD.IADD R0, R7, 0x1, R0 ;  /* 0x0000000107007824 */ /* 0x000fe200078e0200 */
[----:B------:R-:W-:Y:S01]  /*1ea0*/  IADD3 R241, R238, 0x2000, RZ ;  /* 0x00002000eef17810 */ /* 0x000fe20007ffe0ff */
[----:B------:R-:W-:Y:S01]  /*1eb0*/  IMAD.WIDE.U32 R6, R6, 0x70, R100 ;  /* 0x0000007006067825 */ /* 0x000fe200078e0064 */
[----:B------:R-:W-:-:S02]  /*1ec0*/  IADD3 R240, R238, 0x2800, RZ ;  /* 0x00002800eef07810 */ /* 0x000fc40007ffe0ff */
[----:B------:R-:W-:Y:S01]  /*1ed0*/  IADD3 R239, R238, 0x3000, RZ ;  /* 0x00003000eeef7810 */ /* 0x000fe20007ffe0ff */
[----:B------:R-:W-:Y:S01]  /*1ee0*/  IMAD R0, R0, 0x70, RZ ;  /* 0x0000007000007824 */ /* 0x000fe200078e02ff */
[----:B--2---:R-:W-:Y:S03]  /*1ef0*/  LDSM.16.M88.4 R8, [R234+0x9100] ;  /* 0x00910000ea08783b */ /* 0x004fe60000000200 */
[----:B------:R-:W-:Y:S01]  /*1f00*/  IMAD.IADD R0, R7, 0x1, R0 ;  /* 0x0000000107007824 */ /* 0x000fe200078e0200 */
[----:B------:R-:W2:Y:S04]  /*1f10*/  LDSM.16.M88.4 R24, [R147+0x4100] ;  /* 0x004100009318783b */ /* 0x000ea80000000200 */
[----:B-1----:R-:W1:Y:S04]  /*1f20*/  LDSM.16.M88.4 R12, [R234+0x7100] ;  /* 0x00710000ea0c783b */ /* 0x002e680000000200 */
[----:B------:R-:W3:Y:S04]  /*1f30*/  LDSM.16.M88.4 R28, [R147+0x3900] ;  /* 0x00390000931c783b */ /* 0x000ee80000000200 */
[----:B------:R-:W4:Y:S04]  /*1f40*/  LDSM.16.M88.4 R16, [R147+0x4900] ;  /* 0x004900009310783b */ /* 0x000f280000000200 */
[----:B------:R-:W5:Y:S04]  /*1f50*/  LDSM.16.M88.4 R32, [R147+0x5100] ;  /* 0x005100009320783b */ /* 0x000f680000000200 */
[----:B------:R-:W4:Y:S04]  /*1f60*/  LDSM.16.M88.4 R36, [R147+0x5900] ;  /* 0x005900009324783b */ /* 0x000f280000000200 */
[----:B------:R-:W4:Y:S04]  /*1f70*/  LDSM.16.M88.4 R48, [R147+0x6100] ;  /* 0x006100009330783b */ /* 0x000f280000000200 */
[----:B------:R-:W4:Y:S04]  /*1f80*/  LDSM.16.M88.4 R40, [R147+0x6900] ;  /* 0x006900009328783b */ /* 0x000f280000000200 */
[----:B------:R-:W-:Y:S04]  /*1f90*/  LDSM.16.M88.4 R60, [R238] ;  /* 0x00000000ee3c783b */ /* 0x000fe80000000200 */
[----:B------:R-:W-:Y:S01]  /*1fa0*/  LDSM.16.M88.4 R56, [R238+0x800] ;  /* 0x00080000ee38783b */ /* 0x000fe20000000200 */
[-C--:B--2---:R-:W-:Y:S03]  /*1fb0*/  HMMA.16816.F32 R68, R8, R24.reuse, RZ ;  /* 0x000000180844723c */ /* 0x084fe600000018ff */
[----:B------:R-:W-:Y:S05]  /*1fc0*/  LDSM.16.M88.4 R52, [R238+0x1000] ;  /* 0x00100000ee34783b */ /* 0x000fea0000000200 */
[C---:B-1----:R-:W-:Y:S07]  /*1fd0*/  HMMA.16816.F32 R156, R12.reuse, R24, RZ ;  /* 0x000000180c9c723c */ /* 0x042fee00000018ff */
[----:B------:R-:W-:Y:S01]  /*1fe0*/  LEA R24, P1, R6, c[0x0][0x1f8], 0x1 ;  /* 0x00007e0006187a11 */ /* 0x000fe200078208ff */
[----:B---3--:R-:W-:Y:S03]  /*1ff0*/  HMMA.16816.F32 R184, R12, R28, RZ ;  /* 0x0000001c0cb8723c */ /* 0x008fe600000018ff */
[----:B------:R-:W-:-:S02]  /*2000*/  IADD3 R22, P0, R24, UR9, RZ ;  /* 0x0000000918167c10 */ /* 0x000fc4000ff1e0ff */
[----:B------:R-:W-:Y:S01]  /*2010*/  LEA.HI.X R25, R6, c[0x0][0x1fc], R0, 0x1, P1 ;  /* 0x00007f0006197a11 */ /* 0x000fe200008f0c00 */
[----:B------:R-:W-:Y:S02]  /*2020*/  IMAD.MOV.U32 R0, RZ, RZ, 0x40 ;  /* 0x00000040ff007424 */ /* 0x000fe400078e00ff */
[----:B------:R-:W-:Y:S01]  /*2030*/  HMMA.16816.F32 R180, R12, R30, RZ ;  /* 0x0000001e0cb4723c */ /* 0x000fe200000018ff */
[----:B------:R-:W-:-:S07]  /*2040*/  IADD3.X R23, R25, UR8, RZ, P0, !PT ;  /* 0x0000000819177c10 */ /* 0x000fce00087fe4ff */
[C---:B------:R-:W-:Y:S08]  /*2050*/  HMMA.16816.F32 R176, R12.reuse, R26, RZ ;  /* 0x0000001a0cb0723c */ /* 0x040ff000000018ff */
[C---:B----4-:R-:W-:Y:S08]  /*2060*/  HMMA.16816.F32 R148, R12.reuse, R16, RZ ;  /* 0x000000100c94723c */ /* 0x050ff000000018ff */
[C---:B------:R-:W-:Y:S08]  /*2070*/  HMMA.16816.F32 R172, R12.reuse, R18, RZ ;  /* 0x000000120cac723c */ /* 0x040ff000000018ff */
[C---:B-----5:R-:W-:Y:S08]  /*2080*/  HMMA.16816.F32 R140, R12.reuse, R32, RZ ;  /* 0x000000200c8c723c */ /* 0x060ff000000018ff */
[C---:B------:R-:W-:Y:S08]  /*2090*/  HMMA.16816.F32 R168, R12.reuse, R34, RZ ;  /* 0x000000220ca8723c */ /* 0x040ff000000018ff */
[C---:B------:R-:W-:Y:S08]  /*20a0*/  HMMA.16816.F32 R136, R12.reuse, R36, RZ ;  /* 0x000000240c88723c */ /* 0x040ff000000018ff */
[C---:B------:R-:W-:Y:S08]  /*20b0*/  HMMA.16816.F32 R160, R12.reuse, R38, RZ ;  /* 0x000000260ca0723c */ /* 0x040ff000000018ff */
[C---:B------:R-:W-:Y:S08]  /*20c0*/  HMMA.16816.F32 R128, R12.reuse, R48, RZ ;  /* 0x000000300c80723c */ /* 0x040ff000000018ff */
[C---:B------:R-:W-:Y:S08]  /*20d0*/  HMMA.16816.F32 R152, R12.reuse, R50, RZ ;  /* 0x000000320c98723c */ /* 0x040ff000000018ff */
[C---:B------:R-:W-:Y:S08]  /*20e0*/  HMMA.16816.F32 R124, R12.reuse, R40, RZ ;  /* 0x000000280c7c723c */ /* 0x040ff000000018ff */
[----:B------:R-:W-:Y:S07]  /*20f0*/  HMMA.16816.F32 R132, R12, R42, RZ ;  /* 0x0000002a0c84723c */ /* 0x000fee00000018ff */
[----:B------:R-:W-:Y:S01]  /*2100*/  IADD3 R14, P1, R22, UR9, RZ ;  /* 0x00000009160e7c10 */ /* 0x000fe2000ff3e0ff */
[----:B------:R-:W-:Y:S03]  /*2110*/  HMMA.16816.F32 R72, R8, R16, RZ ;  /* 0x000000100848723c */ /* 0x000fe600000018ff */
[----:B------:R-:W-:-:S02]  /*2120*/  IADD3 R12, P0, R14, UR9, RZ ;  /* 0x000000090e0c7c10 */ /* 0x000fc4000ff1e0ff */
[----:B------:R-:W-:Y:S02]  /*2130*/  IADD3.X R15, R23, UR8, RZ, P1, !PT ;  /* 0x00000008170f7c10 */ /* 0x000fe40008ffe4ff */
[----:B------:R-:W-:Y:S01]  /*2140*/  IADD3 R6, P3, R12, UR9, RZ ;  /* 0x000000090c067c10 */ /* 0x000fe2000ff7e0ff */
[C---:B------:R-:W-:Y:S01]  /*2150*/  HMMA.16816.F32 R112, R8.reuse, R18, RZ ;  /* 0x000000120870723c */ /* 0x040fe200000018ff */
[----:B------:R-:W1:Y:S01]  /*2160*/  LDSM.16.M88.4 R16, [R237+0x9100] ;  /* 0x00910000ed10783b */ /* 0x000e620000000200 */
[----:B------:R-:W-:Y:S02]  /*2170*/  IADD3.X R13, R15, UR8, RZ, P0, !PT ;  /* 0x000000080f0d7c10 */ /* 0x000fe400087fe4ff */
[----:B------:R-:W-:Y:S02]  /*2180*/  ISETP.LT.OR P1, PT, R44, 0x11, P2 ;  /* 0x000000112c00780c */ /* 0x000fe40001721670 */
[----:B------:R-:W-:Y:S02]  /*2190*/  IADD3.X R7, R13, UR8, RZ, P3, !PT ;  /* 0x000000080d077c10 */ /* 0x000fe40009ffe4ff */
[----:B------:R-:W-:Y:S01]  /*21a0*/  HMMA.16816.F32 R80, R8, R36, RZ ;  /* 0x000000240850723c */ /* 0x000fe200000018ff */
[----:B------:R-:W-:-:S02]  /*21b0*/  IADD3 R20, P0, R6, UR9, RZ ;  /* 0x0000000906147c10 */ /* 0x000fc4000ff1e0ff */
[C---:B------:R-:W-:Y:S02]  /*21c0*/  ISETP.LT.OR P3, PT, R44.reuse, 0x21, P2 ;  /* 0x000000212c00780c */ /* 0x040fe40001761670 */
[----:B------:R-:W-:Y:S02]  /*21d0*/  IADD3.X R21, R7, UR8, RZ, P0, !PT ;  /* 0x0000000807157c10 */ /* 0x000fe400087fe4ff */
[C---:B------:R-:W-:Y:S01]  /*21e0*/  ISETP.LT.OR P0, PT, R44.reuse, 0x31, P2 ;  /* 0x000000312c00780c */ /* 0x040fe20001701670 */
[C---:B------:R-:W-:Y:S01]  /*21f0*/  HMMA.16816.F32 R164, R8.reuse, R38, RZ ;  /* 0x0000002608a4723c */ /* 0x040fe200000018ff */
[----:B------:R-:W2:Y:S07]  /*2200*/  LDSM.16.M88.4 R36, [R238+0x2000] ;  /* 0x00200000ee24783b */ /* 0x000eae0000000200 */
[C---:B------:R-:W-:Y:S08]  /*2210*/  HMMA.16816.F32 R88, R8.reuse, R48, RZ ;  /* 0x000000300858723c */ /* 0x040ff000000018ff */
[C---:B------:R-:W-:Y:S01]  /*2220*/  HMMA.16816.F32 R192, R8.reuse, R50, RZ ;  /* 0x0000003208c0723c */ /* 0x040fe200000018ff */
[----:B------:R-:W3:Y:S07]  /*2230*/  LDSM.16.M88.4 R48, [R238+0x1800] ;  /* 0x00180000ee30783b */ /* 0x000eee0000000200 */
[C---:B------:R-:W-:Y:S08]  /*2240*/  HMMA.16816.F32 R64, R8.reuse, R28, RZ ;  /* 0x0000001c0840723c */ /* 0x040ff000000018ff */
[C---:B------:R-:W-:Y:S08]  /*2250*/  HMMA.16816.F32 R76, R8.reuse, R32, RZ ;  /* 0x00000020084c723c */ /* 0x040ff000000018ff */
[C---:B------:R-:W-:Y:S01]  /*2260*/  HMMA.16816.F32 R96, R8.reuse, R30, RZ ;  /* 0x0000001e0860723c */ /* 0x040fe200000018ff */
[----:B------:R-:W-:Y:S07]  /*2270*/  LDSM.16.M88.4 R28, [R238+0x3000] ;  /* 0x00300000ee1c783b */ /* 0x000fee0000000200 */
[C---:B------:R-:W-:Y:S01]  /*2280*/  HMMA.16816.F32 R120, R8.reuse, R34, RZ ;  /* 0x000000220878723c */ /* 0x040fe200000018ff */
[----:B------:R-:W4:Y:S07]  /*2290*/  LDSM.16.M88.4 R32, [R238+0x2800] ;  /* 0x00280000ee20783b */ /* 0x000f2e0000000200 */
[C---:B------:R-:W-:Y:S08]  /*22a0*/  HMMA.16816.F32 R92, R8.reuse, R40, RZ ;  /* 0x00000028085c723c */ /* 0x040ff000000018ff */
[C---:B------:R-:W-:Y:S08]  /*22b0*/  HMMA.16816.F32 R84, R8.reuse, R26, RZ ;  /* 0x0000001a0854723c */ /* 0x040ff000000018ff */
[----:B------:R-:W-:Y:S01]  /*22c0*/  HMMA.16816.F32 R188, R8, R42, RZ ;  /* 0x0000002a08bc723c */ /* 0x000fe200000018ff */
[----:B------:R-:W5:Y:S04]  /*22d0*/  LDSM.16.M88.4 R8, [R237+0x7100] ;  /* 0x00710000ed08783b */ /* 0x000f680000000200 */
[----:B------:R-:W-:Y:S01]  /*22e0*/  @!PT LDS RZ, [RZ] ;  /* 0x00000000fffff984 */ /* 0x000fe20000000800 */
[----:B------:R-:W-:Y:S01]  /*22f0*/  @!PT LDS RZ, [RZ] ;  /* 0x00000000fffff984 */ /* 0x000fe20000000800 */
[----:B------:R-:W-:Y:S01]  /*2300*/  @!PT LDS RZ, [RZ] ;  /* 0x00000000fffff984 */ /* 0x000fe20000000800 */
[----:B------:R3:W-:Y:S01]  /*2310*/  LDGSTS.E.BYPASS.LTC128B.128 [R245+0x100], [R24.64], !P5 ;  /* 0x0010000018f57fae */ /* 0x0007e2000e901d4a */
[----:B------:R-:W-:-:S02]  /*2320*/  ISETP.LT.OR P5, PT, R44, 0x41, P2 ;  /* 0x000000412c00780c */ /* 0x000fc400017a1670 */
[----:B-1----:R-:W-:Y:S01]  /*2330*/  HMMA.16816.F32 R116, R16, R60, R64 ;  /* 0x0000003c1074723c */ /* 0x002fe20000001840 */
[----:B------:R1:W-:Y:S01]  /*2340*/  LDGSTS.E.BYPASS.LTC128B.128 [R245+0x900], [R22.64], !P1 ;  /* 0x0090000016f57fae */ /* 0x0003e2000c901d4a */
[----:B------:R-:W-:-:S03]  /*2350*/  LOP3.LUT P1, RZ, R45, 0x4, RZ, 0xc0, !PT ;  /* 0x000000042dff7812 */ /* 0x000fc6000782c0ff */
[----:B------:R1:W-:Y:S01]  /*2360*/  LDGSTS.E.BYPASS.LTC128B.128 [R245+0x1100], [R14.64], !P3 ;  /* 0x011000000ef57fae */ /* 0x0003e2000d901d4a */
[C---:B------:R-:W-:Y:S02]  /*2370*/  ISETP.LT.OR P3, PT, R44.reuse, 0x51, P2 ;  /* 0x000000512c00780c */ /* 0x040fe40001761670 */
[----:B------:R-:W-:Y:S01]  /*2380*/  ISETP.LT.OR P2, PT, R44, 0x61, P2 ;  /* 0x000000612c00780c */ /* 0x000fe20001741670 */
[----:B------:R1:W-:Y:S01]  /*2390*/  LDGSTS.E.BYPASS.LTC128B.128 [R245+0x1900], [R12.64], !P0 ;  /* 0x019000000cf57fae */ /* 0x0003e2000c101d4a */
[----:B------:R-:W-:Y:S01]  /*23a0*/  SEL R0, R0, 0xffffffc0, !P1 ;  /* 0xffffffc000007807 */ /* 0x000fe20004800000 */
[----:B--2---:R-:W-:Y:S02]  /*23b0*/  HMMA.16816.F32 R40, R16, R36, R80 ;  /* 0x000000241028723c */ /* 0x004fe40000001850 */
[----:B------:R2:W-:Y:S02]  /*23c0*/  LDGSTS.E.BYPASS.LTC128B.128 [R245+0x2100], [R6.64], !P5 ;  /* 0x0210000006f57fae */ /* 0x0005e4000e901d4a */
[----:B------:R-:W-:-:S02]  /*23d0*/  IMAD.IADD R233, R147, 0x1, R0 ;  /* 0x0000000193e97824 */ /* 0x000fc400078e0200 */
[----:B------:R-:W-:Y:S01]  /*23e0*/  IMAD.IADD R232, R0, 0x1, R238 ;  /* 0x0000000100e87824 */ /* 0x000fe200078e02ee */
[----:B------:R-:W-:Y:S01]  /*23f0*/  LOP3.LUT R0, R5, R144, RZ, 0xfc, !PT ;  /* 0x0000009005007212 */ /* 0x000fe200078efcff */
[----:B------:R2:W-:Y:S01]  /*2400*/  LDGSTS.E.BYPASS.LTC128B.128 [R245+0x2900], [R20.64], !P3 ;  /* 0x0290000014f57fae */ /* 0x0005e2000d901d4a */
[C---:B------:R-:W-:Y:S08]  /*2410*/  HMMA.16816.F32 R108, R16.reuse, R56, R68 ;  /* 0x00000038106c723c */ /* 0x040ff00000001844 */
[----:B------:R-:W-:Y:S01]  /*2420*/  HMMA.16816.F32 R104, R16, R52, R72 ;  /* 0x000000341068723c */ /* 0x000fe20000001848 */
[----:B-1----:R-:W-:-:S07]  /*2430*/  IADD3 R12, P0, R20, UR9, RZ ;  /* 0x00000009140c7c10 */ /* 0x002fce000ff1e0ff */
[----:B---3--:R-:W-:Y:S01]  /*2440*/  HMMA.16816.F32 R24, R16, R62, R96 ;  /* 0x0000003e1018723c */ /* 0x008fe20000001860 */
[----:B------:R-:W-:Y:S02]  /*2450*/  IADD3.X R13, R21, UR8, RZ, P0, !PT ;  /* 0x00000008150d7c10 */ /* 0x000fe400087fe4ff */
[----:B------:R-:W-:-:S03]  /*2460*/  ISETP.GE.AND P0, PT, R3, 0x2, PT ;  /* 0x000000020300780c */ /* 0x000fc60003f06270 */
[----:B------:R1:W-:Y:S02]  /*2470*/  LDGSTS.E.BYPASS.LTC128B.128 [R245+0x3100], [R12.64], !P2 ;  /* 0x031000000cf57fae */ /* 0x0003e4000d101d4a */
[C---:B------:R-:W-:Y:S02]  /*2480*/  HMMA.16816.F32 R224, R16.reuse, R58, R84 ;  /* 0x0000003a10e0723c */ /* 0x040fe40000001854 */
[----:B--2---:R-:W-:Y:S04]  /*2490*/  LDSM.16.M88.4 R20, [R235+0x9100] ;  /* 0x00910000eb14783b */ /* 0x004fe80000000200 */
[----:B------:R-:W2:Y:S02]  /*24a0*/  LDSM.16.M88.4 R64, [R233+0x5900] ;  /* 0x00590000e940783b */ /* 0x000ea40000000200 */
[C---:B------:R-:W-:Y:S02]  /*24b0*/  HMMA.16816.F32 R204, R16.reuse, R50, R120 ;  /* 0x0000003210cc723c */ /* 0x040fe40000001878 */
[----:B------:R-:W3:Y:S04]  /*24c0*/  LDSM.16.M88.4 R80, [R233+0x3900] ;  /* 0x00390000e950783b */ /* 0x000ee80000000200 */
[----:B------:R-:W2:Y:S02]  /*24d0*/  LDSM.16.M88.4 R72, [R233+0x4900] ;  /* 0x00490000e948783b */ /* 0x000ea40000000200 */
[C---:B------:R-:W-:Y:S02]  /*24e0*/  HMMA.16816.F32 R100, R16.reuse, R48, R76 ;  /* 0x000000301064723c */ /* 0x040fe4000000184c */
[----:B------:R-:W2:Y:S04]  /*24f0*/  LDSM.16.M88.4 R68, [R233+0x5100] ;  /* 0x00510000e944783b */ /* 0x000ea80000000200 */
[----:B------:R-:W2:Y:S02]  /*2500*/  LDSM.16.M88.4 R84, [R233+0x6100] ;  /* 0x00610000e954783b */ /* 0x000ea40000000200 */
[C---:B----4-:R-:W-:Y:S02]  /*2510*/  HMMA.16816.F32 R88, R16.reuse, R32, R88 ;  /* 0x000000201058723c */ /* 0x050fe40000001858 */
[----:B------:R-:W4:Y:S04]  /*2520*/  LDSM.16.M88.4 R96, [R233+0x6900] ;  /* 0x00690000e960783b */ /* 0x000f280000000200 */
[----:B------:R-:W2:Y:S02]  /*2530*/  LDSM.16.M88.4 R76, [R233+0x4100] ;  /* 0x00410000e94c783b */ /* 0x000ea40000000200 */
[C---:B------:R-:W-:Y:S02]  /*2540*/  HMMA.16816.F32 R92, R16.reuse, R28, R92 ;  /* 0x0000001c105c723c */ /* 0x040fe4000000185c */
[----:B------:R-:W-:Y:S04]  /*2550*/  LDSM.16.M88.4 R44, [R232+0x800] ;  /* 0x00080000e82c783b */ /* 0x000fe80000000200 */
[----:B-1----:R-:W-:Y:S02]  /*2560*/  LDSM.16.M88.4 R12, [R236+0x7100] ;  /* 0x00710000ec0c783b */ /* 0x002fe40000000200 */
[C---:B------:R-:W-:Y:S02]  /*2570*/  HMMA.16816.F32 R220, R16.reuse, R54, R112 ;  /* 0x0000003610dc723c */ /* 0x040fe40000001870 */
[----:B------:R-:W0:Y:S06]  /*2580*/  LDGDEPBAR ;  /* 0x00000000000079af */ /* 0x000e2c0000000000 */
[C---:B------:R-:W-:Y:S08]  /*2590*/  HMMA.16816.F32 R120, R16.reuse, R38, R164 ;  /* 0x000000261078723c */ /* 0x040ff000000018a4 */
[C---:B------:R-:W-:Y:S08]  /*25a0*/  HMMA.16816.F32 R200, R16.reuse, R34, R192 ;  /* 0x0000002210c8723c */ /* 0x040ff000000018c0 */
[----:B------:R-:W-:Y:S01]  /*25b0*/  HMMA.16816.F32 R188, R16, R30, R188 ;  /* 0x0000001e10bc723c */ /* 0x000fe200000018bc */
[----:B------:R-:W1:Y:S07]  /*25c0*/  LDSM.16.M88.4 R16, [R235+0x7100] ;  /* 0x00710000eb10783b */ /* 0x000e6e0000000200 */
        /* <DEDUP_REMOVED lines=14> */
[C---:B------:R-:W-:Y:S01]  /*26b0*/  HMMA.16816.F32 R180, R8.reuse, R34, R152 ;  /* 0x0000002208b4723c */ /* 0x040fe20000001898 */
[----:B------:R-:W-:Y:S07]  /*26c0*/  LDSM.16.M88.4 R32, [R232+0x2000] ;  /* 0x00200000e820783b */ /* 0x000fee0000000200 */
[----:B------:R-:W-:Y:S01]  /*26d0*/  HMMA.16816.F32 R172, R8, R30, R132 ;  /* 0x0000001e08ac723c */ /* 0x000fe20000001884 */
[----:B------:R-:W5:Y:S04]  /*26e0*/  LDSM.16.M88.4 R8, [R236+0x9100] ;  /* 0x00910000ec08783b */ /* 0x000f680000000200 */
[----:B------:R-:W-:Y:S03]  /*26f0*/  LDSM.16.M88.4 R28, [R232+0x2800] ;  /* 0x00280000e81c783b */ /* 0x000fe60000000200 */
[C---:B--2---:R-:W-:Y:S01]  /*2700*/  HMMA.16816.F32 R148, R20.reuse, R64, R40 ;  /* 0x000000401494723c */ /* 0x044fe20000001828 */
[----:B------:R-:W2:Y:S07]  /*2710*/  LDSM.16.M88.4 R40, [R232+0x1000] ;  /* 0x00100000e828783b */ /* 0x000eae0000000200 */
[----:B---3--:R-:W-:Y:S01]  /*2720*/  HMMA.16816.F32 R136, R20, R82, R24 ;  /* 0x000000521488723c */ /* 0x008fe20000001818 */
[----:B------:R-:W3:Y:S01]  /*2730*/  LDSM.16.M88.4 R24, [R232+0x3000] ;  /* 0x00300000e818783b */ /* 0x000ee20000000200 */
[----:B------:R-:W-:-:S06]  /*2740*/  DEPBAR.LE SB0, 0x0 ;  /* 0x000080000000791a */ /* 0x000fcc0000000000 */
[C---:B------:R-:W-:Y:S08]  /*2750*/  HMMA.16816.F32 R160, R20.reuse, R72, R104 ;  /* 0x0000004814a0723c */ /* 0x040ff00000001868 */
[C---:B------:R-:W-:Y:S08]  /*2760*/  HMMA.16816.F32 R152, R20.reuse, R68, R100 ;  /* 0x000000441498723c */ /* 0x040ff00000001864 */
[C---:B------:R-:W-:Y:S08]  /*2770*/  HMMA.16816.F32 R140, R20.reuse, R84, R88 ;  /* 0x00000054148c723c */ /* 0x040ff00000001858 */
[C---:B----4-:R-:W-:Y:S08]  /*2780*/  HMMA.16816.F32 R112, R20.reuse, R96, R92 ;  /* 0x000000601470723c */ /* 0x050ff0000000185c */
[C---:B------:R-:W-:Y:S08]  /*2790*/  HMMA.16816.F32 R168, R20.reuse, R80, R116 ;  /* 0x0000005014a8723c */ /* 0x040ff00000001874 */
[C---:B------:R-:W-:Y:S08]  /*27a0*/  HMMA.16816.F32 R164, R20.reuse, R76, R108 ;  /* 0x0000004c14a4723c */ /* 0x040ff0000000186c */
[----:B------:R-:W-:Y:S08]  /*27b0*/  HMMA.16816.F32 R132, R20, R78, R224 ;  /* 0x0000004e1484723c */ /* 0x000ff000000018e0 */
[C---:B-1----:R-:W-:Y:S08]  /*27c0*/  HMMA.16816.F32 R104, R16.reuse, R80, R184 ;  /* 0x000000501068723c */ /* 0x042ff000000018b8 */
        /* <DEDUP_REMOVED lines=48> */
[----:B------:R-:W2:Y:S01]  /*2ad0*/  LDL.64 R224, [R1+0x40] ;  /* 0x0000400001e07983 */ /* 0x000ea20000100a00 */
[----:B------:R-:W-:Y:S01]  /*2ae0*/  IMAD.MOV.U32 R226, RZ, RZ, 0x70 ;  /* 0x00000070ffe27424 */ /* 0x000fe200078e00ff */
[----:B------:R-:W-:Y:S01]  /*2af0*/  IADD3 R3, R3, -0x2, RZ ;  /* 0xfffffffe03037810 */ /* 0x000fe20007ffe0ff */
[----:B------:R-:W-:-:S02]  /*2b00*/  IMAD.SHL.U32 R16, R251, 0x20, RZ ;  /* 0x00000020fb107824 */ /* 0x000fc400078e00ff */
[----:B------:R-:W-:Y:S01]  /*2b10*/  IMAD.WIDE.U32 R226, R226, c[0x0][0x1e0], RZ ;  /* 0x00007800e2e27a25 */ /* 0x000fe200078e00ff */
[----:B------:R-:W-:-:S03]  /*2b20*/  SHF.R.S32.HI R6, RZ, 0x1f, R3 ;  /* 0x0000001fff067819 */ /* 0x000fc60000011403 */
[----:B------:R-:W-:Y:S02]  /*2b30*/  IMAD R5, R248, R3, RZ ;  /* 0x00000003f8057224 */ /* 0x000fe400078e02ff */
[----:B--2---:R-:W-:-:S04]  /*2b40*/  IMAD.WIDE.U32 R8, R3, R226, R224 ;  /* 0x000000e203087225 */ /* 0x004fc800078e00e0 */
        /* <DEDUP_REMOVED lines=27> */
.L_x_601:
[----:B---3--:R-:W2:Y:S04]  /*2d00*/  LDL R12, [R1+0x64] ;  /* 0x00006400010c7983 */ /* 0x008ea80000100800 */
[----:B------:R-:W3:Y:S01]  /*2d10*/  LDL R189, [R1+0x60] ;  /* 0x0000600001bd7983 */ /* 0x000ee20000100800 */
[----:B------:R-:W-:-:S02]  /*2d20*/  LOP3.LUT R3, R247, 0xffffffe0, RZ, 0xc0, !PT ;  /* 0xffffffe0f7037812 */ /* 0x000fc400078ec0ff */
[----:B------:R-:W-:Y:S02]  /*2d30*/  LEA.HI R6, R249, R250, RZ, 0x2 ;  /* 0x000000faf9067211 */ /* 0x000fe400078f10ff */
[----:B------:R-:W-:Y:S01]  /*2d40*/  SHF.R.S32.HI R7, RZ, 0x1f, R146 ;  /* 0x0000001fff077819 */ /* 0x000fe20000011492 */
[----:B------:R-:W-:Y:S01]  /*2d50*/  IMAD.IADD R5, R250, 0x1, -R3 ;  /* 0x00000001fa057824 */ /* 0x000fe200078e0a03 */
[----:B------:R-:W-:Y:S01]  /*2d60*/  LOP3.LUT R3, R6, 0xfffffffc, RZ, 0xc0, !PT ;  /* 0xfffffffc06037812 */ /* 0x000fe200078ec0ff */
[----:B------:R-:W-:Y:S01]  /*2d70*/  IMAD.SHL.U32 R228, R0, 0x2, RZ ;  /* 0x0000000200e47824 */ /* 0x000fe200078e00ff */
[----:B------:R-:W-:Y:S01]  /*2d80*/  LEA.HI R7, R7, R146, RZ, 0x2 ;  /* 0x0000009207077211 */ /* 0x000fe200078f10ff */
[----:B------:R-:W0:Y:S01]  /*2d90*/  LDGDEPBAR ;  /* 0x00000000000079af */ /* 0x000e220000000000 */
[----:B------:R-:W-:Y:S01]  /*2da0*/  SHF.R.S32.HI R9, RZ, 0x1f, R5 ;  /* 0x0000001fff097819 */ /* 0x000fe20000011405 */
[----:B------:R-:W-:Y:S01]  /*2db0*/  IMAD.IADD R6, R250, 0x1, -R3 ;  /* 0x00000001fa067824 */ /* 0x000fe200078e0a03 */
[----:B------:R-:W-:Y:S01]  /*2dc0*/  LOP3.LUT R8, R7, 0xffffffc, RZ, 0xc0, !PT ;  /* 0x0ffffffc07087812 */ /* 0x000fe200078ec0ff */
[----:B------:R-:W-:Y:S01]  /*2dd0*/  STL [R1+0xac], R245 ;  /* 0x0000acf501007387 */ /* 0x000fe20000100800 */
[----:B------:R-:W-:-:S02]  /*2de0*/  LEA.HI R7, R9, R5, RZ, 0x2 ;  /* 0x0000000509077211 */ /* 0x000fc400078f10ff */
[----:B------:R-:W-:Y:S01]  /*2df0*/  LEA.HI R3, R6, R6, RZ, 0x1 ;  /* 0x0000000606037211 */ /* 0x000fe200078f08ff */
[----:B------:R-:W-:Y:S01]  /*2e00*/  IMAD.IADD R9, R146, 0x1, -R8 ;  /* 0x0000000192097824 */ /* 0x000fe200078e0a08 */
[----:B------:R-:W-:Y:S01]  /*2e10*/  LEA.HI.SX32 R8, R7, R246, 0x1e ;  /* 0x000000f607087211 */ /* 0x000fe200078ff2ff */
[----:B------:R-:W-:Y:S01]  /*2e20*/  IMAD R229, R4, 0x2, R228 ;  /* 0x0000000204e57824 */ /* 0x000fe200078e02e4 */
[----:B------:R-:W-:Y:S01]  /*2e30*/  LDSM.16.MT88.4 R20, [R228+0x100] ;  /* 0x00010000e414783b */ /* 0x000fe20000004200 */
[C---:B------:R-:W-:Y:S01]  /*2e40*/  IMAD.SHL.U32 R10, R3.reuse, 0x20, RZ ;  /* 0x00000020030a7824 */ /* 0x040fe200078e00ff */
[----:B------:R-:W-:Y:S01]  /*2e50*/  LOP3.LUT R11, R3, 0x1ffffffe, RZ, 0xc0, !PT ;  /* 0x1ffffffe030b7812 */ /* 0x000fe200078ec0ff */
[----:B------:R-:W-:-:S03]  /*2e60*/  IMAD R3, R9, 0x10, R8 ;  /* 0x0000001009037824 */ /* 0x000fc600078e0208 */
[----:B------:R-:W-:Y:S01]  /*2e70*/  LOP3.LUT R8, R10, 0xffffffc0, RZ, 0xc0, !PT ;  /* 0xffffffc00a087812 */ /* 0x000fe200078ec0ff */
[----:B------:R-:W-:-:S04]  /*2e80*/  IMAD.IADD R6, R6, 0x1, -R11 ;  /* 0x0000000106067824 */ /* 0x000fc800078e0a0b */
[----:B------:R-:W-:-:S04]  /*2e90*/  IMAD.IADD R3, R8, 0x1, R3 ;  /* 0x0000000108037824 */ /* 0x000fc800078e0203 */
[----:B------:R-:W-:-:S04]  /*2ea0*/  IMAD R13, R6, 0x8, R3 ;  /* 0x00000008060d7824 */ /* 0x000fc800078e0203 */
[----:B------:R-:W-:-:S04]  /*2eb0*/  @P4 IMAD.HI.U32 R6, R13, c[0x0][0x2c8], RZ ;  /* 0x0000b2000d064a27 */ /* 0x000fc800078e00ff */
[----:B------:R-:W-:Y:S01]  /*2ec0*/  IMAD.MOV.U32 R3, RZ, RZ, R13 ;  /* 0x000000ffff037224 */ /* 0x000fe200078e000d */
[----:B------:R-:W-:-:S05]  /*2ed0*/  @P4 SHF.R.U32.HI R3, RZ, c[0x0][0x2cc], R6 ;  /* 0x0000b300ff034a19 */ /* 0x000fca0000011606 */
[----:B------:R-:W1:Y:S04]  /*2ee0*/  SHFL.IDX PT, R6, R3, 0x2, 0x1c1f ;  /* 0x005c1f0003067f89 */ /* 0x000e6800000e0000 */
[----:B------:R-:W4:Y:S04]  /*2ef0*/  SHFL.IDX PT, R8, R3, RZ, 0x1c1f ;  /* 0x001c1fff03087589 */ /* 0x000f2800000e0000 */
[----:B------:R-:W1:Y:S04]  /*2f00*/  SHFL.IDX PT, R9, R3, 0x3, 0x1c1f ;  /* 0x007c1f0003097f89 */ /* 0x000e6800000e0000 */
[----:B------:R1:W2:Y:S04]  /*2f10*/  SHFL.IDX PT, R10, R3, 0x1, 0x1c1f ;  /* 0x003c1f00030a7f89 */ /* 0x0002a800000e0000 */
[----:B------:R-:W-:Y:S04]  /*2f20*/  STL [R1+0xa8], R244 ;  /* 0x0000a8f401007387 */ /* 0x000fe80000100800 */
[----:B------:R-:W-:Y:S04]  /*2f30*/  STL [R1+0xa4], R243 ;  /* 0x0000a4f301007387 */ /* 0x000fe80000100800 */
[----:B------:R-:W-:Y:S01]  /*2f40*/  STL [R1+0xa0], R242 ;  /* 0x0000a0f201007387 */ /* 0x000fe20000100800 */
[----:B-1----:R-:W-:-:S03]  /*2f50*/  LOP3.LUT R3, R7, 0x7ffffffc, RZ, 0xc0, !PT ;  /* 0x7ffffffc07037812 */ /* 0x002fc600078ec0ff */
[----:B------:R-:W-:Y:S02]  /*2f60*/  STL [R1+0x9c], R241 ;  /* 0x00009cf101007387 */ /* 0x000fe40000100800 */
[----:B------:R-:W-:Y:S02]  /*2f70*/  IMAD.IADD R3, R5, 0x1, -R3 ;  /* 0x0000000105037824 */ /* 0x000fe400078e0a03 */
[----:B------:R-:W-:Y:S02]  /*2f80*/  STL [R1+0x98], R240 ;  /* 0x000098f001007387 */ /* 0x000fe40000100800 */
[----:B------:R-:W-:Y:S02]  /*2f90*/  IMAD.SHL.U32 R5, R3, 0x2, RZ ;  /* 0x0000000203057824 */ /* 0x000fe400078e00ff */
        /* <DEDUP_REMOVED lines=11> */
[----:B------:R1:W-:Y:S01]  /*3050*/  STL [R1+0x54], R5 ;  /* 0x0000540501007387 */ /* 0x0003e20000100800 */
[----:B--2---:R-:W-:-:S05]  /*3060*/  IMAD.IADD R7, R12, 0x1, R145 ;  /* 0x000000010c077824 */ /* 0x004fca00078e0291 */
[----:B------:R-:W-:Y:S01]  /*3070*/  IADD3 R3, -R5, 0x1, R7 ;  /* 0x0000000105037810 */ /* 0x000fe20007ffe107 */
[----:B------:R-:W-:-:S04]  /*3080*/  IMAD.IADD R7, R7, 0x1, -R5 ;  /* 0x0000000107077824 */ /* 0x000fc800078e0a05 */
[----:B---3--:R-:W-:-:S04]  /*3090*/  IMAD.IADD R3, R3, 0x1, -R189 ;  /* 0x0000000103037824 */ /* 0x008fc800078e0abd */
[C---:B-1----:R-:W-:Y:S02]  /*30a0*/  IMAD.IADD R5, R3.reuse, 0x1, R6 ;  /* 0x0000000103057824 */ /* 0x042fe400078e0206 */
[C---:B----4-:R-:W-:Y:S02]  /*30b0*/  IMAD.IADD R6, R3.reuse, 0x1, R8 ;  /* 0x0000000103067824 */ /* 0x050fe400078e0208 */
[----:B------:R-:W-:Y:S01]  /*30c0*/  IMAD.IADD R8, R3, 0x1, R9 ;  /* 0x0000000103087824 */ /* 0x000fe200078e0209 */
[----:B------:R-:W-:Y:S01]  /*30d0*/  IMNMX R5, R7, R5, PT ;  /* 0x0000000507057217 */ /* 0x000fe20003800200 */
[----:B------:R-:W-:-:S03]  /*30e0*/  IMAD.IADD R9, R3, 0x1, R10 ;  /* 0x0000000103097824 */ /* 0x000fc600078e020a */
[----:B------:R-:W-:Y:S02]  /*30f0*/  IMNMX R3, R7, R8, PT ;  /* 0x0000000807037217 */ /* 0x000fe40003800200 */
[----:B------:R-:W-:Y:S02]  /*3100*/  ISETP.GT.AND P3, PT, R5, RZ, PT ;  /* 0x000000ff0500720c */ /* 0x000fe40003f64270 */
[----:B------:R-:W-:Y:S02]  /*3110*/  ISETP.GT.AND P0, PT, R3, 0x1, PT ;  /* 0x000000010300780c */ /* 0x000fe40003f04270 */
[----:B------:R-:W-:Y:S02]  /*3120*/  FSEL R14, R168, -INF , P3 ;  /* 0xff800000a80e7808 */ /* 0x000fe40001800000 */
[----:B------:R-:W-:Y:S02]  /*3130*/  FSEL R19, R171, -INF , P0 ;  /* 0xff800000ab137808 */ /* 0x000fe40000000000 */
[----:B------:R-:W-:-:S02]  /*3140*/  ISETP.GT.AND P1, PT, R3, RZ, PT ;  /* 0x000000ff0300720c */ /* 0x000fc40003f24270 */
[----:B------:R-:W-:Y:S02]  /*3150*/  ISETP.GT.AND P3, PT, R5, 0x8, PT ;  /* 0x000000080500780c */ /* 0x000fe40003f64270 */
[----:B------:R-:W-:Y:S02]  /*3160*/  ISETP.GT.AND P0, PT, R3, 0x9, PT ;  /* 0x000000090300780c */ /* 0x000fe40003f04270 */
[----:B------:R-:W-:Y:S02]  /*3170*/  FSEL R18, R170, -INF , P1 ;  /* 0xff800000aa127808 */ /* 0x000fe40000800000 */
[----:B------:R-:W-:Y:S02]  /*3180*/  FSEL R16, R136, -INF , P3 ;  /* 0xff80000088107808 */ /* 0x000fe40001800000 */
[----:B------:R-:W-:Y:S02]  /*3190*/  FSEL R28, R139, -INF , P0 ;  /* 0xff8000008b1c7808 */ /* 0x000fe40000000000 */
[----:B------:R-:W-:-:S02]  /*31a0*/  ISETP.GT.AND P2, PT, R5, 0x1, PT ;  /* 0x000000010500780c */ /* 0x000fc40003f44270 */
[----:B------:R-:W-:Y:S02]  /*31b0*/  ISETP.GT.AND P1, PT, R3, 0x8, PT ;  /* 0x000000080300780c */ /* 0x000fe40003f24270 */
[----:B------:R-:W-:Y:S02]  /*31c0*/  ISETP.GT.AND P3, PT, R5, 0x10, PT ;  /* 0x000000100500780c */ /* 0x000fe40003f64270 */
[----:B------:R-:W-:Y:S02]  /*31d0*/  ISETP.GT.AND P0, PT, R3, 0x11, PT ;  /* 0x000000110300780c */ /* 0x000fe40003f04270 */
[----:B------:R-:W-:Y:S02]  /*31e0*/  FSEL R15, R169, -INF , P2 ;  /* 0xff800000a90f7808 */ /* 0x000fe40001000000 */
[----:B------:R-:W-:Y:S02]  /*31f0*/  FSEL R24, R138, -INF , P1 ;  /* 0xff8000008a187808 */ /* 0x000fe40000800000 */
[----:B------:R-:W-:-:S02]  /*3200*/  FSEL R29, R164, -INF , P3 ;  /* 0xff800000a41d7808 */ /* 0x000fc40001800000 */
[----:B------:R-:W-:Y:S02]  /*3210*/  FSEL R34, R167, -INF , P0 ;  /* 0xff800000a7227808 */ /* 0x000fe40000000000 */
[----:B------:R-:W-:Y:S02]  /*3220*/  ISETP.GT.AND P2, PT, R5, 0x9, PT ;  /* 0x000000090500780c */ /* 0x000fe40003f44270 */
[----:B------:R-:W-:Y:S02]  /*3230*/  ISETP.GT.AND P1, PT, R3, 0x10, PT ;  /* 0x000000100300780c */ /* 0x000fe40003f24270 */
[----:B------:R-:W-:Y:S02]  /*3240*/  ISETP.GT.AND P3, PT, R5, 0x18, PT ;  /* 0x000000180500780c */ /* 0x000fe40003f64270 */
[----:B------:R-:W-:Y:S02]  /*3250*/  ISETP.GT.AND P0, PT, R3, 0x19, PT ;  /* 0x000000190300780c */ /* 0x000fe40003f04270 */
[----:B------:R-:W-:-:S02]  /*3260*/  FSEL R17, R137, -INF , P2 ;  /* 0xff80000089117808 */ /* 0x000fc40001000000 */
[----:B------:R-:W-:Y:S02]  /*3270*/  FSEL R33, R166, -INF , P1 ;  /* 0xff800000a6217808 */ /* 0x000fe40000800000 */
[----:B------:R-:W-:Y:S02]  /*3280*/  FSEL R31, R132, -INF , P3 ;  /* 0xff800000841f7808 */ /* 0x000fe40001800000 */
[----:B------:R-:W-:Y:S02]  /*3290*/  FSEL R76, R135, -INF , P0 ;  /* 0xff800000874c7808 */ /* 0x000fe40000000000 */
[----:B------:R-:W-:Y:S02]  /*32a0*/  ISETP.GT.AND P2, PT, R5, 0x11, PT ;  /* 0x000000110500780c */ /* 0x000fe40003f44270 */
[----:B------:R-:W-:Y:S02]  /*32b0*/  ISETP.GT.AND P1, PT, R3, 0x18, PT ;  /* 0x000000180300780c */ /* 0x000fe40003f24270 */
[----:B------:R-:W-:-:S02]  /*32c0*/  ISETP.GT.AND P3, PT, R5, 0x20, PT ;  /* 0x000000200500780c */ /* 0x000fc40003f64270 */
[----:B------:R-:W-:Y:S02]  /*32d0*/  ISETP.GT.AND P0, PT, R3, 0x21, PT ;  /* 0x000000210300780c */ /* 0x000fe40003f04270 */
[----:B------:R-:W-:Y:S02]  /*32e0*/  FSEL R30, R165, -INF , P2 ;  /* 0xff800000a51e7808 */ /* 0x000fe40001000000 */
[----:B------:R-:W-:Y:S02]  /*32f0*/  FSEL R35, R134, -INF , P1 ;  /* 0xff80000086237808 */ /* 0x000fe40000800000 */
[----:B------:R-:W-:Y:S02]  /*3300*/  FSEL R132, R160, -INF , P3 ;  /* 0xff800000a0847808 */ /* 0x000fe40001800000 */
[----:B------:R-:W-:Y:S02]  /*3310*/  FSEL R141, R163, -INF , P0 ;  /* 0xff800000a38d7808 */ /* 0x000fe40000000000 */
[----:B------:R-:W-:-:S02]  /*3320*/  ISETP.GT.AND P2, PT, R5, 0x19, PT ;  /* 0x000000190500780c */ /* 0x000fc40003f44270 */
[----:B------:R-:W-:Y:S02]  /*3330*/  ISETP.GT.AND P1, PT, R3, 0x20, PT ;  /* 0x000000200300780c */ /* 0x000fe40003f24270 */
[----:B------:R-:W-:Y:S02]  /*3340*/  ISETP.GT.AND P3, PT, R5, 0x28, PT ;  /* 0x000000280500780c */ /* 0x000fe40003f64270 */
[----:B------:R-:W-:Y:S02]  /*3350*/  ISETP.GT.AND P0, PT, R3, 0x29, PT ;  /* 0x000000290300780c */ /* 0x000fe40003f04270 */
[----:B------:R-:W-:Y:S02]  /*3360*/  IMNMX R6, R7, R6, PT ;  /* 0x0000000607067217 */ /* 0x000fe40003800200 */
[----:B------:R-:W-:Y:S02]  /*3370*/  FSEL R32, R133, -INF , P2 ;  /* 0xff80000085207808 */ /* 0x000fe40001000000 */
[----:B------:R-:W-:-:S02]  /*3380*/  FSEL R136, R162, -INF , P1 ;  /* 0xff800000a2887808 */ /* 0x000fc40000800000 */
[----:B------:R-:W-:Y:S02]  /*3390*/  FSEL R134, R128, -INF , P3 ;  /* 0xff80000080867808 */ /* 0x000fe40001800000 */
[----:B------:R-:W-:Y:S02]  /*33a0*/  FSEL R145, R131, -INF , P0 ;  /* 0xff80000083917808 */ /* 0x000fe40000000000 */
[----:B------:R-:W-:Y:S02]  /*33b0*/  ISETP.GT.AND P2, PT, R5, 0x21, PT ;  /* 0x000000210500780c */ /* 0x000fe40003f44270 */
[----:B------:R-:W-:Y:S02]  /*33c0*/  ISETP.GT.AND P1, PT, R3, 0x28, PT ;  /* 0x000000280300780c */ /* 0x000fe40003f24270 */
[C---:B------:R-:W-:Y:S02]  /*33d0*/  ISETP.GT.AND P3, PT, R6.reuse, RZ, PT ;  /* 0x000000ff0600720c */ /* 0x040fe40003f64270 */
[----:B------:R-:W-:-:S02]  /*33e0*/  ISETP.GT.AND P0, PT, R6, 0x8, PT ;  /* 0x000000080600780c */ /* 0x000fc40003f04270 */
[----:B------:R-:W-:Y:S02]  /*33f0*/  FSEL R133, R161, -INF , P2 ;  /* 0xff800000a1857808 */ /* 0x000fe40001000000 */
[----:B------:R-:W-:Y:S02]  /*3400*/  FSEL R144, R130, -INF , P1 ;  /* 0xff80000082907808 */ /* 0x000fe40000800000 */
[----:B------:R-:W-:Y:S02]  /*3410*/  FSEL R10, R104, -INF , P3 ;  /* 0xff800000680a7808 */ /* 0x000fe40001800000 */
[----:B------:R-:W-:Y:S02]  /*3420*/  FSEL R12, R100, -INF , P0 ;  /* 0xff800000640c7808 */ /* 0x000fe40000000000 */
[----:B------:R-:W-:Y:S02]  /*3430*/  ISETP.GT.AND P2, PT, R5, 0x29, PT ;  /* 0x000000290500780c */ /* 0x000fe40003f44270 */
[----:B------:R-:W-:-:S02]  /*3440*/  ISETP.GT.AND P1, PT, R6, 0x9, PT ;  /* 0x000000090600780c */ /* 0x000fc40003f24270 */
[C---:B------:R-:W-:Y:S02]  /*3450*/  ISETP.GT.AND P3, PT, R6.reuse, 0x10, PT ;  /* 0x000000100600780c */ /* 0x040fe40003f64270 */
[----:B------:R-:W-:Y:S02]  /*3460*/  ISETP.GT.AND P0, PT, R6, 0x18, PT ;  /* 0x000000180600780c */ /* 0x000fe40003f04270 */
[----:B------:R-:W-:Y:S02]  /*3470*/  FSEL R135, R129, -INF , P2 ;  /* 0xff80000081877808 */ /* 0x000fe40001000000 */
[----:B------:R-:W-:Y:S02]  /*3480*/  FSEL R13, R101, -INF , P1 ;  /* 0xff800000650d7808 */ /* 0x000fe40000800000 */
[----:B------:R-:W-:Y:S02]  /*3490*/  FSEL R84, R96, -INF , P3 ;  /* 0xff80000060547808 */ /* 0x000fe40001800000 */
[----:B------:R-:W-:-:S02]  /*34a0*/  FSEL R87, R88, -INF , P0 ;  /* 0xff80000058577808 */ /* 0x000fc40000000000 */
[C---:B------:R-:W-:Y:S02]  /*34b0*/  ISETP.GT.AND P2, PT, R6.reuse, 0x1, PT ;  /* 0x000000010600780c */ /* 0x040fe40003f44270 */
[C---:B------:R-:W-:Y:S02]  /*34c0*/  ISETP.GT.AND P1, PT, R6.reuse, 0x19, PT ;  /* 0x000000190600780c */ /* 0x040fe40003f24270 */
[C---:B------:R-:W-:Y:S02]  /*34d0*/  ISETP.GT.AND P3, PT, R6.reuse, 0x20, PT ;  /* 0x000000200600780c */ /* 0x040fe40003f64270 */
[----:B------:R-:W-:Y:S02]  /*34e0*/  ISETP.GT.AND P0, PT, R6, 0x28, PT ;  /* 0x000000280600780c */ /* 0x000fe40003f04270 */
[----:B------:R-:W-:Y:S02]  /*34f0*/  FSEL R11, R105, -INF , P2 ;  /* 0xff800000690b7808 */ /* 0x000fe40001000000 */
[----:B------:R-:W-:-:S02]  /*3500*/  FSEL R88, R89, -INF , P1 ;  /* 0xff80000059587808 */ /* 0x000fc40000800000 */
[----:B------:R-:W-:Y:S02]  /*3510*/  FSEL R130, R92, -INF , P3 ;  /* 0xff8000005c827808 */ /* 0x000fe40001800000 */
[----:B------:R-:W-:Y:S02]  /*3520*/  FSEL R128, R48, -INF , P0 ;  /* 0xff80000030807808 */ /* 0x000fe40000000000 */
[C---:B------:R-:W-:Y:S02]  /*3530*/  ISETP.GT.AND P2, PT, R6.reuse, 0x11, PT ;  /* 0x000000110600780c */ /* 0x040fe40003f44270 */
[C---:B------:R-:W-:Y:S02]  /*3540*/  ISETP.GT.AND P1, PT, R6.reuse, 0x29, PT ;  /* 0x000000290600780c */ /* 0x040fe40003f24270 */
[C---:B------:R-:W-:Y:S02]  /*3550*/  ISETP.GT.AND P3, PT, R6.reuse, 0x30, PT ;  /* 0x000000300600780c */ /* 0x040fe40003f64270 */
[----:B------:R-:W-:-:S02]  /*3560*/  ISETP.GT.AND P0, PT, R6, 0x38, PT ;  /* 0x000000380600780c */ /* 0x000fc40003f04270 */
[----:B------:R-:W-:Y:S02]  /*3570*/  FSEL R85, R97, -INF , P2 ;  /* 0xff80000061557808 */ /* 0x000fe40001000000 */
[----:B------:R-:W-:Y:S02]  /*3580*/  FSEL R105, R49, -INF , P1 ;  /* 0xff80000031697808 */ /* 0x000fe40000800000 */
[----:B------:R-:W-:Y:S02]  /*3590*/  FSEL R165, R72, -INF , P3 ;  /* 0xff80000048a57808 */ /* 0x000fe40001800000 */
[----:B------:R-:W-:Y:S02]  /*35a0*/  FSEL R163, R44, -INF , P0 ;  /* 0xff8000002ca37808 */ /* 0x000fe40000000000 */
[C---:B------:R-:W-:Y:S02]  /*35b0*/  ISETP.GT.AND P2, PT, R6.reuse, 0x21, PT ;  /* 0x000000210600780c */ /* 0x040fe40003f44270 */
        /* <DEDUP_REMOVED lines=16> */
[----:B------:R-:W-:Y:S02]  /*36c0*/  ISETP.GT.AND P1, PT, R6, 0x59, PT ;  /* 0x000000590600780c */ /* 0x000fe40003f24270 */
[----:B------:R-:W-:Y:S02]  /*36d0*/  ISETP.GT.AND P0, PT, R5, 0x31, PT ;  /* 0x000000310500780c */ /* 0x000fe40003f04270 */
        /* <DEDUP_REMOVED lines=10> */
[----:B------:R-:W-:-:S04]  /*3780*/  FMNMX.FTZ R6, R10, R11, !PT ;  /* 0x0000000b0a067209 */ /* 0x000fc80007810000 */
[----:B------:R-:W-:-:S04]  /*3790*/  FMNMX.FTZ R6, R12, R6, !PT ;  /* 0x000000060c067209 */ /* 0x000fc80007810000 */
[----:B------:R-:W-:-:S04]  /*37a0*/  FMNMX.FTZ R6, R13, R6, !PT ;  /* 0x000000060d067209 */ /* 0x000fc80007810000 */
[----:B------:R-:W-:-:S04]  /*37b0*/  FMNMX.FTZ R6, R84, R6, !PT ;  /* 0x0000000654067209 */ /* 0x000fc80007810000 */
[----:B------:R-:W-:Y:S02]  /*37c0*/  FMNMX.FTZ R6, R85, R6, !PT ;  /* 0x0000000655067209 */ /* 0x000fe40007810000 */
[----:B------:R-:W-:Y:S02]  /*37d0*/  FSEL R214, R57, -INF , P2 ;  /* 0xff80000039d67808 */ /* 0x000fe40001000000 */
[----:B------:R-:W-:Y:S02]  /*37e0*/  FMNMX.FTZ R6, R87, R6, !PT ;  /* 0x0000000657067209 */ /* 0x000fe40007810000 */
[----:B------:R-:W-:Y:S02]  /*37f0*/  ISETP.GT.AND P2, PT, R5, 0x30, PT ;  /* 0x000000300500780c */ /* 0x000fe40003f44270 */
[----:B------:R-:W-:Y:S02]  /*3800*/  FMNMX.FTZ R6, R88, R6, !PT ;  /* 0x0000000658067209 */ /* 0x000fe40007810000 */
[----:B------:R-:W-:-:S02]  /*3810*/  FSEL R160, R152, -INF , P2 ;  /* 0xff80000098a07808 */ /* 0x000fc40001000000 */
[----:B------:R-:W-:Y:S02]  /*3820*/  ISETP.GT.AND P2, PT, R3, 0x31, PT ;  /* 0x000000310300780c */ /* 0x000fe40003f44270 */
[----:B------:R-:W-:Y:S02]  /*3830*/  IMNMX R7, R7, R9, PT ;  /* 0x0000000907077217 */ /* 0x000fe40003800200 */
[----:B------:R-:W-:Y:S02]  /*3840*/  FMNMX.FTZ R6, R130, R6, !PT ;  /* 0x0000000682067209 */ /* 0x000fe40007810000 */
[----:B------:R-:W-:Y:S02]  /*3850*/  FMNMX.FTZ R8, R14, R15, !PT ;  /* 0x0000000f0e087209 */ /* 0x000fe40007810000 */
[----:B------:R-:W-:Y:S02]  /*3860*/  FSEL R166, R155, -INF , P2 ;  /* 0xff8000009ba67808 */ /* 0x000fe40001000000 */
[----:B------:R-:W-:-:S02]  /*3870*/  FSEL R197, R41, -INF , P1 ;  /* 0xff80000029c57808 */ /* 0x000fc40000800000 */
[----:B------:R-:W-:Y:S02]  /*3880*/  ISETP.GT.AND P2, PT, R7, RZ, PT ;  /* 0x000000ff0700720c */ /* 0x000fe40003f44270 */
[----:B------:R-:W-:Y:S02]  /*3890*/  ISETP.GT.AND P1, PT, R5, 0x38, PT ;  /* 0x000000380500780c */ /* 0x000fe40003f24270 */
[----:B------:R-:W-:Y:S02]  /*38a0*/  FMNMX.FTZ R6, R129, R6, !PT ;  /* 0x0000000681067209 */ /* 0x000fe40007810000 */
[----:B------:R-:W-:Y:S02]  /*38b0*/  FMNMX.FTZ R8, R16, R8, !PT ;  /* 0x0000000810087209 */ /* 0x000fe40007810000 */
[----:B------:R-:W-:Y:S02]  /*38c0*/  FSEL R241, R36, -INF , P0 ;  /* 0xff80000024f17808 */ /* 0x000fe40000000000 */
[----:B------:R-:W-:-:S02]  /*38d0*/  FSEL R240, R37, -INF , P3 ;  /* 0xff80000025f07808 */ /* 0x000fc40001800000 */
[----:B------:R-:W-:Y:S02]  /*38e0*/  FSEL R86, R106, -INF , P2 ;  /* 0xff8000006a567808 */ /* 0x000fe40001000000 */
[----:B------:R-:W-:Y:S02]  /*38f0*/  FSEL R152, R124, -INF , P1 ;  /* 0xff8000007c987808 */ /* 0x000fe40000800000 */
[----:B------:R-:W-:Y:S02]  /*3900*/  FMNMX.FTZ R6, R128, R6, !PT ;  /* 0x0000000680067209 */ /* 0x000fe40007810000 */
[C---:B------:R-:W-:Y:S02]  /*3910*/  ISETP.GT.AND P0, PT, R5.reuse, 0x39, PT ;  /* 0x000000390500780c */ /* 0x040fe40003f04270 */
        /* <DEDUP_REMOVED lines=9> */
[C---:B------:R-:W-:Y:S02]  /*39b0*/  ISETP.GT.AND P0, PT, R5.reuse, 0x49, PT ;  /* 0x000000490500780c */ /* 0x040fe40003f04270 */
[C---:B------:R-:W-:Y:S02]  /*39c0*/  ISETP.GT.AND P3, PT, R5.reuse, 0x50, PT ;  /* 0x000000500500780c */ /* 0x040fe40003f64270 */
[C---:B------:R-:W-:Y:S02]  /*39d0*/  ISETP.GT.AND P2, PT, R5.reuse, 0x51, PT ;  /* 0x000000510500780c */ /* 0x040fe40003f44270 */
[----:B------:R-:W-:Y:S02]  /*39e0*/  ISETP.GT.AND P1, PT, R5, 0x58, PT ;  /* 0x000000580500780c */ /* 0x000fe40003f24270 */
[----:B------:R-:W-:-:S02]  /*39f0*/  FMNMX.FTZ R8, R29, R8, !PT ;  /* 0x000000081d087209 */ /* 0x000fc40007810000 */
[----:B------:R-:W-:Y:S02]  /*3a00*/  FMNMX.FTZ R6, R165, R6, !PT ;  /* 0x00000006a5067209 */ /* 0x000fe40007810000 */
[----:B------:R-:W-:Y:S02]  /*3a10*/  FSEL R200, R40, -INF , P5 ;  /* 0xff80000028c87808 */ /* 0x000fe40002800000 */
[----:B------:R-:W-:Y:S02]  /*3a20*/  FSEL R172, R121, -INF , P0 ;  /* 0xff80000079ac7808 */ /* 0x000fe40000000000 */
[----:B------:R-:W-:Y:S02]  /*3a30*/  FSEL R188, R156, -INF , P3 ;  /* 0xff8000009cbc7808 */ /* 0x000fe40001800000 */
[----:B------:R-:W-:Y:S02]  /*3a40*/  FSEL R190, R157, -INF , P2 ;  /* 0xff8000009dbe7808 */ /* 0x000fe40001000000 */
[----:B------:R-:W-:-:S02]  /*3a50*/  FSEL R192, R116, -INF , P1 ;  /* 0xff80000074c07808 */ /* 0x000fc40000800000 */
[----:B------:R-:W-:Y:S02]  /*3a60*/  FMNMX.FTZ R8, R30, R8, !PT ;  /* 0x000000081e087209 */ /* 0x000fe40007810000 */
[C---:B------:R-:W-:Y:S02]  /*3a70*/  ISETP.GT.AND P0, PT, R5.reuse, 0x59, PT ;  /* 0x000000590500780c */ /* 0x040fe40003f04270 */
        /* <DEDUP_REMOVED lines=28> */
[----:B------:R-:W-:Y:S02]  /*3c40*/  ISETP.GT.AND P0, PT, R3, 0x38, PT ;  /* 0x000000380300780c */ /* 0x000fe40003f04270 */
[----:B------:R-:W-:Y:S02]  /*3c50*/  FMNMX.FTZ R8, R33, R8, !PT ;  /* 0x0000000821087209 */ /* 0x000fe40007810000 */
[----:B------:R-:W-:Y:S02]  /*3c60*/  FMNMX.FTZ R5, R211, R5, !PT ;  /* 0x00000005d3057209 */ /* 0x000fe40007810000 */
[----:B------:R-:W-:Y:S02]  /*3c70*/  FMNMX.FTZ R6, R169, R6, !PT ;  /* 0x00000006a9067209 */ /* 0x000fe40007810000 */
[----:B------:R-:W-:Y:S02]  /*3c80*/  FSEL R148, R126, -INF , P0 ;  /* 0xff8000007e947808 */ /* 0x000fe40000000000 */
[----:B------:R-:W-:-:S02]  /*3c90*/  FMNMX.FTZ R8, R34, R8, !PT ;  /* 0x0000000822087209 */ /* 0x000fc40007810000 */
[----:B------:R-:W-:Y:S02]  /*3ca0*/  FMNMX.FTZ R5, R200, R5, !PT ;  /* 0x00000005c8057209 */ /* 0x000fe40007810000 */
[----:B------:R-:W-:Y:S02]  /*3cb0*/  ISETP.GT.AND P0, PT, R3, 0x39, PT ;  /* 0x000000390300780c */ /* 0x000fe40003f04270 */
        /* <DEDUP_REMOVED lines=10> */
[----:B------:R-:W-:Y:S02]  /*3d60*/  ISETP.GT.AND P0, PT, R3, 0x41, PT ;  /* 0x000000410300780c */ /* 0x000fe40003f04270 */
[----:B------:R-:W-:Y:S02]  /*3d70*/  FMNMX.FTZ R8, R136, R8, !PT ;  /* 0x0000000888087209 */ /* 0x000fe40007810000 */
[----:B------:R-:W-:Y:S02]  /*3d80*/  FMNMX.FTZ R5, R240, R5, !PT ;  /* 0x00000005f0057209 */ /* 0x000fe40007810000 */
[----:B------:R-:W-:Y:S02]  /*3d90*/  FMNMX.FTZ R6, R188, R6, !PT ;  /* 0x00000006bc067209 */ /* 0x000fe40007810000 */
[----:B------:R-:W-:Y:S01]  /*3da0*/  FSEL R168, R151, -INF , P0 ;  /* 0xff80000097a87808 */ /* 0x000fe20000000000 */
[----:B------:R-:W1:Y:S01]  /*3db0*/  SHFL.BFLY PT, R9, R5, 0x2, 0x1f ;  /* 0x0c401f0005097f89 */ /* 0x000e6200000e0000 */
[----:B------:R-:W-:-:S02]  /*3dc0*/  ISETP.GT.AND P0, PT, R3, 0x48, PT ;  /* 0x000000480300780c */ /* 0x000fc40003f04270 */
[----:B------:R-:W-:Y:S02]  /*3dd0*/  FMNMX.FTZ R8, R141, R8, !PT ;  /* 0x000000088d087209 */ /* 0x000fe40007810000 */
[----:B------:R-:W-:Y:S02]  /*3de0*/  FMNMX.FTZ R6, R190, R6, !PT ;  /* 0x00000006be067209 */ /* 0x000fe40007810000 */
[----:B------:R-:W-:Y:S02]  /*3df0*/  FSEL R167, R122, -INF , P0 ;  /* 0xff8000007aa77808 */ /* 0x000fe40000000000 */
[----:B------:R-:W-:Y:S02]  /*3e00*/  FMNMX.FTZ R8, R144, R8, !PT ;  /* 0x0000000890087209 */ /* 0x000fe40007810000 */
[----:B------:R-:W-:Y:S02]  /*3e10*/  ISETP.GT.AND P0, PT, R3, 0x49, PT ;  /* 0x000000490300780c */ /* 0x000fe40003f04270 */
[----:B------:R-:W-:-:S02]  /*3e20*/  FMNMX.FTZ R6, R192, R6, !PT ;  /* 0x00000006c0067209 */ /* 0x000fc40007810000 */
[----:B------:R-:W-:Y:S02]  /*3e30*/  FMNMX.FTZ R8, R145, R8, !PT ;  /* 0x0000000891087209 */ /* 0x000fe40007810000 */
[----:B------:R-:W-:Y:S02]  /*3e40*/  FSEL R156, R123, -INF , P0 ;  /* 0xff8000007b9c7808 */ /* 0x000fe40000000000 */
[----:B------:R-:W-:Y:S02]  /*3e50*/  ISETP.GT.AND P0, PT, R3, 0x50, PT ;  /* 0x000000500300780c */ /* 0x000fe40003f04270 */
[----:B------:R-:W-:Y:S02]  /*3e60*/  FSEL R245, R112, -INF , P5 ;  /* 0xff80000070f57808 */ /* 0x000fe40002800000 */
[----:B------:R-:W-:Y:S02]  /*3e70*/  FMNMX.FTZ R6, R195, R6, !PT ;  /* 0x00000006c3067209 */ /* 0x000fe40007810000 */
[----:B------:R-:W-:-:S02]  /*3e80*/  FMNMX.FTZ R8, R154, R8, !PT ;  /* 0x000000089a087209 */ /* 0x000fc40007810000 */
[----:B------:R-:W-:Y:S02]  /*3e90*/  FSEL R184, R158, -INF , P0 ;  /* 0xff8000009eb87808 */ /* 0x000fe40000000000 */
[----:B------:R-:W-:Y:S02]  /*3ea0*/  FSEL R244, R113, -INF , P3 ;  /* 0xff80000071f47808 */ /* 0x000fe40001800000 */
[----:B------:R-:W-:Y:S02]  /*3eb0*/  FMNMX.FTZ R6, R245, R6, !PT ;  /* 0x00000006f5067209 */ /* 0x000fe40007810000 */
[----:B------:R-:W-:Y:S02]  /*3ec0*/  ISETP.GT.AND P0, PT, R3, 0x51, PT ;  /* 0x000000510300780c */ /* 0x000fe40003f04270 */
[----:B------:R-:W-:Y:S02]  /*3ed0*/  FMNMX.FTZ R8, R166, R8, !PT ;  /* 0x00000008a6087209 */ /* 0x000fe40007810000 */
[----:B------:R-:W-:-:S02]  /*3ee0*/  FSEL R237, R108, -INF , P2 ;  /* 0xff8000006ced7808 */ /* 0x000fc40001000000 */
[----:B------:R-:W-:Y:S02]  /*3ef0*/  FMNMX.FTZ R6, R244, R6, !PT ;  /* 0x00000006f4067209 */ /* 0x000fe40007810000 */
[----:B------:R-:W-:Y:S02]  /*3f00*/  FSEL R185, R159, -INF , P0 ;  /* 0xff8000009fb97808 */ /* 0x000fe40000000000 */
[----:B------:R-:W-:Y:S02]  /*3f10*/  FMNMX.FTZ R8, R148, R8, !PT ;  /* 0x0000000894087209 */ /* 0x000fe40007810000 */
[----:B------:R-:W-:Y:S02]  /*3f20*/  ISETP.GT.AND P0, PT, R3, 0x58, PT ;  /* 0x000000580300780c */ /* 0x000fe40003f04270 */
[----:B------:R-:W-:Y:S02]  /*3f30*/  FSEL R236, R109, -INF , P1 ;  /* 0xff8000006dec7808 */ /* 0x000fe40000800000 */
[----:B------:R-:W-:-:S02]  /*3f40*/  FMNMX.FTZ R6, R237, R6, !PT ;  /* 0x00000006ed067209 */ /* 0x000fc40007810000 */
[----:B------:R-:W-:Y:S02]  /*3f50*/  FMNMX.FTZ R8, R146, R8, !PT ;  /* 0x0000000892087209 */ /* 0x000fe40007810000 */
[----:B------:R-:W-:Y:S02]  /*3f60*/  FSEL R179, R118, -INF , P0 ;  /* 0xff80000076b37808 */ /* 0x000fe40000000000 */
[C---:B------:R-:W-:Y:S02]  /*3f70*/  ISETP.GT.AND P5, PT, R3.reuse, 0x59, PT ;  /* 0x000000590300780c */ /* 0x040fe40003fa4270 */
[C---:B------:R-:W-:Y:S02]  /*3f80*/  ISETP.GT.AND P3, PT, R3.reuse, 0x60, PT ;  /* 0x000000600300780c */ /* 0x040fe40003f64270 */
[C---:B------:R-:W-:Y:S02]  /*3f90*/  ISETP.GT.AND P2, PT, R3.reuse, 0x61, PT ;  /* 0x000000610300780c */ /* 0x040fe40003f44270 */
[----:B------:R-:W-:-:S02]  /*3fa0*/  ISETP.GT.AND P1, PT, R3, 0x68, PT ;  /* 0x000000680300780c */ /* 0x000fc40003f24270 */
[----:B------:R-:W-:Y:S02]  /*3fb0*/  ISETP.GT.AND P0, PT, R3, 0x69, PT ;  /* 0x000000690300780c */ /* 0x000fe40003f04270 */
[----:B-1----:R-:W-:Y:S02]  /*3fc0*/  FMNMX.FTZ R143, R5, R9, !PT ;  /* 0x00000009058f7209 */ /* 0x002fe40007810000 */
[----:B------:R-:W-:Y:S02]  /*3fd0*/  FMNMX.FTZ R3, R236, R6, !PT ;  /* 0x00000006ec037209 */ /* 0x000fe40007810000 */
[----:B------:R-:W-:Y:S01]  /*3fe0*/  FMNMX.FTZ R8, R157, R8, !PT ;  /* 0x000000089d087209 */ /* 0x000fe20007810000 */
[----:B------:R-:W1:Y:S03]  /*3ff0*/  SHFL.BFLY PT, R6, R143, 0x1, 0x1f ;  /* 0x0c201f008f067f89 */ /* 0x000e6600000e0000 */
[----:B------:R-:W-:Y:S01]  /*4000*/  FMNMX.FTZ R8, R168, R8, !PT ;  /* 0x00000008a8087209 */ /* 0x000fe20007810000 */
[----:B------:R-:W2:Y:S03]  /*4010*/  SHFL.BFLY PT, R5, R3, 0x2, 0x1f ;  /* 0x0c401f0003057f89 */ /* 0x000ea600000e0000 */
[----:B------:R-:W-:-:S04]  /*4020*/  FMNMX.FTZ R70, R167, R8, !PT ;  /* 0x00000008a7467209 */ /* 0x000fc80007810000 */
[----:B------:R-:W-:-:S04]  /*4030*/  FMNMX.FTZ R70, R156, R70, !PT ;  /* 0x000000469c467209 */ /* 0x000fc80007810000 */
[----:B------:R-:W-:-:S04]  /*4040*/  FMNMX.FTZ R70, R184, R70, !PT ;  /* 0x00000046b8467209 */ /* 0x000fc80007810000 */
[----:B------:R-:W-:Y:S01]  /*4050*/  FMNMX.FTZ R70, R185, R70, !PT ;  /* 0x00000046b9467209 */ /* 0x000fe20007810000 */
[----:B------:R3:W-:Y:S01]  /*4060*/  STL [R1+0xb4], R241 ;  /* 0x0000b4f101007387 */ /* 0x0007e20000100800 */
[----:B------:R-:W-:Y:S02]  /*4070*/  FSEL R183, R119, -INF , P5 ;  /* 0xff80000077b77808 */ /* 0x000fe40002800000 */
[----:B------:R-:W-:Y:S02]  /*4080*/  FMNMX.FTZ R70, R179, R70, !PT ;  /* 0x00000046b3467209 */ /* 0x000fe40007810000 */
[----:B-1----:R-:W-:Y:S02]  /*4090*/  FMNMX.FTZ R143, R143, R6, !PT ;  /* 0x000000068f8f7209 */ /* 0x002fe40007810000 */
[----:B------:R-:W-:Y:S02]  /*40a0*/  FSEL R235, R114, -INF , P3 ;  /* 0xff80000072eb7808 */ /* 0x000fe40001800000 */
[----:B--2---:R-:W-:-:S02]  /*40b0*/  FMNMX.FTZ R3, R3, R5, !PT ;  /* 0x0000000503037209 */ /* 0x004fc40007810000 */
[----:B------:R-:W-:Y:S01]  /*40c0*/  FMNMX.FTZ R70, R183, R70, !PT ;  /* 0x00000046b7467209 */ /* 0x000fe20007810000 */
[----:B------:R-:W-:Y:S01]  /*40d0*/  FMUL.FTZ R6, R143, c[0x0][0x2d0] ;  /* 0x0000b4008f067a20 */ /* 0x000fe20000410000 */
[----:B------:R-:W-:Y:S01]  /*40e0*/  ISETP.GT.AND P5, PT, R7, 0x1, PT ;  /* 0x000000010700780c */ /* 0x000fe20003fa4270 */
[----:B------:R-:W1:Y:S01]  /*40f0*/  SHFL.BFLY PT, R140, R3, 0x1, 0x1f ;  /* 0x0c201f00038c7f89 */ /* 0x000e6200000e0000 */
[----:B------:R-:W-:Y:S02]  /*4100*/  FSEL R234, R115, -INF , P2 ;  /* 0xff80000073ea7808 */ /* 0x000fe40001000000 */
[----:B------:R-:W-:Y:S02]  /*4110*/  FMNMX.FTZ R70, R235, R70, !PT ;  /* 0x00000046eb467209 */ /* 0x000fe40007810000 */
[----:B---3--:R-:W-:Y:S02]  /*4120*/  FSEL R241, R111, -INF , P0 ;  /* 0xff8000006ff17808 */ /* 0x008fe40000000000 */
[----:B------:R-:W-:-:S04]  /*4130*/  ISETP.GT.AND P0, PT, R7, 0x19, PT ;  /* 0x000000190700780c */ /* 0x000fc80003f04270 */
[----:B------:R-:W-:Y:S02]  /*4140*/  FSEL R83, R91, -INF , P0 ;  /* 0xff8000005b537808 */ /* 0x000fe40000000000 */
[----:B------:R-:W-:Y:S02]  /*4150*/  FSETP.NEU.FTZ.AND P0, PT, R143, -INF , PT ;  /* 0xff8000008f00780b */ /* 0x000fe40003f1d000 */
[----:B------:R-:W-:Y:S02]  /*4160*/  FSEL R81, R107, -INF , P5 ;  /* 0xff8000006b517808 */ /* 0x000fe40002800000 */
[----:B------:R-:W-:Y:S02]  /*4170*/  ISETP.GT.AND P3, PT, R7, 0x8, PT ;  /* 0x000000080700780c */ /* 0x000fe40003f64270 */
[----:B------:R-:W-:Y:S02]  /*4180*/  FSEL R233, R110, -INF , P1 ;  /* 0xff8000006ee97808 */ /* 0x000fe40000800000 */
[----:B------:R-:W-:-:S02]  /*4190*/  FMNMX.FTZ R70, R234, R70, !PT ;  /* 0x00000046ea467209 */ /* 0x000fc40007810000 */
[----:B------:R-:W-:Y:S02]  /*41a0*/  FSEL R6, R6, RZ, P0 ;  /* 0x000000ff06067208 */ /* 0x000fe40000000000 */
[----:B------:R-:W-:Y:S02]  /*41b0*/  ISETP.GT.AND P2, PT, R7, 0x9, PT ;  /* 0x000000090700780c */ /* 0x000fe40003f44270 */
[----:B------:R-:W-:Y:S02]  /*41c0*/  FSEL R80, R102, -INF , P3 ;  /* 0xff80000066507808 */ /* 0x000fe40001800000 */
[----:B------:R-:W-:Y:S01]  /*41d0*/  FMNMX.FTZ R5, R86, R81, !PT ;  /* 0x0000005156057209 */ /* 0x000fe20007810000 */
[----:B------:R-:W-:Y:S01]  /*41e0*/  FFMA.FTZ R8, R10, c[0x0][0x2d0], -R6 ;  /* 0x0000b4000a087a23 */ /* 0x000fe20000010806 */
[----:B------:R-:W-:Y:S02]  /*41f0*/  FMNMX.FTZ R70, R233, R70, !PT ;  /* 0x00000046e9467209 */ /* 0x000fe40007810000 */
[----:B------:R-:W-:-:S02]  /*4200*/  FSEL R71, R103, -INF , P2 ;  /* 0xff80000067477808 */ /* 0x000fc40001000000 */
[----:B------:R-:W-:Y:S02]  /*4210*/  ISETP.GT.AND P3, PT, R7, 0x10, PT ;  /* 0x000000100700780c */ /* 0x000fe40003f64270 */
[----:B------:R-:W-:Y:S01]  /*4220*/  FMNMX.FTZ R5, R80, R5, !PT ;  /* 0x0000000550057209 */ /* 0x000fe20007810000 */
[----:B------:R2:W-:Y:S01]  /*4230*/  MUFU.EX2 R213, R8 ;  /* 0x0000000800d57308 */ /* 0x0005e20000000800 */
[----:B------:R-:W-:Y:S02]  /*4240*/  FMNMX.FTZ R70, R241, R70, !PT ;  /* 0x00000046f1467209 */ /* 0x000fe40007810000 */
[C---:B------:R-:W-:Y:S02]  /*4250*/  ISETP.GT.AND P2, PT, R7.reuse, 0x11, PT ;  /* 0x000000110700780c */ /* 0x040fe40003f44270 */
[----:B------:R-:W-:Y:S01]  /*4260*/  FSEL R68, R98, -INF , P3 ;  /* 0xff80000062447808 */ /* 0x000fe20001800000 */
[----:B------:R-:W3:Y:S01]  /*4270*/  SHFL.BFLY PT, R9, R70, 0x2, 0x1f ;  /* 0x0c401f0046097f89 */ /* 0x000ee200000e0000 */
[----:B------:R-:W-:-:S02]  /*4280*/  ISETP.GT.AND P1, PT, R7, 0x18, PT ;  /* 0x000000180700780c */ /* 0x000fc40003f24270 */
[----:B------:R-:W-:Y:S02]  /*4290*/  FSEL R69, R99, -INF , P2 ;  /* 0xff80000063457808 */ /* 0x000fe40001000000 */
[----:B--2---:R-:W-:Y:S01]  /*42a0*/  FMNMX.FTZ R8, R71, R5, !PT ;  /* 0x0000000547087209 */ /* 0x004fe20007810000 */
[----:B------:R-:W-:-:S03]  /*42b0*/  FFMA.FTZ R5, R11, c[0x0][0x2d0], -R6 ;  /* 0x0000b4000b057a23 */ /* 0x000fc60000010806 */
[----:B------:R-:W-:Y:S01]  /*42c0*/  FMNMX.FTZ R8, R68, R8, !PT ;  /* 0x0000000844087209 */ /* 0x000fe20007810000 */
[----:B------:R2:W-:Y:S01]  /*42d0*/  MUFU.EX2 R180, R5 ;  /* 0x0000000500b47308 */ /* 0x0005e20000000800 */
[----:B------:R-:W-:Y:S02]  /*42e0*/  FSEL R82, R90, -INF , P1 ;  /* 0xff8000005a527808 */ /* 0x000fe40000800000 */
[----:B-1----:R-:W-:Y:S01]  /*42f0*/  FMNMX.FTZ R140, R3, R140, !PT ;  /* 0x0000008c038c7209 */ /* 0x002fe20007810000 */
[----:B------:R-:W-:Y:S01]  /*4300*/  FFMA.FTZ R3, R12, c[0x0][0x2d0], -R6 ;  /* 0x0000b4000c037a23 */ /* 0x000fe20000010806 */
[C---:B------:R-:W-:Y:S02]  /*4310*/  ISETP.GT.AND P5, PT, R7.reuse, 0x20, PT ;  /* 0x000000200700780c */ /* 0x040fe40003fa4270 */
[----:B------:R-:W-:Y:S01]  /*4320*/  ISETP.GT.AND P0, PT, R7, 0x31, PT ;  /* 0x000000310700780c */ /* 0x000fe20003f04270 */
[----:B------:R1:W-:Y:S01]  /*4330*/  MUFU.EX2 R238, R3 ;  /* 0x0000000300ee7308 */ /* 0x0003e20000000800 */
[----:B--2---:R-:W-:-:S04]  /*4340*/  FMNMX.FTZ R5, R69, R8, !PT ;  /* 0x0000000845057209 */ /* 0x004fc80007810000 */
[----:B------:R-:W-:Y:S02]  /*4350*/  FMNMX.FTZ R5, R82, R5, !PT ;  /* 0x0000000552057209 */ /* 0x000fe40007810000 */
[----:B------:R-:W-:Y:S02]  /*4360*/  ISETP.GT.AND P3, PT, R7, 0x21, PT ;  /* 0x000000210700780c */ /* 0x000fe40003f64270 */
[----:B------:R-:W-:Y:S02]  /*4370*/  FSEL R89, R94, -INF , P5 ;  /* 0xff8000005e597808 */ /* 0x000fe40002800000 */
[----:B-1----:R-:W-:Y:S02]  /*4380*/  FMNMX.FTZ R3, R83, R5, !PT ;  /* 0x0000000553037209 */ /* 0x002fe40007810000 */
[----:B------:R-:W-:Y:S02]  /*4390*/  FSEL R138, R75, -INF , P0 ;  /* 0xff8000004b8a7808 */ /* 0x000fe40000000000 */
[----:B------:R-:W-:-:S02]  /*43a0*/  ISETP.GT.AND P0, PT, R7, 0x39, PT ;  /* 0x000000390700780c */ /* 0x000fc40003f04270 */
[----:B------:R-:W-:Y:S02]  /*43b0*/  ISETP.GT.AND P2, PT, R7, 0x28, PT ;  /* 0x000000280700780c */ /* 0x000fe40003f44270 */
[----:B------:R-:W-:Y:S02]  /*43c0*/  FSEL R90, R95, -INF , P3 ;  /* 0xff8000005f5a7808 */ /* 0x000fe40001800000 */
[----:B------:R-:W-:Y:S01]  /*43d0*/  FMNMX.FTZ R3, R89, R3, !PT ;  /* 0x0000000359037209 */ /* 0x000fe20007810000 */
[----:B------:R-:W-:Y:S01]  /*43e0*/  FMUL.FTZ R5, R140, c[0x0][0x2d0] ;  /* 0x0000b4008c057a20 */ /* 0x000fe20000410000 */
[----:B------:R-:W-:Y:S02]  /*43f0*/  ISETP.GT.AND P1, PT, R7, 0x29, PT ;  /* 0x000000290700780c */ /* 0x000fe40003f24270 */
[----:B------:R-:W-:Y:S02]  /*4400*/  FSEL R137, R47, -INF , P0 ;  /* 0xff8000002f897808 */ /* 0x000fe40000000000 */
[----:B------:R-:W-:-:S02]  /*4410*/  FSEL R91, R50, -INF , P2 ;  /* 0xff800000325b7808 */ /* 0x000fc40001000000 */
[----:B------:R-:W-:Y:S02]  /*4420*/  FSETP.NEU.FTZ.AND P0, PT, R140, -INF , PT ;  /* 0xff8000008c00780b */ /* 0x000fe40003f1d000 */
[----:B------:R-:W-:Y:S01]  /*4430*/  FMNMX.FTZ R3, R90, R3, !PT ;  /* 0x000000035a037209 */ /* 0x000fe20007810000 */
[----:B------:R-:W-:Y:S01]  /*4440*/  FFMA.FTZ R8, R13, c[0x0][0x2d0], -R6 ;  /* 0x0000b4000d087a23 */ /* 0x000fe20000010806 */
[----:B------:R-:W-:Y:S02]  /*4450*/  FSEL R104, R51, -INF , P1 ;  /* 0xff80000033687808 */ /* 0x000fe40000800000 */
[----:B---3--:R-:W-:Y:S02]  /*4460*/  FMNMX.FTZ R70, R70, R9, !PT ;  /* 0x0000000946467209 */ /* 0x008fe40007810000 */
[----:B------:R-:W-:Y:S02]  /*4470*/  FSEL R5, R5, RZ, P0 ;  /* 0x000000ff05057208 */ /* 0x000fe40000000000 */
[----:B------:R-:W-:-:S02]  /*4480*/  FMNMX.FTZ R3, R91, R3, !PT ;  /* 0x000000035b037209 */ /* 0x000fc40007810000 */
[C---:B------:R-:W-:Y:S01]  /*4490*/  ISETP.GT.AND P1, PT, R7.reuse, 0x30, PT ;  /* 0x000000300700780c */ /* 0x040fe20003f24270 */
[----:B------:R-:W1:Y:S01]  /*44a0*/  SHFL.BFLY PT, R9, R70, 0x1, 0x1f ;  /* 0x0c201f0046097f89 */ /* 0x000e6200000e0000 */
[----:B------:R2:W-:Y:S01]  /*44b0*/  MUFU.EX2 R243, R8 ;  /* 0x0000000800f37308 */ /* 0x0005e20000000800 */
[----:B------:R-:W-:Y:S02]  /*44c0*/  FMNMX.FTZ R3, R104, R3, !PT ;  /* 0x0000000368037209 */ /* 0x000fe40007810000 */
[----:B------:R-:W-:Y:S01]  /*44d0*/  FSEL R139, R74, -INF , P1 ;  /* 0xff8000004a8b7808 */ /* 0x000fe20000800000 */
[C---:B------:R-:W-:Y:S01]  /*44e0*/  IMAD R231, R2.reuse, 0x2, R228 ;  /* 0x0000000202e77824 */ /* 0x040fe200078e02e4 */
[----:B------:R-:W-:Y:S01]  /*44f0*/  ISETP.GT.AND P1, PT, R7, 0x38, PT ;  /* 0x000000380700780c */ /* 0x000fe20003f24270 */
[----:B------:R-:W-:Y:S01]  /*4500*/  IMAD R230, R2, 0x2, R229 ;  /* 0x0000000202e67824 */ /* 0x000fe200078e02e5 */
[----:B------:R-:W-:Y:S01]  /*4510*/  FMNMX.FTZ R3, R139, R3, !PT ;  /* 0x000000038b037209 */ /* 0x000fe20007810000 */
[----:B------:R-:W-:Y:S01]  /*4520*/  LDSM.16.MT88.4 R48, [R228+0x900] ;  /* 0x00090000e430783b */ /* 0x000fe20000004200 */
[----:B------:R-:W-:Y:S01]  /*4530*/  FSEL R131, R46, -INF , P1 ;  /* 0xff8000002e837808 */ /* 0x000fe20000800000 */
[----:B--2---:R-:W-:Y:S01]  /*4540*/  FFMA.FTZ R8, R14, c[0x0][0x2d0], -R5 ;  /* 0x0000b4000e087a23 */ /* 0x004fe20000010805 */
[----:B------:R-:W-:Y:S01]  /*4550*/  FMNMX.FTZ R3, R138, R3, !PT ;  /* 0x000000038a037209 */ /* 0x000fe20007810000 */
[----:B------:R-:W-:Y:S02]  /*4560*/  LDSM.16.MT88.4 R44, [R230+0x100] ;  /* 0x00010000e62c783b */ /* 0x000fe40000004200 */
[----:B------:R2:W-:Y:S01]  /*4570*/  MUFU.EX2 R198, R8 ;  /* 0x0000000800c67308 */ /* 0x0005e20000000800 */
[----:B------:R-:W-:Y:S01]  /*4580*/  ISETP.GT.AND P2, PT, R7, 0x40, PT ;  /* 0x000000400700780c */ /* 0x000fe20003f44270 */
[----:B------:R-:W-:Y:S01]  /*4590*/  LDSM.16.MT88.4 R72, [R229+0x900] ;  /* 0x00090000e548783b */ /* 0x000fe20000004200 */
[----:B------:R-:W-:-:S02]  /*45a0*/  FMNMX.FTZ R3, R131, R3, !PT ;  /* 0x0000000383037209 */ /* 0x000fc40007810000 */
[----:B------:R-:W-:Y:S01]  /*45b0*/  ISETP.GT.AND P1, PT, R7, 0x41, PT ;  /* 0x000000410700780c */ /* 0x000fe20003f24270 */
[----:B--2---:R-:W-:-:S04]  /*45c0*/  FFMA.FTZ R8, R15, c[0x0][0x2d0], -R5 ;  /* 0x0000b4000f087a23 */ /* 0x004fc80000010805 */
[----:B------:R2:W-:Y:S01]  /*45d0*/  MUFU.EX2 R232, R8 ;  /* 0x0000000800e87308 */ /* 0x0005e20000000800 */
[----:B------:R-:W-:Y:S02]  /*45e0*/  FSEL R149, R62, -INF , P2 ;  /* 0xff8000003e957808 */ /* 0x000fe40001000000 */
[----:B------:R-:W-:Y:S02]  /*45f0*/  FSEL R150, R63, -INF , P1 ;  /* 0xff8000003f967808 */ /* 0x000fe40000800000 */
[C---:B------:R-:W-:Y:S02]  /*4600*/  ISETP.GT.AND P1, PT, R7.reuse, 0x48, PT ;  /* 0x000000480700780c */ /* 0x040fe40003f24270 */
[----:B------:R-:W-:Y:S01]  /*4610*/  ISETP.GT.AND P0, PT, R7, 0x49, PT ;  /* 0x000000490700780c */ /* 0x000fe20003f04270 */
[----:B--2---:R-:W-:-:S04]  /*4620*/  FFMA.FTZ R8, R16, c[0x0][0x2d0], -R5 ;  /* 0x0000b40010087a23 */ /* 0x004fc80000010805 */
[----:B------:R2:W3:Y:S01]  /*4630*/  MUFU.EX2 R25, R8 ;  /* 0x0000000800197308 */ /* 0x0004e20000000800 */
[----:B------:R-:W-:Y:S02]  /*4640*/  FSEL R151, R66, -INF , P1 ;  /* 0xff80000042977808 */ /* 0x000fe40000800000 */
[----:B------:R-:W-:Y:S02]  /*4650*/  FSEL R155, R67, -INF , P0 ;  /* 0xff800000439b7808 */ /* 0x000fe40000000000 */
[----:B-1----:R-:W-:Y:S02]  /*4660*/  FMNMX.FTZ R70, R70, R9, !PT ;  /* 0x0000000946467209 */ /* 0x002fe40007810000 */
[----:B------:R-:W-:Y:S01]  /*4670*/  ISETP.GT.AND P1, PT, R7, 0x50, PT ;  /* 0x000000500700780c */ /* 0x000fe20003f24270 */
[----:B------:R-:W-:Y:S01]  /*4680*/  LDSM.16.MT88.4 R64, [R231+0x900] ;  /* 0x00090000e740783b */ /* 0x000fe20000004200 */
[----:B--2---:R-:W-:-:S04]  /*4690*/  FMNMX.FTZ R8, R137, R3, !PT ;  /* 0x0000000389087209 */ /* 0x004fc80007810000 */
[----:B------:R-:W-:Y:S02]  /*46a0*/  FMNMX.FTZ R8, R149, R8, !PT ;  /* 0x0000000895087209 */ /* 0x000fe40007810000 */
[----:B------:R-:W-:Y:S02]  /*46b0*/  ISETP.GT.AND P0, PT, R7, 0x51, PT ;  /* 0x000000510700780c */ /* 0x000fe40003f04270 */
[----:B------:R-:W-:Y:S01]  /*46c0*/  FMNMX.FTZ R8, R150, R8, !PT ;  /* 0x0000000896087209 */ /* 0x000fe20007810000 */
[----:B------:R-:W-:Y:S01]  /*46d0*/  FMUL.FTZ R3, R70, c[0x0][0x2d0] ;  /* 0x0000b40046037a20 */ /* 0x000fe20000410000 */
[----:B------:R-:W-:Y:S02]  /*46e0*/  FSEL R177, R58, -INF , P1 ;  /* 0xff8000003ab17808 */ /* 0x000fe40000800000 */
[----:B------:R-:W-:Y:S02]  /*46f0*/  FMNMX.FTZ R8, R151, R8, !PT ;  /* 0x0000000897087209 */ /* 0x000fe40007810000 */
[----:B------:R-:W-:-:S02]  /*4700*/  FSEL R178, R59, -INF , P0 ;  /* 0xff8000003bb27808 */ /* 0x000fc40000000000 */
[----:B------:R-:W-:Y:S02]  /*4710*/  ISETP.GT.AND P0, PT, R7, 0x58, PT ;  /* 0x000000580700780c */ /* 0x000fe40003f04270 */
[----:B------:R-:W-:Y:S02]  /*4720*/  FSETP.NEU.FTZ.AND P1, PT, R70, -INF , PT ;  /* 0xff8000004600780b */ /* 0x000fe40003f3d000 */
[----:B------:R-:W-:Y:S02]  /*4730*/  FMNMX.FTZ R8, R155, R8, !PT ;  /* 0x000000089b087209 */ /* 0x000fe40007810000 */
[----:B------:R-:W-:Y:S02]  /*4740*/  FSEL R3, R3, RZ, P1 ;  /* 0x000000ff03037208 */ /* 0x000fe40000800000 */
[----:B------:R-:W-:Y:S02]  /*4750*/  FSEL R159, R54, -INF , P0 ;  /* 0xff800000369f7808 */ /* 0x000fe40000000000 */
[----:B------:R-:W-:-:S02]  /*4760*/  ISETP.GT.AND P5, PT, R7, 0x59, PT ;  /* 0x000000590700780c */ /* 0x000fc40003fa4270 */
[C---:B------:R-:W-:Y:S02]  /*4770*/  ISETP.GT.AND P3, PT, R7.reuse, 0x60, PT ;  /* 0x000000600700780c */ /* 0x040fe40003f64270 */
[C---:B------:R-:W-:Y:S02]  /*4780*/  ISETP.GT.AND P2, PT, R7.reuse, 0x61, PT ;  /* 0x000000610700780c */ /* 0x040fe40003f44270 */
[C---:B------:R-:W-:Y:S02]  /*4790*/  ISETP.GT.AND P1, PT, R7.reuse, 0x68, PT ;  /* 0x000000680700780c */ /* 0x040fe40003f24270 */
[----:B------:R-:W-:Y:S02]  /*47a0*/  ISETP.GT.AND P0, PT, R7, 0x69, PT ;  /* 0x000000690700780c */ /* 0x000fe40003f04270 */
[----:B------:R-:W-:Y:S01]  /*47b0*/  FMNMX.FTZ R7, R177, R8, !PT ;  /* 0x00000008b1077209 */ /* 0x000fe20007810000 */
[----:B------:R-:W-:-:S03]  /*47c0*/  FFMA.FTZ R0, R19, c[0x0][0x2d0], -R3 ;  /* 0x0000b40013007a23 */ /* 0x000fc60000010803 */
[----:B------:R-:W-:Y:S01]  /*47d0*/  FMNMX.FTZ R7, R178, R7, !PT ;  /* 0x00000007b2077209 */ /* 0x000fe20007810000 */
[----:B------:R1:W-:Y:S01]  /*47e0*/  MUFU.EX2 R147, R0 ;  /* 0x0000000000937308 */ /* 0x0003e20000000800 */
[----:B------:R-:W-:Y:S02]  /*47f0*/  FSEL R158, R55, -INF , P5 ;  /* 0xff800000379e7808 */ /* 0x000fe40002800000 */
[----:B------:R-:W-:Y:S02]  /*4800*/  FMNMX.FTZ R4, R159, R7, !PT ;  /* 0x000000079f047209 */ /* 0x000fe40007810000 */
[----:B------:R-:W-:Y:S02]  /*4810*/  FSEL R242, R42, -INF , P3 ;  /* 0xff8000002af27808 */ /* 0x000fe40001800000 */
[----:B------:R-:W-:Y:S02]  /*4820*/  FMNMX.FTZ R4, R158, R4, !PT ;  /* 0x000000049e047209 */ /* 0x000fe40007810000 */
[----:B------:R-:W-:Y:S01]  /*4830*/  FSEL R252, R43, -INF , P2 ;  /* 0xff8000002bfc7808 */ /* 0x000fe20001000000 */
[----:B-1----:R-:W-:Y:S01]  /*4840*/  FFMA.FTZ R0, R24, c[0x0][0x2d0], -R3 ;  /* 0x0000b40018007a23 */ /* 0x002fe20000010803 */
[----:B------:R-:W-:-:S02]  /*4850*/  FMNMX.FTZ R2, R242, R4, !PT ;  /* 0x00000004f2027209 */ /* 0x000fc40007810000 */
[----:B------:R-:W-:Y:S01]  /*4860*/  FSEL R196, R38, -INF , P1 ;  /* 0xff80000026c47808 */ /* 0x000fe20000800000 */
[----:B------:R1:W-:Y:S01]  /*4870*/  MUFU.EX2 R193, R0 ;  /* 0x0000000000c17308 */ /* 0x0003e20000000800 */
[----:B------:R-:W-:Y:S01]  /*4880*/  FSEL R251, R39, -INF , P0 ;  /* 0xff80000027fb7808 */ /* 0x000fe20000000000 */
[----:B---3--:R-:W-:Y:S01]  /*4890*/  IMAD.MOV.U32 R7, RZ, RZ, R25 ;  /* 0x000000ffff077224 */ /* 0x008fe200078e0019 */
[----:B------:R-:W-:Y:S04]  /*48a0*/  LDSM.16.MT88.4 R40, [R229+0x100] ;  /* 0x00010000e528783b */ /* 0x000fe80000004200 */
[----:B------:R-:W-:Y:S01]  /*48b0*/  LDSM.16.MT88.4 R24, [R231+0x100] ;  /* 0x00010000e718783b */ /* 0x000fe20000004200 */
[----:B-1----:R-:W-:-:S04]  /*48c0*/  FFMA.FTZ R0, R28, c[0x0][0x2d0], -R3 ;  /* 0x0000b4001c007a23 */ /* 0x002fc80000010803 */
[----:B------:R1:W-:Y:S02]  /*48d0*/  MUFU.EX2 R106, R0 ;  /* 0x00000000006a7308 */ /* 0x0003e40000000800 */
[----:B-1----:R-:W-:-:S04]  /*48e0*/  FMNMX.FTZ R0, R252, R2, !PT ;  /* 0x00000002fc007209 */ /* 0x002fc80007810000 */
[----:B------:R-:W-:-:S04]  /*48f0*/  FMNMX.FTZ R0, R196, R0, !PT ;  /* 0x00000000c4007209 */ /* 0x000fc80007810000 */
[----:B------:R-:W-:-:S05]  /*4900*/  FMNMX.FTZ R0, R251, R0, !PT ;  /* 0x00000000fb007209 */ /* 0x000fca0007810000 */
[----:B------:R-:W1:Y:S01]  /*4910*/  SHFL.BFLY PT, R4, R0, 0x2, 0x1f ;  /* 0x0c401f0000047f89 */ /* 0x000e6200000e0000 */
[----:B------:R-:W-:-:S04]  /*4920*/  FFMA.FTZ R2, R29, c[0x0][0x2d0], -R5 ;  /* 0x0000b4001d027a23 */ /* 0x000fc80000010805 */
[----:B------:R2:W-:Y:S02]  /*4930*/  MUFU.EX2 R239, R2 ;  /* 0x0000000200ef7308 */ /* 0x0005e40000000800 */
[----:B--2---:R-:W-:-:S06]  /*4940*/  FFMA.FTZ R2, R30, c[0x0][0x2d0], -R5 ;  /* 0x0000b4001e027a23 */ /* 0x004fcc0000010805 */
[----:B------:R2:W-:Y:S01]  /*4950*/  MUFU.EX2 R204, R2 ;  /* 0x0000000200cc7308 */ /* 0x0005e20000000800 */
[----:B-1----:R-:W-:Y:S01]  /*4960*/  FMNMX.FTZ R0, R0, R4, !PT ;  /* 0x0000000400007209 */ /* 0x002fe20007810000 */
[----:B--2---:R-:W-:-:S06]  /*4970*/  FFMA.FTZ R2, R31, c[0x0][0x2d0], -R5 ;  /* 0x0000b4001f027a23 */ /* 0x004fcc0000010805 */
[----:B------:R1:W-:Y:S01]  /*4980*/  MUFU.EX2 R209, R2 ;  /* 0x0000000200d17308 */ /* 0x0003e20000000800 */
[----:B------:R-:W2:Y:S01]  /*4990*/  SHFL.BFLY PT, R4, R0, 0x1, 0x1f ;  /* 0x0c201f0000047f89 */ /* 0x000ea200000e0000 */
[----:B-1----:R-:W-:-:S06]  /*49a0*/  FFMA.FTZ R2, R32, c[0x0][0x2d0], -R5 ;  /* 0x0000b40020027a23 */ /* 0x002fcc0000010805 */
[----:B------:R1:W-:Y:S02]  /*49b0*/  MUFU.EX2 R246, R2 ;  /* 0x0000000200f67308 */ /* 0x0003e40000000800 */
[----:B-1----:R-:W-:-:S06]  /*49c0*/  FFMA.FTZ R2, R33, c[0x0][0x2d0], -R3 ;  /* 0x0000b40021027a23 */ /* 0x002fcc0000010803 */
[----:B------:R1:W-:Y:S02]  /*49d0*/  MUFU.EX2 R201, R2 ;  /* 0x0000000200c97308 */ /* 0x0003e40000000800 */
[----:B-1----:R-:W-:-:S06]  /*49e0*/  FFMA.FTZ R2, R34, c[0x0][0x2d0], -R3 ;  /* 0x0000b40022027a23 */ /* 0x002fcc0000010803 */
[----:B------:R1:W-:Y:S01]  /*49f0*/  MUFU.EX2 R205, R2 ;  /* 0x0000000200cd7308 */ /* 0x0003e20000000800 */
[----:B--2---:R-:W-:Y:S01]  /*4a00*/  FMNMX.FTZ R142, R0, R4, !PT ;  /* 0x00000004008e7209 */ /* 0x004fe20007810000 */
[----:B-1----:R-:W-:-:S06]  /*4a10*/  FFMA.FTZ R2, R35, c[0x0][0x2d0], -R3 ;  /* 0x0000b40023027a23 */ /* 0x002fcc0000010803 */
[----:B------:R1:W-:Y:S01]  /*4a20*/  MUFU.EX2 R210, R2 ;  /* 0x0000000200d27308 */ /* 0x0003e20000000800 */
[----:B------:R-:W-:Y:S02]  /*4a30*/  FMUL.FTZ R0, R142, c[0x0][0x2d0] ;  /* 0x0000b4008e007a20 */ /* 0x000fe40000410000 */
[----:B-1----:R-:W-:Y:S01]  /*4a40*/  FFMA.FTZ R2, R76, c[0x0][0x2d0], -R3 ;  /* 0x0000b4004c027a23 */ /* 0x002fe20000010803 */
[----:B------:R-:W-:Y:S01]  /*4a50*/  FSETP.NEU.FTZ.AND P0, PT, R142, -INF , PT ;  /* 0xff8000008e00780b */ /* 0x000fe20003f1d000 */
[----:B------:R-:W-:Y:S01]  /*4a60*/  IMAD.MOV.U32 R4, RZ, RZ, R180 ;  /* 0x000000ffff047224 */ /* 0x000fe200078e00b4 */
[----:B------:R-:W1:Y:S02]  /*4a70*/  LDSM.16.MT88.4 R76, [R230+0x900] ;  /* 0x00090000e64c783b */ /* 0x000e640000004200 */
[----:B------:R2:W-:Y:S01]  /*4a80*/  MUFU.EX2 R194, R2 ;  /* 0x0000000200c27308 */ /* 0x0005e20000000800 */
[----:B------:R-:W-:Y:S01]  /*4a90*/  FSEL R0, R0, RZ, P0 ;  /* 0x000000ff00007208 */ /* 0x000fe20000000000 */
[----:B--2---:R-:W-:-:S06]  /*4aa0*/  FFMA.FTZ R2, R84, c[0x0][0x2d0], -R6 ;  /* 0x0000b40054027a23 */ /* 0x004fcc0000010806 */
[----:B------:R2:W-:Y:S02]  /*4ab0*/  MUFU.EX2 R107, R2 ;  /* 0x00000002006b7308 */ /* 0x0005e40000000800 */
        /* <DEDUP_REMOVED lines=37> */
[----:B------:R2:W-:Y:S01]  /*4d10*/  MUFU.EX2 R247, R2 ;  /* 0x0000000200f77308 */ /* 0x0005e20000000800 */
[----:B------:R-:W-:Y:S02]  /*4d20*/  FFMA.FTZ R9, R17, c[0x0][0x2d0], -R5 ;  /* 0x0000b40011097a23 */ /* 0x000fe40000010805 */
[----:B--2---:R-:W-:-:S05]  /*4d30*/  FFMA.FTZ R2, R136, c[0x0][0x2d0], -R3 ;  /* 0x0000b40088027a23 */ /* 0x004fca0000010803 */
[----:B------:R2:W-:Y:S02]  /*4d40*/  MUFU.EX2 R227, R2 ;  /* 0x0000000200e37308 */ /* 0x0005e40000000800 */
[----:B--2---:R-:W-:-:S06]  /*4d50*/  FFMA.FTZ R2, R141, c[0x0][0x2d0], -R3 ;  /* 0x0000b4008d027a23 */ /* 0x004fcc0000010803 */
[----:B------:R2:W-:Y:S02]  /*4d60*/  MUFU.EX2 R226, R2 ;  /* 0x0000000200e27308 */ /* 0x0005e40000000800 */
[----:B--2---:R-:W-:-:S06]  /*4d70*/  FFMA.FTZ R2, R144, c[0x0][0x2d0], -R3 ;  /* 0x0000b40090027a23 */ /* 0x004fcc0000010803 */
[----:B------:R2:W-:Y:S08]  /*4d80*/  MUFU.EX2 R225, R2 ;  /* 0x0000000200e17308 */ /* 0x0005f00000000800 */
[----:B------:R3:W4:Y:S01]  /*4d90*/  MUFU.EX2 R215, R9 ;  /* 0x0000000900d77308 */ /* 0x0007220000000800 */
[----:B--2---:R-:W-:-:S07]  /*4da0*/  FFMA.FTZ R2, R145, c[0x0][0x2d0], -R3 ;  /* 0x0000b40091027a23 */ /* 0x004fce0000010803 */
[----:B------:R2:W-:Y:S01]  /*4db0*/  MUFU.EX2 R224, R2 ;  /* 0x0000000200e07308 */ /* 0x0005e20000000800 */
[----:B---3--:R-:W-:-:S07]  /*4dc0*/  FFMA.FTZ R9, R18, c[0x0][0x2d0], -R3 ;  /* 0x0000b40012097a23 */ /* 0x008fce0000010803 */
[----:B------:R-:W3:Y:S01]  /*4dd0*/  MUFU.EX2 R199, R9 ;  /* 0x0000000900c77308 */ /* 0x000ee20000000800 */
[----:B--2---:R-:W-:-:S07]  /*4de0*/  FFMA.FTZ R2, R89, c[0x0][0x2d0], -R0 ;  /* 0x0000b40059027a23 */ /* 0x004fce0000010800 */
[----:B------:R2:W-:Y:S01]  /*4df0*/  MUFU.EX2 R222, R2 ;  /* 0x0000000200de7308 */ /* 0x0005e20000000800 */
[----:B------:R-:W-:Y:S01]  /*4e00*/  F2FP.PACK_AB R8, R232, R198 ;  /* 0x000000c6e808723e */ /* 0x000fe200000000ff */
[----:B--2---:R-:W-:-:S06]  /*4e10*/  FFMA.FTZ R2, R90, c[0x0][0x2d0], -R0 ;  /* 0x0000b4005a027a23 */ /* 0x004fcc0000010800 */
[----:B------:R2:W1:Y:S01]  /*4e20*/  MUFU.EX2 R223, R2 ;  /* 0x0000000200df7308 */ /* 0x0004620000000800 */
[----:B----4-:R-:W-:Y:S02]  /*4e30*/  F2FP.PACK_AB R10, R215, R7 ;  /* 0x00000007d70a723e */ /* 0x010fe400000000ff */
[----:B---3--:R-:W-:Y:S02]  /*4e40*/  F2FP.PACK_AB R9, R147, R199 ;  /* 0x000000c79309723e */ /* 0x008fe400000000ff */
[----:B------:R-:W-:Y:S01]  /*4e50*/  F2FP.PACK_AB R11, R106, R193 ;  /* 0x000000c16a0b723e */ /* 0x000fe200000000ff */
[----:B--2---:R-:W-:-:S04]  /*4e60*/  FFMA.FTZ R2, R91, c[0x0][0x2d0], -R0 ;  /* 0x0000b4005b027a23 */ /* 0x004fc80000010800 */
[----:B------:R2:W-:Y:S01]  /*4e70*/  MUFU.EX2 R221, R2 ;  /* 0x0000000200dd7308 */ /* 0x0005e20000000800 */
[----:B------:R-:W-:Y:S01]  /*4e80*/  IMAD.MOV.U32 R132, RZ, RZ, R216 ;  /* 0x000000ffff847224 */ /* 0x000fe200078e00d8 */
[----:B------:R-:W-:Y:S01]  /*4e90*/  HMMA.16816.F32 R52, R8, R20, RZ ;  /* 0x000000140834723c */ /* 0x000fe200000018ff */
[----:B--2---:R-:W-:-:S05]  /*4ea0*/  FFMA.FTZ R2, R104, c[0x0][0x2d0], -R0 ;  /* 0x0000b40068027a23 */ /* 0x004fca0000010800 */
[----:B------:R2:W3:Y:S02]  /*4eb0*/  MUFU.EX2 R220, R2 ;  /* 0x0000000200dc7308 */ /* 0x0004e40000000800 */
[C---:B------:R-:W-:Y:S08]  /*4ec0*/  HMMA.16816.F32 R60, R8.reuse, R24, RZ ;  /* 0x00000018083c723c */ /* 0x040ff000000018ff */
[----:B------:R-:W-:Y:S01]  /*4ed0*/  HMMA.16816.F32 R56, R8, R40, RZ ;  /* 0x000000280838723c */ /* 0x000fe200000018ff */
[----:B--2---:R-:W-:-:S07]  /*4ee0*/  FFMA.FTZ R2, R165, c[0x0][0x2d0], -R6 ;  /* 0x0000b400a5027a23 */ /* 0x004fce0000010806 */
[C---:B------:R-:W-:Y:S01]  /*4ef0*/  HMMA.16816.F32 R16, R8.reuse, R44, RZ ;  /* 0x0000002c0810723c */ /* 0x040fe200000018ff */
[----:B------:R2:W-:Y:S07]  /*4f00*/  MUFU.EX2 R216, R2 ;  /* 0x0000000200d87308 */ /* 0x0005ee0000000800 */
[C---:B------:R-:W-:Y:S08]  /*4f10*/  HMMA.16816.F32 R36, R8.reuse, R22, RZ ;  /* 0x000000160824723c */ /* 0x040ff000000018ff */
[----:B------:R-:W-:Y:S01]  /*4f20*/  HMMA.16816.F32 R32, R8, R26, RZ ;  /* 0x0000001a0820723c */ /* 0x000fe200000018ff */
[----:B--2---:R-:W-:-:S07]  /*4f30*/  FFMA.FTZ R2, R164, c[0x0][0x2d0], -R6 ;  /* 0x0000b400a4027a23 */ /* 0x004fce0000010806 */
[C---:B------:R-:W-:Y:S01]  /*4f40*/  HMMA.16816.F32 R28, R8.reuse, R42, RZ ;  /* 0x0000002a081c723c */ /* 0x040fe200000018ff */
[----:B------:R2:W-:Y:S07]  /*4f50*/  MUFU.EX2 R217, R2 ;  /* 0x0000000200d97308 */ /* 0x0005ee0000000800 */
[----:B------:R-:W-:Y:S01]  /*4f60*/  HMMA.16816.F32 R8, R8, R46, RZ ;  /* 0x0000002e0808723c */ /* 0x000fe200000018ff */
[----:B--2---:R-:W-:-:S04]  /*4f70*/  FFMA.FTZ R2, R163, c[0x0][0x2d0], -R6 ;  /* 0x0000b400a3027a23 */ /* 0x004fc80000010806 */
[----:B------:R2:W-:Y:S01]  /*4f80*/  MUFU.EX2 R218, R2 ;  /* 0x0000000200da7308 */ /* 0x0005e20000000800 */
[----:B------:R-:W-:Y:S01]  /*4f90*/  IMAD.MOV.U32 R68, RZ, RZ, R214 ;  /* 0x000000ffff447224 */ /* 0x000fe200078e00d6 */
[----:B------:R-:W-:Y:S02]  /*4fa0*/  F2FP.PACK_AB R12, R204, R239 ;  /* 0x000000efcc0c723e */ /* 0x000fe400000000ff */
[----:B------:R-:W-:Y:S02]  /*4fb0*/  F2FP.PACK_AB R13, R205, R201 ;  /* 0x000000c9cd0d723e */ /* 0x000fe400000000ff */
[----:B------:R-:W-:Y:S01]  /*4fc0*/  F2FP.PACK_AB R14, R246, R209 ;  /* 0x000000d1f60e723e */ /* 0x000fe200000000ff */
[----:B--2---:R-:W-:-:S04]  /*4fd0*/  FFMA.FTZ R2, R162, c[0x0][0x2d0], -R6 ;  /* 0x0000b400a2027a23 */ /* 0x004fc80000010806 */
[----:B------:R2:W-:Y:S01]  /*4fe0*/  MUFU.EX2 R219, R2 ;  /* 0x0000000200db7308 */ /* 0x0005e20000000800 */
[----:B------:R-:W-:Y:S01]  /*4ff0*/  F2FP.PACK_AB R15, R194, R210 ;  /* 0x000000d2c20f723e */ /* 0x000fe200000000ff */
[----:B------:R-:W-:Y:S02]  /*5000*/  IMAD.MOV.U32 R141, RZ, RZ, R215 ;  /* 0x000000ffff8d7224 */ /* 0x000fe400078e00d7 */
[----:B--2---:R-:W-:-:S04]  /*5010*/  FFMA.FTZ R2, R160, c[0x0][0x2d0], -R5 ;  /* 0x0000b400a0027a23 */ /* 0x004fc80000010805 */
[----:B------:R2:W-:Y:S01]  /*5020*/  MUFU.EX2 R214, R2 ;  /* 0x0000000200d67308 */ /* 0x0005e20000000800 */
[----:B-1----:R-:W-:Y:S01]  /*5030*/  HMMA.16816.F32 R100, R12, R78, R8 ;  /* 0x0000004e0c64723c */ /* 0x002fe20000001808 */
[----:B------:R-:W-:-:S06]  /*5040*/  IMAD.MOV.U32 R163, RZ, RZ, R213 ;  /* 0x000000ffffa37224 */ /* 0x000fcc00078e00d5 */
[----:B------:R-:W-:Y:S01]  /*5050*/  F2FP.PACK_AB R8, R4, R213 ;  /* 0x000000d50408723e */ /* 0x000fe200000000ff */
[----:B--2---:R-:W-:-:S04]  /*5060*/  FFMA.FTZ R2, R161, c[0x0][0x2d0], -R5 ;  /* 0x0000b400a1027a23 */ /* 0x004fc80000010805 */
[----:B------:R1:W2:Y:S02]  /*5070*/  MUFU.EX2 R215, R2 ;  /* 0x0000000200d77308 */ /* 0x0002a40000000800 */
[----:B-1----:R-:W-:-:S06]  /*5080*/  FFMA.FTZ R2, R152, c[0x0][0x2d0], -R5 ;  /* 0x0000b40098027a23 */ /* 0x002fcc0000010805 */
[----:B------:R1:W-:Y:S01]  /*5090*/  MUFU.EX2 R213, R2 ;  /* 0x0000000200d57308 */ /* 0x0003e20000000800 */
[----:B------:R-:W-:Y:S02]  /*50a0*/  F2FP.PACK_AB R10, R243, R238 ;  /* 0x000000eef30a723e */ /* 0x000fe400000000ff */
[----:B------:R-:W-:Y:S01]  /*50b0*/  F2FP.PACK_AB R9, R181, R182 ;  /* 0x000000b6b509723e */ /* 0x000fe200000000ff */
[----:B-1----:R-:W-:Y:S02]  /*50c0*/  FFMA.FTZ R2, R153, c[0x0][0x2d0], -R5 ;  /* 0x0000b40099027a23 */ /* 0x002fe40000010805 */
[----:B------:R-:W-:Y:S02]  /*50d0*/  IMAD.MOV.U32 R153, RZ, RZ, R212 ;  /* 0x000000ffff997224 */ /* 0x000fe400078e00d4 */
[----:B------:R1:W-:Y:S01]  /*50e0*/  MUFU.EX2 R212, R2 ;  /* 0x0000000200d47308 */ /* 0x0003e20000000800 */
[----:B------:R-:W-:Y:S02]  /*50f0*/  F2FP.PACK_AB R11, R187, R180 ;  /* 0x000000b4bb0b723e */ /* 0x000fe400000000ff */
[----:B------:R-:W-:Y:S01]  /*5100*/  MOV R136, R210 ;  /* 0x000000d200887202 */ /* 0x000fe20000000f00 */
[----:B-1----:R-:W-:-:S02]  /*5110*/  FFMA.FTZ R2, R154, c[0x0][0x2d0], -R3 ;  /* 0x0000b4009a027a23 */ /* 0x002fc40000010803 */
[----:B------:R-:W-:Y:S02]  /*5120*/  IMAD.MOV.U32 R154, RZ, RZ, R211 ;  /* 0x000000ffff9a7224 */ /* 0x000fe400078e00d3 */
[----:B------:R1:W-:Y:S01]  /*5130*/  MUFU.EX2 R211, R2 ;  /* 0x0000000200d37308 */ /* 0x0003e20000000800 */
[----:B------:R-:W-:Y:S01]  /*5140*/  IMAD.MOV.U32 R165, RZ, RZ, R209 ;  /* 0x000000ffffa57224 */ /* 0x000fe200078e00d1 */
[----:B------:R-:W-:Y:S01]  /*5150*/  HMMA.16816.F32 R120, R12, R48, R52 ;  /* 0x000000300c78723c */ /* 0x000fe20000001834 */
[----:B------:R-:W-:Y:S02]  /*5160*/  IMAD.MOV.U32 R164, RZ, RZ, R208 ;  /* 0x000000ffffa47224 */ /* 0x000fe400078e00d0 */
[----:B-1----:R-:W-:-:S04]  /*5170*/  FFMA.FTZ R2, R166, c[0x0][0x2d0], -R3 ;  /* 0x0000b400a6027a23 */ /* 0x002fc80000010803 */
[----:B------:R1:W4:Y:S01]  /*5180*/  MUFU.EX2 R210, R2 ;  /* 0x0000000200d27308 */ /* 0x0003220000000800 */
[C---:B------:R-:W-:Y:S08]  /*5190*/  HMMA.16816.F32 R112, R12.reuse, R64, R60 ;  /* 0x000000400c70723c */ /* 0x040ff0000000183c */
[----:B------:R-:W-:Y:S01]  /*51a0*/  HMMA.16816.F32 R108, R12, R72, R56 ;  /* 0x000000480c6c723c */ /* 0x000fe20000001838 */
[----:B-1----:R-:W-:-:S07]  /*51b0*/  FFMA.FTZ R2, R148, c[0x0][0x2d0], -R3 ;  /* 0x0000b40094027a23 */ /* 0x002fce0000010803 */
[C---:B------:R-:W-:Y:S01]  /*51c0*/  HMMA.16816.F32 R124, R12.reuse, R76, R16 ;  /* 0x0000004c0c7c723c */ /* 0x040fe20000001810 */
[----:B------:R1:W-:Y:S07]  /*51d0*/  MUFU.EX2 R209, R2 ;  /* 0x0000000200d17308 */ /* 0x0003ee0000000800 */
[C---:B------:R-:W-:Y:S08]  /*51e0*/  HMMA.16816.F32 R96, R12.reuse, R50, R36 ;  /* 0x000000320c60723c */ /* 0x040ff00000001824 */
[----:B------:R-:W-:Y:S01]  /*51f0*/  HMMA.16816.F32 R92, R12, R66, R32 ;  /* 0x000000420c5c723c */ /* 0x000fe20000001820 */
[----:B-1----:R-:W-:-:S07]  /*5200*/  FFMA.FTZ R2, R146, c[0x0][0x2d0], -R3 ;  /* 0x0000b40092027a23 */ /* 0x002fce0000010803 */
[----:B------:R-:W-:Y:S08]  /*5210*/  HMMA.16816.F32 R116, R12, R74, R28 ;  /* 0x0000004a0c74723c */ /* 0x000ff0000000181c */
[C---:B------:R-:W-:Y:S08]  /*5220*/  HMMA.16816.F32 R12, R8.reuse, R20, RZ ;  /* 0x00000014080c723c */ /* 0x040ff000000018ff */
[C---:B------:R-:W-:Y:S08]  /*5230*/  HMMA.16816.F32 R32, R8.reuse, R22, RZ ;  /* 0x000000160820723c */ /* 0x040ff000000018ff */
[C---:B------:R-:W-:Y:S08]  /*5240*/  HMMA.16816.F32 R16, R8.reuse, R24, RZ ;  /* 0x000000180810723c */ /* 0x040ff000000018ff */
[----:B------:R-:W-:Y:S01]  /*5250*/  HMMA.16816.F32 R28, R8, R26, RZ ;  /* 0x0000001a081c723c */ /* 0x000fe200000018ff */
[----:B------:R-:W-:-:S07]  /*5260*/  IMAD.MOV.U32 R166, RZ, RZ, R206 ;  /* 0x000000ffffa67224 */ /* 0x000fce00078e00ce */
[C---:B------:R-:W-:Y:S08]  /*5270*/  HMMA.16816.F32 R20, R8.reuse, R40, RZ ;  /* 0x000000280814723c */ /* 0x040ff000000018ff */
[C---:B------:R-:W-:Y:S08]  /*5280*/  HMMA.16816.F32 R24, R8.reuse, R44, RZ ;  /* 0x0000002c0818723c */ /* 0x040ff000000018ff */
[C---:B------:R-:W-:Y:S08]  /*5290*/  HMMA.16816.F32 R40, R8.reuse, R42, RZ ;  /* 0x0000002a0828723c */ /* 0x040ff000000018ff */
[----:B------:R-:W-:Y:S07]  /*52a0*/  HMMA.16816.F32 R44, R8, R46, RZ ;  /* 0x0000002e082c723c */ /* 0x000fee00000018ff */
[----:B------:R-:W-:-:S02]  /*52b0*/  F2FP.PACK_AB R11, R71, R208 ;  /* 0x000000d0470b723e */ /* 0x000fc400000000ff */
[----:B------:R1:W1:Y:S01]  /*52c0*/  MUFU.EX2 R208, R2 ;  /* 0x0000000200d07308 */ /* 0x0002620000000800 */
[----:B------:R-:W-:Y:S01]  /*52d0*/  F2FP.PACK_AB R10, R207, R206 ;  /* 0x000000cecf0a723e */ /* 0x000fe200000000ff */
[----:B------:R-:W-:Y:S02]  /*52e0*/  IMAD.MOV.U32 R161, RZ, RZ, R207 ;  /* 0x000000ffffa17224 */ /* 0x000fe400078e00cf */
[----:B-1----:R-:W-:-:S04]  /*52f0*/  FFMA.FTZ R2, R139, c[0x0][0x2d0], -R0 ;  /* 0x0000b4008b027a23 */ /* 0x002fc80000010800 */
[----:B------:R1:W-:Y:S01]  /*5300*/  MUFU.EX2 R206, R2 ;  /* 0x0000000200ce7308 */ /* 0x0003e20000000800 */
[----:B------:R-:W-:Y:S02]  /*5310*/  IMAD.MOV.U32 R148, RZ, RZ, R205 ;  /* 0x000000ffff947224 */ /* 0x000fe400078e00cd */
[----:B------:R-:W-:Y:S02]  /*5320*/  IMAD.MOV.U32 R146, RZ, RZ, R204 ;  /* 0x000000ffff927224 */ /* 0x000fe400078e00cc */
[----:B-1----:R-:W-:-:S04]  /*5330*/  FFMA.FTZ R2, R138, c[0x0][0x2d0], -R0 ;  /* 0x0000b4008a027a23 */ /* 0x002fc80000010800 */
[----:B------:R1:W1:Y:S02]  /*5340*/  MUFU.EX2 R207, R2 ;  /* 0x0000000200cf7308 */ /* 0x0002640000000800 */
[----:B-1----:R-:W-:-:S06]  /*5350*/  FFMA.FTZ R2, R131, c[0x0][0x2d0], -R0 ;  /* 0x0000b40083027a23 */ /* 0x002fcc0000010800 */
[----:B------:R1:W-:Y:S01]  /*5360*/  MUFU.EX2 R205, R2 ;  /* 0x0000000200cd7308 */ /* 0x0003e20000000800 */
[----:B------:R-:W-:Y:S02]  /*5370*/  IMAD.MOV.U32 R131, RZ, RZ, R201 ;  /* 0x000000ffff837224 */ /* 0x000fe400078e00c9 */
[----:B-1----:R-:W-:-:S05]  /*5380*/  FFMA.FTZ R2, R137, c[0x0][0x2d0], -R0 ;  /* 0x0000b40089027a23 */ /* 0x002fca0000010800 */
[----:B------:R1:W1:Y:S01]  /*5390*/  MUFU.EX2 R204, R2 ;  /* 0x0000000200cc7308 */ /* 0x0002620000000800 */
[----:B------:R-:W-:Y:S01]  /*53a0*/  IMAD.MOV.U32 R137, RZ, RZ, R200 ;  /* 0x000000ffff897224 */ /* 0x000fe200078e00c8 */
[----:B------:R-:W-:Y:S01]  /*53b0*/  F2FP.PACK_AB R8, R202, R107 ;  /* 0x0000006bca08723e */ /* 0x000fe200000000ff */
[----:B------:R-:W-:Y:S02]  /*53c0*/  IMAD.MOV.U32 R138, RZ, RZ, R202 ;  /* 0x000000ffff8a7224 */ /* 0x000fe400078e00ca */
[----:B-1----:R-:W-:-:S04]  /*53d0*/  FFMA.FTZ R2, R173, c[0x0][0x2d0], -R6 ;  /* 0x0000b400ad027a23 */ /* 0x002fc80000010806 */
[----:B------:R1:W-:Y:S01]  /*53e0*/  MUFU.EX2 R200, R2 ;  /* 0x0000000200c87308 */ /* 0x0003e20000000800 */
[----:B------:R-:W-:Y:S01]  /*53f0*/  F2FP.PACK_AB R9, R203, R186 ;  /* 0x000000bacb09723e */ /* 0x000fe200000000ff */
[----:B------:R-:W-:Y:S02]  /*5400*/  IMAD.MOV.U32 R139, RZ, RZ, R203 ;  /* 0x000000ffff8b7224 */ /* 0x000fe400078e00cb */
[----:B-1----:R-:W-:-:S04]  /*5410*/  FFMA.FTZ R2, R174, c[0x0][0x2d0], -R6 ;  /* 0x0000b400ae027a23 */ /* 0x002fc80000010806 */
[----:B------:R1:W-:Y:S01]  /*5420*/  MUFU.EX2 R201, R2 ;  /* 0x0000000200c97308 */ /* 0x0003e20000000800 */
[----:B------:R-:W-:Y:S02]  /*5430*/  IMAD.MOV.U32 R160, RZ, RZ, R198 ;  /* 0x000000ffffa07224 */ /* 0x000fe400078e00c6 */
[----:B-1----:R-:W-:-:S05]  /*5440*/  FFMA.FTZ R2, R175, c[0x0][0x2d0], -R6 ;  /* 0x0000b400af027a23 */ /* 0x002fca0000010806 */
        /* <DEDUP_REMOVED lines=9> */
[----:B------:R1:W1:Y:S01]  /*54e0*/  MUFU.EX2 R199, R2 ;  /* 0x0000000200c77308 */ /* 0x0002620000000800 */
        /* <DEDUP_REMOVED lines=16> */
[----:B------:R-:W-:Y:S02]  /*55f0*/  IMAD.MOV.U32 R68, RZ, RZ, R191 ;  /* 0x000000ffff447224 */ /* 0x000fe400078e00bf */
[----:B-1----:R-:W-:-:S04]  /*5600*/  FFMA.FTZ R2, R156, c[0x0][0x2d0], -R3 ;  /* 0x0000b4009c027a23 */ /* 0x002fc80000010803 */
[----:B------:R1:W1:Y:S01]  /*5610*/  MUFU.EX2 R192, R2 ;  /* 0x0000000200c07308 */ /* 0x0002620000000800 */
[----:B------:R-:W-:Y:S02]  /*5620*/  IMAD.MOV.U32 R176, RZ, RZ, R190 ;  /* 0x000000ffffb07224 */ /* 0x000fe400078e00be */
[----:B-1----:R-:W-:-:S05]  /*5630*/  FFMA.FTZ R2, R149, c[0x0][0x2d0], -R0 ;  /* 0x0000b40095027a23 */ /* 0x002fca0000010800 */
[----:B------:R1:W-:Y:S01]  /*5640*/  MUFU.EX2 R188, R2 ;  /* 0x0000000200bc7308 */ /* 0x0003e20000000800 */
[----:B------:R-:W-:Y:S02]  /*5650*/  IMAD.MOV.U32 R133, RZ, RZ, R189 ;  /* 0x000000ffff857224 */ /* 0x000fe400078e00bd */
[----:B-1----:R-:W-:-:S05]  /*5660*/  FFMA.FTZ R2, R150, c[0x0][0x2d0], -R0 ;  /* 0x0000b40096027a23 */ /* 0x002fca0000010800 */
[----:B------:R1:W1:Y:S01]  /*5670*/  MUFU.EX2 R191, R2 ;  /* 0x0000000200bf7308 */ /* 0x0002620000000800 */
[----:B------:R-:W-:Y:S02]  /*5680*/  IMAD.MOV.U32 R170, RZ, RZ, R176 ;  /* 0x000000ffffaa7224 */ /* 0x000fe400078e00b0 */
[----:B------:R-:W-:Y:S02]  /*5690*/  IMAD.MOV.U32 R176, RZ, RZ, R174 ;  /* 0x000000ffffb07224 */ /* 0x000fe400078e00ae */
[----:B-1----:R-:W-:-:S04]  /*56a0*/  FFMA.FTZ R2, R151, c[0x0][0x2d0], -R0 ;  /* 0x0000b40097027a23 */ /* 0x002fc80000010800 */
[----:B------:R1:W-:Y:S01]  /*56b0*/  MUFU.EX2 R190, R2 ;  /* 0x0000000200be7308 */ /* 0x0003e20000000800 */
[----:B------:R-:W-:Y:S02]  /*56c0*/  IMAD.MOV.U32 R144, RZ, RZ, R85 ;  /* 0x000000ffff907224 */ /* 0x000fe400078e0055 */
[----:B------:R-:W-:Y:S02]  /*56d0*/  IMAD.MOV.U32 R174, RZ, RZ, R173 ;  /* 0x000000ffffae7224 */ /* 0x000fe400078e00ad */
[----:B------:R-:W-:Y:S02]  /*56e0*/  IMAD.MOV.U32 R173, RZ, RZ, R131 ;  /* 0x000000ffffad7224 */ /* 0x000fe400078e0083 */
[----:B-1----:R-:W-:-:S04]  /*56f0*/  FFMA.FTZ R2, R155, c[0x0][0x2d0], -R0 ;  /* 0x0000b4009b027a23 */ /* 0x002fc80000010800 */
[----:B------:R1:W1:Y:S01]  /*5700*/  MUFU.EX2 R189, R2 ;  /* 0x0000000200bd7308 */ /* 0x0002620000000800 */
[----:B------:R-:W-:Y:S02]  /*5710*/  IMAD.MOV.U32 R135, RZ, RZ, R106 ;  /* 0x000000ffff877224 */ /* 0x000fe400078e006a */
[----:B------:R-:W-:Y:S02]  /*5720*/  IMAD.MOV.U32 R131, RZ, RZ, R154 ;  /* 0x000000ffff837224 */ /* 0x000fe400078e009a */
[----:B------:R-:W-:Y:S02]  /*5730*/  IMAD.MOV.U32 R154, RZ, RZ, R152 ;  /* 0x000000ffff9a7224 */ /* 0x000fe400078e0098 */
[----:B------:R-:W-:Y:S02]  /*5740*/  IMAD.MOV.U32 R134, RZ, RZ, R107 ;  /* 0x000000ffff867224 */ /* 0x000fe400078e006b */
[----:B-1----:R-:W-:Y:S02]  /*5750*/  FFMA.FTZ R2, R169, c[0x0][0x2d0], -R5 ;  /* 0x0000b400a9027a23 */ /* 0x002fe40000010805 */
[----:B------:R-:W-:-:S02]  /*5760*/  IMAD.MOV.U32 R169, RZ, RZ, R175 ;  /* 0x000000ffffa97224 */ /* 0x000fc400078e00af */
[----:B------:R-:W-:Y:S02]  /*5770*/  IMAD.MOV.U32 R175, RZ, RZ, R137 ;  /* 0x000000ffffaf7224 */ /* 0x000fe400078e0089 */
[----:B------:R-:W-:Y:S01]  /*5780*/  IMAD.MOV.U32 R137, RZ, RZ, R138 ;  /* 0x000000ffff897224 */ /* 0x000fe200078e008a */
[----:B------:R-:W-:Y:S01]  /*5790*/  MOV R138, R139 ;  /* 0x0000008b008a7202 */ /* 0x000fe20000000f00 */
[----:B------:R-:W-:Y:S02]  /*57a0*/  IMAD.MOV.U32 R139, RZ, RZ, R146 ;  /* 0x000000ffff8b7224 */ /* 0x000fe400078e0092 */
[----:B------:R-:W-:Y:S02]  /*57b0*/  IMAD.MOV.U32 R146, RZ, RZ, R153 ;  /* 0x000000ffff927224 */ /* 0x000fe400078e0099 */
[----:B------:R-:W-:Y:S02]  /*57c0*/  IMAD.MOV.U32 R153, RZ, RZ, R144 ;  /* 0x000000ffff997224 */ /* 0x000fe400078e0090 */
[----:B------:R-:W-:-:S02]  /*57d0*/  IMAD.MOV.U32 R152, RZ, RZ, R141 ;  /* 0x000000ffff987224 */ /* 0x000fc400078e008d */
[----:B------:R-:W-:Y:S02]  /*57e0*/  IMAD.MOV.U32 R171, RZ, RZ, R169 ;  /* 0x000000ffffab7224 */ /* 0x000fe400078e00a9 */
[----:B------:R-:W-:Y:S02]  /*57f0*/  IMAD.MOV.U32 R141, RZ, RZ, R135 ;  /* 0x000000ffff8d7224 */ /* 0x000fe400078e0087 */
[----:B------:R-:W-:Y:S02]  /*5800*/  IMAD.MOV.U32 R169, RZ, RZ, R131 ;  /* 0x000000ffffa97224 */ /* 0x000fe400078e0083 */
[----:B------:R-:W-:Y:S02]  /*5810*/  IMAD.MOV.U32 R131, RZ, RZ, R154 ;  /* 0x000000ffff837224 */ /* 0x000fe400078e009a */
[----:B------:R-:W-:Y:S02]  /*5820*/  IMAD.MOV.U32 R154, RZ, RZ, R153 ;  /* 0x000000ffff9a7224 */ /* 0x000fe400078e0099 */
[----:B------:R-:W-:-:S02]  /*5830*/  IMAD.MOV.U32 R153, RZ, RZ, R152 ;  /* 0x000000ffff997224 */ /* 0x000fc400078e0098 */
[----:B------:R-:W-:Y:S02]  /*5840*/  IMAD.MOV.U32 R135, RZ, RZ, R134 ;  /* 0x000000ffff877224 */ /* 0x000fe400078e0086 */
[----:B------:R-:W-:Y:S01]  /*5850*/  IMAD.MOV.U32 R152, RZ, RZ, R141 ;  /* 0x000000ffff987224 */ /* 0x000fe200078e008d */
[----:B------:R-:W4:Y:S01]  /*5860*/  LDL R134, [R1+0x64] ;  /* 0x0000640001867983 */ /* 0x000f220000100800 */
[----:B------:R-:W-:-:S03]  /*5870*/  IMAD.MOV.U32 R141, RZ, RZ, R241 ;  /* 0x000000ffff8d7224 */ /* 0x000fc600078e00f1 */
[----:B------:R-:W4:Y:S01]  /*5880*/  LDL.LU R241, [R1+0xb4] ;  /* 0x0000b40001f17983 */ /* 0x000f220000300800 */
[C---:B------:R-:W-:Y:S03]  /*5890*/  HMMA.16816.F32 R60, R8.reuse, R48, R12 ;  /* 0x00000030083c723c */ /* 0x040fe6000000180c */
[----:B------:R-:W-:Y:S05]  /*58a0*/  LDSM.16.MT88.4 R12, [R229+0x1100] ;  /* 0x00110000e50c783b */ /* 0x000fea0000004200 */
[C---:B------:R-:W-:Y:S01]  /*58b0*/  HMMA.16816.F32 R56, R8.reuse, R64, R16 ;  /* 0x000000400838723c */ /* 0x040fe20000001810 */
[----:B------:R-:W-:Y:S07]  /*58c0*/  LDSM.16.MT88.4 R16, [R231+0x1100] ;  /* 0x00110000e710783b */ /* 0x000fee0000004200 */
[C---:B------:R-:W-:Y:S01]  /*58d0*/  HMMA.16816.F32 R52, R8.reuse, R72, R20 ;  /* 0x000000480834723c */ /* 0x040fe20000001814 */
[----:B------:R-:W1:Y:S07]  /*58e0*/  LDSM.16.MT88.4 R20, [R228+0x1100] ;  /* 0x00110000e414783b */ /* 0x000e6e0000004200 */
[C---:B------:R-:W-:Y:S01]  /*58f0*/  HMMA.16816.F32 R80, R8.reuse, R76, R24 ;  /* 0x0000004c0850723c */ /* 0x040fe20000001818 */
[----:B------:R-:W1:Y:S07]  /*5900*/  LDSM.16.MT88.4 R24, [R230+0x1100] ;  /* 0x00110000e618783b */ /* 0x000e6e0000004200 */
[C---:B------:R-:W-:Y:S08]  /*5910*/  HMMA.16816.F32 R36, R8.reuse, R50, R32 ;  /* 0x000000320824723c */ /* 0x040ff00000001820 */
[C---:B------:R-:W-:Y:S08]  /*5920*/  HMMA.16816.F32 R28, R8.reuse, R66, R28 ;  /* 0x00000042081c723c */ /* 0x040ff0000000181c */
[C---:B------:R-:W-:Y:S08]  /*5930*/  HMMA.16816.F32 R32, R8.reuse, R74, R40 ;  /* 0x0000004a0820723c */ /* 0x040ff00000001828 */
[----:B------:R-:W-:Y:S01]  /*5940*/  HMMA.16816.F32 R44, R8, R78, R44 ;  /* 0x0000004e082c723c */ /* 0x000fe2000000182c */
[----:B------:R-:W-:-:S06]  /*5950*/  IMAD.MOV.U32 R145, RZ, RZ, R84 ;  /* 0x000000ffff917224 */ /* 0x000fcc00078e0054 */
[----:B------:R-:W-:Y:S02]  /*5960*/  F2FP.PACK_AB R8, R250, R249 ;  /* 0x000000f9fa08723e */ /* 0x000fe400000000ff */
[----:B------:R-:W-:Y:S02]  /*5970*/  F2FP.PACK_AB R9, R226, R227 ;  /* 0x000000e3e209723e */ /* 0x000fe400000000ff */
[----:B------:R-:W-:Y:S02]  /*5980*/  F2FP.PACK_AB R10, R247, R248 ;  /* 0x000000f8f70a723e */ /* 0x000fe400000000ff */
[----:B------:R-:W-:-:S07]  /*5990*/  F2FP.PACK_AB R11, R224, R225 ;  /* 0x000000e1e00b723e */ /* 0x000fce00000000ff */
[C---:B-1----:R-:W-:Y:S08]  /*59a0*/  HMMA.16816.F32 R48, R8.reuse, R20, R120 ;  /* 0x000000140830723c */ /* 0x042ff00000001878 */
[C---:B------:R-:W-:Y:S08]  /*59b0*/  HMMA.16816.F32 R84, R8.reuse, R16, R112 ;  /* 0x000000100854723c */ /* 0x040ff00000001870 */
[C---:B------:R-:W-:Y:S08]  /*59c0*/  HMMA.16816.F32 R104, R8.reuse, R12, R108 ;  /* 0x0000000c0868723c */ /* 0x040ff0000000186c */
[C---:B------:R-:W-:Y:S08]  /*59d0*/  HMMA.16816.F32 R124, R8.reuse, R24, R124 ;  /* 0x00000018087c723c */ /* 0x040ff0000000187c */
[C---:B------:R-:W-:Y:S08]  /*59e0*/  HMMA.16816.F32 R76, R8.reuse, R22, R96 ;  /* 0x00000016084c723c */ /* 0x040ff00000001860 */
[C---:B------:R-:W-:Y:S08]  /*59f0*/  HMMA.16816.F32 R92, R8.reuse, R18, R92 ;  /* 0x00000012085c723c */ /* 0x040ff0000000185c */
[C---:B------:R-:W-:Y:S08]  /*5a00*/  HMMA.16816.F32 R116, R8.reuse, R14, R116 ;  /* 0x0000000e0874723c */ /* 0x040ff00000001874 */
[----:B------:R-:W-:Y:S07]  /*5a10*/  HMMA.16816.F32 R100, R8, R26, R100 ;  /* 0x0000001a0864723c */ /* 0x000fee0000001864 */
[----:B------:R-:W-:-:S02]  /*5a20*/  F2FP.PACK_AB R8, R144, R145 ;  /* 0x000000919008723e */ /* 0x000fc400000000ff */
[----:B------:R-:W-:Y:S02]  /*5a30*/  F2FP.PACK_AB R9, R223, R222 ;  /* 0x000000dedf09723e */ /* 0x000fe400000000ff */
[----:B------:R-:W-:Y:S02]  /*5a40*/  F2FP.PACK_AB R10, R132, R128 ;  /* 0x00000080840a723e */ /* 0x000fe400000000ff */
[----:B---3--:R-:W-:-:S07]  /*5a50*/  F2FP.PACK_AB R11, R220, R221 ;  /* 0x000000dddc0b723e */ /* 0x008fce00000000ff */
[C---:B------:R-:W-:Y:S08]  /*5a60*/  HMMA.16816.F32 R96, R8.reuse, R20, R60 ;  /* 0x000000140860723c */ /* 0x040ff0000000183c */
[C---:B------:R-:W-:Y:S01]  /*5a70*/  HMMA.16816.F32 R88, R8.reuse, R22, R36 ;  /* 0x000000160858723c */ /* 0x040fe20000001824 */
[----:B------:R-:W1:Y:S07]  /*5a80*/  LDSM.16.MT88.4 R20, [R228+0x1900] ;  /* 0x00190000e414783b */ /* 0x000e6e0000004200 */
[C---:B------:R-:W-:Y:S08]  /*5a90*/  HMMA.16816.F32 R64, R8.reuse, R18, R28 ;  /* 0x000000120840723c */ /* 0x040ff0000000181c */
[C---:B------:R-:W-:Y:S01]  /*5aa0*/  HMMA.16816.F32 R72, R8.reuse, R16, R56 ;  /* 0x000000100848723c */ /* 0x040fe20000001838 */
[----:B------:R-:W3:Y:S07]  /*5ab0*/  LDSM.16.MT88.4 R16, [R231+0x1900] ;  /* 0x00190000e710783b */ /* 0x000eee0000004200 */
[C---:B------:R-:W-:Y:S08]  /*5ac0*/  HMMA.16816.F32 R40, R8.reuse, R12, R52 ;  /* 0x0000000c0828723c */ /* 0x040ff00000001834 */
[C---:B------:R-:W-:Y:S01]  /*5ad0*/  HMMA.16816.F32 R32, R8.reuse, R14, R32 ;  /* 0x0000000e0820723c */ /* 0x040fe20000001820 */
[----:B------:R-:W3:Y:S07]  /*5ae0*/  LDSM.16.MT88.4 R12, [R229+0x1900] ;  /* 0x00190000e50c783b */ /* 0x000eee0000004200 */
[C---:B------:R-:W-:Y:S08]  /*5af0*/  HMMA.16816.F32 R36, R8.reuse, R24, R80 ;  /* 0x000000180824723c */ /* 0x040ff00000001850 */
[----:B------:R-:W-:Y:S01]  /*5b00*/  HMMA.16816.F32 R28, R8, R26, R44 ;  /* 0x0000001a081c723c */ /* 0x000fe2000000182c */
[----:B------:R-:W4:Y:S06]  /*5b10*/  LDSM.16.MT88.4 R24, [R230+0x1900] ;  /* 0x00190000e618783b */ /* 0x000f2c0000004200 */
[----:B--2---:R-:W-:-:S02]  /*5b20*/  F2FP.PACK_AB R8, R215, R214 ;  /* 0x000000d6d708723e */ /* 0x004fc400000000ff */
[----:B----4-:R-:W-:Y:S02]  /*5b30*/  F2FP.PACK_AB R9, R210, R211 ;  /* 0x000000d3d209723e */ /* 0x010fe400000000ff */
[----:B------:R-:W-:Y:S02]  /*5b40*/  F2FP.PACK_AB R10, R212, R213 ;  /* 0x000000d5d40a723e */ /* 0x000fe400000000ff */
[----:B------:R-:W-:-:S07]  /*5b50*/  F2FP.PACK_AB R11, R208, R209 ;  /* 0x000000d1d00b723e */ /* 0x000fce00000000ff */
[C---:B-1----:R-:W-:Y:S08]  /*5b60*/  HMMA.16816.F32 R52, R8.reuse, R20, R48 ;  /* 0x000000140834723c */ /* 0x042ff00000001830 */
[C---:B------:R-:W-:Y:S08]  /*5b70*/  HMMA.16816.F32 R48, R8.reuse, R22, R76 ;  /* 0x000000160830723c */ /* 0x040ff0000000184c */
[C---:B---3--:R-:W-:Y:S08]  /*5b80*/  HMMA.16816.F32 R44, R8.reuse, R16, R84 ;  /* 0x00000010082c723c */ /* 0x048ff00000001854 */
        /* <DEDUP_REMOVED lines=8> */
[----:B------:R-:W-:-:S07]  /*5c10*/  F2FP.PACK_AB R11, R204, R205 ;  /* 0x000000cdcc0b723e */ /* 0x000fce00000000ff */
[C---:B------:R-:W-:Y:S08]  /*5c20*/  HMMA.16816.F32 R120, R8.reuse, R20, R96 ;  /* 0x000000140878723c */ /* 0x040ff00000001860 */
[C---:B------:R-:W-:Y:S01]  /*5c30*/  HMMA.16816.F32 R76, R8.reuse, R22, R88 ;  /* 0x00000016084c723c */ /* 0x040fe20000001858 */
[----:B------:R-:W1:Y:S07]  /*5c40*/  LDSM.16.MT88.4 R20, [R228+0x2100] ;  /* 0x00210000e414783b */ /* 0x000e6e0000004200 */
[C---:B------:R-:W-:Y:S08]  /*5c50*/  HMMA.16816.F32 R104, R8.reuse, R16, R72 ;  /* 0x000000100868723c */ /* 0x040ff00000001848 */
[C---:B------:R-:W-:Y:S01]  /*5c60*/  HMMA.16816.F32 R80, R8.reuse, R18, R64 ;  /* 0x000000120850723c */ /* 0x040fe20000001840 */
[----:B------:R-:W2:Y:S07]  /*5c70*/  LDSM.16.MT88.4 R16, [R231+0x2100] ;  /* 0x00210000e710783b */ /* 0x000eae0000004200 */
[C---:B------:R-:W-:Y:S08]  /*5c80*/  HMMA.16816.F32 R100, R8.reuse, R12, R40 ;  /* 0x0000000c0864723c */ /* 0x040ff00000001828 */
[C---:B------:R-:W-:Y:S01]  /*5c90*/  HMMA.16816.F32 R40, R8.reuse, R14, R32 ;  /* 0x0000000e0828723c */ /* 0x040fe20000001820 */
[----:B------:R-:W3:Y:S07]  /*5ca0*/  LDSM.16.MT88.4 R12, [R229+0x2100] ;  /* 0x00210000e50c783b */ /* 0x000eee0000004200 */
[C---:B------:R-:W-:Y:S08]  /*5cb0*/  HMMA.16816.F32 R96, R8.reuse, R24, R36 ;  /* 0x000000180860723c */ /* 0x040ff00000001824 */
[----:B------:R-:W-:Y:S01]  /*5cc0*/  HMMA.16816.F32 R84, R8, R26, R28 ;  /* 0x0000001a0854723c */ /* 0x000fe2000000181c */
[----:B------:R-:W2:Y:S01]  /*5cd0*/  LDSM.16.MT88.4 R24, [R230+0x2100] ;  /* 0x00210000e618783b */ /* 0x000ea20000004200 */
[----:B------:R1:W-:Y:S03]  /*5ce0*/  MUFU.EX2 R144, R2 ;  /* 0x0000000200907308 */ /* 0x0003e60000000800 */
[----:B------:R-:W-:Y:S02]  /*5cf0*/  LDSM.16.MT88.4 R28, [R228+0x2900] ;  /* 0x00290000e41c783b */ /* 0x000fe40000004200 */
[----:B------:R-:W-:-:S02]  /*5d00*/  F2FP.PACK_AB R8, R199, R198 ;  /* 0x000000c6c708723e */ /* 0x000fc400000000ff */
[----:B------:R-:W-:Y:S02]  /*5d10*/  F2FP.PACK_AB R9, R194, R195 ;  /* 0x000000c3c209723e */ /* 0x000fe400000000ff */
[----:B------:R-:W-:Y:S02]  /*5d20*/  F2FP.PACK_AB R10, R196, R197 ;  /* 0x000000c5c40a723e */ /* 0x000fe400000000ff */
[----:B------:R-:W-:Y:S01]  /*5d30*/  F2FP.PACK_AB R11, R192, R193 ;  /* 0x000000c1c00b723e */ /* 0x000fe200000000ff */
[----:B-1----:R-:W-:Y:S02]  /*5d40*/  FFMA.FTZ R2, R170, c[0x0][0x2d0], -R5 ;  /* 0x0000b400aa027a23 */ /* 0x002fe40000010805 */
[----:B------:R-:W-:Y:S02]  /*5d50*/  IMAD.MOV.U32 R170, RZ, RZ, R176 ;  /* 0x000000ffffaa7224 */ /* 0x000fe400078e00b0 */
[----:B------:R-:W-:Y:S02]  /*5d60*/  IMAD.MOV.U32 R176, RZ, RZ, R173 ;  /* 0x000000ffffb07224 */ /* 0x000fe400078e00ad */
[----:B------:R-:W-:-:S02]  /*5d70*/  IMAD.MOV.U32 R173, RZ, RZ, R146 ;  /* 0x000000ffffad7224 */ /* 0x000fc400078e0092 */
[----:B------:R1:W1:Y:S01]  /*5d80*/  MUFU.EX2 R146, R2 ;  /* 0x0000000200927308 */ /* 0x0002620000000800 */
[----:B------:R-:W-:Y:S01]  /*5d90*/  HMMA.16816.F32 R92, R8, R22, R48 ;  /* 0x00000016085c723c */ /* 0x000fe20000001830 */
[----:B------:R-:W-:Y:S02]  /*5da0*/  IMAD.MOV.U32 R67, RZ, RZ, R170 ;  /* 0x000000ffff437224 */ /* 0x000fe400078e00aa */
[----:B------:R-:W-:Y:S02]  /*5db0*/  IMAD.MOV.U32 R170, RZ, RZ, R131 ;  /* 0x000000ffffaa7224 */ /* 0x000fe400078e0083 */
[----:B------:R-:W-:-:S03]  /*5dc0*/  IMAD.MOV.U32 R131, RZ, RZ, R141 ;  /* 0x000000ffff837224 */ /* 0x000fc600078e008d */
[C---:B------:R-:W-:Y:S01]  /*5dd0*/  HMMA.16816.F32 R108, R8.reuse, R20, R52 ;  /* 0x00000014086c723c */ /* 0x040fe20000001834 */
[----:B-1----:R-:W-:Y:S02]  /*5de0*/  FFMA.FTZ R2, R171, c[0x0][0x2d0], -R5 ;  /* 0x0000b400ab027a23 */ /* 0x002fe40000010805 */
[----:B------:R-:W-:Y:S02]  /*5df0*/  IMAD.MOV.U32 R171, RZ, RZ, R173 ;  /* 0x000000ffffab7224 */ /* 0x000fe400078e00ad */
[----:B------:R-:W-:Y:S02]  /*5e00*/  IMAD.MOV.U32 R173, RZ, RZ, R68 ;  /* 0x000000ffffad7224 */ /* 0x000fe400078e0044 */
[----:B------:R-:W-:Y:S02]  /*5e10*/  IMAD.MOV.U32 R68, RZ, RZ, R246 ;  /* 0x000000ffff447224 */ /* 0x000fe400078e00f6 */
[----:B------:R-:W4:Y:S01]  /*5e20*/  LDL.LU R246, [R1+0xb0] ;  /* 0x0000b00001f67983 */ /* 0x000f220000300800 */
[----:B--2---:R-:W-:Y:S01]  /*5e30*/  HMMA.16816.F32 R48, R8, R18, R56 ;  /* 0x000000120830723c */ /* 0x004fe20000001838 */
[----:B------:R1:W-:Y:S01]  /*5e40*/  MUFU.EX2 R141, R2 ;  /* 0x00000002008d7308 */ /* 0x0003e20000000800 */
[----:B------:R-:W-:-:S02]  /*5e50*/  IMAD.MOV.U32 R172, RZ, RZ, R171 ;  /* 0x000000ffffac7224 */ /* 0x000fc400078e00ab */
[----:B------:R-:W-:-:S04]  /*5e60*/  IMAD.MOV.U32 R171, RZ, RZ, R170 ;  /* 0x000000ffffab7224 */ /* 0x000fc800078e00aa */
[----:B------:R-:W-:Y:S01]  /*5e70*/  HMMA.16816.F32 R32, R8, R16, R44 ;  /* 0x000000100820723c */ /* 0x000fe2000000182c */
[----:B------:R-:W-:Y:S02]  /*5e80*/  IMAD.MOV.U32 R170, RZ, RZ, R173 ;  /* 0x000000ffffaa7224 */ /* 0x000fe400078e00ad */
[----:B------:R-:W-:-:S05]  /*5e90*/  IMAD.MOV.U32 R173, RZ, RZ, R145 ;  /* 0x000000ffffad7224 */ /* 0x000fca00078e0091 */
[----:B---3--:R-:W-:Y:S01]  /*5ea0*/  HMMA.16816.F32 R52, R8, R12, R60 ;  /* 0x0000000c0834723c */ /* 0x008fe2000000183c */
[----:B-1----:R-:W-:-:S07]  /*5eb0*/  FFMA.FTZ R2, R67, c[0x0][0x2d0], -R5 ;  /* 0x0000b40043027a23 */ /* 0x002fce0000010805 */
[C---:B------:R-:W-:Y:S01]  /*5ec0*/  HMMA.16816.F32 R56, R8.reuse, R14, R116 ;  /* 0x0000000e0838723c */ /* 0x040fe20000001874 */
[----:B------:R1:W-:Y:S07]  /*5ed0*/  MUFU.EX2 R145, R2 ;  /* 0x0000000200917308 */ /* 0x0003ee0000000800 */
[C---:B------:R-:W-:Y:S08]  /*5ee0*/  HMMA.16816.F32 R72, R8.reuse, R24, R124 ;  /* 0x000000180848723c */ /* 0x040ff0000000187c */
[----:B------:R-:W-:Y:S01]  /*5ef0*/  HMMA.16816.F32 R88, R8, R26, R112 ;  /* 0x0000001a0858723c */ /* 0x000fe20000001870 */
[----:B-1----:R-:W-:Y:S01]  /*5f00*/  FFMA.FTZ R2, R184, c[0x0][0x2d0], -R3 ;  /* 0x0000b400b8027a23 */ /* 0x002fe20000010803 */
[----:B------:R-:W-:Y:S05]  /*5f10*/  LDSM.16.MT88.4 R124, [R229+0x3100] ;  /* 0x00310000e57c783b */ /* 0x000fea0000004200 */
[----:B------:R-:W-:-:S02]  /*5f20*/  F2FP.PACK_AB R8, R201, R200 ;  /* 0x000000c8c908723e */ /* 0x000fc400000000ff */
[----:B------:R-:W-:Y:S02]  /*5f30*/  F2FP.PACK_AB R9, R191, R188 ;  /* 0x000000bcbf09723e */ /* 0x000fe400000000ff */
[----:B------:R-:W-:Y:S02]  /*5f40*/  F2FP.PACK_AB R10, R203, R202 ;  /* 0x000000cacb0a723e */ /* 0x000fe400000000ff */
[----:B------:R-:W-:-:S07]  /*5f50*/  F2FP.PACK_AB R11, R189, R190 ;  /* 0x000000bebd0b723e */ /* 0x000fce00000000ff */
[C---:B------:R-:W-:Y:S08]  /*5f60*/  HMMA.16816.F32 R112, R8.reuse, R20, R120 ;  /* 0x000000140870723c */ /* 0x040ff00000001878 */
[C---:B------:R-:W-:Y:S01]  /*5f70*/  HMMA.16816.F32 R76, R8.reuse, R22, R76 ;  /* 0x00000016084c723c */ /* 0x040fe2000000184c */
[----:B------:R-:W1:Y:S07]  /*5f80*/  LDSM.16.MT88.4 R20, [R231+0x2900] ;  /* 0x00290000e714783b */ /* 0x000e6e0000004200 */
[C---:B------:R-:W-:Y:S01]  /*5f90*/  HMMA.16816.F32 R64, R8.reuse, R16, R104 ;  /* 0x000000100840723c */ /* 0x040fe20000001868 */
[----:B------:R2:W-:Y:S07]  /*5fa0*/  MUFU.EX2 R105, R2 ;  /* 0x0000000200697308 */ /* 0x0005ee0000000800 */
[----:B------:R-:W-:Y:S01]  /*5fb0*/  HMMA.16816.F32 R36, R8, R12, R100 ;  /* 0x0000000c0824723c */ /* 0x000fe20000001864 */
[----:B--2---:R-:W-:-:S04]  /*5fc0*/  FFMA.FTZ R2, R185, c[0x0][0x2d0], -R3 ;  /* 0x0000b400b9027a23 */ /* 0x004fc80000010803 */
[----:B------:R2:W3:Y:S03]  /*5fd0*/  MUFU.EX2 R104, R2 ;  /* 0x0000000200687308 */ /* 0x0004e60000000800 */
[----:B------:R-:W-:Y:S01]  /*5fe0*/  HMMA.16816.F32 R60, R8, R24, R96 ;  /* 0x00000018083c723c */ /* 0x000fe20000001860 */
[----:B--2---:R-:W-:-:S04]  /*5ff0*/  FFMA.FTZ R2, R179, c[0x0][0x2d0], -R3 ;  /* 0x0000b400b3027a23 */ /* 0x004fc80000010803 */
[----:B------:R2:W-:Y:S03]  /*6000*/  MUFU.EX2 R101, R2 ;  /* 0x0000000200657308 */ /* 0x0005e60000000800 */
[----:B------:R-:W-:Y:S01]  /*6010*/  HMMA.16816.F32 R44, R8, R18, R80 ;  /* 0x00000012082c723c */ /* 0x000fe20000001850 */
[----:B------:R-:W1:Y:S01]  /*6020*/  LDSM.16.MT88.4 R16, [R229+0x2900] ;  /* 0x00290000e510783b */ /* 0x000e620000004200 */
[----:B--2---:R-:W-:-:S04]  /*6030*/  FFMA.FTZ R2, R183, c[0x0][0x2d0], -R3 ;  /* 0x0000b400b7027a23 */ /* 0x004fc80000010803 */
[----:B------:R2:W1:Y:S02]  /*6040*/  MUFU.EX2 R100, R2 ;  /* 0x0000000200647308 */ /* 0x0004640000000800 */
[----:B------:R-:W-:Y:S01]  /*6050*/  HMMA.16816.F32 R80, R8, R26, R84 ;  /* 0x0000001a0850723c */ /* 0x000fe20000001854 */
[----:B--2---:R-:W-:Y:S02]  /*6060*/  FFMA.FTZ R2, R172, c[0x0][0x2d0], -R6 ;  /* 0x0000b400ac027a23 */ /* 0x004fe40000010806 */
[----:B------:R-:W-:Y:S01]  /*6070*/  IMAD.MOV.U32 R172, RZ, RZ, R171 ;  /* 0x000000ffffac7224 */ /* 0x000fe200078e00ab */
[----:B------:R-:W-:Y:S01]  /*6080*/  MOV R171, R170 ;  /* 0x000000aa00ab7202 */ /* 0x000fe20000000f00 */
[----:B------:R-:W-:Y:S01]  /*6090*/  IMAD.MOV.U32 R170, RZ, RZ, R169 ;  /* 0x000000ffffaa7224 */ /* 0x000fe200078e00a9 */
[----:B------:R2:W-:Y:S01]  /*60a0*/  MUFU.EX2 R96, R2 ;  /* 0x0000000200607308 */ /* 0x0005e20000000800 */
[----:B------:R-:W-:Y:S02]  /*60b0*/  IMAD.MOV.U32 R169, RZ, RZ, R175 ;  /* 0x000000ffffa97224 */ /* 0x000fe400078e00af */
[----:B------:R-:W-:-:S02]  /*60c0*/  IMAD.MOV.U32 R175, RZ, RZ, R174 ;  /* 0x000000ffffaf7224 */ /* 0x000fc400078e00ae */
[----:B------:R-:W-:Y:S01]  /*60d0*/  IMAD.MOV.U32 R174, RZ, RZ, R245 ;  /* 0x000000ffffae7224 */ /* 0x000fe200078e00f5 */
[----:B------:R-:W-:Y:S01]  /*60e0*/  HMMA.16816.F32 R40, R8, R14, R40 ;  /* 0x0000000e0828723c */ /* 0x000fe20000001828 */
[----:B------:R-:W4:Y:S01]  /*60f0*/  LDSM.16.MT88.4 R12, [R230+0x2900] ;  /* 0x00290000e60c783b */ /* 0x000f220000004200 */
[----:B------:R-:W-:Y:S02]  /*6100*/  IMAD.MOV.U32 R149, RZ, RZ, R68 ;  /* 0x000000ffff957224 */ /* 0x000fe400078e0044 */
[----:B------:R-:W-:Y:S01]  /*6110*/  IMAD.MOV.U32 R167, RZ, RZ, R71 ;  /* 0x000000ffffa77224 */ /* 0x000fe200078e0047 */
[----:B------:R1:W5:Y:S01]  /*6120*/  LDL.LU R245, [R1+0xac] ;  /* 0x0000ac0001f57983 */ /* 0x0003620000300800 */
[----:B--2---:R-:W-:Y:S02]  /*6130*/  FFMA.FTZ R2, R172, c[0x0][0x2d0], -R6 ;  /* 0x0000b400ac027a23 */ /* 0x004fe40000010806 */
[----:B------:R-:W-:Y:S02]  /*6140*/  IMAD.MOV.U32 R172, RZ, RZ, R171 ;  /* 0x000000ffffac7224 */ /* 0x000fe400078e00ab */
[----:B------:R-:W-:Y:S01]  /*6150*/  IMAD.MOV.U32 R171, RZ, RZ, R170 ;  /* 0x000000ffffab7224 */ /* 0x000fe200078e00aa */
[----:B------:R2:W2:Y:S01]  /*6160*/  MUFU.EX2 R85, R2 ;  /* 0x0000000200557308 */ /* 0x0004a20000000800 */
[----:B------:R-:W-:-:S02]  /*6170*/  IMAD.MOV.U32 R170, RZ, RZ, R169 ;  /* 0x000000ffffaa7224 */ /* 0x000fc400078e00a9 */
[----:B------:R-:W-:Y:S02]  /*6180*/  IMAD.MOV.U32 R169, RZ, RZ, R175 ;  /* 0x000000ffffa97224 */ /* 0x000fe400078e00af */
[----:B------:R-:W-:Y:S02]  /*6190*/  IMAD.MOV.U32 R175, RZ, RZ, R174 ;  /* 0x000000ffffaf7224 */ /* 0x000fe400078e00ae */
[----:B------:R-:W-:Y:S01]  /*61a0*/  IMAD.MOV.U32 R174, RZ, RZ, R244 ;  /* 0x000000ffffae7224 */ /* 0x000fe200078e00f4 */
[----:B------:R-:W-:Y:S01]  /*61b0*/  F2FP.PACK_AB R8, R146, R144 ;  /* 0x000000909208723e */ /* 0x000fe200000000ff */
[----:B------:R-:W-:Y:S01]  /*61c0*/  IMAD.MOV.U32 R156, RZ, RZ, R69 ;  /* 0x000000ffff9c7224 */ /* 0x000fe200078e0045 */
[----:B---3--:R-:W-:Y:S01]  /*61d0*/  F2FP.PACK_AB R9, R104, R105 ;  /* 0x000000696809723e */ /* 0x008fe200000000ff */
[----:B------:R-:W-:Y:S01]  /*61e0*/  IMAD.MOV.U32 R157, RZ, RZ, R173 ;  /* 0x000000ffff9d7224 */ /* 0x000fe200078e00ad */
[----:B------:R-:W-:Y:S01]  /*61f0*/  F2FP.PACK_AB R10, R145, R141 ;  /* 0x0000008d910a723e */ /* 0x000fe200000000ff */
[--C-:B------:R-:W-:Y:S01]  /*6200*/  FFMA.FTZ R25, R235, c[0x0][0x2d0], -R3.reuse ;  /* 0x0000b400eb197a23 */ /* 0x100fe20000010803 */
[----:B-1----:R-:W-:Y:S01]  /*6210*/  F2FP.PACK_AB R11, R100, R101 ;  /* 0x00000065640b723e */ /* 0x002fe200000000ff */
[----:B------:R-:W-:Y:S01]  /*6220*/  FFMA.FTZ R24, R234, c[0x0][0x2d0], -R3 ;  /* 0x0000b400ea187a23 */ /* 0x000fe20000010803 */
[----:B------:R1:W5:Y:S01]  /*6230*/  LDL.LU R244, [R1+0xa8] ;  /* 0x0000a80001f47983 */ /* 0x0003620000300800 */
[----:B--2---:R-:W-:-:S02]  /*6240*/  FFMA.FTZ R2, R172, c[0x0][0x2d0], -R6 ;  /* 0x0000b400ac027a23 */ /* 0x004fc40000010806 */
[----:B------:R-:W-:Y:S02]  /*6250*/  IMAD.MOV.U32 R172, RZ, RZ, R171 ;  /* 0x000000ffffac7224 */ /* 0x000fe400078e00ab */
[----:B------:R-:W-:Y:S01]  /*6260*/  IMAD.MOV.U32 R171, RZ, RZ, R170 ;  /* 0x000000ffffab7224 */ /* 0x000fe200078e00aa */
[----:B------:R2:W-:Y:S01]  /*6270*/  MUFU.EX2 R86, R2 ;  /* 0x0000000200567308 */ /* 0x0005e20000000800 */
[----:B------:R-:W-:Y:S02]  /*6280*/  IMAD.MOV.U32 R170, RZ, RZ, R169 ;  /* 0x000000ffffaa7224 */ /* 0x000fe400078e00a9 */
[----:B------:R-:W-:Y:S02]  /*6290*/  IMAD.MOV.U32 R169, RZ, RZ, R175 ;  /* 0x000000ffffa97224 */ /* 0x000fe400078e00af */
[----:B------:R-:W-:Y:S02]  /*62a0*/  IMAD.MOV.U32 R175, RZ, RZ, R174 ;  /* 0x000000ffffaf7224 */ /* 0x000fe400078e00ae */
[----:B------:R-:W-:-:S02]  /*62b0*/  IMAD.MOV.U32 R174, RZ, RZ, R131 ;  /* 0x000000ffffae7224 */ /* 0x000fc400078e0083 */
[----:B------:R-:W-:Y:S02]  /*62c0*/  IMAD.MOV.U32 R118, RZ, RZ, R171 ;  /* 0x000000ffff767224 */ /* 0x000fe400078e00ab */
[----:B------:R-:W-:Y:S02]  /*62d0*/  IMAD.MOV.U32 R119, RZ, RZ, R170 ;  /* 0x000000ffff777224 */ /* 0x000fe400078e00aa */
[----:B--2---:R-:W-:Y:S02]  /*62e0*/  FFMA.FTZ R2, R172, c[0x0][0x2d0], -R6 ;  /* 0x0000b400ac027a23 */ /* 0x004fe40000010806 */
[----:B------:R-:W-:Y:S02]  /*62f0*/  IMAD.MOV.U32 R155, RZ, RZ, R169 ;  /* 0x000000ffff9b7224 */ /* 0x000fe400078e00a9 */
[----:B------:R2:W3:Y:S01]  /*6300*/  MUFU.EX2 R84, R2 ;  /* 0x0000000200547308 */ /* 0x0004e20000000800 */
[----:B------:R-:W-:Y:S01]  /*6310*/  IMAD.MOV.U32 R151, RZ, RZ, R175 ;  /* 0x000000ffff977224 */ /* 0x000fe200078e00af */
[----:B------:R-:W-:Y:S01]  /*6320*/  HMMA.16816.F32 R168, R8, R20, R32 ;  /* 0x0000001408a8723c */ /* 0x000fe20000001820 */
[----:B------:R-:W-:-:S06]  /*6330*/  IMAD.MOV.U32 R150, RZ, RZ, R174 ;  /* 0x000000ffff967224 */ /* 0x000fcc00078e00ae */
[----:B------:R-:W-:Y:S02]  /*6340*/  FFMA.FTZ R34, R118, c[0x0][0x2d0], -R6 ;  /* 0x0000b40076227a23 */ /* 0x000fe40000010806 */
[----:B------:R-:W-:Y:S02]  /*6350*/  IMAD.MOV.U32 R118, RZ, RZ, R119 ;  /* 0x000000ffff767224 */ /* 0x000fe400078e0077 */
[----:B------:R-:W-:Y:S02]  /*6360*/  IMAD.MOV.U32 R119, RZ, RZ, R155 ;  /* 0x000000ffff777224 */ /* 0x000fe400078e009b */
[----:B--2---:R-:W-:Y:S02]  /*6370*/  FFMA.FTZ R2, R177, c[0x0][0x2d0], -R0 ;  /* 0x0000b400b1027a23 */ /* 0x004fe40000010800 */
[----:B------:R-:W-:Y:S01]  /*6380*/  IMAD.MOV.U32 R155, RZ, RZ, R151 ;  /* 0x000000ffff9b7224 */ /* 0x000fe200078e0097 */
[----:B------:R-:W-:Y:S01]  /*6390*/  MOV R151, R150 ;  /* 0x0000009600977202 */ /* 0x000fe20000000f00 */
[----:B------:R2:W-:Y:S01]  /*63a0*/  MUFU.EX2 R71, R2 ;  /* 0x0000000200477308 */ /* 0x0005e20000000800 */
[----:B------:R-:W-:-:S02]  /*63b0*/  IMAD.MOV.U32 R150, RZ, RZ, R149 ;  /* 0x000000ffff967224 */ /* 0x000fc400078e0095 */
[----:B------:R-:W-:Y:S02]  /*63c0*/  IMAD.MOV.U32 R149, RZ, RZ, R167 ;  /* 0x000000ffff957224 */ /* 0x000fe400078e00a7 */
[----:B------:R-:W-:Y:S02]  /*63d0*/  IMAD.MOV.U32 R167, RZ, RZ, R176 ;  /* 0x000000ffffa77224 */ /* 0x000fe400078e00b0 */
[----:B------:R-:W-:Y:S02]  /*63e0*/  IMAD.MOV.U32 R176, RZ, RZ, R137 ;  /* 0x000000ffffb07224 */ /* 0x000fe400078e0089 */
[----:B------:R-:W-:Y:S02]  /*63f0*/  IMAD.MOV.U32 R137, RZ, RZ, R138 ;  /* 0x000000ffff897224 */ /* 0x000fe400078e008a */
[----:B--2---:R-:W-:Y:S02]  /*6400*/  FFMA.FTZ R2, R178, c[0x0][0x2d0], -R0 ;  /* 0x0000b400b2027a23 */ /* 0x004fe40000010800 */
[----:B------:R-:W-:-:S02]  /*6410*/  IMAD.MOV.U32 R138, RZ, RZ, R139 ;  /* 0x000000ffff8a7224 */ /* 0x000fc400078e008b */
[----:B------:R2:W1:Y:S01]  /*6420*/  MUFU.EX2 R69, R2 ;  /* 0x0000000200457308 */ /* 0x0004620000000800 */
[----:B------:R-:W-:Y:S02]  /*6430*/  FFMA.FTZ R35, R118, c[0x0][0x2d0], -R6 ;  /* 0x0000b40076237a23 */ /* 0x000fe40000010806 */
[----:B------:R-:W-:Y:S02]  /*6440*/  IMAD.MOV.U32 R139, RZ, RZ, R148 ;  /* 0x000000ffff8b7224 */ /* 0x000fe400078e0094 */
[----:B------:R-:W-:Y:S02]  /*6450*/  IMAD.MOV.U32 R118, RZ, RZ, R119 ;  /* 0x000000ffff767224 */ /* 0x000fe400078e0077 */
[----:B------:R-:W-:Y:S02]  /*6460*/  IMAD.MOV.U32 R148, RZ, RZ, R166 ;  /* 0x000000ffff947224 */ /* 0x000fe400078e00a6 */
[----:B------:R-:W-:Y:S02]  /*6470*/  IMAD.MOV.U32 R119, RZ, RZ, R155 ;  /* 0x000000ffff777224 */ /* 0x000fe400078e009b */
[----:B------:R-:W-:-:S02]  /*6480*/  IMAD.MOV.U32 R166, RZ, RZ, R161 ;  /* 0x000000ffffa67224 */ /* 0x000fc400078e00a1 */
[----:B--2---:R-:W-:Y:S02]  /*6490*/  FFMA.FTZ R2, R159, c[0x0][0x2d0], -R0 ;  /* 0x0000b4009f027a23 */ /* 0x004fe40000010800 */
[----:B------:R-:W-:Y:S02]  /*64a0*/  IMAD.MOV.U32 R155, RZ, RZ, R151 ;  /* 0x000000ffff9b7224 */ /* 0x000fe400078e0097 */
[----:B------:R2:W-:Y:S01]  /*64b0*/  MUFU.EX2 R68, R2 ;  /* 0x0000000200447308 */ /* 0x0005e20000000800 */
[----:B------:R-:W-:Y:S02]  /*64c0*/  IMAD.MOV.U32 R161, RZ, RZ, R242 ;  /* 0x000000ffffa17224 */ /* 0x000fe400078e00f2 */
[----:B------:R-:W-:Y:S02]  /*64d0*/  IMAD.MOV.U32 R151, RZ, RZ, R150 ;  /* 0x000000ffff977224 */ /* 0x000fe400078e0096 */
[----:B------:R-:W-:Y:S01]  /*64e0*/  IMAD.MOV.U32 R150, RZ, RZ, R149 ;  /* 0x000000ffff967224 */ /* 0x000fe200078e0095 */
[----:B------:R-:W-:Y:S01]  /*64f0*/  HMMA.16816.F32 R172, R8, R22, R48 ;  /* 0x0000001608ac723c */ /* 0x000fe20000001830 */
[----:B------:R-:W-:-:S02]  /*6500*/  IMAD.MOV.U32 R149, RZ, RZ, R167 ;  /* 0x000000ffff957224 */ /* 0x000fc400078e00a7 */
[----:B------:R-:W-:Y:S02]  /*6510*/  IMAD.MOV.U32 R167, RZ, RZ, R176 ;  /* 0x000000ffffa77224 */ /* 0x000fe400078e00b0 */
[----:B------:R-:W-:Y:S02]  /*6520*/  IMAD.MOV.U32 R176, RZ, RZ, R161 ;  /* 0x000000ffffb07224 */ /* 0x000fe400078e00a1 */
[----:B--2---:R-:W-:Y:S02]  /*6530*/  FFMA.FTZ R2, R158, c[0x0][0x2d0], -R0 ;  /* 0x0000b4009e027a23 */ /* 0x004fe40000010800 */
[----:B------:R-:W-:Y:S02]  /*6540*/  IMAD.MOV.U32 R161, RZ, RZ, R160 ;  /* 0x000000ffffa17224 */ /* 0x000fe400078e00a0 */
[----:B------:R2:W1:Y:S01]  /*6550*/  MUFU.EX2 R51, R2 ;  /* 0x0000000200337308 */ /* 0x0004620000000800 */
[----:B------:R-:W-:Y:S02]  /*6560*/  IMAD.MOV.U32 R160, RZ, RZ, R129 ;  /* 0x000000ffffa07224 */ /* 0x000fe400078e0081 */
[----:B------:R-:W-:Y:S01]  /*6570*/  FFMA.FTZ R33, R233, c[0x0][0x2d0], -R3 ;  /* 0x0000b400e9217a23 */ /* 0x000fe20000010803 */
[----:B------:R-:W-:Y:S01]  /*6580*/  HMMA.16816.F32 R108, R8, R28, R108 ;  /* 0x0000001c086c723c */ /* 0x000fe2000000186c */
[----:B------:R-:W-:-:S02]  /*6590*/  IMAD.MOV.U32 R123, RZ, RZ, R163 ;  /* 0x000000ffff7b7224 */ /* 0x000fc400078e00a3 */
[----:B--2---:R-:W-:Y:S02]  /*65a0*/  FFMA.FTZ R2, R118, c[0x0][0x2d0], -R5 ;  /* 0x0000b40076027a23 */ /* 0x004fe40000010805 */
[----:B------:R-:W-:Y:S02]  /*65b0*/  IMAD.MOV.U32 R118, RZ, RZ, R119 ;  /* 0x000000ffff767224 */ /* 0x000fe400078e0077 */
[----:B------:R-:W-:Y:S02]  /*65c0*/  IMAD.MOV.U32 R119, RZ, RZ, R155 ;  /* 0x000000ffff777224 */ /* 0x000fe400078e009b */
[----:B------:R-:W-:Y:S02]  /*65d0*/  IMAD.MOV.U32 R155, RZ, RZ, R176 ;  /* 0x000000ffff9b7224 */ /* 0x000fe400078e00b0 */
[----:B------:R-:W-:Y:S02]  /*65e0*/  IMAD.MOV.U32 R176, RZ, RZ, R161 ;  /* 0x000000ffffb07224 */ /* 0x000fe400078e00a1 */
[----:B------:R-:W-:-:S02]  /*65f0*/  IMAD.MOV.U32 R161, RZ, RZ, R160 ;  /* 0x000000ffffa17224 */ /* 0x000fc400078e00a0 */
[----:B------:R-:W-:Y:S02]  /*6600*/  IMAD.MOV.U32 R160, RZ, RZ, R162 ;  /* 0x000000ffffa07224 */ /* 0x000fe400078e00a2 */
[----:B------:R-:W-:Y:S02]  /*6610*/  IMAD.MOV.U32 R121, RZ, RZ, R155 ;  /* 0x000000ffff797224 */ /* 0x000fe400078e009b */
[----:B------:R-:W-:Y:S01]  /*6620*/  IMAD.MOV.U32 R122, RZ, RZ, R160 ;  /* 0x000000ffff7a7224 */ /* 0x000fe200078e00a0 */
[----:B------:R-:W-:Y:S01]  /*6630*/  HMMA.16816.F32 R92, R8, R30, R92 ;  /* 0x0000001e085c723c */ /* 0x000fe2000000185c */
[----:B------:R-:W-:Y:S02]  /*6640*/  FFMA.FTZ R3, R119, c[0x0][0x2d0], -R3 ;  /* 0x0000b40077037a23 */ /* 0x000fe40000010803 */
[----:B------:R-:W-:Y:S02]  /*6650*/  IMAD.MOV.U32 R119, RZ, RZ, R4 ;  /* 0x000000ffff777224 */ /* 0x000fe400078e0004 */
[----:B------:R-:W-:-:S03]  /*6660*/  IMAD.MOV.U32 R155, RZ, RZ, R7 ;  /* 0x000000ffff9b7224 */ /* 0x000fc600078e0007 */
[C---:B------:R-:W-:Y:S01]  /*6670*/  HMMA.16816.F32 R52, R8.reuse, R16, R52 ;  /* 0x000000100834723c */ /* 0x040fe20000001834 */
[----:B------:R-:W-:Y:S02]  /*6680*/  IMAD.MOV.U32 R131, RZ, RZ, R243 ;  /* 0x000000ffff837224 */ /* 0x000fe400078e00f3 */
[----:B------:R2:W5:Y:S05]  /*6690*/  LDL.LU R243, [R1+0xa4] ;  /* 0x0000a40001f37983 */ /* 0x00056a0000300800 */
[----:B------:R-:W-:Y:S01]  /*66a0*/  HMMA.16816.F32 R56, R8, R18, R56 ;  /* 0x000000120838723c */ /* 0x000fe20000001838 */
[----:B------:R2:W5:Y:S01]  /*66b0*/  LDL.LU R242, [R1+0xa0] ;  /* 0x0000a00001f27983 */ /* 0x0005620000300800 */
[----:B------:R-:W-:-:S06]  /*66c0*/  FFMA.FTZ R48, R241, c[0x0][0x2d0], -R6 ;  /* 0x0000b400f1307a23 */ /* 0x000fcc0000010806 */
[----:B----4-:R-:W-:Y:S01]  /*66d0*/  HMMA.16816.F32 R72, R8, R12, R72 ;  /* 0x0000000c0848723c */ /* 0x010fe20000001848 */
[----:B------:R2:W5:Y:S01]  /*66e0*/  LDL.LU R241, [R1+0x9c] ;  /* 0x00009c0001f17983 */ /* 0x0005620000300800 */
[----:B------:R-:W-:-:S06]  /*66f0*/  FFMA.FTZ R49, R240, c[0x0][0x2d0], -R6 ;  /* 0x0000b400f0317a23 */ /* 0x000fcc0000010806 */
[----:B------:R-:W-:Y:S01]  /*6700*/  HMMA.16816.F32 R88, R8, R14, R88 ;  /* 0x0000000e0858723c */ /* 0x000fe20000001858 */
[----:B------:R2:W5:Y:S06]  /*6710*/  LDL.LU R240, [R1+0x98] ;  /* 0x0000980001f07983 */ /* 0x00056c0000300800 */
[----:B------:R-:W-:Y:S02]  /*6720*/  FFMA.FTZ R8, R121, c[0x0][0x2d0], -R0 ;  /* 0x0000b40079087a23 */ /* 0x000fe40000010800 */
[----:B------:R-:W-:Y:S02]  /*6730*/  IMAD.MOV.U32 R121, RZ, RZ, R122 ;  /* 0x000000ffff797224 */ /* 0x000fe400078e007a */
[----:B------:R-:W-:-:S02]  /*6740*/  IMAD.MOV.U32 R122, RZ, RZ, R123 ;  /* 0x000000ffff7a7224 */ /* 0x000fc400078e007b */
[----:B------:R-:W-:Y:S02]  /*6750*/  IMAD.MOV.U32 R123, RZ, RZ, R119 ;  /* 0x000000ffff7b7224 */ /* 0x000fe400078e0077 */
[----:B------:R-:W-:Y:S02]  /*6760*/  IMAD.MOV.U32 R119, RZ, RZ, R155 ;  /* 0x000000ffff777224 */ /* 0x000fe400078e009b */
[----:B------:R-:W-:Y:S02]  /*6770*/  IMAD.MOV.U32 R155, RZ, RZ, R156 ;  /* 0x000000ffff9b7224 */ /* 0x000fe400078e009c */
[----:B------:R-:W-:Y:S02]  /*6780*/  IMAD.MOV.U32 R129, RZ, RZ, R239 ;  /* 0x000000ffff817224 */ /* 0x000fe400078e00ef */
[----:B------:R-:W-:Y:S01]  /*6790*/  IMAD.MOV.U32 R156, RZ, RZ, R157 ;  /* 0x000000ffff9c7224 */ /* 0x000fe200078e009d */
[----:B------:R2:W5:Y:S01]  /*67a0*/  LDL.LU R239, [R1+0x94] ;  /* 0x0000940001ef7983 */ /* 0x0005620000300800 */
[----:B------:R-:W-:-:S02]  /*67b0*/  IMAD.MOV.U32 R162, RZ, RZ, R238 ;  /* 0x000000ffffa27224 */ /* 0x000fc400078e00ee */
[----:B------:R-:W-:Y:S01]  /*67c0*/  IMAD.MOV.U32 R157, RZ, RZ, R131 ;  /* 0x000000ffff9d7224 */ /* 0x000fe200078e0083 */
[----:B------:R2:W5:Y:S01]  /*67d0*/  LDL.LU R238, [R1+0x90] ;  /* 0x0000900001ee7983 */ /* 0x0005620000300800 */
[--C-:B------:R-:W-:Y:S02]  /*67e0*/  FFMA.FTZ R27, R237, c[0x0][0x2d0], -R5.reuse ;  /* 0x0000b400ed1b7a23 */ /* 0x100fe40000010805 */
[----:B------:R-:W-:Y:S01]  /*67f0*/  IMAD.MOV.U32 R131, RZ, RZ, R154 ;  /* 0x000000ffff837224 */ /* 0x000fe200078e009a */
[----:B------:R2:W5:Y:S01]  /*6800*/  LDL.LU R237, [R1+0x8c] ;  /* 0x00008c0001ed7983 */ /* 0x0005620000300800 */
[----:B------:R-:W-:Y:S02]  /*6810*/  FFMA.FTZ R26, R236, c[0x0][0x2d0], -R5 ;  /* 0x0000b400ec1a7a23 */ /* 0x000fe40000010805 */
[----:B------:R-:W-:Y:S01]  /*6820*/  IMAD.MOV.U32 R154, RZ, RZ, R153 ;  /* 0x000000ffff9a7224 */ /* 0x000fe200078e0099 */
[----:B------:R2:W5:Y:S01]  /*6830*/  LDL.LU R236, [R1+0x88] ;  /* 0x0000880001ec7983 */ /* 0x0005620000300800 */
[----:B------:R-:W-:-:S02]  /*6840*/  IMAD.MOV.U32 R153, RZ, RZ, R152 ;  /* 0x000000ffff997224 */ /* 0x000fc400078e0098 */
[----:B------:R-:W-:Y:S01]  /*6850*/  IMAD.MOV.U32 R152, RZ, RZ, R135 ;  /* 0x000000ffff987224 */ /* 0x000fe200078e0087 */
[----:B------:R2:W5:Y:S01]  /*6860*/  LDL.LU R235, [R1+0x84] ;  /* 0x0000840001eb7983 */ /* 0x0005620000300800 */
[----:B------:R-:W-:Y:S02]  /*6870*/  IMAD.MOV.U32 R135, RZ, RZ, R134 ;  /* 0x000000ffff877224 */ /* 0x000fe400078e0086 */
[----:B------:R-:W-:Y:S01]  /*6880*/  IMAD.MOV.U32 R134, RZ, RZ, R133 ;  /* 0x000000ffff867224 */ /* 0x000fe200078e0085 */
[----:B------:R2:W5:Y:S04]  /*6890*/  LDL.LU R234, [R1+0x80] ;  /* 0x0000800001ea7983 */ /* 0x0005680000300800 */
[----:B------:R2:W5:Y:S04]  /*68a0*/  LDL.LU R233, [R1+0x7c] ;  /* 0x00007c0001e97983 */ /* 0x0005680000300800 */
[----:B------:R-:W4:Y:S01]  /*68b0*/  LDL.LU R133, [R1+0x8] ;  /* 0x0000080001857983 */ /* 0x000f220000300800 */
[----:B------:R-:W-:Y:S01]  /*68c0*/  FFMA.FTZ R32, R118, c[0x0][0x2d0], -R5 ;  /* 0x0000b40076207a23 */ /* 0x000fe20000010805 */
[----:B------:R-:W-:-:S02]  /*68d0*/  MOV R116, R176 ;  /* 0x000000b000747202 */ /* 0x000fc40000000f00 */
[----:B------:R-:W-:Y:S02]  /*68e0*/  F2FP.PACK_AB R4, R85, R96 ;  /* 0x000000605504723e */ /* 0x000fe400000000ff */
[----:B---3--:R-:W-:Y:S02]  /*68f0*/  F2FP.PACK_AB R6, R84, R86 ;  /* 0x000000565406723e */ /* 0x008fe400000000ff */
[----:B-1----:R-:W-:Y:S02]  /*6900*/  F2FP.PACK_AB R5, R69, R71 ;  /* 0x000000474505723e */ /* 0x002fe400000000ff */
[----:B------:R-:W-:Y:S01]  /*6910*/  F2FP.PACK_AB R7, R51, R68 ;  /* 0x000000443307723e */ /* 0x000fe200000000ff */
[--C-:B------:R-:W-:Y:S02]  /*6920*/  FFMA.FTZ R10, R121, c[0x0][0x2d0], -R0.reuse ;  /* 0x0000b400790a7a23 */ /* 0x100fe40000010800 */
[----:B------:R-:W-:Y:S02]  /*6930*/  IMAD.MOV.U32 R120, RZ, RZ, R123 ;  /* 0x000000ffff787224 */ /* 0x000fe400078e007b */
[----:B------:R-:W-:Y:S01]  /*6940*/  FFMA.FTZ R9, R252, c[0x0][0x2d0], -R0 ;  /* 0x0000b400fc097a23 */ /* 0x000fe20000010800 */
[----:B------:R-:W-:Y:S01]  /*6950*/  MOV R98, R154 ;  /* 0x0000009a00627202 */ /* 0x000fe20000000f00 */
[----:B------:R-:W-:Y:S01]  /*6960*/  IMAD.MOV.U32 R121, RZ, RZ, R122 ;  /* 0x000000ffff797224 */ /* 0x000fe200078e007a */
[----:B------:R1:W-:Y:S01]  /*6970*/  MUFU.EX2 R50, R2 ;  /* 0x0000000200327308 */ /* 0x0003e20000000800 */
[----:B------:R-:W-:Y:S01]  /*6980*/  IMAD.MOV.U32 R123, RZ, RZ, R116 ;  /* 0x000000ffff7b7224 */ /* 0x000fe200078e0074 */
[----:B------:R-:W-:Y:S01]  /*6990*/  LDSM.16.MT88.4 R176, [R231+0x3100] ;  /* 0x00310000e7b0783b */ /* 0x000fe20000004200 */
[----:B------:R-:W-:Y:S01]  /*69a0*/  IMAD.MOV.U32 R122, RZ, RZ, R232 ;  /* 0x000000ffff7a7224 */ /* 0x000fe200078e00e8 */
[----:B------:R-:W-:Y:S01]  /*69b0*/  HMMA.16816.F32 R60, R4, R12, R60 ;  /* 0x0000000c043c723c */ /* 0x000fe2000000183c */
[----:B------:R-:W-:Y:S01]  /*69c0*/  IMAD.MOV.U32 R103, RZ, RZ, R129 ;  /* 0x000000ffff677224 */ /* 0x000fe200078e0081 */
[----:B------:R2:W5:Y:S05]  /*69d0*/  LDL.LU R232, [R1+0x78] ;  /* 0x0000780001e87983 */ /* 0x00056a0000300800 */
[----:B------:R-:W-:-:S02]  /*69e0*/  FFMA.FTZ R12, R251, c[0x0][0x2d0], -R0 ;  /* 0x0000b400fb0c7a23 */ /* 0x000fc40000010800 */
[----:B------:R-:W-:Y:S01]  /*69f0*/  FADD.FTZ R0, R123, R122 ;  /* 0x0000007a7b007221 */ /* 0x000fe20000010000 */
[----:B------:R-:W-:Y:S03]  /*6a00*/  HMMA.16816.F32 R64, R4, R20, R64 ;  /* 0x000000140440723c */ /* 0x000fe60000001840 */
[----:B------:R-:W-:Y:S01]  /*6a10*/  FADD.FTZ R0, R119, R0 ;  /* 0x0000000077007221 */ /* 0x000fe20000010000 */
[----:B------:R3:W-:Y:S01]  /*6a20*/  MUFU.EX2 R21, R3 ;  /* 0x0000000300157308 */ /* 0x0007e20000000800 */
[----:B------:R-:W-:Y:S02]  /*6a30*/  IMAD.MOV.U32 R117, RZ, RZ, R161 ;  /* 0x000000ffff757224 */ /* 0x000fe400078e00a1 */
[----:B------:R-:W-:Y:S02]  /*6a40*/  FADD.FTZ R0, R98, R0 ;  /* 0x0000000062007221 */ /* 0x000fe40000010000 */
[----:B------:R-:W-:-:S02]  /*6a50*/  IMAD.MOV.U32 R118, RZ, RZ, R162 ;  /* 0x000000ffff767224 */ /* 0x000fc400078e00a2 */
[----:B------:R-:W-:Y:S01]  /*6a60*/  IMAD.MOV.U32 R116, RZ, RZ, R147 ;  /* 0x000000ffff747224 */ /* 0x000fe200078e0093 */
[----:B------:R-:W-:Y:S01]  /*6a70*/  HMMA.16816.F32 R112, R4, R28, R112 ;  /* 0x0000001c0470723c */ /* 0x000fe20000001870 */
[----:B-1----:R-:W-:Y:S02]  /*6a80*/  FADD.FTZ R2, R182, R181 ;  /* 0x000000b5b6027221 */ /* 0x002fe40000010000 */
[----:B------:R-:W-:-:S05]  /*6a90*/  IMAD.MOV.U32 R97, RZ, RZ, R157 ;  /* 0x000000ffff617224 */ /* 0x000fca00078e009d */
[----:B------:R-:W-:Y:S01]  /*6aa0*/  HMMA.16816.F32 R76, R4, R30, R76 ;  /* 0x0000001e044c723c */ /* 0x000fe2000000184c */
[----:B---3--:R-:W-:-:S07]  /*6ab0*/  FADD.FTZ R3, R121, R120 ;  /* 0x0000007879037221 */ /* 0x008fce0000010000 */
[----:B------:R-:W-:Y:S01]  /*6ac0*/  HMMA.16816.F32 R44, R4, R22, R44 ;  /* 0x00000016042c723c */ /* 0x000fe2000000182c */
[----:B------:R-:W-:-:S07]  /*6ad0*/  FADD.FTZ R11, R117, R116 ;  /* 0x00000074750b7221 */ /* 0x000fce0000010000 */
[----:B------:R-:W-:Y:S01]  /*6ae0*/  HMMA.16816.F32 R36, R4, R16, R36 ;  /* 0x000000100424723c */ /* 0x000fe20000001824 */
[----:B------:R-:W-:-:S07]  /*6af0*/  FADD.FTZ R3, R118, R3 ;  /* 0x0000000376037221 */ /* 0x000fce0000010000 */
[----:B------:R-:W-:Y:S01]  /*6b00*/  HMMA.16816.F32 R40, R4, R18, R40 ;  /* 0x000000120428723c */ /* 0x000fe20000001828 */
[----:B------:R-:W-:-:S07]  /*6b10*/  FADD.FTZ R2, R180, R2 ;  /* 0x00000002b4027221 */ /* 0x000fce0000010000 */
[----:B------:R-:W-:Y:S01]  /*6b20*/  HMMA.16816.F32 R80, R4, R14, R80 ;  /* 0x0000000e0450723c */ /* 0x000fe20000001850 */
[----:B------:R-:W-:Y:S02]  /*6b30*/  IMAD.MOV.U32 R99, RZ, RZ, R153 ;  /* 0x000000ffff637224 */ /* 0x000fe400078e0099 */
[----:B------:R-:W-:Y:S02]  /*6b40*/  IMAD.MOV.U32 R102, RZ, RZ, R152 ;  /* 0x000000ffff667224 */ /* 0x000fe400078e0098 */
[----:B------:R-:W-:Y:S02]  /*6b50*/  IMAD.MOV.U32 R107, RZ, RZ, R134 ;  /* 0x000000ffff6b7224 */ /* 0x000fe400078e0086 */
[----:B------:R-:W-:Y:S01]  /*6b60*/  IMAD.MOV.U32 R185, RZ, RZ, R131 ;  /* 0x000000ffffb97224 */ /* 0x000fe200078e0083 */
[----:B------:R1:W-:Y:S01]  /*6b70*/  MUFU.EX2 R22, R33 ;  /* 0x0000002100167308 */ /* 0x0003e20000000800 */
[----:B------:R-:W-:Y:S01]  /*6b80*/  FADD.FTZ R6, R103, R0 ;  /* 0x0000000067067221 */ /* 0x000fe20000010000 */
[----:B------:R-:W3:Y:S01]  /*6b90*/  LDSM.16.MT88.4 R160, [R228+0x3100] ;  /* 0x00310000e4a0783b */ /* 0x000ee20000004200 */
[----:B------:R-:W-:-:S03]  /*6ba0*/  @P4 IMAD.HI.U32 R0, R246, c[0x0][0x2c8], RZ ;  /* 0x0000b200f6004a27 */ /* 0x000fc600078e00ff */
[----:B------:R-:W2:Y:S01]  /*6bb0*/  LDSM.16.MT88.4 R16, [R230+0x3100] ;  /* 0x00310000e610783b */ /* 0x000ea20000004200 */
[----:B------:R-:W-:Y:S01]  /*6bc0*/  IMAD.MOV.U32 R116, RZ, RZ, R135 ;  /* 0x000000ffff747224 */ /* 0x000fe200078e0087 */
[----:B------:R-:W-:Y:S01]  /*6bd0*/  @P4 SHF.R.U32.HI R246, RZ, c[0x0][0x2cc], R0 ;  /* 0x0000b300fff64a19 */ /* 0x000fe20000011600 */
[----:B------:R-:W-:Y:S02]  /*6be0*/  FADD.FTZ R4, R130, R11 ;  /* 0x0000000b82047221 */ /* 0x000fe40000010000 */
[----:B------:R-:W-:Y:S02]  /*6bf0*/  IMAD.MOV.U32 R184, RZ, RZ, R156 ;  /* 0x000000ffffb87224 */ /* 0x000fe400078e009c */
[----:B------:R-:W-:Y:S02]  /*6c00*/  IMAD.MOV.U32 R251, RZ, RZ, R149 ;  /* 0x000000fffffb7224 */ /* 0x000fe400078e0095 */
[----:B------:R-:W-:Y:S02]  /*6c10*/  IMAD.MOV.U32 R252, RZ, RZ, R167 ;  /* 0x000000fffffc7224 */ /* 0x000fe400078e00a7 */
[----:B------:R-:W-:-:S02]  /*6c20*/  IMAD.MOV.U32 R106, RZ, RZ, R155 ;  /* 0x000000ffff6a7224 */ /* 0x000fc400078e009b */
[----:B------:R-:W-:Y:S01]  /*6c30*/  IMAD.MOV.U32 R87, RZ, RZ, R150 ;  /* 0x000000ffff577224 */ /* 0x000fe200078e0096 */
[----:B------:R-:W1:Y:S01]  /*6c40*/  MUFU.EX2 R20, R34 ;  /* 0x0000002200147308 */ /* 0x000e620000000800 */
[----:B------:R-:W-:Y:S01]  /*6c50*/  FADD.FTZ R3, R97, R3 ;  /* 0x0000000361037221 */ /* 0x000fe20000010000 */
[----:B------:R2:W5:Y:S01]  /*6c60*/  LDL.LU R147, [R1+0x74] ;  /* 0x0000740001937983 */ /* 0x0005620000300800 */
[----:B------:R-:W-:Y:S02]  /*6c70*/  FADD.FTZ R2, R187, R2 ;  /* 0x00000002bb027221 */ /* 0x000fe40000010000 */
[----:B------:R-:W-:Y:S02]  /*6c80*/  FADD.FTZ R7, R99, R4 ;  /* 0x0000000463077221 */ /* 0x000fe40000010000 */
[----:B------:R-:W-:Y:S01]  /*6c90*/  FADD.FTZ R5, R102, R3 ;  /* 0x0000000366057221 */ /* 0x000fe20000010000 */
[----:B------:R-:W-:Y:S01]  /*6ca0*/  IADD3 R3, R246, R116, -R107 ;  /* 0x00000074f6037210 */ /* 0x000fe20007ffe86b */
[----:B------:R-:W-:-:S02]  /*6cb0*/  FADD.FTZ R4, R186, R2 ;  /* 0x00000002ba047221 */ /* 0x000fc40000010000 */
[----:B------:R-:W-:-:S04]  /*6cc0*/  IMAD.MOV.U32 R2, RZ, RZ, RZ ;  /* 0x000000ffff027224 */ /* 0x000fc800078e00ff */
[----:B------:R-:W-:Y:S01]  /*6cd0*/  IMAD.HI R2, R3, -0x6db6db6d, R2 ;  /* 0x9249249303027827 */ /* 0x000fe200078e0202 */
[----:B------:R2:W-:Y:S04]  /*6ce0*/  MUFU.EX2 R23, R24 ;  /* 0x0000001800177308 */ /* 0x0005e80000000800 */
[----:B------:R-:W-:Y:S01]  /*6cf0*/  SHF.R.U32.HI R0, RZ, 0x1f, R2 ;  /* 0x0000001fff007819 */ /* 0x000fe20000011602 */
[----:B-1----:R-:W-:Y:S02]  /*6d00*/  IMAD.MOV.U32 R33, RZ, RZ, R137 ;  /* 0x000000ffff217224 */ /* 0x002fe400078e0089 */
[----:B------:R-:W-:Y:S01]  /*6d10*/  IMAD.MOV.U32 R102, RZ, RZ, R185 ;  /* 0x000000ffff667224 */ /* 0x000fe200078e00b9 */
[----:B------:R-:W-:Y:S01]  /*6d20*/  LEA.HI.SX32 R11, R2, R0, 0x1a ;  /* 0x00000000020b7211 */ /* 0x000fe200078fd2ff */
[----:B------:R-:W-:-:S02]  /*6d30*/  IMAD.MOV.U32 R99, RZ, RZ, R184 ;  /* 0x000000ffff637224 */ /* 0x000fc400078e00b8 */
[----:B------:R-:W-:Y:S02]  /*6d40*/  IMAD.MOV.U32 R185, RZ, RZ, R139 ;  /* 0x000000ffffb97224 */ /* 0x000fe400078e008b */
[----:B------:R-:W-:Y:S02]  /*6d50*/  FADD.FTZ R2, R251, R7 ;  /* 0x00000007fb027221 */ /* 0x000fe40000010000 */
[----:B--2---:R-:W-:Y:S02]  /*6d60*/  IMAD.MOV.U32 R24, RZ, RZ, R138 ;  /* 0x000000ffff187224 */ /* 0x004fe400078e008a */
[----:B------:R-:W-:Y:S02]  /*6d70*/  IMAD.MOV.U32 R184, RZ, RZ, R148 ;  /* 0x000000ffffb87224 */ /* 0x000fe400078e0094 */
[----:B------:R-:W-:Y:S02]  /*6d80*/  FADD.FTZ R0, R252, R5 ;  /* 0x00000005fc007221 */ /* 0x000fe40000010000 */
[----:B------:R-:W-:-:S02]  /*6d90*/  IMAD.MOV.U32 R30, RZ, RZ, R164 ;  /* 0x000000ffff1e7224 */ /* 0x000fc400078e00a4 */
[----:B------:R-:W-:Y:S02]  /*6da0*/  FADD.FTZ R3, R33, R4 ;  /* 0x0000000421037221 */ /* 0x000fe40000010000 */
[----:B------:R-:W-:Y:S02]  /*6db0*/  IMAD.MOV.U32 R31, RZ, RZ, R165 ;  /* 0x000000ffff1f7224 */ /* 0x000fe400078e00a5 */
[----:B------:R-:W-:Y:S02]  /*6dc0*/  FADD.FTZ R6, R24, R6 ;  /* 0x0000000618067221 */ /* 0x000fe40000010000 */
[----:B------:R-:W-:Y:S02]  /*6dd0*/  IMAD.MOV.U32 R28, RZ, RZ, R136 ;  /* 0x000000ffff1c7224 */ /* 0x000fe400078e0088 */
[----:B------:R-:W-:Y:S02]  /*6de0*/  FADD.FTZ R5, R185, R2 ;  /* 0x00000002b9057221 */ /* 0x000fe40000010000 */
[----:B------:R-:W-:-:S02]  /*6df0*/  IMAD.MOV.U32 R29, RZ, RZ, R166 ;  /* 0x000000ffff1d7224 */ /* 0x000fc400078e00a6 */
[----:B------:R-:W-:Y:S02]  /*6e00*/  FADD.FTZ R4, R184, R0 ;  /* 0x00000000b8047221 */ /* 0x000fe40000010000 */
[----:B------:R-:W-:Y:S02]  /*6e10*/  FADD.FTZ R3, R30, R3 ;  /* 0x000000031e037221 */ /* 0x000fe40000010000 */
[----:B------:R-:W-:Y:S02]  /*6e20*/  IMAD.MOV.U32 R97, RZ, RZ, R151 ;  /* 0x000000ffff617224 */ /* 0x000fe400078e0097 */
[----:B------:R-:W-:Y:S02]  /*6e30*/  FADD.FTZ R2, R31, R6 ;  /* 0x000000061f027221 */ /* 0x000fe40000010000 */
[----:B------:R-:W-:Y:S02]  /*6e40*/  IMAD.MOV.U32 R98, RZ, RZ, R106 ;  /* 0x000000ffff627224 */ /* 0x000fe400078e006a */
[----:B------:R-:W-:-:S02]  /*6e50*/  FADD.FTZ R0, R28, R5 ;  /* 0x000000051c007221 */ /* 0x000fc40000010000 */
[----:B------:R-:W-:Y:S02]  /*6e60*/  FADD.FTZ R5, R29, R4 ;  /* 0x000000041d057221 */ /* 0x000fe40000010000 */
[----:B------:R-:W-:Y:S02]  /*6e70*/  FADD.FTZ R3, R87, R3 ;  /* 0x0000000357037221 */ /* 0x000fe40000010000 */
[----:B------:R-:W-:Y:S02]  /*6e80*/  FADD.FTZ R4, R97, R2 ;  /* 0x0000000261047221 */ /* 0x000fe40000010000 */
[----:B------:R-:W-:Y:S02]  /*6e90*/  FADD.FTZ R2, R98, R0 ;  /* 0x0000000062027221 */ /* 0x000fe40000010000 */
[----:B------:R-:W-:Y:S02]  /*6ea0*/  IMAD.MOV.U32 R119, RZ, RZ, R128 ;  /* 0x000000ffff777224 */ /* 0x000fe400078e0080 */
[----:B------:R-:W-:-:S02]  /*6eb0*/  FADD.FTZ R0, R99, R5 ;  /* 0x0000000563007221 */ /* 0x000fc40000010000 */
[----:B------:R-:W-:Y:S02]  /*6ec0*/  FADD.FTZ R3, R222, R3 ;  /* 0x00000003de037221 */ /* 0x000fe40000010000 */
[----:B------:R-:W-:Y:S02]  /*6ed0*/  FADD.FTZ R4, R249, R4 ;  /* 0x00000004f9047221 */ /* 0x000fe40000010000 */
[----:B------:R-:W-:Y:S02]  /*6ee0*/  FADD.FTZ R5, R227, R2 ;  /* 0x00000002e3057221 */ /* 0x000fe40000010000 */
[----:B------:R-:W-:Y:S02]  /*6ef0*/  IMAD.MOV.U32 R118, RZ, RZ, R132 ;  /* 0x000000ffff767224 */ /* 0x000fe400078e0084 */
[----:B------:R-:W-:Y:S02]  /*6f00*/  IMAD.MOV.U32 R103, RZ, RZ, R119 ;  /* 0x000000ffff677224 */ /* 0x000fe400078e0077 */
        /* <DEDUP_REMOVED lines=44> */
[----:B------:R-:W-:Y:S01]  /*71d0*/  FADD.FTZ R5, R192, R5 ;  /* 0x00000005c0057221 */ /* 0x000fe20000010000 */
[----:B------:R-:W1:Y:S01]  /*71e0*/  MUFU.EX2 R8, R8 ;  /* 0x0000000800087308 */ /* 0x000e620000000800 */
[----:B------:R-:W-:Y:S02]  /*71f0*/  FADD.FTZ R0, R96, R0 ;  /* 0x0000000060007221 */ /* 0x000fe40000010000 */
[----:B------:R-:W-:Y:S02]  /*7200*/  FADD.FTZ R3, R71, R3 ;  /* 0x0000000347037221 */ /* 0x000fe40000010000 */
[----:B------:R-:W-:Y:S02]  /*7210*/  FADD.FTZ R4, R144, R4 ;  /* 0x0000000490047221 */ /* 0x000fe40000010000 */
[----:B------:R-:W-:Y:S01]  /*7220*/  FADD.FTZ R5, R105, R5 ;  /* 0x0000000569057221 */ /* 0x000fe20000010000 */
[----:B------:R-:W2:Y:S01]  /*7230*/  MUFU.EX2 R25, R25 ;  /* 0x0000001900197308 */ /* 0x000ea20000000800 */
[----:B------:R-:W-:-:S02]  /*7240*/  FADD.FTZ R0, R85, R0 ;  /* 0x0000000055007221 */ /* 0x000fc40000010000 */
        /* <DEDUP_REMOVED lines=13> */
[----:B----4-:R-:W-:-:S05]  /*7320*/  IMAD.MOV.U32 R117, RZ, RZ, R133 ;  /* 0x000000ffff757224 */ /* 0x010fca00078e0085 */
[----:B------:R-:W4:Y:S01]  /*7330*/  MUFU.EX2 R10, R10 ;  /* 0x0000000a000a7308 */ /* 0x000f220000000800 */
[----:B------:R-:W-:Y:S02]  /*7340*/  FADD.FTZ R4, R145, R4 ;  /* 0x0000000491047221 */ /* 0x000fe40000010000 */
[----:B------:R-:W-:-:S05]  /*7350*/  FADD.FTZ R5, R100, R5 ;  /* 0x0000000564057221 */ /* 0x000fca0000010000 */
[----:B------:R-:W2:Y:S01]  /*7360*/  MUFU.EX2 R27, R27 ;  /* 0x0000001b001b7308 */ /* 0x000ea20000000800 */
[----:B------:R-:W-:Y:S02]  /*7370*/  FADD.FTZ R3, R20, R2 ;  /* 0x0000000214037221 */ /* 0x000fe40000010000 */
[----:B-1----:R-:W-:-:S05]  /*7380*/  FADD.FTZ R2, R8, R0 ;  /* 0x0000000008027221 */ /* 0x002fca0000010000 */
[----:B------:R-:W-:Y:S01]  /*7390*/  MUFU.EX2 R15, R49 ;  /* 0x00000031000f7308 */ /* 0x000fe20000000800 */
[----:B------:R-:W-:Y:S02]  /*73a0*/  IMAD.MOV.U32 R107, RZ, RZ, R117 ;  /* 0x000000ffff6b7224 */ /* 0x000fe400078e0075 */
[----:B------:R-:W-:-:S05]  /*73b0*/  FADD.FTZ R0, R50, R4 ;  /* 0x0000000432007221 */ /* 0x000fca0000010000 */
[----:B------:R-:W-:Y:S01]  /*73c0*/  MUFU.EX2 R12, R12 ;  /* 0x0000000c000c7308 */ /* 0x000fe20000000800 */
[----:B--2---:R-:W-:-:S07]  /*73d0*/  FADD.FTZ R4, R25, R5 ;  /* 0x0000000519047221 */ /* 0x004fce0000010000 */
[----:B------:R-:W1:Y:S01]  /*73e0*/  MUFU.EX2 R26, R26 ;  /* 0x0000001a001a7308 */ /* 0x000e620000000800 */
[----:B------:R-:W-:Y:S01]  /*73f0*/  FADD.FTZ R3, R13, R3 ;  /* 0x000000030d037221 */ /* 0x000fe20000010000 */
[----:B------:R-:W-:Y:S01]  /*7400*/  IMNMX R5, RZ, R11, !PT ;  /* 0x0000000bff057217 */ /* 0x000fe20007800200 */
[----:B------:R-:W-:Y:S01]  /*7410*/  FADD.FTZ R2, R9, R2 ;  /* 0x0000000209027221 */ /* 0x000fe20000010000 */
[----:B------:R-:W-:Y:S01]  /*7420*/  IADD3 R246, R107, -0x2, RZ ;  /* 0xfffffffe6bf67810 */ /* 0x000fe20007ffe0ff */
[----:B------:R-:W-:Y:S02]  /*7430*/  FADD.FTZ R0, R32, R0 ;  /* 0x0000000020007221 */ /* 0x000fe40000010000 */
[----:B------:R-:W-:Y:S02]  /*7440*/  FADD.FTZ R4, R23, R4 ;  /* 0x0000000417047221 */ /* 0x000fe40000010000 */
[----:B------:R-:W-:Y:S02]  /*7450*/  FADD.FTZ R3, R14, R3 ;  /* 0x000000030e037221 */ /* 0x000fe40000010000 */
[----:B----4-:R-:W-:Y:S01]  /*7460*/  FADD.FTZ R2, R10, R2 ;  /* 0x000000020a027221 */ /* 0x010fe20000010000 */
[----:B------:R2:W-:Y:S01]  /*7470*/  STL [R1+0x38], R5 ;  /* 0x0000380501007387 */ /* 0x0005e20000100800 */
[----:B------:R-:W-:Y:S01]  /*7480*/  FADD.FTZ R0, R27, R0 ;  /* 0x000000001b007221 */ /* 0x000fe20000010000 */
[----:B------:R-:W-:Y:S01]  /*7490*/  ISETP.GE.AND P0, PT, R246, R5, PT ;  /* 0x00000005f600720c */ /* 0x000fe20003f06270 */
[----:B------:R-:W-:Y:S01]  /*74a0*/  FADD.FTZ R4, R22, R4 ;  /* 0x0000000416047221 */ /* 0x000fe20000010000 */
[----:B------:R-:W-:-:S02]  /*74b0*/  F2FP.PACK_AB R132, R32, R50 ;  /* 0x000000322084723e */ /* 0x000fc400000000ff */
[----:B------:R-:W-:Y:S02]  /*74c0*/  F2FP.PACK_AB R133, R23, R25 ;  /* 0x000000191785723e */ /* 0x000fe400000000ff */
[----:B-1----:R-:W-:Y:S01]  /*74d0*/  F2FP.PACK_AB R134, R26, R27 ;  /* 0x0000001b1a86723e */ /* 0x002fe200000000ff */
[----:B--2---:R-:W-:Y:S02]  /*74e0*/  FADD.FTZ R5, R15, R3 ;  /* 0x000000030f057221 */ /* 0x004fe40000010000 */
[----:B------:R-:W-:Y:S02]  /*74f0*/  FADD.FTZ R3, R12, R2 ;  /* 0x000000020c037221 */ /* 0x000fe40000010000 */
[----:B------:R-:W-:Y:S02]  /*7500*/  FADD.FTZ R2, R26, R0 ;  /* 0x000000001a027221 */ /* 0x000fe40000010000 */
[C---:B------:R-:W-:Y:S01]  /*7510*/  FADD.FTZ R0, R21.reuse, R4 ;  /* 0x0000000415007221 */ /* 0x040fe20000010000 */
[----:B------:R1:W-:Y:S04]  /*7520*/  STL [R1+0x28], R5 ;  /* 0x0000280501007387 */ /* 0x0003e80000100800 */
[----:B------:R1:W-:Y:S04]  /*7530*/  STL [R1+0x30], R3 ;  /* 0x0000300301007387 */ /* 0x0003e80000100800 */
[----:B------:R1:W-:Y:S04]  /*7540*/  STL [R1+0x34], R0 ;  /* 0x0000340001007387 */ /* 0x0003e80000100800 */
[----:B------:R1:W-:Y:S01]  /*7550*/  STL [R1+0x2c], R2 ;  /* 0x00002c0201007387 */ /* 0x0003e20000100800 */
[----:B------:R-:W-:-:S02]  /*7560*/  F2FP.PACK_AB R135, R21, R22 ;  /* 0x000000161587723e */ /* 0x000fc400000000ff */
[----:B------:R-:W-:Y:S02]  /*7570*/  F2FP.PACK_AB R136, R13, R20 ;  /* 0x000000140d88723e */ /* 0x000fe400000000ff */
[----:B------:R-:W-:Y:S02]  /*7580*/  F2FP.PACK_AB R137, R9, R8 ;  /* 0x000000080989723e */ /* 0x000fe400000000ff */
[----:B------:R-:W-:Y:S02]  /*7590*/  F2FP.PACK_AB R138, R15, R14 ;  /* 0x0000000e0f8a723e */ /* 0x000fe400000000ff */
[----:B------:R-:W-:Y:S01]  /*75a0*/  F2FP.PACK_AB R139, R12, R10 ;  /* 0x0000000a0c8b723e */ /* 0x000fe200000000ff */
        /* <DEDUP_REMOVED lines=17> */
[----:B-1----:R-:W2:Y:S01]  /*76c0*/  LDL R107, [R1+0x50] ;  /* 0x00005000016b7983 */ /* 0x002ea20000100800 */
[----:B------:R-:W-:Y:S01]  /*76d0*/  MOV R141, R142 ;  /* 0x0000008e008d7202 */ /* 0x000fe20000000f00 */
[----:B------:R-:W-:Y:S01]  /*76e0*/  IMAD.MOV.U32 R145, RZ, RZ, R70 ;  /* 0x000000ffff917224 */ /* 0x000fe200078e0046 */
[----:B------:R-:W-:Y:S01]  /*76f0*/  MOV R3, R143 ;  /* 0x0000008f00037202 */ /* 0x000fe20000000f00 */
[----:B------:R-:W-:Y:S01]  /*7700*/  IMAD.MOV.U32 R220, RZ, RZ, R246 ;  /* 0x000000ffffdc7224 */ /* 0x000fe200078e00f6 */
[----:B------:R-:W-:Y:S01]  /*7710*/  MOV R144, R140 ;  /* 0x0000008c00907202 */ /* 0x000fe20000000f00 */
[----:B--2---:R-:W-:-:S05]  /*7720*/  @P4 IMAD.HI.U32 R0, R107, c[0x0][0x2c8], RZ ;  /* 0x0000b2006b004a27 */ /* 0x004fca00078e00ff */
[----:B------:R-:W-:-:S05]  /*7730*/  @P4 SHF.R.U32.HI R0, RZ, c[0x0][0x2cc], R0 ;  /* 0x0000b300ff004a19 */ /* 0x000fca0000011600 */
[----:B------:R1:W-:Y:S02]  /*7740*/  @P4 STL [R1+0x3c], R0 ;  /* 0x00003c0001004387 */ /* 0x0003e40000100800 */
.L_x_603:
[----:B------:R-:W-:Y:S04]  /*7750*/  DEPBAR.LE SB0, 0x0 ;  /* 0x000080000000791a */ /* 0x000fe80000000000 */
[----:B------:R-:W-:Y:S01]  /*7760*/  BAR.SYNC.DEFER_BLOCKING 0x0 ;  /* 0x0000000000007b1d */ /* 0x000fe20000010000 */
[C---:B------:R-:W-:Y:S02]  /*7770*/  ISETP.GE.AND P2, PT, R220.reuse, RZ, PT ;  /* 0x000000ffdc00720c */ /* 0x040fe40003f46270 */
[C---:B------:R-:W-:Y:S11]  /*7780*/  IADD3 R246, R220.reuse, -0x1, RZ ;  /* 0xffffffffdcf67810 */ /* 0x040ff60007ffe0ff */
[----:B-1----:R-:W-:Y:S01]  /*7790*/  @P2 SHF.R.S32.HI R0, RZ, 0x1f, R220 ;  /* 0x0000001fff002819 */ /* 0x002fe200000114dc */
[----:B------:R-:W-:Y:S04]  /*77a0*/  @P2 IMAD.WIDE.U32 R142, R220, c[0x0][0x208], RZ ;  /* 0x00008200dc8e2a25 */ /* 0x000fe800078e00ff */
[----:B------:R-:W-:Y:S04]  /*77b0*/  @P2 IMAD R0, R0, c[0x0][0x208], RZ ;  /* 0x0000820000002a24 */ /* 0x000fe800078e02ff */
[----:B------:R-:W-:Y:S01]  /*77c0*/  @P2 IMAD R0, R220, c[0x0][0x20c], R0 ;  /* 0x00008300dc002a24 */ /* 0x000fe200078e0200 */
[----:B-----5:R-:W-:Y:S03]  /*77d0*/  LDSM.16.M88.4 R112, [R234+0x7100] ;  /* 0x00710000ea70783b */ /* 0x020fe60000000200 */
[----:B------:R-:W-:Y:S04]  /*77e0*/  @P2 IMAD.IADD R0, R143, 0x1, R0 ;  /* 0x000000018f002824 */ /* 0x000fe800078e0200 */
[----:B------:R-:W-:Y:S01]  /*77f0*/  @P2 IMAD R0, R0, 0x70, RZ ;  /* 0x0000007000002824 */ /* 0x000fe200078e02ff */
[----:B------:R-:W1:Y:S08]  /*7800*/  LDSM.16.M88.4 R16, [R147+0x3900] ;  /* 0x003900009310783b */ /* 0x000e700000000200 */
[----:B------:R-:W2:Y:S08]  /*7810*/  LDSM.16.M88.4 R108, [R234+0x9100] ;  /* 0x00910000ea6c783b */ /* 0x000eb00000000200 */
[----:B------:R-:W3:Y:S08]  /*7820*/  LDSM.16.M88.4 R32, [R147+0x4100] ;  /* 0x004100009320783b */ /* 0x000ef00000000200 */
[----:B------:R-:W3:Y:S06]  /*7830*/  LDL.64 R224, [R1+0x58] ;  /* 0x0000580001e07983 */ /* 0x000eec0000100a00 */
[----:B------:R-:W3:Y:S08]  /*7840*/  LDSM.16.M88.4 R48, [R147+0x4900] ;  /* 0x004900009330783b */ /* 0x000ef00000000200 */
[----:B------:R-:W3:Y:S01]  /*7850*/  LDSM.16.M88.4 R64, [R147+0x5100] ;  /* 0x005100009340783b */ /* 0x000ee20000000200 */
[-C--:B-1----:R-:W-:Y:S07]  /*7860*/  HMMA.16816.F32 R4, R112, R16.reuse, RZ ;  /* 0x000000107004723c */ /* 0x082fee00000018ff */
[----:B------:R-:W3:Y:S01]  /*7870*/  LDL.64 R222, [R1+0x68] ;  /* 0x0000680001de7983 */ /* 0x000ee20000100a00 */
[C---:B--2---:R-:W-:Y:S05]  /*7880*/  HMMA.16816.F32 R8, R108.reuse, R16, RZ ;  /* 0x000000106c08723c */ /* 0x044fea00000018ff */
[----:B------:R-:W1:Y:S03]  /*7890*/  LDSM.16.M88.4 R80, [R147+0x5900] ;  /* 0x005900009350783b */ /* 0x000e660000000200 */
[-C--:B------:R-:W-:Y:S05]  /*78a0*/  HMMA.16816.F32 R12, R108, R18.reuse, RZ ;  /* 0x000000126c0c723c */ /* 0x080fea00000018ff */
[----:B------:R-:W2:Y:S03]  /*78b0*/  LDSM.16.M88.4 R96, [R147+0x6100] ;  /* 0x006100009360783b */ /* 0x000ea60000000200 */
[C---:B------:R-:W-:Y:S05]  /*78c0*/  HMMA.16816.F32 R16, R112.reuse, R18, RZ ;  /* 0x000000127010723c */ /* 0x040fea00000018ff */
[----:B------:R-:W1:Y:S03]  /*78d0*/  LDSM.16.M88.4 R188, [R147+0x6900] ;  /* 0x0069000093bc783b */ /* 0x000e660000000200 */
[-C--:B---3--:R-:W-:Y:S05]  /*78e0*/  HMMA.16816.F32 R20, R112, R32.reuse, RZ ;  /* 0x000000207014723c */ /* 0x088fea00000018ff */
[----:B------:R-:W-:Y:S03]  /*78f0*/  LDSM.16.M88.4 R192, [R237+0x7100] ;  /* 0x00710000edc0783b */ /* 0x000fe60000000200 */
[C---:B------:R-:W-:Y:S05]  /*7900*/  HMMA.16816.F32 R24, R108.reuse, R32, RZ ;  /* 0x000000206c18723c */ /* 0x040fea00000018ff */
[----:B------:R-:W3:Y:S03]  /*7910*/  LDSM.16.M88.4 R196, [R238] ;  /* 0x00000000eec4783b */ /* 0x000ee60000000200 */
[-C--:B------:R-:W-:Y:S05]  /*7920*/  HMMA.16816.F32 R28, R108, R34.reuse, RZ ;  /* 0x000000226c1c723c */ /* 0x080fea00000018ff */
[----:B------:R-:W1:Y:S03]  /*7930*/  LDSM.16.M88.4 R200, [R237+0x9100] ;  /* 0x00910000edc8783b */ /* 0x000e660000000200 */
[C---:B------:R-:W-:Y:S05]  /*7940*/  HMMA.16816.F32 R32, R112.reuse, R34, RZ ;  /* 0x000000227020723c */ /* 0x040fea00000018ff */
[----:B------:R-:W1:Y:S03]  /*7950*/  LDSM.16.M88.4 R204, [R244] ;  /* 0x00000000f4cc783b */ /* 0x000e660000000200 */
[-C--:B------:R-:W-:Y:S05]  /*7960*/  HMMA.16816.F32 R36, R112, R48.reuse, RZ ;  /* 0x000000307024723c */ /* 0x080fea00000018ff */
[----:B------:R-:W1:Y:S03]  /*7970*/  LDSM.16.M88.4 R208, [R243] ;  /* 0x00000000f3d0783b */ /* 0x000e660000000200 */
[C---:B------:R-:W-:Y:S05]  /*7980*/  HMMA.16816.F32 R40, R108.reuse, R48, RZ ;  /* 0x000000306c28723c */ /* 0x040fea00000018ff */
[----:B------:R-:W1:Y:S03]  /*7990*/  LDSM.16.M88.4 R212, [R242] ;  /* 0x00000000f2d4783b */ /* 0x000e660000000200 */
[-C--:B------:R-:W-:Y:S05]  /*79a0*/  HMMA.16816.F32 R44, R108, R50.reuse, RZ ;  /* 0x000000326c2c723c */ /* 0x080fea00000018ff */
[----:B------:R-:W1:Y:S03]  /*79b0*/  LDSM.16.M88.4 R216, [R241] ;  /* 0x00000000f1d8783b */ /* 0x000e660000000200 */
[C---:B------:R-:W-:Y:S05]  /*79c0*/  HMMA.16816.F32 R48, R112.reuse, R50, RZ ;  /* 0x000000327030723c */ /* 0x040fea00000018ff */
[----:B------:R-:W-:Y:S03]  /*79d0*/  STL [R1+0x74], R234 ;  /* 0x000074ea01007387 */ /* 0x000fe60000100800 */
[-C--:B------:R-:W-:Y:S01]  /*79e0*/  HMMA.16816.F32 R52, R112, R64.reuse, RZ ;  /* 0x000000407034723c */ /* 0x080fe200000018ff */
[----:B------:R1:W-:Y:S04]  /*79f0*/  STL [R1+0x78], R147 ;  /* 0x0000789301007387 */ /* 0x0003e80000100800 */
[----:B------:R-:W-:Y:S03]  /*7a00*/  STL [R1+0x7c], R238 ;  /* 0x00007cee01007387 */ /* 0x000fe60000100800 */
[C---:B------:R-:W-:Y:S01]  /*7a10*/  HMMA.16816.F32 R56, R108.reuse, R64, RZ ;  /* 0x000000406c38723c */ /* 0x040fe200000018ff */
[----:B------:R-:W-:Y:S04]  /*7a20*/  STL [R1+0x80], R237 ;  /* 0x000080ed01007387 */ /* 0x000fe80000100800 */
[----:B------:R-:W-:Y:S03]  /*7a30*/  STL [R1+0x84], R244 ;  /* 0x000084f401007387 */ /* 0x000fe60000100800 */
[-C--:B------:R-:W-:Y:S01]  /*7a40*/  HMMA.16816.F32 R60, R108, R66.reuse, RZ ;  /* 0x000000426c3c723c */ /* 0x080fe200000018ff */
[----:B------:R-:W-:Y:S04]  /*7a50*/  STL [R1+0x88], R243 ;  /* 0x000088f301007387 */ /* 0x000fe80000100800 */
[----:B------:R-:W-:Y:S03]  /*7a60*/  STL [R1+0x8c], R242 ;  /* 0x00008cf201007387 */ /* 0x000fe60000100800 */
[C---:B------:R-:W-:Y:S01]  /*7a70*/  HMMA.16816.F32 R64, R112.reuse, R66, RZ ;  /* 0x000000427040723c */ /* 0x040fe200000018ff */
[----:B------:R-:W-:Y:S04]  /*7a80*/  STL [R1+0x90], R241 ;  /* 0x000090f101007387 */ /* 0x000fe80000100800 */
[----:B------:R-:W-:Y:S03]  /*7a90*/  STL [R1+0x94], R240 ;  /* 0x000094f001007387 */ /* 0x000fe60000100800 */
[-C--:B-1----:R-:W-:Y:S01]  /*7aa0*/  HMMA.16816.F32 R68, R112, R80.reuse, RZ ;  /* 0x000000507044723c */ /* 0x082fe200000018ff */
[----:B------:R-:W4:Y:S04]  /*7ab0*/  LDL R2, [R1+0x3c] ;  /* 0x00003c0001027983 */ /* 0x000f280000100800 */
[----:B------:R-:W4:Y:S03]  /*7ac0*/  LDL R221, [R1+0x64] ;  /* 0x0000640001dd7983 */ /* 0x000f260000100800 */
[C---:B------:R-:W-:Y:S01]  /*7ad0*/  HMMA.16816.F32 R72, R108.reuse, R80, RZ ;  /* 0x000000506c48723c */ /* 0x040fe200000018ff */
[----:B------:R-:W4:Y:S07]  /*7ae0*/  LDL R147, [R1+0x60] ;  /* 0x0000600001937983 */ /* 0x000f2e0000100800 */
        /* <DEDUP_REMOVED lines=11> */
[-C--:B---3--:R-:W-:Y:S08]  /*7ba0*/  HMMA.16816.F32 R4, R192, R196.reuse, R4 ;  /* 0x000000c4c004723c */ /* 0x088ff00000001804 */
[C---:B------:R-:W-:Y:S08]  /*7bb0*/  HMMA.16816.F32 R8, R200.reuse, R196, R8 ;  /* 0x000000c4c808723c */ /* 0x040ff00000001808 */
[-C--:B------:R-:W-:Y:S08]  /*7bc0*/  HMMA.16816.F32 R12, R200, R198.reuse, R12 ;  /* 0x000000c6c80c723c */ /* 0x080ff0000000180c */
[C---:B------:R-:W-:Y:S01]  /*7bd0*/  HMMA.16816.F32 R16, R192.reuse, R198, R16 ;  /* 0x000000c6c010723c */ /* 0x040fe20000001810 */
[----:B------:R-:W2:Y:S07]  /*7be0*/  LDSM.16.M88.4 R196, [R239] ;  /* 0x00000000efc4783b */ /* 0x000eae0000000200 */
[-C--:B------:R-:W-:Y:S08]  /*7bf0*/  HMMA.16816.F32 R20, R192, R204.reuse, R20 ;  /* 0x000000ccc014723c */ /* 0x080ff00000001814 */
[C---:B------:R-:W-:Y:S08]  /*7c00*/  HMMA.16816.F32 R24, R200.reuse, R204, R24 ;  /* 0x000000ccc818723c */ /* 0x040ff00000001818 */
[-C--:B------:R-:W-:Y:S08]  /*7c10*/  HMMA.16816.F32 R28, R200, R206.reuse, R28 ;  /* 0x000000cec81c723c */ /* 0x080ff0000000181c */
[C---:B------:R-:W-:Y:S04]  /*7c20*/  HMMA.16816.F32 R32, R192.reuse, R206, R32 ;  /* 0x000000cec020723c */ /* 0x040fe80000001820 */
[----:B------:R-:W-:Y:S04]  /*7c30*/  @P2 IMAD.MOV.U32 R205, RZ, RZ, R225 ;  /* 0x000000ffffcd2224 */ /* 0x000fe800078e00e1 */
[-C--:B------:R-:W-:Y:S08]  /*7c40*/  HMMA.16816.F32 R36, R192, R208.reuse, R36 ;  /* 0x000000d0c024723c */ /* 0x080ff00000001824 */
[C---:B------:R-:W-:Y:S08]  /*7c50*/  HMMA.16816.F32 R40, R200.reuse, R208, R40 ;  /* 0x000000d0c828723c */ /* 0x040ff00000001828 */
[-C--:B------:R-:W-:Y:S04]  /*7c60*/  HMMA.16816.F32 R44, R200, R210.reuse, R44 ;  /* 0x000000d2c82c723c */ /* 0x080fe8000000182c */
[----:B------:R-:W-:Y:S02]  /*7c70*/  @P2 IMAD.MOV.U32 R204, RZ, RZ, R222 ;  /* 0x000000ffffcc2224 */ /* 0x000fe400078e00de */
[----:B------:R-:W3:Y:S02]  /*7c80*/  LDL R222, [R1+0x54] ;  /* 0x0000540001de7983 */ /* 0x000ee40000100800 */
[C---:B------:R-:W-:Y:S02]  /*7c90*/  HMMA.16816.F32 R48, R192.reuse, R210, R48 ;  /* 0x000000d2c030723c */ /* 0x040fe40000001830 */
[----:B------:R-:W-:Y:S02]  /*7ca0*/  STL [R1+0x98], R239 ;  /* 0x000098ef01007387 */ /* 0x000fe40000100800 */
[----:B------:R-:W-:Y:S02]  /*7cb0*/  @P2 IMAD.WIDE.U32 R204, R142, 0x70, R204 ;  /* 0x000000708ecc2825 */ /* 0x000fe400078e00cc */
[----:B------:R-:W-:Y:S02]  /*7cc0*/  STL [R1+0x9c], R235 ;  /* 0x00009ceb01007387 */ /* 0x000fe40000100800 */
[-C--:B------:R-:W-:Y:S02]  /*7cd0*/  HMMA.16816.F32 R52, R192, R212.reuse, R52 ;  /* 0x000000d4c034723c */ /* 0x080fe40000001834 */
[----:B------:R-:W-:Y:S02]  /*7ce0*/  STL [R1+0xa0], R233 ;  /* 0x0000a0e901007387 */ /* 0x000fe40000100800 */
[C---:B------:R-:W-:Y:S01]  /*7cf0*/  @P2 LEA R142, P0, R204.reuse, c[0x0][0x1f8], 0x1 ;  /* 0x00007e00cc8e2a11 */ /* 0x040fe200078008ff */
[----:B------:R-:W-:Y:S01]  /*7d00*/  @P2 IMAD.IADD R0, R205, 0x1, R0 ;  /* 0x00000001cd002824 */ /* 0x000fe200078e0200 */
[----:B------:R-:W-:Y:S02]  /*7d10*/  STL [R1+0xa4], R236 ;  /* 0x0000a4ec01007387 */ /* 0x000fe40000100800 */
[C---:B------:R-:W-:Y:S04]  /*7d20*/  HMMA.16816.F32 R56, R200.reuse, R212, R56 ;  /* 0x000000d4c838723c */ /* 0x040fe80000001838 */
[----:B------:R-:W-:Y:S02]  /*7d30*/  @P2 LEA.HI.X R143, R204, c[0x0][0x1fc], R0, 0x1, P0 ;  /* 0x00007f00cc8f2a11 */ /* 0x000fe400000f0c00 */
[----:B------:R1:W4:Y:S01]  /*7d40*/  LDL R0, [R1+0x50] ;  /* 0x0000500001007983 */ /* 0x0003220000100800 */
[----:B------:R-:W-:Y:S01]  /*7d50*/  @P2 IADD3 R208, P1, R142, UR9, RZ ;  /* 0x000000098ed02c10 */ /* 0x000fe2000ff3e0ff */
[-C--:B------:R-:W-:Y:S02]  /*7d60*/  HMMA.16816.F32 R60, R200, R214.reuse, R60 ;  /* 0x000000d6c83c723c */ /* 0x080fe4000000183c */
[----:B------:R-:W-:Y:S01]  /*7d70*/  @!PT LDS RZ, [RZ] ;  /* 0x00000000fffff984 */ /* 0x000fe20000000800 */
[----:B------:R-:W-:Y:S01]  /*7d80*/  @!PT LDS RZ, [RZ] ;  /* 0x00000000fffff984 */ /* 0x000fe20000000800 */
[----:B------:R-:W-:Y:S01]  /*7d90*/  @!PT LDS RZ, [RZ] ;  /* 0x00000000fffff984 */ /* 0x000fe20000000800 */
[----:B------:R1:W-:Y:S02]  /*7da0*/  @P2 LDGSTS.E.BYPASS.LTC128B.128 [R245+0x100], [R142.64], !P6 ;  /* 0x001000008ef52fae */ /* 0x0003e4000f101d4a */
[----:B------:R-:W-:Y:S02]  /*7db0*/  @P2 IADD3.X R209, R143, UR8, RZ, P1, !PT ;  /* 0x000000088fd12c10 */ /* 0x000fe40008ffe4ff */
[----:B------:R-:W-:Y:S02]  /*7dc0*/  @P2 IADD3 R206, P0, R208, UR9, RZ ;  /* 0x00000009d0ce2c10 */ /* 0x000fe4000ff1e0ff */
[C---:B------:R-:W-:Y:S02]  /*7dd0*/  HMMA.16816.F32 R64, R192.reuse, R214, R64 ;  /* 0x000000d6c040723c */ /* 0x040fe40000001840 */
[----:B------:R1:W-:Y:S02]  /*7de0*/  @P2 LDGSTS.E.BYPASS.LTC128B.128 [R245+0x900], [R208.64], !P6 ;  /* 0x00900000d0f52fae */ /* 0x0003e4000f101d4a */
[----:B------:R-:W-:Y:S02]  /*7df0*/  @P2 IADD3.X R207, R209, UR8, RZ, P0, !PT ;  /* 0x00000008d1cf2c10 */ /* 0x000fe400087fe4ff */
[----:B------:R-:W-:Y:S02]  /*7e00*/  @P2 IADD3 R204, P1, R206, UR9, RZ ;  /* 0x00000009cecc2c10 */ /* 0x000fe4000ff3e0ff */
[-C--:B------:R-:W-:Y:S02]  /*7e10*/  HMMA.16816.F32 R68, R192, R216.reuse, R68 ;  /* 0x000000d8c044723c */ /* 0x080fe40000001844 */
[----:B------:R1:W-:Y:S02]  /*7e20*/  @P2 LDGSTS.E.BYPASS.LTC128B.128 [R245+0x1100], [R206.64], !P6 ;  /* 0x01100000cef52fae */ /* 0x0003e4000f101d4a */
[----:B------:R-:W-:Y:S04]  /*7e30*/  @P2 IADD3.X R205, R207, UR8, RZ, P1, !PT ;  /* 0x00000008cfcd2c10 */ /* 0x000fe80008ffe4ff */
[C---:B------:R-:W-:Y:S02]  /*7e40*/  HMMA.16816.F32 R72, R200.reuse, R216, R72 ;  /* 0x000000d8c848723c */ /* 0x040fe40000001848 */
[----:B------:R2:W-:Y:S06]  /*7e50*/  @P2 LDGSTS.E.BYPASS.LTC128B.128 [R245+0x1900], [R204.64], !P6 ;  /* 0x01900000ccf52fae */ /* 0x0005ec000f101d4a */
[-C--:B------:R-:W-:Y:S02]  /*7e60*/  HMMA.16816.F32 R76, R200, R218.reuse, R76 ;  /* 0x000000dac84c723c */ /* 0x080fe4000000184c */
[----:B------:R-:W-:Y:S06]  /*7e70*/  STL [R1+0xa8], R232 ;  /* 0x0000a8e801007387 */ /* 0x000fec0000100800 */
[C---:B------:R-:W-:Y:S08]  /*7e80*/  HMMA.16816.F32 R80, R192.reuse, R218, R80 ;  /* 0x000000dac050723c */ /* 0x040ff00000001850 */
[-C--:B-1----:R-:W-:Y:S08]  /*7e90*/  HMMA.16816.F32 R84, R192, R188.reuse, R84 ;  /* 0x000000bcc054723c */ /* 0x082ff00000001854 */
[C---:B------:R-:W-:Y:S07]  /*7ea0*/  HMMA.16816.F32 R88, R200.reuse, R188, R88 ;  /* 0x000000bcc858723c */ /* 0x040fee0000001858 */
[----:B------:R-:W-:Y:S01]  /*7eb0*/  @P2 IADD3 R188, P0, R204, UR9, RZ ;  /* 0x00000009ccbc2c10 */ /* 0x000fe2000ff1e0ff */
[-C--:B------:R-:W-:Y:S04]  /*7ec0*/  HMMA.16816.F32 R92, R200, R190.reuse, R92 ;  /* 0x000000bec85c723c */ /* 0x080fe8000000185c */
[----:B------:R-:W-:Y:S02]  /*7ed0*/  @P2 IADD3.X R189, R205, UR8, RZ, P0, !PT ;  /* 0x00000008cdbd2c10 */ /* 0x000fe400087fe4ff */
[----:B------:R-:W-:Y:S02]  /*7ee0*/  @P2 IADD3 R142, P1, R188, UR9, RZ ;  /* 0x00000009bc8e2c10 */ /* 0x000fe4000ff3e0ff */
[C---:B------:R-:W-:Y:S01]  /*7ef0*/  HMMA.16816.F32 R96, R192.reuse, R190, R96 ;  /* 0x000000bec060723c */ /* 0x040fe20000001860 */
[----:B------:R1:W-:Y:S03]  /*7f00*/  @P2 LDGSTS.E.BYPASS.LTC128B.128 [R245+0x2100], [R188.64], !P6 ;  /* 0x02100000bcf52fae */ /* 0x0003e6000f101d4a */
[----:B------:R-:W-:Y:S02]  /*7f10*/  @P2 IADD3.X R143, R189, UR8, RZ, P1, !PT ;  /* 0x00000008bd8f2c10 */ /* 0x000fe40008ffe4ff */
[----:B------:R-:W-:Y:S02]  /*7f20*/  @P2 IADD3 R208, P0, R142, UR9, RZ ;  /* 0x000000098ed02c10 */ /* 0x000fe4000ff1e0ff */
[-C--:B--2---:R-:W-:Y:S01]  /*7f30*/  HMMA.16816.F32 R100, R192, R196.reuse, R100 ;  /* 0x000000c4c064723c */ /* 0x084fe20000001864 */
[----:B------:R2:W-:Y:S03]  /*7f40*/  @P2 LDGSTS.E.BYPASS.LTC128B.128 [R245+0x2900], [R142.64], !P6 ;  /* 0x029000008ef52fae */ /* 0x0005e6000f101d4a */
[----:B------:R-:W-:Y:S04]  /*7f50*/  @P2 IADD3.X R209, R143, UR8, RZ, P0, !PT ;  /* 0x000000088fd12c10 */ /* 0x000fe800087fe4ff */
[C---:B------:R-:W-:Y:S01]  /*7f60*/  HMMA.16816.F32 R104, R200.reuse, R196, R104 ;  /* 0x000000c4c868723c */ /* 0x040fe20000001868 */
[----:B------:R2:W-:Y:S07]  /*7f70*/  @P2 LDGSTS.E.BYPASS.LTC128B.128 [R245+0x3100], [R208.64], !P6 ;  /* 0x03100000d0f52fae */ /* 0x0005ee000f101d4a */
[-C--:B------:R-:W-:Y:S01]  /*7f80*/  HMMA.16816.F32 R108, R200, R198.reuse, R108 ;  /* 0x000000c6c86c723c */ /* 0x080fe2000000186c */
[----:B------:R-:W-:Y:S07]  /*7f90*/  LDSM.16.M88.4 R204, [R233+0x3900] ;  /* 0x00390000e9cc783b */ /* 0x000fee0000000200 */
[----:B------:R-:W-:Y:S01]  /*7fa0*/  HMMA.16816.F32 R112, R192, R198, R112 ;  /* 0x000000c6c070723c */ /* 0x000fe20000001870 */
[----:B-1----:R-:W1:Y:S03]  /*7fb0*/  LDSM.16.M88.4 R188, [R235+0x7100] ;  /* 0x00710000ebbc783b */ /* 0x002e660000000200 */
[----:B--2---:R-:W-:Y:S05]  /*7fc0*/  IMAD R142, R220, -0x70, RZ ;  /* 0xffffff90dc8e7824 */ /* 0x004fea00078e02ff */
[----:B------:R-:W-:Y:S08]  /*7fd0*/  LDSM.16.M88.4 R212, [R233+0x4100] ;  /* 0x00410000e9d4783b */ /* 0x000ff00000000200 */
[----:B------:R-:W2:Y:S08]  /*7fe0*/  LDSM.16.M88.4 R208, [R235+0x9100] ;  /* 0x00910000ebd0783b */ /* 0x000eb00000000200 */
[----:B------:R-:W0:Y:S08]  /*7ff0*/  LDGDEPBAR ;  /* 0x00000000000079af */ /* 0x000e300000000000 */
[----:B------:R-:W2:Y:S01]  /*8000*/  LDSM.16.M88.4 R216, [R233+0x4900] ;  /* 0x00490000e9d8783b */ /* 0x000ea20000000200 */
[-C--:B-1----:R-:W-:Y:S07]  /*8010*/  HMMA.16816.F32 R4, R188, R204.reuse, R4 ;  /* 0x000000ccbc04723c */ /* 0x082fee0000001804 */
[----:B------:R-:W1:Y:S08]  /*8020*/  LDSM.16.M88.4 R200, [R233+0x5100] ;  /* 0x00510000e9c8783b */ /* 0x000e700000000200 */
[----:B------:R-:W1:Y:S01]  /*8030*/  LDSM.16.M88.4 R192, [R233+0x5900] ;  /* 0x00590000e9c0783b */ /* 0x000e620000000200 */
[C---:B--2---:R-:W-:Y:S07]  /*8040*/  HMMA.16816.F32 R8, R208.reuse, R204, R8 ;  /* 0x000000ccd008723c */ /* 0x044fee0000001808 */
[----:B------:R-:W2:Y:S01]  /*8050*/  LDSM.16.M88.4 R196, [R233+0x6100] ;  /* 0x00610000e9c4783b */ /* 0x000ea20000000200 */
[-C--:B------:R-:W-:Y:S08]  /*8060*/  HMMA.16816.F32 R12, R208, R206.reuse, R12 ;  /* 0x000000ced00c723c */ /* 0x080ff0000000180c */
[C---:B------:R-:W-:Y:S01]  /*8070*/  HMMA.16816.F32 R16, R188.reuse, R206, R16 ;  /* 0x000000cebc10723c */ /* 0x040fe20000001810 */
[----:B------:R-:W1:Y:S07]  /*8080*/  LDSM.16.M88.4 R204, [R233+0x6900] ;  /* 0x00690000e9cc783b */ /* 0x000e6e0000000200 */
[-C--:B------:R-:W-:Y:S08]  /*8090*/  HMMA.16816.F32 R20, R188, R212.reuse, R20 ;  /* 0x000000d4bc14723c */ /* 0x080ff00000001814 */
[C---:B------:R-:W-:Y:S08]  /*80a0*/  HMMA.16816.F32 R24, R208.reuse, R212, R24 ;  /* 0x000000d4d018723c */ /* 0x040ff00000001818 */
[-C--:B------:R-:W-:Y:S08]  /*80b0*/  HMMA.16816.F32 R28, R208, R214.reuse, R28 ;  /* 0x000000d6d01c723c */ /* 0x080ff0000000181c */
[C---:B------:R-:W-:Y:S01]  /*80c0*/  HMMA.16816.F32 R32, R188.reuse, R214, R32 ;  /* 0x000000d6bc20723c */ /* 0x040fe20000001820 */
[----:B------:R-:W-:Y:S07]  /*80d0*/  LDSM.16.M88.4 R212, [R232] ;  /* 0x00000000e8d4783b */ /* 0x000fee0000000200 */
        /* <DEDUP_REMOVED lines=9> */
[----:B------:R-:W-:Y:S03]  /*8170*/  LDSM.16.M88.4 R200, [R236+0x7100] ;  /* 0x00710000ecc8783b */ /* 0x000fe60000000200 */
[----:B---3--:R-:W-:Y:S04]  /*8180*/  IADD3 R142, -R222, 0x1, R142 ;  /* 0x00000001de8e7810 */ /* 0x008fe80007ffe18e */
[-C--:B------:R-:W-:Y:S04]  /*8190*/  HMMA.16816.F32 R68, R188, R192.reuse, R68 ;  /* 0x000000c0bc44723c */ /* 0x080fe80000001844 */
[----:B----4-:R-:W-:Y:S04]  /*81a0*/  IADD3 R142, -R147, R142, R221 ;  /* 0x0000008e938e7210 */ /* 0x010fe80007ffe1dd */
[C---:B------:R-:W-:Y:S08]  /*81b0*/  HMMA.16816.F32 R72, R208.reuse, R192, R72 ;  /* 0x000000c0d048723c */ /* 0x040ff00000001848 */
[-C--:B------:R-:W-:Y:S04]  /*81c0*/  HMMA.16816.F32 R76, R208, R194.reuse, R76 ;  /* 0x000000c2d04c723c */ /* 0x080fe8000000184c */
[----:B------:R-:W-:Y:S04]  /*81d0*/  @P4 IMAD.MOV.U32 R0, RZ, RZ, R2 ;  /* 0x000000ffff004224 */ /* 0x000fe800078e0002 */
[C---:B------:R-:W-:Y:S01]  /*81e0*/  HMMA.16816.F32 R80, R188.reuse, R194, R80 ;  /* 0x000000c2bc50723c */ /* 0x040fe20000001850 */
[----:B------:R-:W-:Y:S07]  /*81f0*/  LDSM.16.M88.4 R192, [R232+0x800] ;  /* 0x00080000e8c0783b */ /* 0x000fee0000000200 */
[-C--:B--2---:R-:W-:Y:S01]  /*8200*/  HMMA.16816.F32 R84, R188, R196.reuse, R84 ;  /* 0x000000c4bc54723c */ /* 0x084fe20000001854 */
[----:B------:R-:W-:Y:S07]  /*8210*/  SHFL.IDX PT, R146, R0, 0x2, 0x1c1f ;  /* 0x005c1f0000927f89 */ /* 0x000fee00000e0000 */
[C---:B------:R-:W-:Y:S01]  /*8220*/  HMMA.16816.F32 R88, R208.reuse, R196, R88 ;  /* 0x000000c4d058723c */ /* 0x040fe20000001858 */
[----:B------:R-:W-:Y:S07]  /*8230*/  SHFL.IDX PT, R143, R0, 0x3, 0x1c1f ;  /* 0x007c1f00008f7f89 */ /* 0x000fee00000e0000 */
[-C--:B------:R-:W-:Y:S01]  /*8240*/  HMMA.16816.F32 R92, R208, R198.reuse, R92 ;  /* 0x000000c6d05c723c */ /* 0x080fe2000000185c */
[----:B------:R-:W1:Y:S07]  /*8250*/  SHFL.IDX PT, R2, R0, RZ, 0x1c1f ;  /* 0x001c1fff00027589 */ /* 0x000e6e00000e0000 */
[C---:B------:R-:W-:Y:S01]  /*8260*/  HMMA.16816.F32 R96, R188.reuse, R198, R96 ;  /* 0x000000c6bc60723c */ /* 0x040fe20000001860 */
[----:B------:R1:W2:Y:S07]  /*8270*/  SHFL.IDX PT, R140, R0, 0x1, 0x1c1f ;  /* 0x003c1f00008c7f89 */ /* 0x0002ae00000e0000 */
[-C--:B------:R-:W-:Y:S08]  /*8280*/  HMMA.16816.F32 R100, R188, R204.reuse, R100 ;  /* 0x000000ccbc64723c */ /* 0x080ff00000001864 */
[C---:B------:R-:W-:Y:S08]  /*8290*/  HMMA.16816.F32 R104, R208.reuse, R204, R104 ;  /* 0x000000ccd068723c */ /* 0x040ff00000001868 */
[-C--:B------:R-:W-:Y:S04]  /*82a0*/  HMMA.16816.F32 R108, R208, R206.reuse, R108 ;  /* 0x000000ced06c723c */ /* 0x080fe8000000186c */
[C---:B-1----:R-:W-:Y:S02]  /*82b0*/  IMAD.IADD R0, R142.reuse, 0x1, R2 ;  /* 0x000000018e007824 */ /* 0x042fe400078e0202 */
[----:B--2---:R-:W-:Y:S02]  /*82c0*/  IMAD.IADD R140, R142, 0x1, R140 ;  /* 0x000000018e8c7824 */ /* 0x004fe400078e028c */
[----:B------:R-:W-:Y:S01]  /*82d0*/  HMMA.16816.F32 R112, R188, R206, R112 ;  /* 0x000000cebc70723c */ /* 0x000fe20000001870 */
[----:B------:R-:W1:Y:S03]  /*82e0*/  LDSM.16.M88.4 R188, [R232+0x1000] ;  /* 0x00100000e8bc783b */ /* 0x000e660000000200 */
[----:B------:R-:W-:Y:S01]  /*82f0*/  ISETP.GT.AND P3, PT, R0, RZ, PT ;  /* 0x000000ff0000720c */ /* 0x000fe20003f64270 */
[----:B------:R-:W-:Y:S01]  /*8300*/  IMAD.IADD R2, R142, 0x1, R146 ;  /* 0x000000018e027824 */ /* 0x000fe200078e0292 */
[----:B------:R-:W-:Y:S01]  /*8310*/  ISETP.GT.AND P2, PT, R0, 0x1, PT ;  /* 0x000000010000780c */ /* 0x000fe20003f44270 */
[----:B------:R-:W-:Y:S01]  /*8320*/  IMAD.IADD R142, R142, 0x1, R143 ;  /* 0x000000018e8e7824 */ /* 0x000fe200078e028f */
[-C--:B------:R-:W-:Y:S05]  /*8330*/  HMMA.16816.F32 R4, R200, R212.reuse, R4 ;  /* 0x000000d4c804723c */ /* 0x080fea0000001804 */
[C---:B------:R-:W-:Y:S02]  /*8340*/  ISETP.GT.AND P1, PT, R140.reuse, RZ, PT ;  /* 0x000000ff8c00720c */ /* 0x040fe40003f24270 */
[----:B------:R-:W-:Y:S01]  /*8350*/  ISETP.GT.AND P0, PT, R140, 0x1, PT ;  /* 0x000000018c00780c */ /* 0x000fe20003f04270 */
[C---:B------:R-:W-:Y:S04]  /*8360*/  HMMA.16816.F32 R8, R216.reuse, R212, R8 ;  /* 0x000000d4d808723c */ /* 0x040fe80000001808 */
[----:B------:R-:W-:Y:S04]  /*8370*/  ISETP.GT.AND P5, PT, R0, 0x60, PT ;  /* 0x000000600000780c */ /* 0x000fe80003fa4270 */
[-C--:B------:R-:W-:Y:S08]  /*8380*/  HMMA.16816.F32 R12, R216, R214.reuse, R12 ;  /* 0x000000d6d80c723c */ /* 0x080ff0000000180c */
[C---:B------:R-:W-:Y:S04]  /*8390*/  HMMA.16816.F32 R16, R200.reuse, R214, R16 ;  /* 0x000000d6c810723c */ /* 0x040fe80000001810 */
[----:B------:R-:W-:Y:S02]  /*83a0*/  FSEL R146, R4, -INF , P3 ;  /* 0xff80000004927808 */ /* 0x000fe40001800000 */
[----:B------:R-:W-:Y:S02]  /*83b0*/  FSEL R196, R5, -INF , P2 ;  /* 0xff80000005c47808 */ /* 0x000fe40001000000 */
[-C--:B------:R-:W-:Y:S03]  /*83c0*/  HMMA.16816.F32 R20, R200, R192.reuse, R20 ;  /* 0x000000c0c814723c */ /* 0x080fe60000001814 */
[----:B------:R-:W-:Y:S02]  /*83d0*/  ISETP.GT.AND P3, PT, R2, RZ, PT ;  /* 0x000000ff0200720c */ /* 0x000fe40003f64270 */
[----:B------:R-:W-:Y:S02]  /*83e0*/  FSEL R198, R6, -INF , P1 ;  /* 0xff80000006c67808 */ /* 0x000fe40000800000 */
[----:B------:R-:W-:Y:S01]  /*83f0*/  FSEL R197, R7, -INF , P0 ;  /* 0xff80000007c57808 */ /* 0x000fe20000000000 */
[C---:B------:R-:W-:Y:S01]  /*8400*/  HMMA.16816.F32 R24, R216.reuse, R192, R24 ;  /* 0x000000c0d818723c */ /* 0x040fe20000001818 */
[----:B------:R-:W2:Y:S03]  /*8410*/  LDSM.16.M88.4 R4, [R232+0x1800] ;  /* 0x00180000e804783b */ /* 0x000ea60000000200 */
[----:B------:R-:W-:Y:S02]  /*8420*/  ISETP.GT.AND P2, PT, R2, 0x1, PT ;  /* 0x000000010200780c */ /* 0x000fe40003f44270 */
[C---:B------:R-:W-:Y:S02]  /*8430*/  ISETP.GT.AND P1, PT, R142.reuse, RZ, PT ;  /* 0x000000ff8e00720c */ /* 0x040fe40003f24270 */
[-C--:B------:R-:W-:Y:S03]  /*8440*/  HMMA.16816.F32 R28, R216, R194.reuse, R28 ;  /* 0x000000c2d81c723c */ /* 0x080fe6000000181c */
[----:B------:R-:W-:Y:S02]  /*8450*/  ISETP.GT.AND P0, PT, R142, 0x1, PT ;  /* 0x000000018e00780c */ /* 0x000fe40003f04270 */
[----:B------:R-:W-:Y:S02]  /*8460*/  FSEL R192, R8, -INF , P3 ;  /* 0xff80000008c07808 */ /* 0x000fe40001800000 */
[----:B------:R-:W-:Y:S01]  /*8470*/  FSEL R199, R9, -INF , P2 ;  /* 0xff80000009c77808 */ /* 0x000fe20001000000 */
[C---:B------:R-:W-:Y:S04]  /*8480*/  HMMA.16816.F32 R32, R200.reuse, R194, R32 ;  /* 0x000000c2c820723c */ /* 0x040fe80000001820 */
[----:B------:R-:W-:Y:S02]  /*8490*/  FSEL R205, R10, -INF , P1 ;  /* 0xff8000000acd7808 */ /* 0x000fe40000800000 */
[----:B------:R-:W-:Y:S02]  /*84a0*/  FSEL R204, R11, -INF , P0 ;  /* 0xff8000000bcc7808 */ /* 0x000fe40000000000 */
[-C--:B-1----:R-:W-:Y:S01]  /*84b0*/  HMMA.16816.F32 R36, R200, R188.reuse, R36 ;  /* 0x000000bcc824723c */ /* 0x082fe20000001824 */
[----:B------:R-:W1:Y:S02]  /*84c0*/  LDSM.16.M88.4 R8, [R232+0x2000] ;  /* 0x00200000e808783b */ /* 0x000e640000000200 */
[C---:B------:R-:W-:Y:S02]  /*84d0*/  ISETP.GT.AND P3, PT, R2.reuse, 0x8, PT ;  /* 0x000000080200780c */ /* 0x040fe40003f64270 */
[----:B------:R-:W-:Y:S02]  /*84e0*/  ISETP.GT.AND P2, PT, R2, 0x9, PT ;  /* 0x000000090200780c */ /* 0x000fe40003f44270 */
[----:B------:R-:W-:Y:S01]  /*84f0*/  FSEL R193, R12, -INF , P3 ;  /* 0xff8000000cc17808 */ /* 0x000fe20001800000 */
[C---:B------:R-:W-:Y:S04]  /*8500*/  HMMA.16816.F32 R40, R216.reuse, R188, R40 ;  /* 0x000000bcd828723c */ /* 0x040fe80000001828 */
[----:B------:R-:W-:Y:S02]  /*8510*/  ISETP.GT.AND P3, PT, R0, 0x8, PT ;  /* 0x000000080000780c */ /* 0x000fe40003f64270 */
[----:B------:R-:W-:Y:S02]  /*8520*/  FMNMX.FTZ R12, R146, R3, !PT ;  /* 0x00000003920c7209 */ /* 0x000fe40007810000 */
[-C--:B------:R-:W-:Y:S03]  /*8530*/  HMMA.16816.F32 R44, R216, R190.reuse, R44 ;  /* 0x000000bed82c723c */ /* 0x080fe6000000182c */
[C---:B------:R-:W-:Y:S02]  /*8540*/  ISETP.GT.AND P0, PT, R142.reuse, 0x9, PT ;  /* 0x000000098e00780c */ /* 0x040fe40003f04270 */
[----:B------:R-:W-:Y:S02]  /*8550*/  ISETP.GT.AND P1, PT, R142, 0x8, PT ;  /* 0x000000088e00780c */ /* 0x000fe40003f24270 */
[----:B------:R-:W-:Y:S01]  /*8560*/  FSEL R13, R13, -INF , P2 ;  /* 0xff8000000d0d7808 */ /* 0x000fe20001000000 */
[C---:B------:R-:W-:Y:S04]  /*8570*/  HMMA.16816.F32 R48, R200.reuse, R190, R48 ;  /* 0x000000bec830723c */ /* 0x040fe80000001830 */
[----:B------:R-:W-:Y:S02]  /*8580*/  FSEL R16, R16, -INF , P3 ;  /* 0xff80000010107808 */ /* 0x000fe40001800000 */
[C---:B------:R-:W-:Y:S02]  /*8590*/  ISETP.GT.AND P3, PT, R0.reuse, 0x10, PT ;  /* 0x000000100000780c */ /* 0x040fe40003f64270 */
[-C--:B--2---:R-:W-:Y:S03]  /*85a0*/  HMMA.16816.F32 R52, R200, R4.reuse, R52 ;  /* 0x00000004c834723c */ /* 0x084fe60000001834 */
[----:B------:R-:W-:Y:S02]  /*85b0*/  ISETP.GT.AND P2, PT, R0, 0x9, PT ;  /* 0x000000090000780c */ /* 0x000fe40003f44270 */
[----:B------:R-:W-:Y:S02]  /*85c0*/  FMNMX.FTZ R12, R196, R12, !PT ;  /* 0x0000000cc40c7209 */ /* 0x000fe40007810000 */
[----:B------:R-:W-:Y:S01]  /*85d0*/  FSEL R15, R15, -INF , P0 ;  /* 0xff8000000f0f7808 */ /* 0x000fe20000000000 */
[C---:B------:R-:W-:Y:S04]  /*85e0*/  HMMA.16816.F32 R56, R216.reuse, R4, R56 ;  /* 0x00000004d838723c */ /* 0x040fe80000001838 */
[----:B------:R-:W-:Y:S02]  /*85f0*/  ISETP.GT.AND P0, PT, R140, 0x9, PT ;  /* 0x000000098c00780c */ /* 0x000fe40003f04270 */
[----:B------:R-:W-:Y:S02]  /*8600*/  FSEL R20, R20, -INF , P3 ;  /* 0xff80000014147808 */ /* 0x000fe40001800000 */
[-C--:B------:R-:W-:Y:S03]  /*8610*/  HMMA.16816.F32 R60, R216, R6.reuse, R60 ;  /* 0x00000006d83c723c */ /* 0x080fe6000000183c */
[----:B------:R-:W-:Y:S02]  /*8620*/  ISETP.GT.AND P3, PT, R2, 0x10, PT ;  /* 0x000000100200780c */ /* 0x000fe40003f64270 */
[----:B------:R-:W-:Y:S02]  /*8630*/  FSEL R14, R14, -INF , P1 ;  /* 0xff8000000e0e7808 */ /* 0x000fe40000800000 */
[----:B------:R-:W-:Y:S01]  /*8640*/  FSEL R17, R17, -INF , P2 ;  /* 0xff80000011117808 */ /* 0x000fe20001000000 */
[C---:B------:R-:W-:Y:S01]  /*8650*/  HMMA.16816.F32 R64, R200.reuse, R6, R64 ;  /* 0x00000006c840723c */ /* 0x040fe20000001840 */
[----:B------:R-:W2:Y:S03]  /*8660*/  LDSM.16.M88.4 R4, [R232+0x2800] ;  /* 0x00280000e804783b */ /* 0x000ea60000000200 */
[----:B------:R-:W-:Y:S02]  /*8670*/  ISETP.GT.AND P2, PT, R0, 0x11, PT ;  /* 0x000000110000780c */ /* 0x000fe40003f44270 */
[----:B------:R-:W-:Y:S02]  /*8680*/  FMNMX.FTZ R12, R16, R12, !PT ;  /* 0x0000000c100c7209 */ /* 0x000fe40007810000 */
[-C--:B-1----:R-:W-:Y:S03]  /*8690*/  HMMA.16816.F32 R68, R200, R8.reuse, R68 ;  /* 0x00000008c844723c */ /* 0x082fe60000001844 */
[C---:B------:R-:W-:Y:S02]  /*86a0*/  ISETP.GT.AND P1, PT, R140.reuse, 0x8, PT ;  /* 0x000000088c00780c */ /* 0x040fe40003f24270 */
[----:B------:R-:W-:Y:S02]  /*86b0*/  FSEL R19, R19, -INF , P0 ;  /* 0xff80000013137808 */ /* 0x000fe40000000000 */
[----:B------:R-:W-:Y:S01]  /*86c0*/  ISETP.GT.AND P0, PT, R140, 0x11, PT ;  /* 0x000000118c00780c */ /* 0x000fe20003f04270 */
[C---:B------:R-:W-:Y:S04]  /*86d0*/  HMMA.16816.F32 R72, R216.reuse, R8, R72 ;  /* 0x00000008d848723c */ /* 0x040fe80000001848 */
[----:B------:R-:W-:Y:S02]  /*86e0*/  FSEL R21, R21, -INF , P2 ;  /* 0xff80000015157808 */ /* 0x000fe40001000000 */
[----:B------:R-:W-:Y:S02]  /*86f0*/  FSEL R18, R18, -INF , P1 ;  /* 0xff80000012127808 */ /* 0x000fe40000800000 */
[-C--:B------:R-:W-:Y:S03]  /*8700*/  HMMA.16816.F32 R76, R216, R10.reuse, R76 ;  /* 0x0000000ad84c723c */ /* 0x080fe6000000184c */
[----:B------:R-:W-:Y:S02]  /*8710*/  ISETP.GT.AND P1, PT, R140, 0x10, PT ;  /* 0x000000108c00780c */ /* 0x000fe40003f24270 */
[----:B------:R-:W-:Y:S02]  /*8720*/  ISETP.GT.AND P2, PT, R2, 0x11, PT ;  /* 0x000000110200780c */ /* 0x000fe40003f44270 */
[----:B------:R-:W-:Y:S01]  /*8730*/  FMNMX.FTZ R12, R17, R12, !PT ;  /* 0x0000000c110c7209 */ /* 0x000fe20007810000 */
[C---:B------:R-:W-:Y:S01]  /*8740*/  HMMA.16816.F32 R80, R200.reuse, R10, R80 ;  /* 0x0000000ac850723c */ /* 0x040fe20000001850 */
[----:B------:R-:W1:Y:S01]  /*8750*/  LDSM.16.M88.4 R8, [R232+0x3000] ;  /* 0x00300000e808783b */ /* 0x000e620000000200 */
[----:B------:R-:W-:Y:S04]  /*8760*/  DEPBAR.LE SB0, 0x0 ;  /* 0x000080000000791a */ /* 0x000fe80000000000 */
[----:B------:R-:W-:Y:S03]  /*8770*/  FSEL R24, R24, -INF , P3 ;  /* 0xff80000018187808 */ /* 0x000fe60001800000 */
[----:B------:R-:W-:Y:S01]  /*8780*/  BAR.SYNC.DEFER_BLOCKING 0x0 ;  /* 0x0000000000007b1d */ /* 0x000fe20000010000 */
[-C--:B--2---:R-:W-:Y:S05]  /*8790*/  HMMA.16816.F32 R84, R200, R4.reuse, R84 ;  /* 0x00000004c854723c */ /* 0x084fea0000001854 */
[----:B------:R-:W-:Y:S02]  /*87a0*/  ISETP.GT.AND P3, PT, R2, 0x18, PT ;  /* 0x000000180200780c */ /* 0x000fe40003f64270 */
[----:B------:R-:W-:Y:S01]  /*87b0*/  FSEL R23, R23, -INF , P0 ;  /* 0xff80000017177808 */ /* 0x000fe20000000000 */
[C---:B------:R-:W-:Y:S04]  /*87c0*/  HMMA.16816.F32 R88, R216.reuse, R4, R88 ;  /* 0x00000004d858723c */ /* 0x040fe80000001858 */
[----:B------:R-:W-:Y:S02]  /*87d0*/  ISETP.GT.AND P0, PT, R142, 0x11, PT ;  /* 0x000000118e00780c */ /* 0x000fe40003f04270 */
[----:B------:R-:W-:Y:S02]  /*87e0*/  FSEL R22, R22, -INF , P1 ;  /* 0xff80000016167808 */ /* 0x000fe40000800000 */
[----:B------:R-:W-:Y:S01]  /*87f0*/  FMNMX.FTZ R4, R20, R12, !PT ;  /* 0x0000000c14047209 */ /* 0x000fe20007810000 */
[-C--:B------:R-:W-:Y:S03]  /*8800*/  HMMA.16816.F32 R92, R216, R6.reuse, R92 ;  /* 0x00000006d85c723c */ /* 0x080fe6000000185c */
[----:B------:R-:W-:Y:S02]  /*8810*/  ISETP.GT.AND P1, PT, R142, 0x10, PT ;  /* 0x000000108e00780c */ /* 0x000fe40003f24270 */
[----:B------:R-:W-:Y:S02]  /*8820*/  FSEL R25, R25, -INF , P2 ;  /* 0xff80000019197808 */ /* 0x000fe40001000000 */
[----:B------:R-:W-:Y:S01]  /*8830*/  ISETP.GT.AND P2, PT, R2, 0x19, PT ;  /* 0x000000190200780c */ /* 0x000fe20003f44270 */
[C---:B------:R-:W-:Y:S04]  /*8840*/  HMMA.16816.F32 R96, R200.reuse, R6, R96 ;  /* 0x00000006c860723c */ /* 0x040fe80000001860 */
[----:B------:R-:W-:Y:S02]  /*8850*/  FSEL R28, R28, -INF , P3 ;  /* 0xff8000001c1c7808 */ /* 0x000fe40001800000 */
[----:B------:R-:W-:Y:S02]  /*8860*/  ISETP.GT.AND P3, PT, R0, 0x18, PT ;  /* 0x000000180000780c */ /* 0x000fe40003f64270 */
[----:B------:R-:W-:Y:S01]  /*8870*/  FSEL R27, R27, -INF , P0 ;  /* 0xff8000001b1b7808 */ /* 0x000fe20000000000 */
[-C--:B-1----:R-:W-:Y:S03]  /*8880*/  HMMA.16816.F32 R100, R200, R8.reuse, R100 ;  /* 0x00000008c864723c */ /* 0x082fe60000001864 */
[----:B------:R-:W-:Y:S02]  /*8890*/  ISETP.GT.AND P0, PT, R142, 0x19, PT ;  /* 0x000000198e00780c */ /* 0x000fe40003f04270 */
[----:B------:R-:W-:Y:S02]  /*88a0*/  FMNMX.FTZ R4, R21, R4, !PT ;  /* 0x0000000415047209 */ /* 0x000fe40007810000 */
[----:B------:R-:W-:Y:S01]  /*88b0*/  FSEL R32, R32, -INF , P3 ;  /* 0xff80000020207808 */ /* 0x000fe20001800000 */
[C---:B------:R-:W-:Y:S01]  /*88c0*/  HMMA.16816.F32 R104, R216.reuse, R8, R104 ;  /* 0x00000008d868723c */ /* 0x040fe20000001868 */
[----:B------:R-:W2:Y:S03]  /*88d0*/  LDL.64 R8, [R1+0x48] ;  /* 0x0000480001087983 */ /* 0x000ea60000100a00 */
[----:B------:R-:W-:Y:S02]  /*88e0*/  ISETP.GT.AND P3, PT, R0, 0x20, PT ;  /* 0x000000200000780c */ /* 0x000fe40003f64270 */
[----:B------:R-:W-:Y:S02]  /*88f0*/  FSEL R26, R26, -INF , P1 ;  /* 0xff8000001a1a7808 */ /* 0x000fe40000800000 */
[----:B------:R-:W-:Y:S01]  /*8900*/  ISETP.GT.AND P1, PT, R142, 0x18, PT ;  /* 0x000000188e00780c */ /* 0x000fe20003f24270 */
[-C--:B------:R-:W-:Y:S03]  /*8910*/  HMMA.16816.F32 R108, R216, R10.reuse, R108 ;  /* 0x0000000ad86c723c */ /* 0x080fe6000000186c */
[----:B------:R-:W-:Y:S02]  /*8920*/  FSEL R29, R29, -INF , P2 ;  /* 0xff8000001d1d7808 */ /* 0x000fe40001000000 */
[----:B------:R-:W-:Y:S02]  /*8930*/  ISETP.GT.AND P2, PT, R0, 0x19, PT ;  /* 0x000000190000780c */ /* 0x000fe40003f44270 */
[----:B------:R-:W-:Y:S01]  /*8940*/  FSEL R31, R31, -INF , P0 ;  /* 0xff8000001f1f7808 */ /* 0x000fe20000000000 */
[----:B------:R-:W-:Y:S01]  /*8950*/  HMMA.16816.F32 R112, R200, R10, R112 ;  /* 0x0000000ac870723c */ /* 0x000fe20000001870 */
[----:B------:R-:W3:Y:S03]  /*8960*/  LDL.64 R10, [R1+0x40] ;  /* 0x00004000010a7983 */ /* 0x000ee60000100a00 */
        /* <DEDUP_REMOVED lines=13> */
[----:B------:R-:W-:Y:S02]  /*8a40*/  ISETP.GT.AND P2, PT, R2, 0x21, PT ;  /* 0x000000210200780c */ /* 0x000fe40003f44270 */
[----:B------:R-:W-:Y:S02]  /*8a50*/  FMNMX.FTZ R4, R33, R4, !PT ;  /* 0x0000000421047209 */ /* 0x000fe40007810000 */
[----:B------:R-:W-:Y:S02]  /*8a60*/  FSEL R40, R40, -INF , P3 ;  /* 0xff80000028287808 */ /* 0x000fe40001800000 */
[----:B------:R-:W-:Y:S02]  /*8a70*/  ISETP.GT.AND P3, PT, R2, 0x28, PT ;  /* 0x000000280200780c */ /* 0x000fe40003f64270 */
[----:B------:R-:W-:Y:S02]  /*8a80*/  FSEL R39, R39, -INF , P0 ;  /* 0xff80000027277808 */ /* 0x000fe40000000000 */
[----:B------:R-:W-:Y:S02]  /*8a90*/  ISETP.GT.AND P0, PT, R142, 0x21, PT ;  /* 0x000000218e00780c */ /* 0x000fe40003f04270 */
[----:B------:R-:W-:Y:S02]  /*8aa0*/  FSEL R38, R38, -INF , P1 ;  /* 0xff80000026267808 */ /* 0x000fe40000800000 */
[----:B------:R-:W-:Y:S02]  /*8ab0*/  FMNMX.FTZ R4, R36, R4, !PT ;  /* 0x0000000424047209 */ /* 0x000fe40007810000 */
        /* <DEDUP_REMOVED lines=11> */
[C---:B------:R-:W-:Y:S02]  /*8b70*/  ISETP.GT.AND P3, PT, R0.reuse, 0x30, PT ;  /* 0x000000300000780c */ /* 0x040fe40003f64270 */
[----:B------:R-:W-:Y:S02]  /*8b80*/  FSEL R45, R45, -INF , P2 ;  /* 0xff8000002d2d7808 */ /* 0x000fe40001000000 */
[----:B------:R-:W-:Y:S02]  /*8b90*/  ISETP.GT.AND P2, PT, R0, 0x29, PT ;  /* 0x000000290000780c */ /* 0x000fe40003f44270 */
[----:B------:R-:W-:Y:S02]  /*8ba0*/  FSEL R188, R47, -INF , P0 ;  /* 0xff8000002fbc7808 */ /* 0x000fe40000000000 */
[----:B------:R-:W-:Y:S02]  /*8bb0*/  ISETP.GT.AND P0, PT, R140, 0x29, PT ;  /* 0x000000298c00780c */ /* 0x000fe40003f04270 */
[----:B------:R-:W-:Y:S02]  /*8bc0*/  FSEL R49, R49, -INF , P2 ;  /* 0xff80000031317808 */ /* 0x000fe40001000000 */
[----:B------:R-:W-:Y:S02]  /*8bd0*/  FSEL R47, R52, -INF , P3 ;  /* 0xff800000342f7808 */ /* 0x000fe40001800000 */
[----:B------:R-:W-:Y:S02]  /*8be0*/  ISETP.GT.AND P3, PT, R2, 0x30, PT ;  /* 0x000000300200780c */ /* 0x000fe40003f64270 */
[----:B------:R-:W-:Y:S02]  /*8bf0*/  FSEL R46, R46, -INF , P1 ;  /* 0xff8000002e2e7808 */ /* 0x000fe40000800000 */
[----:B------:R-:W-:Y:S02]  /*8c00*/  ISETP.GT.AND P1, PT, R140, 0x28, PT ;  /* 0x000000288c00780c */ /* 0x000fe40003f24270 */
        /* <DEDUP_REMOVED lines=24> */
[----:B------:R-:W-:Y:S02]  /*8d90*/  FSEL R221, R58, -INF , P1 ;  /* 0xff8000003add7808 */ /* 0x000fe40000800000 */
[----:B------:R-:W-:Y:S02]  /*8da0*/  ISETP.GT.AND P1, PT, R142, 0x38, PT ;  /* 0x000000388e00780c */ /* 0x000fe40003f24270 */
[C---:B------:R-:W-:Y:S02]  /*8db0*/  ISETP.GT.AND P2, PT, R0.reuse, 0x39, PT ;  /* 0x000000390000780c */ /* 0x040fe40003f44270 */
        /* <DEDUP_REMOVED lines=8> */
[----:B------:R-:W-:Y:S02]  /*8e40*/  ISETP.GT.AND P1, PT, R140, 0x38, PT ;  /* 0x000000388c00780c */ /* 0x000fe40003f24270 */
[----:B------:R-:W-:Y:S02]  /*8e50*/  ISETP.GT.AND P2, PT, R0, 0x41, PT ;  /* 0x000000410000780c */ /* 0x000fe40003f44270 */
[----:B------:R-:W-:Y:S02]  /*8e60*/  FMNMX.FTZ R4, R56, R4, !PT ;  /* 0x0000000438047209 */ /* 0x000fe40007810000 */
        /* <DEDUP_REMOVED lines=10> */
[----:B------:R-:W-:Y:S02]  /*8f10*/  FMNMX.FTZ R5, R197, R5, !PT ;  /* 0x00000005c5057209 */ /* 0x000fe40007810000 */
[----:B------:R-:W-:Y:S02]  /*8f20*/  FSEL R209, R71, -INF , P0 ;  /* 0xff80000047d17808 */ /* 0x000fe40000000000 */
[----:B------:R-:W-:Y:S02]  /*8f30*/  FSEL R210, R70, -INF , P1 ;  /* 0xff80000046d27808 */ /* 0x000fe40000800000 */
[----:B------:R-:W-:Y:S02]  /*8f40*/  ISETP.GT.AND P1, PT, R142, 0x40, PT ;  /* 0x000000408e00780c */ /* 0x000fe40003f24270 */
[----:B------:R-:W-:Y:S02]  /*8f50*/  FSEL R147, R73, -INF , P2 ;  /* 0xff80000049937808 */ /* 0x000fe40001000000 */
[----:B------:R-:W-:Y:S02]  /*8f60*/  ISETP.GT.AND P2, PT, R2, 0x49, PT ;  /* 0x000000490200780c */ /* 0x000fe40003f44270 */
[----:B------:R-:W-:Y:S01]  /*8f70*/  FSEL R58, R76, -INF , P3 ;  /* 0xff8000004c3a7808 */ /* 0x000fe20001800000 */
[----:B------:R-:W-:Y:S01]  /*8f80*/  IMAD.MOV.U32 R76, RZ, RZ, R210 ;  /* 0x000000ffff4c7224 */ /* 0x000fe200078e00d2 */
[----:B------:R-:W-:Y:S02]  /*8f90*/  FMNMX.FTZ R4, R251, R4, !PT ;  /* 0x00000004fb047209 */ /* 0x000fe40007810000 */
[----:B------:R-:W-:Y:S02]  /*8fa0*/  ISETP.GT.AND P3, PT, R0, 0x48, PT ;  /* 0x000000480000780c */ /* 0x000fe40003f64270 */
[----:B------:R-:W-:Y:S02]  /*8fb0*/  FMNMX.FTZ R5, R18, R5, !PT ;  /* 0x0000000512057209 */ /* 0x000fe40007810000 */
[----:B------:R-:W-:Y:S02]  /*8fc0*/  FSEL R53, R74, -INF , P1 ;  /* 0xff8000004a357808 */ /* 0x000fe40000800000 */
[----:B------:R-:W-:Y:S01]  /*8fd0*/  FSEL R52, R77, -INF , P2 ;  /* 0xff8000004d347808 */ /* 0x000fe20001000000 */
[----:B------:R-:W-:Y:S01]  /*8fe0*/  IMAD.MOV.U32 R77, RZ, RZ, R209 ;  /* 0x000000ffff4d7224 */ /* 0x000fe200078e00d1 */
[C---:B------:R-:W-:Y:S02]  /*8ff0*/  ISETP.GT.AND P0, PT, R142.reuse, 0x41, PT ;  /* 0x000000418e00780c */ /* 0x040fe40003f04270 */
[----:B------:R-:W-:Y:S02]  /*9000*/  ISETP.GT.AND P1, PT, R142, 0x48, PT ;  /* 0x000000488e00780c */ /* 0x000fe40003f24270 */
[----:B------:R-:W-:Y:S02]  /*9010*/  ISETP.GT.AND P2, PT, R0, 0x49, PT ;  /* 0x000000490000780c */ /* 0x000fe40003f44270 */
[----:B------:R-:W-:Y:S01]  /*9020*/  FSEL R209, R80, -INF , P3 ;  /* 0xff80000050d17808 */ /* 0x000fe20001800000 */
[----:B------:R-:W-:Y:S01]  /*9030*/  IMAD.MOV.U32 R80, RZ, RZ, R206 ;  /* 0x000000ffff507224 */ /* 0x000fe200078e00ce */
[----:B------:R-:W-:Y:S02]  /*9040*/  FMNMX.FTZ R4, R62, R4, !PT ;  /* 0x000000043e047209 */ /* 0x000fe40007810000 */
[----:B------:R-:W-:Y:S02]  /*9050*/  FMNMX.FTZ R5, R19, R5, !PT ;  /* 0x0000000513057209 */ /* 0x000fe40007810000 */
        /* <DEDUP_REMOVED lines=20> */
[----:B------:R-:W-:Y:S02]  /*91a0*/  FMNMX.FTZ R143, R213, R143, !PT ;  /* 0x0000008fd58f7209 */ /* 0x000fe40007810000 */
[----:B------:R-:W-:Y:S02]  /*91b0*/  ISETP.GT.AND P1, PT, R0, 0x58, PT ;  /* 0x000000580000780c */ /* 0x000fe40003f24270 */
[----:B------:R-:W-:Y:S02]  /*91c0*/  FMNMX.FTZ R5, R34, R5, !PT ;  /* 0x0000000522057209 */ /* 0x000fe40007810000 */
[----:B------:R-:W-:Y:S02]  /*91d0*/  FSEL R249, R87, -INF , P0 ;  /* 0xff80000057f97808 */ /* 0x000fe40000000000 */
[----:B------:R-:W-:Y:S02]  /*91e0*/  FSEL R206, R96, -INF , P1 ;  /* 0xff80000060ce7808 */ /* 0x000fe40000800000 */
[----:B------:R-:W-:Y:S02]  /*91f0*/  ISETP.GT.AND P0, PT, R0, 0x59, PT ;  /* 0x000000590000780c */ /* 0x000fe40003f04270 */
[----:B------:R-:W-:Y:S02]  /*9200*/  FMNMX.FTZ R143, R212, R143, !PT ;  /* 0x0000008fd48f7209 */ /* 0x000fe40007810000 */
[----:B------:R-:W-:Y:S02]  /*9210*/  FMNMX.FTZ R5, R35, R5, !PT ;  /* 0x0000000523057209 */ /* 0x000fe40007810000 */
[----:B------:R-:W-:Y:S02]  /*9220*/  FMNMX.FTZ R4, R192, R144, !PT ;  /* 0x00000090c0047209 */ /* 0x000fe40007810000 */
[----:B------:R-:W-:Y:S02]  /*9230*/  FSEL R202, R97, -INF , P0 ;  /* 0xff80000061ca7808 */ /* 0x000fe40000000000 */
[----:B------:R-:W-:Y:S02]  /*9240*/  FMNMX.FTZ R143, R206, R143, !PT ;  /* 0x0000008fce8f7209 */ /* 0x000fe40007810000 */
[----:B------:R-:W-:Y:S02]  /*9250*/  FMNMX.FTZ R5, R38, R5, !PT ;  /* 0x0000000526057209 */ /* 0x000fe40007810000 */
[----:B------:R-:W-:Y:S01]  /*9260*/  FMNMX.FTZ R4, R199, R4, !PT ;  /* 0x00000004c7047209 */ /* 0x000fe20007810000 */
[----:B--2---:R-:W-:Y:S01]  /*9270*/  IMAD.MOV.U32 R9, RZ, RZ, c[0x0][0x1e0] ;  /* 0x00007800ff097624 */ /* 0x004fe200078e00ff */
[----:B------:R-:W-:Y:S02]  /*9280*/  FSEL R201, R100, -INF , P5 ;  /* 0xff80000064c97808 */ /* 0x000fe40002800000 */
[----:B------:R-:W-:Y:S02]  /*9290*/  ISETP.GT.AND P3, PT, R0, 0x61, PT ;  /* 0x000000610000780c */ /* 0x000fe40003f64270 */
[----:B------:R-:W-:Y:S02]  /*92a0*/  FMNMX.FTZ R143, R202, R143, !PT ;  /* 0x0000008fca8f7209 */ /* 0x000fe40007810000 */
[----:B------:R-:W-:Y:S02]  /*92b0*/  FMNMX.FTZ R5, R39, R5, !PT ;  /* 0x0000000527057209 */ /* 0x000fe40007810000 */
[----:B------:R-:W-:Y:S02]  /*92c0*/  FMNMX.FTZ R4, R193, R4, !PT ;  /* 0x00000004c1047209 */ /* 0x000fe40007810000 */
[----:B------:R-:W-:Y:S02]  /*92d0*/  FSEL R200, R101, -INF , P3 ;  /* 0xff80000065c87808 */ /* 0x000fe40001800000 */
[----:B------:R-:W-:Y:S02]  /*92e0*/  ISETP.GT.AND P2, PT, R0, 0x68, PT ;  /* 0x000000680000780c */ /* 0x000fe40003f44270 */
[----:B------:R-:W-:Y:S01]  /*92f0*/  FMNMX.FTZ R143, R201, R143, !PT ;  /* 0x0000008fc98f7209 */ /* 0x000fe20007810000 */
[----:B---3--:R-:W-:Y:S01]  /*9300*/  IMAD.MOV.U32 R10, RZ, RZ, c[0x0][0x1e4] ;  /* 0x00007900ff0a7624 */ /* 0x008fe200078e00ff */
[----:B------:R-:W-:Y:S02]  /*9310*/  FMNMX.FTZ R4, R13, R4, !PT ;  /* 0x000000040d047209 */ /* 0x000fe40007810000 */
[----:B------:R-:W-:Y:S02]  /*9320*/  FMNMX.FTZ R5, R50, R5, !PT ;  /* 0x0000000532057209 */ /* 0x000fe40007810000 */
[----:B------:R-:W-:Y:S02]  /*9330*/  FSEL R195, R112, -INF , P2 ;  /* 0xff80000070c37808 */ /* 0x000fe40001000000 */
[----:B------:R-:W-:Y:S02]  /*9340*/  ISETP.GT.AND P1, PT, R0, 0x69, PT ;  /* 0x000000690000780c */ /* 0x000fe40003f24270 */
[----:B------:R-:W-:Y:S02]  /*9350*/  FMNMX.FTZ R143, R200, R143, !PT ;  /* 0x0000008fc88f7209 */ /* 0x000fe40007810000 */
        /* <DEDUP_REMOVED lines=27> */
[----:B------:R-:W-:Y:S02]  /*9510*/  ISETP.GT.AND P0, PT, R140, 0x58, PT ;  /* 0x000000588c00780c */ /* 0x000fe40003f04270 */
[----:B------:R-:W-:Y:S02]  /*9520*/  FMNMX.FTZ R4, R227, R4, !PT ;  /* 0x00000004e3047209 */ /* 0x000fe40007810000 */
[----:B------:R-:W-:Y:S02]  /*9530*/  FMNMX.FTZ R5, R46, R5, !PT ;  /* 0x000000052e057209 */ /* 0x000fe40007810000 */
[----:B------:R-:W-:Y:S02]  /*9540*/  FSEL R113, R98, -INF , P0 ;  /* 0xff80000062717808 */ /* 0x000fe40000000000 */
[C---:B------:R-:W-:Y:S02]  /*9550*/  ISETP.GT.AND P5, PT, R140.reuse, 0x59, PT ;  /* 0x000000598c00780c */ /* 0x040fe40003fa4270 */
[C---:B------:R-:W-:Y:S02]  /*9560*/  ISETP.GT.AND P3, PT, R140.reuse, 0x60, PT ;  /* 0x000000608c00780c */ /* 0x040fe40003f64270 */
[C---:B------:R-:W-:Y:S02]  /*9570*/  ISETP.GT.AND P2, PT, R140.reuse, 0x61, PT ;  /* 0x000000618c00780c */ /* 0x040fe40003f44270 */
[C---:B------:R-:W-:Y:S02]  /*9580*/  ISETP.GT.AND P1, PT, R140.reuse, 0x68, PT ;  /* 0x000000688c00780c */ /* 0x040fe40003f24270 */
[----:B------:R-:W-:Y:S02]  /*9590*/  ISETP.GT.AND P0, PT, R140, 0x69, PT ;  /* 0x000000698c00780c */ /* 0x000fe40003f04270 */
        /* <DEDUP_REMOVED lines=10> */
[----:B------:R-:W-:Y:S02]  /*9640*/  FSEL R100, R91, -INF , P0 ;  /* 0xff8000005b647808 */ /* 0x000fe40000000000 */
[----:B------:R-:W-:Y:S02]  /*9650*/  FMNMX.FTZ R0, R194, R0, !PT ;  /* 0x00000000c2007209 */ /* 0x000fe40007810000 */
[----:B------:R-:W-:Y:S02]  /*9660*/  FSEL R102, R102, -INF , P3 ;  /* 0xff80000066667808 */ /* 0x000fe40001800000 */
[----:B------:R-:W-:Y:S02]  /*9670*/  FSEL R103, R103, -INF , P2 ;  /* 0xff80000067677808 */ /* 0x000fe40001000000 */
[----:B------:R-:W-:Y:S02]  /*9680*/  FSEL R114, R114, -INF , P1 ;  /* 0xff80000072727808 */ /* 0x000fe40000800000 */
[C---:B------:R-:W-:Y:S02]  /*9690*/  ISETP.GT.AND P3, PT, R2.reuse, 0x50, PT ;  /* 0x000000500200780c */ /* 0x040fe40003f64270 */
[----:B------:R-:W-:Y:S02]  /*96a0*/  ISETP.GT.AND P2, PT, R2, 0x51, PT ;  /* 0x000000510200780c */ /* 0x000fe40003f44270 */
[----:B------:R-:W-:Y:S02]  /*96b0*/  ISETP.GT.AND P1, PT, R142, 0x50, PT ;  /* 0x000000508e00780c */ /* 0x000fe40003f24270 */
[----:B------:R-:W-:Y:S02]  /*96c0*/  ISETP.GT.AND P0, PT, R2, 0x58, PT ;  /* 0x000000580200780c */ /* 0x000fe40003f04270 */
[----:B------:R-:W-:Y:S02]  /*96d0*/  FMNMX.FTZ R4, R63, R4, !PT ;  /* 0x000000043f047209 */ /* 0x000fe40007810000 */
[----:B------:R-:W-:Y:S02]  /*96e0*/  FMNMX.FTZ R0, R76, R0, !PT ;  /* 0x000000004c007209 */ /* 0x000fe40007810000 */
[----:B------:R-:W-:Y:S01]  /*96f0*/  FSEL R112, R99, -INF , P5 ;  /* 0xff80000063707808 */ /* 0x000fe20002800000 */
[----:B------:R-:W-:Y:S01]  /*9700*/  IMAD.MOV.U32 R99, RZ, RZ, R147 ;  /* 0x000000ffff637224 */ /* 0x000fe200078e0093 */
[----:B------:R-:W-:Y:S02]  /*9710*/  FSEL R61, R88, -INF , P3 ;  /* 0xff800000583d7808 */ /* 0x000fe40001800000 */
[----:B------:R-:W-:Y:S02]  /*9720*/  FSEL R98, R89, -INF , P2 ;  /* 0xff80000059627808 */ /* 0x000fe40001000000 */
[----:B------:R-:W-:Y:S02]  /*9730*/  FSEL R7, R90, -INF , P1 ;  /* 0xff8000005a077808 */ /* 0x000fe40000800000 */
[C---:B------:R-:W-:Y:S02]  /*9740*/  ISETP.GT.AND P5, PT, R2.reuse, 0x59, PT ;  /* 0x000000590200780c */ /* 0x040fe40003fa4270 */
[C---:B------:R-:W-:Y:S02]  /*9750*/  ISETP.GT.AND P3, PT, R2.reuse, 0x60, PT ;  /* 0x000000600200780c */ /* 0x040fe40003f64270 */
[C---:B------:R-:W-:Y:S02]  /*9760*/  ISETP.GT.AND P2, PT, R2.reuse, 0x61, PT ;  /* 0x000000610200780c */ /* 0x040fe40003f44270 */
[----:B------:R-:W-:Y:S02]  /*9770*/  ISETP.GT.AND P1, PT, R2, 0x68, PT ;  /* 0x000000680200780c */ /* 0x000fe40003f24270 */
[----:B------:R-:W-:Y:S02]  /*9780*/  FSEL R225, R92, -INF , P0 ;  /* 0xff8000005ce17808 */ /* 0x000fe40000000000 */
[----:B------:R-:W-:Y:S02]  /*9790*/  ISETP.GT.AND P0, PT, R2, 0x69, PT ;  /* 0x000000690200780c */ /* 0x000fe40003f04270 */
[----:B------:R-:W-:Y:S02]  /*97a0*/  FMNMX.FTZ R2, R53, R4, !PT ;  /* 0x0000000435027209 */ /* 0x000fe40007810000 */
[----:B-1----:R-:W-:Y:S02]  /*97b0*/  FMNMX.FTZ R143, R143, R6, !PT ;  /* 0x000000068f8f7209 */ /* 0x002fe40007810000 */
[----:B------:R-:W-:Y:S02]  /*97c0*/  FMNMX.FTZ R0, R77, R0, !PT ;  /* 0x000000004d007209 */ /* 0x000fe40007810000 */
[----:B------:R-:W-:Y:S01]  /*97d0*/  FMNMX.FTZ R2, R59, R2, !PT ;  /* 0x000000023b027209 */ /* 0x000fe20007810000 */
[C---:B------:R-:W-:Y:S01]  /*97e0*/  FMUL.FTZ R92, R143.reuse, c[0x0][0x2d0] ;  /* 0x0000b4008f5c7a20 */ /* 0x040fe20000410000 */
[----:B------:R-:W-:Y:S01]  /*97f0*/  FSEL R217, R104, -INF , P3 ;  /* 0xff80000068d97808 */ /* 0x000fe20001800000 */
[----:B------:R-:W-:Y:S01]  /*9800*/  IMAD.MOV.U32 R104, RZ, RZ, R7 ;  /* 0x000000ffff687224 */ /* 0x000fe200078e0007 */
        /* <DEDUP_REMOVED lines=8> */
[----:B------:R-:W-:Y:S01]  /*9890*/  FFMA.FTZ R2, R146, c[0x0][0x2d0], -R92 ;  /* 0x0000b40092027a23 */ /* 0x000fe2000001085c */
[----:B------:R-:W-:Y:S01]  /*98a0*/  FMNMX.FTZ R0, R250, R0, !PT ;  /* 0x00000000fa007209 */ /* 0x000fe20007810000 */
[----:B------:R-:W-:Y:S01]  /*98b0*/  IMAD.MOV.U32 R146, RZ, RZ, R58 ;  /* 0x000000ffff927224 */ /* 0x000fe200078e003a */
[----:B------:R-:W-:Y:S01]  /*98c0*/  FMNMX.FTZ R140, R80, R140, !PT ;  /* 0x0000008c508c7209 */ /* 0x000fe20007810000 */
[----:B------:R1:W-:Y:S01]  /*98d0*/  MUFU.EX2 R224, R2 ;  /* 0x0000000200e07308 */ /* 0x0003e20000000800 */
[----:B------:R-:W-:Y:S02]  /*98e0*/  FMNMX.FTZ R0, R249, R0, !PT ;  /* 0x00000000f9007209 */ /* 0x000fe40007810000 */
[----:B------:R-:W-:Y:S01]  /*98f0*/  FSEL R211, R105, -INF , P2 ;  /* 0xff80000069d37808 */ /* 0x000fe20001000000 */
[----:B------:R-:W-:Y:S01]  /*9900*/  IMAD.MOV.U32 R105, RZ, RZ, R52 ;  /* 0x000000ffff697224 */ /* 0x000fe200078e0034 */
[----:B------:R-:W-:Y:S02]  /*9910*/  FMNMX.FTZ R0, R113, R0, !PT ;  /* 0x0000000071007209 */ /* 0x000fe40007810000 */
[----:B------:R-:W-:Y:S02]  /*9920*/  ISETP.GT.AND P2, PT, R142, 0x58, PT ;  /* 0x000000588e00780c */ /* 0x000fe40003f44270 */
[----:B------:R-:W-:Y:S02]  /*9930*/  FMNMX.FTZ R0, R112, R0, !PT ;  /* 0x0000000070007209 */ /* 0x000fe40007810000 */
[----:B------:R-:W-:Y:S02]  /*9940*/  FSEL R223, R94, -INF , P2 ;  /* 0xff8000005edf7808 */ /* 0x000fe40001000000 */
[----:B------:R-:W-:Y:S02]  /*9950*/  FMNMX.FTZ R0, R102, R0, !PT ;  /* 0x0000000066007209 */ /* 0x000fe40007810000 */
[----:B------:R-:W-:Y:S02]  /*9960*/  FMNMX.FTZ R4, R100, R4, !PT ;  /* 0x0000000464047209 */ /* 0x000fe40007810000 */
[----:B------:R-:W-:Y:S02]  /*9970*/  FMNMX.FTZ R0, R103, R0, !PT ;  /* 0x0000000067007209 */ /* 0x000fe40007810000 */
[----:B------:R-:W-:Y:S02]  /*9980*/  FSEL R203, R109, -INF , P0 ;  /* 0xff8000006dcb7808 */ /* 0x000fe40000000000 */
[----:B------:R-:W-:Y:S02]  /*9990*/  FMNMX.FTZ R0, R114, R0, !PT ;  /* 0x0000000072007209 */ /* 0x000fe40007810000 */
[----:B------:R-:W-:Y:S02]  /*99a0*/  ISETP.GT.AND P0, PT, R142, 0x59, PT ;  /* 0x000000598e00780c */ /* 0x000fe40003f04270 */
[----:B-1----:R-:W-:Y:S01]  /*99b0*/  FMNMX.FTZ R2, R223, R4, !PT ;  /* 0x00000004df027209 */ /* 0x002fe20007810000 */
[----:B------:R-:W-:Y:S01]  /*99c0*/  FFMA.FTZ R4, R196, c[0x0][0x2d0], -R92 ;  /* 0x0000b400c4047a23 */ /* 0x000fe2000001085c */
[----:B------:R-:W-:Y:S02]  /*99d0*/  FMNMX.FTZ R0, R115, R0, !PT ;  /* 0x0000000073007209 */ /* 0x000fe40007810000 */
[----:B------:R-:W-:Y:S01]  /*99e0*/  FSEL R218, R95, -INF , P0 ;  /* 0xff8000005fda7808 */ /* 0x000fe20000000000 */
[----:B------:R1:W-:Y:S01]  /*99f0*/  MUFU.EX2 R65, R4 ;  /* 0x0000000400417308 */ /* 0x0003e20000000800 */
[----:B------:R-:W-:Y:S01]  /*9a00*/  FSEL R210, R108, -INF , P1 ;  /* 0xff8000006cd27808 */ /* 0x000fe20000800000 */
[----:B------:R-:W2:Y:S01]  /*9a10*/  SHFL.BFLY PT, R5, R0, 0x2, 0x1f ;  /* 0x0c401f0000057f89 */ /* 0x000ea200000e0000 */
[C---:B------:R-:W-:Y:S01]  /*9a20*/  ISETP.GT.AND P1, PT, R142.reuse, 0x60, PT ;  /* 0x000000608e00780c */ /* 0x040fe20003f24270 */
[----:B------:R-:W-:Y:S01]  /*9a30*/  IMAD.MOV.U32 R95, RZ, RZ, R53 ;  /* 0x000000ffff5f7224 */ /* 0x000fe200078e0035 */
[----:B------:R-:W-:Y:S02]  /*9a40*/  ISETP.GT.AND P0, PT, R142, 0x61, PT ;  /* 0x000000618e00780c */ /* 0x000fe40003f04270 */
[----:B------:R-:W-:Y:S01]  /*9a50*/  FSEL R216, R106, -INF , P1 ;  /* 0xff8000006ad87808 */ /* 0x000fe20000800000 */
[----:B------:R-:W-:Y:S01]  /*9a60*/  IMAD.MOV.U32 R106, RZ, RZ, R78 ;  /* 0x000000ffff6a7224 */ /* 0x000fe200078e004e */
[----:B------:R-:W-:Y:S02]  /*9a70*/  FMNMX.FTZ R2, R218, R2, !PT ;  /* 0x00000002da027209 */ /* 0x000fe40007810000 */
[----:B------:R-:W-:Y:S01]  /*9a80*/  FSEL R215, R107, -INF , P0 ;  /* 0xff8000006bd77808 */ /* 0x000fe20000000000 */
[----:B------:R-:W-:Y:S01]  /*9a90*/  IMAD.MOV.U32 R107, RZ, RZ, R79 ;  /* 0x000000ffff6b7224 */ /* 0x000fe200078e004f */
[----:B------:R-:W-:Y:S02]  /*9aa0*/  FMNMX.FTZ R2, R216, R2, !PT ;  /* 0x00000002d8027209 */ /* 0x000fe40007810000 */
[C---:B------:R-:W-:Y:S02]  /*9ab0*/  ISETP.GT.AND P1, PT, R142.reuse, 0x68, PT ;  /* 0x000000688e00780c */ /* 0x040fe40003f24270 */
[----:B------:R-:W-:Y:S02]  /*9ac0*/  ISETP.GT.AND P0, PT, R142, 0x69, PT ;  /* 0x000000698e00780c */ /* 0x000fe40003f04270 */
[----:B------:R-:W-:Y:S02]  /*9ad0*/  FSEL R196, R110, -INF , P1 ;  /* 0xff8000006ec47808 */ /* 0x000fe40000800000 */
[----:B------:R-:W-:Y:S02]  /*9ae0*/  FSEL R219, R93, -INF , P5 ;  /* 0xff8000005ddb7808 */ /* 0x000fe40002800000 */
[----:B------:R-:W-:Y:S02]  /*9af0*/  FMNMX.FTZ R140, R99, R140, !PT ;  /* 0x0000008c638c7209 */ /* 0x000fe40007810000 */
[----:B-1----:R-:W-:Y:S01]  /*9b00*/  FMNMX.FTZ R4, R215, R2, !PT ;  /* 0x00000002d7047209 */ /* 0x002fe20007810000 */
[--C-:B------:R-:W-:Y:S01]  /*9b10*/  FFMA.FTZ R2, R16, c[0x0][0x2d0], -R92.reuse ;  /* 0x0000b40010027a23 */ /* 0x100fe2000001085c */
[----:B--2---:R-:W-:Y:S01]  /*9b20*/  FMNMX.FTZ R0, R0, R5, !PT ;  /* 0x0000000500007209 */ /* 0x004fe20007810000 */
[--C-:B------:R-:W-:Y:S01]  /*9b30*/  FFMA.FTZ R16, R20, c[0x0][0x2d0], -R92.reuse ;  /* 0x0000b40014107a23 */ /* 0x100fe2000001085c */
[----:B------:R-:W-:Y:S01]  /*9b40*/  ISETP.GE.AND P5, PT, R220, 0x1, PT ;  /* 0x00000001dc00780c */ /* 0x000fe20003fa6270 */
[----:B------:R1:W-:Y:S01]  /*9b50*/  MUFU.EX2 R54, R2 ;  /* 0x0000000200367308 */ /* 0x0003e20000000800 */
[----:B------:R-:W-:Y:S01]  /*9b60*/  FSEL R71, R111, -INF , P0 ;  /* 0xff8000006f477808 */ /* 0x000fe20000000000 */
[----:B------:R-:W2:Y:S01]  /*9b70*/  SHFL.BFLY PT, R6, R0, 0x1, 0x1f ;  /* 0x0c201f0000067f89 */ /* 0x000ea200000e0000 */
[----:B------:R-:W-:Y:S04]  /*9b80*/  FMNMX.FTZ R140, R58, R140, !PT ;  /* 0x0000008c3a8c7209 */ /* 0x000fe80007810000 */
[----:B------:R-:W-:Y:S04]  /*9b90*/  FMNMX.FTZ R140, R52, R140, !PT ;  /* 0x0000008c348c7209 */ /* 0x000fe80007810000 */
[----:B------:R-:W-:Y:S04]  /*9ba0*/  FMNMX.FTZ R140, R61, R140, !PT ;  /* 0x0000008c3d8c7209 */ /* 0x000fe80007810000 */
[----:B------:R-:W-:Y:S04]  /*9bb0*/  FMNMX.FTZ R140, R98, R140, !PT ;  /* 0x0000008c628c7209 */ /* 0x000fe80007810000 */
[----:B------:R-:W-:Y:S04]  /*9bc0*/  FMNMX.FTZ R140, R225, R140, !PT ;  /* 0x0000008ce18c7209 */ /* 0x000fe80007810000 */
[----:B------:R-:W-:Y:S01]  /*9bd0*/  FMNMX.FTZ R140, R219, R140, !PT ;  /* 0x0000008cdb8c7209 */ /* 0x000fe20007810000 */
[----:B-1----:R-:W-:Y:S01]  /*9be0*/  FFMA.FTZ R2, R17, c[0x0][0x2d0], -R92 ;  /* 0x0000b40011027a23 */ /* 0x002fe2000001085c */
[----:B--2---:R-:W-:Y:S01]  /*9bf0*/  FMNMX.FTZ R142, R0, R6, !PT ;  /* 0x00000006008e7209 */ /* 0x004fe20007810000 */
[----:B------:R-:W-:Y:S01]  /*9c00*/  @P5 IMAD.SHL.U32 R17, R9, 0x20, RZ ;  /* 0x0000002009115824 */ /* 0x000fe200078e00ff */
[----:B------:R-:W-:Y:S02]  /*9c10*/  FMNMX.FTZ R0, R196, R4, !PT ;  /* 0x00000004c4007209 */ /* 0x000fe40007810000 */
[----:B------:R-:W1:Y:S01]  /*9c20*/  MUFU.EX2 R4, R2 ;  /* 0x0000000200047308 */ /* 0x000e620000000800 */
[C---:B------:R-:W-:Y:S01]  /*9c30*/  FMUL.FTZ R93, R142.reuse, c[0x0][0x2d0] ;  /* 0x0000b4008e5d7a20 */ /* 0x040fe20000410000 */
[----:B------:R-:W-:Y:S02]  /*9c40*/  FSETP.NEU.FTZ.AND P2, PT, R142, -INF , PT ;  /* 0xff8000008e00780b */ /* 0x000fe40003f5d000 */
[----:B------:R-:W-:Y:S02]  /*9c50*/  FMNMX.FTZ R140, R217, R140, !PT ;  /* 0x0000008cd98c7209 */ /* 0x000fe40007810000 */
[----:B------:R-:W-:Y:S02]  /*9c60*/  FSEL R93, R93, RZ, P2 ;  /* 0x000000ff5d5d7208 */ /* 0x000fe40001000000 */
[----:B------:R-:W-:Y:S02]  /*9c70*/  FMNMX.FTZ R140, R211, R140, !PT ;  /* 0x0000008cd38c7209 */ /* 0x000fe40007810000 */
[----:B------:R-:W-:Y:S02]  /*9c80*/  FMNMX.FTZ R0, R71, R0, !PT ;  /* 0x0000000047007209 */ /* 0x000fe40007810000 */
[----:B------:R-:W-:Y:S04]  /*9c90*/  FMNMX.FTZ R140, R210, R140, !PT ;  /* 0x0000008cd28c7209 */ /* 0x000fe80007810000 */
[----:B------:R-:W-:Y:S05]  /*9ca0*/  FMNMX.FTZ R140, R203, R140, !PT ;  /* 0x0000008ccb8c7209 */ /* 0x000fea0007810000 */
[----:B------:R-:W2:Y:S08]  /*9cb0*/  SHFL.BFLY PT, R5, R140, 0x2, 0x1f ;  /* 0x0c401f008c057f89 */ /* 0x000eb000000e0000 */
[----:B-1----:R1:W-:Y:S04]  /*9cc0*/  STL [R1+0x10], R4 ;  /* 0x0000100401007387 */ /* 0x0023e80000100800 */
[----:B------:R-:W3:Y:S08]  /*9cd0*/  SHFL.BFLY PT, R2, R0, 0x2, 0x1f ;  /* 0x0c401f0000027f89 */ /* 0x000ef000000e0000 */
[----:B------:R-:W-:Y:S01]  /*9ce0*/  STL [R1+0xac], R220 ;  /* 0x0000acdc01007387 */ /* 0x000fe20000100800 */
[----:B--2---:R-:W-:Y:S03]  /*9cf0*/  FMNMX.FTZ R140, R140, R5, !PT ;  /* 0x000000058c8c7209 */ /* 0x004fe60007810000 */
[----:B------:R-:W-:Y:S01]  /*9d00*/  STL [R1+0xb0], R246 ;  /* 0x0000b0f601007387 */ /* 0x000fe20000100800 */
[----:B------:R-:W-:Y:S03]  /*9d10*/  @P5 SHF.R.S32.HI R5, RZ, 0x1f, R246 ;  /* 0x0000001fff055819 */ /* 0x000fe600000114f6 */
[----:B------:R-:W2:Y:S02]  /*9d20*/  SHFL.BFLY PT, R6, R140, 0x1, 0x1f ;  /* 0x0c201f008c067f89 */ /* 0x000ea400000e0000 */
[----:B------:R-:W-:Y:S02]  /*9d30*/  @P5 IMAD R5, R5, c[0x0][0x1e0], RZ ;  /* 0x0000780005055a24 */ /* 0x000fe400078e02ff */
[----:B-1----:R-:W-:Y:S02]  /*9d40*/  FFMA.FTZ R4, R198, c[0x0][0x2d0], -R93 ;  /* 0x0000b400c6047a23 */ /* 0x002fe4000001085d */
[----:B------:R-:W-:Y:S01]  /*9d50*/  @P5 IMAD R5, R246, c[0x0][0x1e4], R5 ;  /* 0x00007900f6055a24 */ /* 0x000fe200078e0205 */
[----:B---3--:R-:W-:Y:S01]  /*9d60*/  FMNMX.FTZ R0, R0, R2, !PT ;  /* 0x0000000200007209 */ /* 0x008fe20007810000 */
[----:B------:R1:W-:Y:S01]  /*9d70*/  MUFU.EX2 R111, R4 ;  /* 0x00000004006f7308 */ /* 0x0003e20000000800 */
[----:B------:R-:W-:Y:S03]  /*9d80*/  IMAD.MOV.U32 R198, RZ, RZ, R61 ;  /* 0x000000ffffc67224 */ /* 0x000fe600078e003d */
[----:B------:R-:W3:Y:S01]  /*9d90*/  SHFL.BFLY PT, R2, R0, 0x1, 0x1f ;  /* 0x0c201f0000027f89 */ /* 0x000ee200000e0000 */
[----:B--2---:R-:W-:Y:S01]  /*9da0*/  FMNMX.FTZ R140, R140, R6, !PT ;  /* 0x000000068c8c7209 */ /* 0x004fe20007810000 */
[----:B------:R-:W-:Y:S03]  /*9db0*/  @P5 IMAD.WIDE.U32 R6, R246, c[0x0][0x1e0], RZ ;  /* 0x00007800f6065a25 */ /* 0x000fe600078e00ff */
[C---:B------:R-:W-:Y:S01]  /*9dc0*/  FSETP.NEU.FTZ.AND P1, PT, R140.reuse, -INF , PT ;  /* 0xff8000008c00780b */ /* 0x040fe20003f3d000 */
[----:B------:R-:W-:Y:S02]  /*9dd0*/  FMUL.FTZ R96, R140, c[0x0][0x2d0] ;  /* 0x0000b4008c607a20 */ /* 0x000fe40000410000 */
[----:B------:R-:W-:Y:S02]  /*9de0*/  @P5 IMAD.IADD R7, R7, 0x1, R5 ;  /* 0x0000000107075824 */ /* 0x000fe400078e0205 */
[----:B-1----:R-:W-:Y:S01]  /*9df0*/  FFMA.FTZ R4, R197, c[0x0][0x2d0], -R93 ;  /* 0x0000b400c5047a23 */ /* 0x002fe2000001085d */
[----:B------:R-:W-:Y:S01]  /*9e00*/  FSEL R96, R96, RZ, P1 ;  /* 0x000000ff60607208 */ /* 0x000fe20000800000 */
[----:B------:R-:W-:Y:S01]  /*9e10*/  @P5 IMAD.MOV.U32 R5, RZ, RZ, R11 ;  /* 0x000000ffff055224 */ /* 0x000fe200078e000b */
[----:B---3--:R-:W-:Y:S01]  /*9e20*/  FMNMX.FTZ R70, R0, R2, !PT ;  /* 0x0000000200467209 */ /* 0x008fe20007810000 */
[----:B------:R1:W2:Y:S01]  /*9e30*/  MUFU.EX2 R197, R4 ;  /* 0x0000000400c57308 */ /* 0x0002a20000000800 */
[----:B------:R-:W-:Y:S02]  /*9e40*/  @P5 IMAD R7, R7, 0x70, RZ ;  /* 0x0000007007075824 */ /* 0x000fe400078e02ff */
[--C-:B------:R-:W-:Y:S02]  /*9e50*/  FFMA.FTZ R0, R193, c[0x0][0x2d0], -R96.reuse ;  /* 0x0000b400c1007a23 */ /* 0x100fe40000010860 */
[----:B------:R-:W-:Y:S02]  /*9e60*/  FMUL.FTZ R97, R70, c[0x0][0x2d0] ;  /* 0x0000b40046617a20 */ /* 0x000fe40000410000 */
[----:B------:R-:W-:Y:S05]  /*9e70*/  IMAD.MOV.U32 R193, RZ, RZ, R65 ;  /* 0x000000ffffc17224 */ /* 0x000fea00078e0041 */
[----:B------:R-:W-:Y:S01]  /*9e80*/  F2FP.PACK_AB R72, R193, R224 ;  /* 0x000000e0c148723e */ /* 0x000fe200000000ff */
[--C-:B-1----:R-:W-:Y:S01]  /*9e90*/  FFMA.FTZ R4, R18, c[0x0][0x2d0], -R93.reuse ;  /* 0x0000b40012047a23 */ /* 0x102fe2000001085d */
[----:B--2---:R-:W-:Y:S01]  /*9ea0*/  F2FP.PACK_AB R73, R197, R111 ;  /* 0x0000006fc549723e */ /* 0x004fe200000000ff */
[----:B------:R1:W-:Y:S10]  /*9eb0*/  MUFU.EX2 R18, R0 ;  /* 0x0000000000127308 */ /* 0x0003f40000000800 */
[----:B------:R2:W-:Y:S01]  /*9ec0*/  MUFU.EX2 R55, R4 ;  /* 0x0000000400377308 */ /* 0x0005e20000000800 */
[----:B-1----:R-:W-:Y:S09]  /*9ed0*/  FFMA.FTZ R0, R13, c[0x0][0x2d0], -R96 ;  /* 0x0000b4000d007a23 */ /* 0x002ff20000010860 */
[----:B------:R-:W-:Y:S01]  /*9ee0*/  MUFU.EX2 R2, R0 ;  /* 0x0000000000027308 */ /* 0x000fe20000000800 */
[----:B--2---:R-:W-:Y:S09]  /*9ef0*/  FFMA.FTZ R4, R19, c[0x0][0x2d0], -R93 ;  /* 0x0000b40013047a23 */ /* 0x004ff2000001085d */
[----:B------:R1:W2:Y:S02]  /*9f00*/  MUFU.EX2 R12, R4 ;  /* 0x00000004000c7308 */ /* 0x0002a40000000800 */
[----:B-1----:R-:W-:Y:S01]  /*9f10*/  @P5 IMAD.MOV.U32 R4, RZ, RZ, R8 ;  /* 0x000000ffff045224 */ /* 0x002fe200078e0008 */
[----:B--2---:R1:W-:Y:S01]  /*9f20*/  STL [R1+0xc], R12 ;  /* 0x00000c0c01007387 */ /* 0x0043e20000100800 */
[----:B------:R-:W-:Y:S02]  /*9f30*/  FFMA.FTZ R8, R192, c[0x0][0x2d0], -R96 ;  /* 0x0000b400c0087a23 */ /* 0x000fe40000010860 */
[----:B------:R-:W-:Y:S01]  /*9f40*/  @P5 IMAD.WIDE.U32 R4, R6, 0x70, R4 ;  /* 0x0000007006045825 */ /* 0x000fe200078e0004 */
[----:B------:R2:W-:Y:S03]  /*9f50*/  STL [R1+0x24], R2 ;  /* 0x0000240201007387 */ /* 0x0005e60000100800 */
[----:B------:R3:W-:Y:S01]  /*9f60*/  MUFU.EX2 R110, R8 ;  /* 0x00000008006e7308 */ /* 0x0007e20000000800 */
[----:B------:R-:W-:Y:S01]  /*9f70*/  @P5 IMAD.IADD R7, R5, 0x1, R7 ;  /* 0x0000000105075824 */ /* 0x000fe200078e0207 */
[C---:B------:R-:W-:Y:S04]  /*9f80*/  @P5 LEA R6, P0, R4.reuse, c[0x0][0x1c8], 0x1 ;  /* 0x0000720004065a11 */ /* 0x040fe800078008ff */
[----:B------:R-:W-:Y:S02]  /*9f90*/  @P5 LEA.HI.X R7, R4, c[0x0][0x1cc], R7, 0x1, P0 ;  /* 0x0000730004075a11 */ /* 0x000fe400000f0c07 */
[-C--:B------:R-:W-:Y:S03]  /*9fa0*/  @P5 IADD3 R4, P0, R6, R17.reuse, RZ ;  /* 0x0000001106045210 */ /* 0x080fe60007f1e0ff */
[----:B------:R4:W-:Y:S01]  /*9fb0*/  @P5 LDGSTS.E.BYPASS.LTC128B.128 [R245+0x3900], [R6.64], !P6 ;  /* 0x0390000006f55fae */ /* 0x0009e2000f101d4a */
[----:B-1----:R-:W-:Y:S01]  /*9fc0*/  @P5 SHF.L.U64.HI R12, R9, 0x5, R10 ;  /* 0x00000005090c5819 */ /* 0x002fe2000001020a */
[----:B---3--:R-:W-:Y:S04]  /*9fd0*/  FFMA.FTZ R8, R199, c[0x0][0x2d0], -R96 ;  /* 0x0000b400c7087a23 */ /* 0x008fe80000010860 */
[--C-:B------:R-:W-:Y:S01]  /*9fe0*/  @P5 IMAD.X R5, R7, 0x1, R12.reuse, P0 ;  /* 0x0000000107055824 */ /* 0x100fe200000e060c */
[----:B------:R1:W-:Y:S01]  /*9ff0*/  MUFU.EX2 R64, R8 ;  /* 0x0000000800407308 */ /* 0x0003e20000000800 */
[----:B------:R-:W-:Y:S03]  /*a000*/  IMAD.MOV.U32 R199, RZ, RZ, R59 ;  /* 0x000000ffffc77224 */ /* 0x000fe600078e003b */
[----:B------:R3:W-:Y:S01]  /*a010*/  @P5 LDGSTS.E.BYPASS.LTC128B.128 [R245+0x4100], [R4.64], !P6 ;  /* 0x0410000004f55fae */ /* 0x0007e2000f101d4a */
[-C--:B-1----:R-:W-:Y:S05]  /*a020*/  @P5 IADD3 R8, P0, R4, R17.reuse, RZ ;  /* 0x0000001104085210 */ /* 0x082fea0007f1e0ff */
[--C-:B------:R-:W-:Y:S01]  /*a030*/  @P5 IMAD.X R9, R5, 0x1, R12.reuse, P0 ;  /* 0x0000000105095824 */ /* 0x100fe200000e060c */
[-C--:B------:R-:W-:Y:S04]  /*a040*/  @P5 IADD3 R10, P0, R8, R17.reuse, RZ ;  /* 0x00000011080a5210 */ /* 0x080fe80007f1e0ff */
[----:B------:R1:W-:Y:S01]  /*a050*/  @P5 LDGSTS.E.BYPASS.LTC128B.128 [R245+0x4900], [R8.64], !P6 ;  /* 0x0490000008f55fae */ /* 0x0003e2000f101d4a */
[----:B------:R-:W-:Y:S01]  /*a060*/  @P5 IMAD.X R11, R9, 0x1, R12, P0 ;  /* 0x00000001090b5824 */ /* 0x000fe200000e060c */
[----:B------:R-:W-:Y:S04]  /*a070*/  FSETP.NEU.FTZ.AND P0, PT, R70, -INF , PT ;  /* 0xff8000004600780b */ /* 0x000fe80003f1d000 */
[----:B------:R-:W-:Y:S02]  /*a080*/  FSEL R97, R97, RZ, P0 ;  /* 0x000000ff61617208 */ /* 0x000fe40000000000 */
[----:B------:R1:W-:Y:S03]  /*a090*/  @P5 LDGSTS.E.BYPASS.LTC128B.128 [R245+0x5100], [R10.64], !P6 ;  /* 0x051000000af55fae */ /* 0x0003e6000f101d4a */
[--C-:B------:R-:W-:Y:S02]  /*a0a0*/  FFMA.FTZ R0, R205, c[0x0][0x2d0], -R97.reuse ;  /* 0x0000b400cd007a23 */ /* 0x100fe40000010861 */
[----:B------:R-:W-:Y:S02]  /*a0b0*/  FFMA.FTZ R94, R252, c[0x0][0x2d0], -R97 ;  /* 0x0000b400fc5e7a23 */ /* 0x000fe40000010861 */
[----:B------:R1:W-:Y:S01]  /*a0c0*/  MUFU.EX2 R109, R0 ;  /* 0x00000000006d7308 */ /* 0x0003e20000000800 */
[----:B------:R-:W-:Y:S02]  /*a0d0*/  IMAD.MOV.U32 R205, RZ, RZ, R63 ;  /* 0x000000ffffcd7224 */ /* 0x000fe400078e003f */
[--C-:B-1----:R-:W-:Y:S02]  /*a0e0*/  FFMA.FTZ R0, R204, c[0x0][0x2d0], -R97.reuse ;  /* 0x0000b400cc007a23 */ /* 0x102fe40000010861 */
[----:B------:R-:W-:Y:S05]  /*a0f0*/  IMAD.MOV.U32 R204, RZ, RZ, R62 ;  /* 0x000000ffffcc7224 */ /* 0x000fea00078e003e */
[----:B------:R1:W-:Y:S02]  /*a100*/  MUFU.EX2 R19, R0 ;  /* 0x0000000000137308 */ /* 0x0003e40000000800 */
[--C-:B-1----:R-:W-:Y:S02]  /*a110*/  FFMA.FTZ R0, R14, c[0x0][0x2d0], -R97.reuse ;  /* 0x0000b4000e007a23 */ /* 0x102fe40000010861 */
[--C-:B------:R-:W-:Y:S06]  /*a120*/  FFMA.FTZ R14, R32, c[0x0][0x2d0], -R92.reuse ;  /* 0x0000b400200e7a23 */ /* 0x100fec000001085c */
[----:B------:R1:W1:Y:S10]  /*a130*/  MUFU.EX2 R13, R0 ;  /* 0x00000000000d7308 */ /* 0x0002740000000800 */
[----:B------:R3:W-:Y:S01]  /*a140*/  MUFU.EX2 R235, R14 ;  /* 0x0000000e00eb7308 */ /* 0x0007e20000000800 */
[----:B-1----:R-:W-:Y:S01]  /*a150*/  FFMA.FTZ R0, R15, c[0x0][0x2d0], -R97 ;  /* 0x0000b4000f007a23 */ /* 0x002fe20000010861 */
[----:B------:R1:W-:Y:S01]  /*a160*/  STL [R1+0x8], R13 ;  /* 0x0000080d01007387 */ /* 0x0003e20000100800 */
[--C-:B------:R-:W-:Y:S07]  /*a170*/  FFMA.FTZ R15, R21, c[0x0][0x2d0], -R92.reuse ;  /* 0x0000b400150f7a23 */ /* 0x100fee000001085c */
[----:B--2---:R-:W2:Y:S01]  /*a180*/  MUFU.EX2 R2, R0 ;  /* 0x0000000000027308 */ /* 0x004ea20000000800 */
[--C-:B---3--:R-:W-:Y:S09]  /*a190*/  FFMA.FTZ R14, R36, c[0x0][0x2d0], -R92.reuse ;  /* 0x0000b400240e7a23 */ /* 0x108ff2000001085c */
[----:B------:R-:W3:Y:S10]  /*a1a0*/  MUFU.EX2 R0, R16 ;  /* 0x0000001000007308 */ /* 0x000ef40000000800 */
[----:B------:R-:W-:Y:S01]  /*a1b0*/  MUFU.EX2 R220, R15 ;  /* 0x0000000f00dc7308 */ /* 0x000fe20000000800 */
[--C-:B-1----:R-:W-:Y:S01]  /*a1c0*/  FFMA.FTZ R13, R33, c[0x0][0x2d0], -R92.reuse ;  /* 0x0000b400210d7a23 */ /* 0x102fe2000001085c */
[----:B--2---:R1:W-:Y:S08]  /*a1d0*/  STL [R1+0x20], R2 ;  /* 0x0000200201007387 */ /* 0x0043f00000100800 */
[----:B------:R-:W-:Y:S01]  /*a1e0*/  MUFU.EX2 R244, R14 ;  /* 0x0000000e00f47308 */ /* 0x000fe20000000800 */
[----:B---3--:R2:W-:Y:S09]  /*a1f0*/  STL [R1+0x1c], R0 ;  /* 0x00001c0001007387 */ /* 0x0085f20000100800 */
[----:B------:R3:W-:Y:S01]  /*a200*/  MUFU.EX2 R242, R13 ;  /* 0x0000000d00f27308 */ /* 0x0007e20000000800 */
[--C-:B-1----:R-:W-:Y:S09]  /*a210*/  FFMA.FTZ R2, R22, c[0x0][0x2d0], -R93.reuse ;  /* 0x0000b40016027a23 */ /* 0x102ff2000001085d */
[----:B------:R-:W1:Y:S01]  /*a220*/  MUFU.EX2 R2, R2 ;  /* 0x0000000200027308 */ /* 0x000e620000000800 */
[--C-:B--2---:R-:W-:Y:S02]  /*a230*/  FFMA.FTZ R0, R23, c[0x0][0x2d0], -R93.reuse ;  /* 0x0000b40017007a23 */ /* 0x104fe4000001085d */
[----:B---3--:R-:W-:Y:S07]  /*a240*/  FFMA.FTZ R13, R37, c[0x0][0x2d0], -R92 ;  /* 0x0000b400250d7a23 */ /* 0x008fee000001085c */
[----:B------:R2:W-:Y:S10]  /*a250*/  MUFU.EX2 R232, R0 ;  /* 0x0000000000e87308 */ /* 0x0005f40000000800 */
[----:B------:R-:W-:Y:S01]  /*a260*/  MUFU.EX2 R234, R13 ;  /* 0x0000000d00ea7308 */ /* 0x000fe20000000800 */
[----:B-1----:R1:W-:Y:S01]  /*a270*/  STL [R1+0x18], R2 ;  /* 0x0000180201007387 */ /* 0x0023e20000100800 */
[--C-:B--2---:R-:W-:Y:S08]  /*a280*/  FFMA.FTZ R0, R34, c[0x0][0x2d0], -R93.reuse ;  /* 0x0000b40022007a23 */ /* 0x104ff0000001085d */
[----:B------:R2:W-:Y:S02]  /*a290*/  MUFU.EX2 R239, R0 ;  /* 0x0000000000ef7308 */ /* 0x0005e40000000800 */
[----:B--2---:R-:W-:Y:S08]  /*a2a0*/  FFMA.FTZ R0, R35, c[0x0][0x2d0], -R93 ;  /* 0x0000b40023007a23 */ /* 0x004ff0000001085d */
[----:B------:R2:W-:Y:S02]  /*a2b0*/  MUFU.EX2 R243, R0 ;  /* 0x0000000000f37308 */ /* 0x0005e40000000800 */
[--C-:B--2---:R-:W-:Y:S08]  /*a2c0*/  FFMA.FTZ R0, R24, c[0x0][0x2d0], -R96.reuse ;  /* 0x0000b40018007a23 */ /* 0x104ff00000010860 */
[----:B-1----:R1:W2:Y:S02]  /*a2d0*/  MUFU.EX2 R2, R0 ;  /* 0x0000000000027308 */ /* 0x0022a40000000800 */
[--C-:B-1----:R-:W-:Y:S01]  /*a2e0*/  FFMA.FTZ R0, R25, c[0x0][0x2d0], -R96.reuse ;  /* 0x0000b40019007a23 */ /* 0x102fe20000010860 */
[----:B--2---:R1:W-:Y:S07]  /*a2f0*/  STL [R1+0x14], R2 ;  /* 0x0000140201007387 */ /* 0x0043ee0000100800 */
[----:B------:R2:W-:Y:S01]  /*a300*/  MUFU.EX2 R236, R0 ;  /* 0x0000000000ec7308 */ /* 0x0005e20000000800 */
[----:B------:R3:W-:Y:S01]  /*a310*/  STL [R1+0xb4], R143 ;  /* 0x0000b48f01007387 */ /* 0x0007e20000100800 */
[--C-:B-1----:R-:W-:Y:S02]  /*a320*/  FFMA.FTZ R2, R28, c[0x0][0x2d0], -R96.reuse ;  /* 0x0000b4001c027a23 */ /* 0x102fe40000010860 */
[----:B--2---:R-:W-:Y:S06]  /*a330*/  FFMA.FTZ R0, R26, c[0x0][0x2d0], -R97 ;  /* 0x0000b4001a007a23 */ /* 0x004fec0000010861 */
[----:B------:R1:W-:Y:S10]  /*a340*/  MUFU.EX2 R240, R2 ;  /* 0x0000000200f07308 */ /* 0x0003f40000000800 */
[----:B------:R2:W-:Y:S01]  /*a350*/  MUFU.EX2 R246, R0 ;  /* 0x0000000000f67308 */ /* 0x0005e20000000800 */
[----:B-1----:R-:W-:Y:S09]  /*a360*/  FFMA.FTZ R2, R38, c[0x0][0x2d0], -R93 ;  /* 0x0000b40026027a23 */ /* 0x002ff2000001085d */
[----:B------:R1:W-:Y:S01]  /*a370*/  MUFU.EX2 R237, R2 ;  /* 0x0000000200ed7308 */ /* 0x0003e20000000800 */
[--C-:B--2---:R-:W-:Y:S09]  /*a380*/  FFMA.FTZ R0, R27, c[0x0][0x2d0], -R97.reuse ;  /* 0x0000b4001b007a23 */ /* 0x104ff20000010861 */
[----:B------:R2:W-:Y:S01]  /*a390*/  MUFU.EX2 R233, R0 ;  /* 0x0000000000e97308 */ /* 0x0005e20000000800 */
[--C-:B-1----:R-:W-:Y:S09]  /*a3a0*/  FFMA.FTZ R2, R40, c[0x0][0x2d0], -R96.reuse ;  /* 0x0000b40028027a23 */ /* 0x102ff20000010860 */
[----:B------:R-:W-:Y:S01]  /*a3b0*/  MUFU.EX2 R238, R2 ;  /* 0x0000000200ee7308 */ /* 0x000fe20000000800 */
[----:B--2---:R-:W-:Y:S09]  /*a3c0*/  FFMA.FTZ R0, R29, c[0x0][0x2d0], -R96 ;  /* 0x0000b4001d007a23 */ /* 0x004ff20000010860 */
[----:B------:R1:W-:Y:S02]  /*a3d0*/  MUFU.EX2 R15, R0 ;  /* 0x00000000000f7308 */ /* 0x0003e40000000800 */
[--C-:B-1----:R-:W-:Y:S08]  /*a3e0*/  FFMA.FTZ R0, R30, c[0x0][0x2d0], -R97.reuse ;  /* 0x0000b4001e007a23 */ /* 0x102ff00000010861 */
[----:B------:R1:W-:Y:S02]  /*a3f0*/  MUFU.EX2 R241, R0 ;  /* 0x0000000000f17308 */ /* 0x0003e40000000800 */
[----:B-1----:R-:W-:Y:S08]  /*a400*/  FFMA.FTZ R0, R31, c[0x0][0x2d0], -R97 ;  /* 0x0000b4001f007a23 */ /* 0x002ff00000010861 */
[----:B------:R1:W-:Y:S02]  /*a410*/  MUFU.EX2 R16, R0 ;  /* 0x0000000000107308 */ /* 0x0003e40000000800 */
[--C-:B-1----:R-:W-:Y:S08]  /*a420*/  FFMA.FTZ R0, R39, c[0x0][0x2d0], -R93.reuse ;  /* 0x0000b40027007a23 */ /* 0x102ff0000001085d */
[----:B------:R1:W-:Y:S02]  /*a430*/  MUFU.EX2 R32, R0 ;  /* 0x0000000000207308 */ /* 0x0003e40000000800 */
[--C-:B-1----:R-:W-:Y:S08]  /*a440*/  FFMA.FTZ R0, R48, c[0x0][0x2d0], -R92.reuse ;  /* 0x0000b40030007a23 */ /* 0x102ff0000001085c */
[----:B------:R1:W-:Y:S02]  /*a450*/  MUFU.EX2 R34, R0 ;  /* 0x0000000000227308 */ /* 0x0003e40000000800 */
[----:B-1----:R-:W-:Y:S08]  /*a460*/  FFMA.FTZ R0, R49, c[0x0][0x2d0], -R92 ;  /* 0x0000b40031007a23 */ /* 0x002ff0000001085c */
[----:B------:R1:W-:Y:S02]  /*a470*/  MUFU.EX2 R192, R0 ;  /* 0x0000000000c07308 */ /* 0x0003e40000000800 */
[--C-:B-1----:R-:W-:Y:S08]  /*a480*/  FFMA.FTZ R0, R50, c[0x0][0x2d0], -R93.reuse ;  /* 0x0000b40032007a23 */ /* 0x102ff0000001085d */
[----:B------:R1:W-:Y:S02]  /*a490*/  MUFU.EX2 R33, R0 ;  /* 0x0000000000217308 */ /* 0x0003e40000000800 */
[----:B-1----:R-:W-:Y:S08]  /*a4a0*/  FFMA.FTZ R0, R51, c[0x0][0x2d0], -R93 ;  /* 0x0000b40033007a23 */ /* 0x002ff0000001085d */
[----:B------:R1:W-:Y:S02]  /*a4b0*/  MUFU.EX2 R24, R0 ;  /* 0x0000000000187308 */ /* 0x0003e40000000800 */
[----:B-1----:R-:W-:Y:S02]  /*a4c0*/  FSEL R0, R143, RZ, P3 ;  /* 0x000000ff8f007208 */ /* 0x002fe40001800000 */
[----:B---3--:R-:W2:Y:S01]  /*a4d0*/  LDL.LU R143, [R1+0x20] ;  /* 0x00002000018f7983 */ /* 0x008ea20000300800 */
[-C--:B----4-:R-:W-:Y:S02]  /*a4e0*/  @P5 IADD3 R6, P3, R10, R17.reuse, RZ ;  /* 0x000000110a065210 */ /* 0x090fe40007f7e0ff */
[----:B------:R-:W-:Y:S01]  /*a4f0*/  FADD.FTZ R2, -R0, R3 ;  /* 0x0000000300027221 */ /* 0x000fe20000010100 */
[----:B------:R1:W-:Y:S01]  /*a500*/  STL [R1+0xb8], R142 ;  /* 0x0000b88e01007387 */ /* 0x0003e20000100800 */
[----:B------:R-:W-:Y:S01]  /*a510*/  FSEL R0, R142, RZ, P2 ;  /* 0x000000ff8e007208 */ /* 0x000fe20001000000 */
[--C-:B------:R-:W-:Y:S01]  /*a520*/  @P5 IMAD.X R7, R11, 0x1, R12.reuse, P3 ;  /* 0x000000010b075824 */ /* 0x100fe200018e060c */
[-C--:B------:R-:W-:Y:S01]  /*a530*/  @P5 IADD3 R4, P2, R6, R17.reuse, RZ ;  /* 0x0000001106045210 */ /* 0x080fe20007f5e0ff */
[----:B------:R-:W-:Y:S02]  /*a540*/  FMUL.FTZ R2, R2, c[0x0][0x2d0] ;  /* 0x0000b40002027a20 */ /* 0x000fe40000410000 */
[----:B------:R-:W-:Y:S01]  /*a550*/  FADD.FTZ R0, -R0, R141 ;  /* 0x0000008d00007221 */ /* 0x000fe20000010100 */
[----:B------:R3:W-:Y:S01]  /*a560*/  @P5 LDGSTS.E.BYPASS.LTC128B.128 [R245+0x5900], [R6.64], !P6 ;  /* 0x0590000006f55fae */ /* 0x0007e2000f101d4a */
[----:B------:R4:W4:Y:S01]  /*a570*/  MUFU.EX2 R69, R2 ;  /* 0x0000000200457308 */ /* 0x0009220000000800 */
[----:B------:R-:W-:Y:S01]  /*a580*/  @P5 IMAD.X R5, R7, 0x1, R12, P2 ;  /* 0x0000000107055824 */ /* 0x000fe200010e060c */
[----:B------:R-:W-:Y:S01]  /*a590*/  @P5 IADD3 R8, P3, R4, R17, RZ ;  /* 0x0000001104085210 */ /* 0x000fe20007f7e0ff */
[----:B------:R-:W-:Y:S02]  /*a5a0*/  FMUL.FTZ R0, R0, c[0x0][0x2d0] ;  /* 0x0000b40000007a20 */ /* 0x000fe40000410000 */
[----:B------:R-:W-:Y:S02]  /*a5b0*/  IMAD.MOV.U32 R141, RZ, RZ, R64 ;  /* 0x000000ffff8d7224 */ /* 0x000fe400078e0040 */
[----:B------:R3:W-:Y:S01]  /*a5c0*/  @P5 LDGSTS.E.BYPASS.LTC128B.128 [R245+0x6100], [R4.64], !P6 ;  /* 0x0610000004f55fae */ /* 0x0007e2000f101d4a */
[----:B------:R-:W-:Y:S02]  /*a5d0*/  @P5 IMAD.X R9, R5, 0x1, R12, P3 ;  /* 0x0000000105095824 */ /* 0x000fe400018e060c */
[----:B------:R3:W3:Y:S01]  /*a5e0*/  MUFU.EX2 R68, R0 ;  /* 0x0000000000447308 */ /* 0x0006e20000000800 */
[----:B------:R-:W-:Y:S04]  /*a5f0*/  F2FP.PACK_AB R64, R141, R110 ;  /* 0x0000006e8d40723e */ /* 0x000fe800000000ff */
[----:B------:R3:W-:Y:S08]  /*a600*/  @P5 LDGSTS.E.BYPASS.LTC128B.128 [R245+0x6900], [R8.64], !P6 ;  /* 0x0690000008f55fae */ /* 0x0007f0000f101d4a */
[----:B-1----:R-:W2:Y:S01]  /*a610*/  LDL.LU R142, [R1+0x24] ;  /* 0x00002400018e7983 */ /* 0x002ea20000300800 */
[----:B----4-:R-:W-:Y:S01]  /*a620*/  FSEL R2, R140, RZ, P1 ;  /* 0x000000ff8c027208 */ /* 0x010fe20000800000 */
[C---:B------:R-:W-:Y:S02]  /*a630*/  FMUL.FTZ R17, R69.reuse, R161 ;  /* 0x000000a145117220 */ /* 0x040fe40000410000 */
[----:B------:R1:W-:Y:S01]  /*a640*/  STL [R1+0xbc], R140 ;  /* 0x0000bc8c01007387 */ /* 0x0003e20000100800 */
[C---:B------:R-:W-:Y:S02]  /*a650*/  FMUL.FTZ R48, R69.reuse, R124 ;  /* 0x0000007c45307220 */ /* 0x040fe40000410000 */
[C---:B------:R-:W-:Y:S01]  /*a660*/  FMUL.FTZ R49, R69.reuse, R125 ;  /* 0x0000007d45317220 */ /* 0x040fe20000410000 */
[----:B------:R-:W4:Y:S01]  /*a670*/  LDSM.16.MT88.4 R20, [R228+0x100] ;  /* 0x00010000e414783b */ /* 0x000f220000004200 */
[----:B------:R-:W-:Y:S02]  /*a680*/  FFMA.FTZ R125, R114, c[0x0][0x2d0], -R93 ;  /* 0x0000b400727d7a23 */ /* 0x000fe4000001085d */
[----:B---3--:R-:W-:Y:S01]  /*a690*/  FADD.FTZ R0, -R2, R144 ;  /* 0x0000009002007221 */ /* 0x008fe20000010100 */
[----:B------:R-:W-:Y:S01]  /*a6a0*/  FSEL R2, R70, RZ, P0 ;  /* 0x000000ff46027208 */ /* 0x000fe20000000000 */
[C---:B------:R-:W-:Y:S02]  /*a6b0*/  FMUL.FTZ R5, R69.reuse, R149 ;  /* 0x0000009545057220 */ /* 0x040fe40000410000 */
[----:B------:R-:W-:Y:S01]  /*a6c0*/  FMUL.FTZ R0, R0, c[0x0][0x2d0] ;  /* 0x0000b40000007a20 */ /* 0x000fe20000410000 */
[----:B------:R-:W3:Y:S01]  /*a6d0*/  LDSM.16.MT88.4 R36, [R231+0x100] ;  /* 0x00010000e724783b */ /* 0x000ee20000004200 */
[----:B------:R-:W-:Y:S02]  /*a6e0*/  IMAD.MOV.U32 R149, RZ, RZ, R15 ;  /* 0x000000ffff957224 */ /* 0x000fe400078e000f */
[----:B------:R4:W4:Y:S01]  /*a6f0*/  MUFU.EX2 R3, R0 ;  /* 0x0000000000037308 */ /* 0x0009220000000800 */
[C---:B------:R-:W-:Y:S02]  /*a700*/  FMUL.FTZ R4, R69.reuse, R148 ;  /* 0x0000009445047220 */ /* 0x040fe40000410000 */
[C---:B------:R-:W-:Y:S02]  /*a710*/  FMUL.FTZ R6, R68.reuse, R150 ;  /* 0x0000009644067220 */ /* 0x040fe40000410000 */
[C---:B------:R-:W-:Y:S01]  /*a720*/  FMUL.FTZ R7, R68.reuse, R151 ;  /* 0x0000009744077220 */ /* 0x040fe20000410000 */
[----:B------:R-:W-:Y:S01]  /*a730*/  LDSM.16.MT88.4 R84, [R231+0x900] ;  /* 0x00090000e754783b */ /* 0x000fe20000004200 */
[----:B------:R-:W-:Y:S02]  /*a740*/  IMAD.MOV.U32 R144, RZ, RZ, R19 ;  /* 0x000000ffff907224 */ /* 0x000fe400078e0013 */
[----:B------:R-:W-:Y:S02]  /*a750*/  FMUL.FTZ R19, R68, R163 ;  /* 0x000000a344137220 */ /* 0x000fe40000410000 */
[----:B------:R-:W-:Y:S01]  /*a760*/  IMAD.MOV.U32 R148, RZ, RZ, R16 ;  /* 0x000000ffff947224 */ /* 0x000fe200078e0010 */
[----:B------:R-:W-:Y:S01]  /*a770*/  F2FP.PACK_AB R65, R144, R109 ;  /* 0x0000006d9041723e */ /* 0x000fe200000000ff */
[C---:B------:R-:W-:Y:S01]  /*a780*/  FMUL.FTZ R16, R69.reuse, R160 ;  /* 0x000000a045107220 */ /* 0x040fe20000410000 */
[----:B-1----:R-:W3:Y:S01]  /*a790*/  LDL.LU R140, [R1+0xc] ;  /* 0x00000c00018c7983 */ /* 0x002ee20000300800 */
[----:B------:R-:W-:Y:S02]  /*a7a0*/  IMAD.MOV.U32 R151, RZ, RZ, R34 ;  /* 0x000000ffff977224 */ /* 0x000fe400078e0022 */
[----:B------:R-:W-:Y:S01]  /*a7b0*/  IMAD.MOV.U32 R150, RZ, RZ, R33 ;  /* 0x000000ffff967224 */ /* 0x000fe200078e0021 */
[----:B------:R1:W-:Y:S01]  /*a7c0*/  STL [R1+0xc0], R245 ;  /* 0x0000c0f501007387 */ /* 0x0003e20000100800 */
[----:B------:R-:W-:Y:S02]  /*a7d0*/  FMUL.FTZ R33, R69, R177 ;  /* 0x000000b145217220 */ /* 0x000fe40000410000 */
[C---:B------:R-:W-:Y:S01]  /*a7e0*/  FMUL.FTZ R34, R68.reuse, R178 ;  /* 0x000000b244227220 */ /* 0x040fe20000410000 */
[----:B------:R-:W-:Y:S01]  /*a7f0*/  LDSM.16.MT88.4 R88, [R229+0x900] ;  /* 0x00090000e558783b */ /* 0x000fe20000004200 */
[----:B------:R-:W-:Y:S02]  /*a800*/  FMUL.FTZ R50, R68, R126 ;  /* 0x0000007e44327220 */ /* 0x000fe40000410000 */
[----:B----4-:R-:W-:Y:S02]  /*a810*/  FADD.FTZ R0, -R2, R145 ;  /* 0x0000009102007221 */ /* 0x010fe40000010100 */
[----:B------:R-:W-:Y:S02]  /*a820*/  FFMA.FTZ R2, R41, c[0x0][0x2d0], -R96 ;  /* 0x0000b40029027a23 */ /* 0x000fe40000010860 */
[----:B------:R-:W-:Y:S01]  /*a830*/  FMUL.FTZ R0, R0, c[0x0][0x2d0] ;  /* 0x0000b40000007a20 */ /* 0x000fe20000410000 */
[----:B------:R-:W0:Y:S01]  /*a840*/  LDGDEPBAR ;  /* 0x00000000000079af */ /* 0x000e220000000000 */
[----:B------:R4:W4:Y:S01]  /*a850*/  MUFU.EX2 R31, R2 ;  /* 0x00000002001f7308 */ /* 0x0009220000000800 */
[C---:B------:R-:W-:Y:S02]  /*a860*/  FMUL.FTZ R8, R3.reuse, R152 ;  /* 0x0000009803087220 */ /* 0x040fe40000410000 */
[----:B------:R-:W-:Y:S02]  /*a870*/  IMAD.MOV.U32 R145, RZ, RZ, R18 ;  /* 0x000000ffff917224 */ /* 0x000fe400078e0012 */
[C---:B------:R-:W-:Y:S02]  /*a880*/  FMUL.FTZ R9, R3.reuse, R153 ;  /* 0x0000009903097220 */ /* 0x040fe40000410000 */
[C---:B------:R-:W-:Y:S02]  /*a890*/  FMUL.FTZ R12, R3.reuse, R156 ;  /* 0x0000009c030c7220 */ /* 0x040fe40000410000 */
[C---:B------:R-:W-:Y:S01]  /*a8a0*/  FMUL.FTZ R13, R3.reuse, R157 ;  /* 0x0000009d030d7220 */ /* 0x040fe20000410000 */
[----:B------:R-:W4:Y:S01]  /*a8b0*/  MUFU.EX2 R0, R0 ;  /* 0x0000000000007308 */ /* 0x000f220000000800 */
[----:B------:R-:W-:Y:S01]  /*a8c0*/  FMUL.FTZ R18, R68, R162 ;  /* 0x000000a244127220 */ /* 0x000fe20000410000 */
[----:B-1----:R-:W3:Y:S01]  /*a8d0*/  LDL.LU R245, [R1+0x10] ;  /* 0x0000100001f57983 */ /* 0x002ee20000300800 */
[C---:B------:R-:W-:Y:S02]  /*a8e0*/  FMUL.FTZ R25, R3.reuse, R169 ;  /* 0x000000a903197220 */ /* 0x040fe40000410000 */
[----:B------:R-:W-:Y:S01]  /*a8f0*/  IMAD.MOV.U32 R156, RZ, RZ, R55 ;  /* 0x000000ffff9c7224 */ /* 0x000fe200078e0037 */
[----:B------:R1:W-:Y:S01]  /*a900*/  STL [R1+0xc4], R70 ;  /* 0x0000c44601007387 */ /* 0x0003e20000100800 */
[----:B------:R-:W-:Y:S02]  /*a910*/  IMAD.MOV.U32 R157, RZ, RZ, R54 ;  /* 0x000000ffff9d7224 */ /* 0x000fe400078e0036 */
[C---:B------:R-:W-:Y:S02]  /*a920*/  FMUL.FTZ R28, R3.reuse, R172 ;  /* 0x000000ac031c7220 */ /* 0x040fe40000410000 */
[----:B------:R-:W-:Y:S02]  /*a930*/  FMUL.FTZ R29, R3, R173 ;  /* 0x000000ad031d7220 */ /* 0x000fe40000410000 */
[----:B------:R-:W-:Y:S02]  /*a940*/  IMAD.MOV.U32 R173, RZ, RZ, R32 ;  /* 0x000000ffffad7224 */ /* 0x000fe400078e0020 */
[----:B----4-:R-:W-:Y:S02]  /*a950*/  FFMA.FTZ R2, R42, c[0x0][0x2d0], -R97 ;  /* 0x0000b4002a027a23 */ /* 0x010fe40000010861 */
[----:B------:R-:W-:Y:S02]  /*a960*/  IMAD.MOV.U32 R172, RZ, RZ, R31 ;  /* 0x000000ffffac7224 */ /* 0x000fe400078e001f */
[----:B------:R4:W-:Y:S01]  /*a970*/  MUFU.EX2 R147, R2 ;  /* 0x0000000200937308 */ /* 0x0009e20000000800 */
[----:B------:R-:W-:Y:S02]  /*a980*/  FMUL.FTZ R32, R69, R176 ;  /* 0x000000b045207220 */ /* 0x000fe40000410000 */
[----:B------:R-:W-:Y:S02]  /*a990*/  IMAD.MOV.U32 R176, RZ, RZ, R76 ;  /* 0x000000ffffb07224 */ /* 0x000fe400078e004c */
[C---:B------:R-:W-:Y:S02]  /*a9a0*/  FMUL.FTZ R14, R0.reuse, R158 ;  /* 0x0000009e000e7220 */ /* 0x040fe40000410000 */
[C---:B------:R-:W-:Y:S02]  /*a9b0*/  FMUL.FTZ R15, R0.reuse, R159 ;  /* 0x0000009f000f7220 */ /* 0x040fe40000410000 */
[C---:B------:R-:W-:Y:S02]  /*a9c0*/  FMUL.FTZ R10, R0.reuse, R154 ;  /* 0x0000009a000a7220 */ /* 0x040fe40000410000 */
[C---:B------:R-:W-:Y:S01]  /*a9d0*/  FMUL.FTZ R11, R0.reuse, R155 ;  /* 0x0000009b000b7220 */ /* 0x040fe20000410000 */
[----:B-1----:R-:W3:Y:S01]  /*a9e0*/  LDL.LU R70, [R1+0x8] ;  /* 0x0000080001467983 */ /* 0x002ee20000300800 */
[C---:B------:R-:W-:Y:S02]  /*a9f0*/  FMUL.FTZ R27, R0.reuse, R171 ;  /* 0x000000ab001b7220 */ /* 0x040fe40000410000 */
[C---:B------:R-:W-:Y:S01]  /*aa00*/  FMUL.FTZ R26, R0.reuse, R170 ;  /* 0x000000aa001a7220 */ /* 0x040fe20000410000 */
[----:B------:R-:W3:Y:S01]  /*aa10*/  LDL.LU R153, [R1+0x14] ;  /* 0x0000140001997983 */ /* 0x000ee20000300800 */
[C---:B------:R-:W-:Y:S02]  /*aa20*/  FMUL.FTZ R30, R0.reuse, R174 ;  /* 0x000000ae001e7220 */ /* 0x040fe40000410000 */
[C---:B------:R-:W-:Y:S01]  /*aa30*/  FMUL.FTZ R31, R0.reuse, R175 ;  /* 0x000000af001f7220 */ /* 0x040fe20000410000 */
[----:B------:R-:W3:Y:S01]  /*aa40*/  LDL.LU R154, [R1+0x18] ;  /* 0x00001800019a7983 */ /* 0x000ee20000300800 */
[----:B------:R-:W-:Y:S02]  /*aa50*/  IMAD.MOV.U32 R175, RZ, RZ, R77 ;  /* 0x000000ffffaf7224 */ /* 0x000fe400078e004d */
[C---:B------:R-:W-:Y:S01]  /*aa60*/  FMUL.FTZ R42, R0.reuse, R122 ;  /* 0x0000007a002a7220 */ /* 0x040fe20000410000 */
[----:B------:R-:W3:Y:S01]  /*aa70*/  LDL.LU R155, [R1+0x1c] ;  /* 0x00001c00019b7983 */ /* 0x000ee20000300800 */
[----:B----4-:R-:W-:Y:S02]  /*aa80*/  FFMA.FTZ R2, R43, c[0x0][0x2d0], -R97 ;  /* 0x0000b4002b027a23 */ /* 0x010fe40000010861 */
[----:B------:R-:W-:Y:S01]  /*aa90*/  FMUL.FTZ R43, R0, R123 ;  /* 0x0000007b002b7220 */ /* 0x000fe20000410000 */
[----:B------:R-:W-:Y:S01]  /*aaa0*/  LDSM.16.MT88.4 R76, [R230+0x100] ;  /* 0x00010000e64c783b */ /* 0x000fe20000004200 */
[----:B------:R1:W-:Y:S01]  /*aab0*/  MUFU.EX2 R152, R2 ;  /* 0x0000000200987308 */ /* 0x0003e20000000800 */
[C---:B------:R-:W-:Y:S02]  /*aac0*/  FMUL.FTZ R40, R3.reuse, R120 ;  /* 0x0000007803287220 */ /* 0x040fe40000410000 */
[C---:B------:R-:W-:Y:S02]  /*aad0*/  FMUL.FTZ R41, R3.reuse, R121 ;  /* 0x0000007903297220 */ /* 0x040fe40000410000 */
[----:B------:R-:W-:Y:S02]  /*aae0*/  FMUL.FTZ R51, R68, R127 ;  /* 0x0000007f44337220 */ /* 0x000fe40000410000 */
[C---:B------:R-:W-:Y:S02]  /*aaf0*/  FMUL.FTZ R58, R0.reuse, R130 ;  /* 0x00000082003a7220 */ /* 0x040fe40000410000 */
[C---:B------:R-:W-:Y:S02]  /*ab00*/  FMUL.FTZ R59, R0.reuse, R131 ;  /* 0x00000083003b7220 */ /* 0x040fe40000410000 */
[C---:B------:R-:W-:Y:S02]  /*ab10*/  FMUL.FTZ R62, R0.reuse, R134 ;  /* 0x00000086003e7220 */ /* 0x040fe40000410000 */
[----:B------:R-:W-:Y:S02]  /*ab20*/  FMUL.FTZ R63, R0, R135 ;  /* 0x00000087003f7220 */ /* 0x000fe40000410000 */
[----:B------:R-:W-:Y:S02]  /*ab30*/  FMUL.FTZ R61, R3, R133 ;  /* 0x00000085033d7220 */ /* 0x000fe40000410000 */
[----:B------:R-:W-:Y:S02]  /*ab40*/  FFMA.FTZ R126, R101, c[0x0][0x2d0], -R92 ;  /* 0x0000b400657e7a23 */ /* 0x000fe4000001085c */
[--C-:B------:R-:W-:Y:S02]  /*ab50*/  FFMA.FTZ R101, R249, c[0x0][0x2d0], -R93.reuse ;  /* 0x0000b400f9657a23 */ /* 0x100fe4000001085d */
[--C-:B------:R-:W-:Y:S02]  /*ab60*/  FFMA.FTZ R122, R103, c[0x0][0x2d0], -R93.reuse ;  /* 0x0000b400677a7a23 */ /* 0x100fe4000001085d */
[----:B------:R-:W-:Y:S02]  /*ab70*/  FFMA.FTZ R127, R115, c[0x0][0x2d0], -R93 ;  /* 0x0000b400737f7a23 */ /* 0x000fe4000001085d */
[--C-:B-1----:R-:W-:Y:S02]  /*ab80*/  FFMA.FTZ R2, R44, c[0x0][0x2d0], -R96.reuse ;  /* 0x0000b4002c027a23 */ /* 0x102fe40000010860 */
[----:B------:R-:W-:Y:S02]  /*ab90*/  FMUL.FTZ R44, R3, R180 ;  /* 0x000000b4032c7220 */ /* 0x000fe40000410000 */
[----:B------:R1:W-:Y:S01]  /*aba0*/  MUFU.EX2 R158, R2 ;  /* 0x00000002009e7308 */ /* 0x0003e20000000800 */
[----:B------:R-:W-:Y:S02]  /*abb0*/  FFMA.FTZ R124, R196, c[0x0][0x2d0], -R97 ;  /* 0x0000b400c47c7a23 */ /* 0x000fe40000010861 */
[--C-:B------:R-:W-:Y:S02]  /*abc0*/  FFMA.FTZ R103, R219, c[0x0][0x2d0], -R96.reuse ;  /* 0x0000b400db677a23 */ /* 0x100fe40000010860 */
[----:B------:R-:W-:Y:S02]  /*abd0*/  IMAD.MOV.U32 R219, RZ, RZ, R151 ;  /* 0x000000ffffdb7224 */ /* 0x000fe400078e0097 */
[--C-:B------:R-:W-:Y:S02]  /*abe0*/  FFMA.FTZ R121, R215, c[0x0][0x2d0], -R97.reuse ;  /* 0x0000b400d7797a23 */ /* 0x100fe40000010861 */
[--C-:B------:R-:W-:Y:S02]  /*abf0*/  FFMA.FTZ R120, R211, c[0x0][0x2d0], -R96.reuse ;  /* 0x0000b400d3787a23 */ /* 0x100fe40000010860 */
[--C-:B------:R-:W-:Y:S02]  /*ac00*/  FFMA.FTZ R123, R210, c[0x0][0x2d0], -R96.reuse ;  /* 0x0000b400d27b7a23 */ /* 0x100fe40000010860 */
[----:B-1----:R-:W-:Y:S02]  /*ac10*/  FFMA.FTZ R2, R45, c[0x0][0x2d0], -R96 ;  /* 0x0000b4002d027a23 */ /* 0x002fe40000010860 */
[----:B------:R-:W-:Y:S02]  /*ac20*/  FMUL.FTZ R45, R3, R181 ;  /* 0x000000b5032d7220 */ /* 0x000fe40000410000 */
[----:B------:R1:W-:Y:S02]  /*ac30*/  MUFU.EX2 R108, R2 ;  /* 0x00000002006c7308 */ /* 0x0003e40000000800 */
[--C-:B-1----:R-:W-:Y:S02]  /*ac40*/  FFMA.FTZ R2, R46, c[0x0][0x2d0], -R97.reuse ;  /* 0x0000b4002e027a23 */ /* 0x102fe40000010861 */
[----:B------:R-:W-:Y:S06]  /*ac50*/  FMUL.FTZ R46, R0, R182 ;  /* 0x000000b6002e7220 */ /* 0x000fec0000410000 */
[----:B------:R1:W4:Y:S02]  /*ac60*/  MUFU.EX2 R35, R2 ;  /* 0x0000000200237308 */ /* 0x0003240000000800 */
[----:B-1----:R-:W-:Y:S02]  /*ac70*/  FFMA.FTZ R2, R188, c[0x0][0x2d0], -R97 ;  /* 0x0000b400bc027a23 */ /* 0x002fe40000010861 */
[----:B----4-:R-:W-:Y:S06]  /*ac80*/  IMAD.MOV.U32 R174, RZ, RZ, R35 ;  /* 0x000000ffffae7224 */ /* 0x010fec00078e0023 */
[----:B------:R1:W4:Y:S01]  /*ac90*/  MUFU.EX2 R159, R2 ;  /* 0x00000002009f7308 */ /* 0x0003220000000800 */
[----:B------:R-:W-:Y:S02]  /*aca0*/  FMUL.FTZ R35, R68, R179 ;  /* 0x000000b344237220 */ /* 0x000fe40000410000 */
[----:B------:R-:W-:Y:S02]  /*acb0*/  IMAD.MOV.U32 R188, RZ, RZ, R80 ;  /* 0x000000ffffbc7224 */ /* 0x000fe400078e0050 */
[----:B------:R-:W-:Y:S01]  /*acc0*/  LDSM.16.MT88.4 R80, [R228+0x900] ;  /* 0x00090000e450783b */ /* 0x000fe20000004200 */
[----:B------:R-:W-:Y:S02]  /*acd0*/  IMAD.MOV.U32 R178, RZ, RZ, R174 ;  /* 0x000000ffffb27224 */ /* 0x000fe400078e00ae */
[----:B------:R-:W-:Y:S02]  /*ace0*/  IMAD.MOV.U32 R174, RZ, RZ, R199 ;  /* 0x000000ffffae7224 */ /* 0x000fe400078e00c7 */
[----:B------:R-:W-:Y:S02]  /*acf0*/  IMAD.MOV.U32 R179, RZ, RZ, R188 ;  /* 0x000000ffffb37224 */ /* 0x000fe400078e00bc */
[----:B------:R-:W-:Y:S02]  /*ad00*/  IMAD.MOV.U32 R188, RZ, RZ, R198 ;  /* 0x000000ffffbc7224 */ /* 0x000fe400078e00c6 */
[----:B-1----:R-:W-:Y:S02]  /*ad10*/  FFMA.FTZ R2, R47, c[0x0][0x2d0], -R92 ;  /* 0x0000b4002f027a23 */ /* 0x002fe4000001085c */
[----:B------:R-:W-:Y:S02]  /*ad20*/  FMUL.FTZ R47, R0, R183 ;  /* 0x000000b7002f7220 */ /* 0x000fe40000410000 */
[----:B----4-:R-:W-:Y:S01]  /*ad30*/  IMAD.MOV.U32 R177, RZ, RZ, R159 ;  /* 0x000000ffffb17224 */ /* 0x010fe200078e009f */
[----:B------:R-:W-:Y:S01]  /*ad40*/  MUFU.EX2 R183, R94 ;  /* 0x0000005e00b77308 */ /* 0x000fe20000000800 */
[----:B------:R-:W-:Y:S01]  /*ad50*/  IMAD.MOV.U32 R159, RZ, RZ, R193 ;  /* 0x000000ffff9f7224 */ /* 0x000fe200078e00c1 */
[----:B--2---:R-:W-:Y:S02]  /*ad60*/  F2FP.PACK_AB R66, R142, R145 ;  /* 0x000000918e42723e */ /* 0x004fe400000000ff */
[----:B---3--:R-:W-:Y:S02]  /*ad70*/  F2FP.PACK_AB R75, R140, R55 ;  /* 0x000000378c4b723e */ /* 0x008fe400000000ff */
[----:B------:R-:W-:Y:S02]  /*ad80*/  F2FP.PACK_AB R74, R245, R54 ;  /* 0x00000036f54a723e */ /* 0x000fe400000000ff */
[----:B------:R-:W1:Y:S05]  /*ad90*/  LDSM.16.MT88.4 R52, [R229+0x100] ;  /* 0x00010000e534783b */ /* 0x000e6a0000004200 */
[-C--:B------:R-:W-:Y:S05]  /*ada0*/  HMMA.16816.F32 R4, R72, R20.reuse, R4 ;  /* 0x000000144804723c */ /* 0x080fea0000001804 */
[----:B------:R-:W-:Y:S07]  /*adb0*/  F2FP.PACK_AB R67, R143, R70 ;  /* 0x000000468f43723e */ /* 0x000fee00000000ff */
[C---:B------:R-:W-:Y:S07]  /*adc0*/  HMMA.16816.F32 R8, R64.reuse, R20, R8 ;  /* 0x000000144008723c */ /* 0x040fee0000001808 */
[C---:B------:R-:W-:Y:S01]  /*add0*/  FMUL.FTZ R20, R69.reuse, R164 ;  /* 0x000000a445147220 */ /* 0x040fe20000410000 */
[-C--:B------:R-:W-:Y:S01]  /*ade0*/  HMMA.16816.F32 R12, R64, R22.reuse, R12 ;  /* 0x00000016400c723c */ /* 0x080fe2000000180c */
[----:B------:R2:W-:Y:S03]  /*adf0*/  MUFU.EX2 R164, R2 ;  /* 0x0000000200a47308 */ /* 0x0005e60000000800 */
[----:B------:R-:W-:Y:S02]  /*ae00*/  FMUL.FTZ R21, R69, R165 ;  /* 0x000000a545157220 */ /* 0x000fe40000410000 */
[----:B------:R-:W-:Y:S02]  /*ae10*/  IMAD.MOV.U32 R165, RZ, RZ, R24 ;  /* 0x000000ffffa57224 */ /* 0x000fe400078e0018 */
[C---:B------:R-:W-:Y:S04]  /*ae20*/  HMMA.16816.F32 R16, R72.reuse, R22, R16 ;  /* 0x000000164810723c */ /* 0x040fe80000001810 */
[----:B------:R-:W-:Y:S03]  /*ae30*/  FMUL.FTZ R24, R3, R168 ;  /* 0x000000a803187220 */ /* 0x000fe60000410000 */
[C---:B------:R-:W-:Y:S02]  /*ae40*/  FMUL.FTZ R23, R68.reuse, R167 ;  /* 0x000000a744177220 */ /* 0x040fe40000410000 */
[----:B------:R-:W-:Y:S07]  /*ae50*/  FMUL.FTZ R22, R68, R166 ;  /* 0x000000a644167220 */ /* 0x000fee0000410000 */
[-C--:B------:R-:W-:Y:S03]  /*ae60*/  HMMA.16816.F32 R20, R72, R36.reuse, R20 ;  /* 0x000000244814723c */ /* 0x080fe60000001814 */
[----:B--2---:R-:W-:Y:S02]  /*ae70*/  FFMA.FTZ R2, R189, c[0x0][0x2d0], -R92 ;  /* 0x0000b400bd027a23 */ /* 0x004fe4000001085c */
[----:B------:R-:W-:Y:S02]  /*ae80*/  IMAD.MOV.U32 R189, RZ, RZ, R165 ;  /* 0x000000ffffbd7224 */ /* 0x000fe400078e00a5 */
[----:B------:R2:W-:Y:S01]  /*ae90*/  MUFU.EX2 R168, R2 ;  /* 0x0000000200a87308 */ /* 0x0005e20000000800 */
[C---:B------:R-:W-:Y:S04]  /*aea0*/  HMMA.16816.F32 R24, R64.reuse, R36, R24 ;  /* 0x000000244018723c */ /* 0x040fe80000001818 */
[----:B------:R-:W-:Y:S02]  /*aeb0*/  IMAD.MOV.U32 R165, RZ, RZ, R106 ;  /* 0x000000ffffa57224 */ /* 0x000fe400078e006a */
[----:B------:R-:W-:Y:S02]  /*aec0*/  IMAD.MOV.U32 R106, RZ, RZ, R98 ;  /* 0x000000ffff6a7224 */ /* 0x000fe400078e0062 */
[-C--:B------:R-:W-:Y:S04]  /*aed0*/  HMMA.16816.F32 R28, R64, R38.reuse, R28 ;  /* 0x00000026401c723c */ /* 0x080fe8000000181c */
[--C-:B------:R-:W-:Y:S02]  /*aee0*/  FFMA.FTZ R98, R213, c[0x0][0x2d0], -R92.reuse ;  /* 0x0000b400d5627a23 */ /* 0x100fe4000001085c */
[C---:B------:R-:W-:Y:S02]  /*aef0*/  FMUL.FTZ R37, R69.reuse, R117 ;  /* 0x0000007545257220 */ /* 0x040fe40000410000 */
[C---:B------:R-:W-:Y:S04]  /*af00*/  HMMA.16816.F32 R32, R72.reuse, R38, R32 ;  /* 0x000000264820723c */ /* 0x040fe80000001820 */
[----:B------:R-:W-:Y:S02]  /*af10*/  FMUL.FTZ R36, R69, R116 ;  /* 0x0000007445247220 */ /* 0x000fe40000410000 */
[--C-:B------:R-:W-:Y:S02]  /*af20*/  FFMA.FTZ R117, R102, c[0x0][0x2d0], -R93.reuse ;  /* 0x0000b40066757a23 */ /* 0x100fe4000001085d */
[----:B--2---:R-:W-:Y:S04]  /*af30*/  FFMA.FTZ R2, R190, c[0x0][0x2d0], -R93 ;  /* 0x0000b400be027a23 */ /* 0x004fe8000001085d */
[----:B------:R2:W3:Y:S01]  /*af40*/  MUFU.EX2 R163, R2 ;  /* 0x0000000200a37308 */ /* 0x0004e20000000800 */
[C---:B------:R-:W-:Y:S02]  /*af50*/  FMUL.FTZ R39, R68.reuse, R119 ;  /* 0x0000007744277220 */ /* 0x040fe40000410000 */
[----:B------:R-:W-:Y:S02]  /*af60*/  FMUL.FTZ R38, R68, R118 ;  /* 0x0000007644267220 */ /* 0x000fe40000410000 */
[----:B------:R-:W-:Y:S02]  /*af70*/  FFMA.FTZ R119, R200, c[0x0][0x2d0], -R92 ;  /* 0x0000b400c8777a23 */ /* 0x000fe4000001085c */
[----:B------:R-:W-:Y:S02]  /*af80*/  FFMA.FTZ R102, R225, c[0x0][0x2d0], -R96 ;  /* 0x0000b400e1667a23 */ /* 0x000fe40000010860 */
[----:B------:R-:W-:Y:S01]  /*af90*/  IMAD.MOV.U32 R225, RZ, RZ, R150 ;  /* 0x000000ffffe17224 */ /* 0x000fe200078e0096 */
[-C--:B-1----:R-:W-:Y:S03]  /*afa0*/  HMMA.16816.F32 R36, R72, R52.reuse, R36 ;  /* 0x000000344824723c */ /* 0x082fe60000001824 */
[----:B------:R-:W-:Y:S02]  /*afb0*/  IMAD.MOV.U32 R200, RZ, RZ, R192 ;  /* 0x000000ffffc87224 */ /* 0x000fe400078e00c0 */
[----:B------:R-:W-:Y:S02]  /*afc0*/  FFMA.FTZ R118, R216, c[0x0][0x2d0], -R97 ;  /* 0x0000b400d8767a23 */ /* 0x000fe40000010861 */
[----:B------:R-:W-:Y:S01]  /*afd0*/  FFMA.FTZ R116, R217, c[0x0][0x2d0], -R96 ;  /* 0x0000b400d9747a23 */ /* 0x000fe20000010860 */
[C---:B------:R-:W-:Y:S04]  /*afe0*/  HMMA.16816.F32 R40, R64.reuse, R52, R40 ;  /* 0x000000344028723c */ /* 0x040fe80000001828 */
[----:B------:R-:W-:Y:S02]  /*aff0*/  IMAD.MOV.U32 R217, RZ, RZ, R152 ;  /* 0x000000ffffd97224 */ /* 0x000fe400078e0098 */
[----:B--2---:R-:W-:Y:S02]  /*b000*/  FFMA.FTZ R2, R191, c[0x0][0x2d0], -R93 ;  /* 0x0000b400bf027a23 */ /* 0x004fe4000001085d */
[-C--:B------:R-:W-:Y:S02]  /*b010*/  HMMA.16816.F32 R44, R64, R54.reuse, R44 ;  /* 0x00000036402c723c */ /* 0x080fe4000000182c */
[----:B------:R1:W-:Y:S02]  /*b020*/  MUFU.EX2 R167, R2 ;  /* 0x0000000200a77308 */ /* 0x0003e40000000800 */
[----:B---3--:R-:W-:Y:S02]  /*b030*/  IMAD.MOV.U32 R213, RZ, RZ, R163 ;  /* 0x000000ffffd57224 */ /* 0x008fe400078e00a3 */
[C---:B------:R-:W-:Y:S02]  /*b040*/  FMUL.FTZ R52, R69.reuse, R184 ;  /* 0x000000b845347220 */ /* 0x040fe40000410000 */
[C---:B------:R-:W-:Y:S04]  /*b050*/  HMMA.16816.F32 R48, R72.reuse, R54, R48 ;  /* 0x000000364830723c */ /* 0x040fe80000001830 */
[----:B------:R-:W-:Y:S01]  /*b060*/  FMUL.FTZ R53, R69, R185 ;  /* 0x000000b945357220 */ /* 0x000fe20000410000 */
[----:B------:R-:W-:Y:S02]  /*b070*/  MUFU.EX2 R184, R98 ;  /* 0x0000006200b87308 */ /* 0x000fe40000000800 */
[C---:B------:R-:W-:Y:S02]  /*b080*/  FMUL.FTZ R54, R68.reuse, R186 ;  /* 0x000000ba44367220 */ /* 0x040fe40000410000 */
[----:B------:R-:W-:Y:S07]  /*b090*/  FMUL.FTZ R55, R68, R187 ;  /* 0x000000bb44377220 */ /* 0x000fee0000410000 */
[-C--:B------:R-:W-:Y:S03]  /*b0a0*/  HMMA.16816.F32 R52, R72, R76.reuse, R52 ;  /* 0x0000004c4834723c */ /* 0x080fe60000001834 */
[--C-:B-1----:R-:W-:Y:S02]  /*b0b0*/  FFMA.FTZ R2, R56, c[0x0][0x2d0], -R92.reuse ;  /* 0x0000b40038027a23 */ /* 0x102fe4000001085c */
[----:B------:R-:W-:Y:S02]  /*b0c0*/  FMUL.FTZ R56, R3, R128 ;  /* 0x0000008003387220 */ /* 0x000fe40000410000 */
[----:B------:R1:W2:Y:S02]  /*b0d0*/  MUFU.EX2 R169, R2 ;  /* 0x0000000200a97308 */ /* 0x0002a40000000800 */
[----:B-1----:R-:W-:Y:S03]  /*b0e0*/  FFMA.FTZ R2, R57, c[0x0][0x2d0], -R92 ;  /* 0x0000b40039027a23 */ /* 0x002fe6000001085c */
[----:B------:R-:W-:Y:S05]  /*b0f0*/  FMUL.FTZ R57, R3, R129 ;  /* 0x0000008103397220 */ /* 0x000fea0000410000 */
[----:B------:R1:W-:Y:S01]  /*b100*/  MUFU.EX2 R171, R2 ;  /* 0x0000000200ab7308 */ /* 0x0003e20000000800 */
[----:B--2---:R-:W-:Y:S01]  /*b110*/  IMAD.MOV.U32 R252, RZ, RZ, R169 ;  /* 0x000000fffffc7224 */ /* 0x004fe200078e00a9 */
[C---:B------:R-:W-:Y:S08]  /*b120*/  HMMA.16816.F32 R56, R64.reuse, R76, R56 ;  /* 0x0000004c4038723c */ /* 0x040ff00000001838 */
[----:B------:R2:W-:Y:S01]  /*b130*/  MUFU.EX2 R129, R101 ;  /* 0x0000006500817308 */ /* 0x0005e20000000800 */
[----:B------:R-:W-:Y:S03]  /*b140*/  F2FP.PACK_AB R76, R236, R153 ;  /* 0x00000099ec4c723e */ /* 0x000fe600000000ff */
[----:B------:R-:W-:Y:S01]  /*b150*/  F2FP.PACK_AB R77, R233, R246 ;  /* 0x000000f6e94d723e */ /* 0x000fe200000000ff */
[----:B-1----:R-:W-:Y:S02]  /*b160*/  FFMA.FTZ R2, R60, c[0x0][0x2d0], -R93 ;  /* 0x0000b4003c027a23 */ /* 0x002fe4000001085d */
[----:B------:R-:W-:Y:S03]  /*b170*/  FMUL.FTZ R60, R3, R132 ;  /* 0x00000084033c7220 */ /* 0x000fe60000410000 */
[----:B------:R1:W-:Y:S04]  /*b180*/  MUFU.EX2 R166, R2 ;  /* 0x0000000200a67308 */ /* 0x0003e80000000800 */
[-C--:B------:R-:W-:Y:S03]  /*b190*/  HMMA.16816.F32 R60, R64, R78.reuse, R60 ;  /* 0x0000004e403c723c */ /* 0x080fe6000000183c */
[----:B--2---:R-:W-:Y:S04]  /*b1a0*/  FFMA.FTZ R101, R223, c[0x0][0x2d0], -R97 ;  /* 0x0000b400df657a23 */ /* 0x004fe80000010861 */
[C---:B------:R-:W-:Y:S02]  /*b1b0*/  FMUL.FTZ R64, R69.reuse, R136 ;  /* 0x0000008845407220 */ /* 0x040fe40000410000 */
[----:B------:R-:W-:Y:S03]  /*b1c0*/  FMUL.FTZ R65, R69, R137 ;  /* 0x0000008945417220 */ /* 0x000fe60000410000 */
[C---:B------:R-:W-:Y:S02]  /*b1d0*/  FMUL.FTZ R66, R68.reuse, R138 ;  /* 0x0000008a44427220 */ /* 0x040fe40000410000 */
[----:B------:R-:W-:Y:S02]  /*b1e0*/  FMUL.FTZ R67, R68, R139 ;  /* 0x0000008b44437220 */ /* 0x000fe40000410000 */
[----:B-1----:R-:W-:Y:S05]  /*b1f0*/  FFMA.FTZ R2, R194, c[0x0][0x2d0], -R93 ;  /* 0x0000b400c2027a23 */ /* 0x002fea000001085d */
[----:B------:R-:W-:Y:S01]  /*b200*/  HMMA.16816.F32 R64, R72, R78, R64 ;  /* 0x0000004e4840723c */ /* 0x000fe20000001840 */
[----:B------:R1:W2:Y:S06]  /*b210*/  MUFU.EX2 R170, R2 ;  /* 0x0000000200aa7308 */ /* 0x0002ac0000000800 */
[----:B------:R-:W-:Y:S02]  /*b220*/  F2FP.PACK_AB R72, R220, R155 ;  /* 0x0000009bdc48723e */ /* 0x000fe400000000ff */
[----:B------:R-:W-:Y:S03]  /*b230*/  F2FP.PACK_AB R73, R232, R154 ;  /* 0x0000009ae849723e */ /* 0x000fe600000000ff */
[----:B------:R-:W-:Y:S02]  /*b240*/  F2FP.PACK_AB R74, R242, R235 ;  /* 0x000000ebf24a723e */ /* 0x000fe400000000ff */
[----:B------:R-:W-:Y:S02]  /*b250*/  F2FP.PACK_AB R75, R243, R239 ;  /* 0x000000eff34b723e */ /* 0x000fe400000000ff */
[----:B------:R-:W-:Y:S02]  /*b260*/  F2FP.PACK_AB R78, R149, R240 ;  /* 0x000000f0954e723e */ /* 0x000fe400000000ff */
[----:B------:R-:W-:Y:S03]  /*b270*/  F2FP.PACK_AB R79, R148, R241 ;  /* 0x000000f1944f723e */ /* 0x000fe600000000ff */
[-C--:B------:R-:W-:Y:S03]  /*b280*/  HMMA.16816.F32 R4, R72, R80.reuse, R4 ;  /* 0x000000504804723c */ /* 0x080fe60000001804 */
[--C-:B-1----:R-:W-:Y:S05]  /*b290*/  FFMA.FTZ R2, R207, c[0x0][0x2d0], -R96.reuse ;  /* 0x0000b400cf027a23 */ /* 0x102fea0000010860 */
[C---:B------:R-:W-:Y:S01]  /*b2a0*/  HMMA.16816.F32 R8, R76.reuse, R80, R8 ;  /* 0x000000504c08723c */ /* 0x040fe20000001808 */
[----:B------:R1:W-:Y:S07]  /*b2b0*/  MUFU.EX2 R160, R2 ;  /* 0x0000000200a07308 */ /* 0x0003ee0000000800 */
[-C--:B------:R-:W-:Y:S08]  /*b2c0*/  HMMA.16816.F32 R12, R76, R82.reuse, R12 ;  /* 0x000000524c0c723c */ /* 0x080ff0000000180c */
[C---:B------:R-:W-:Y:S01]  /*b2d0*/  HMMA.16816.F32 R16, R72.reuse, R82, R16 ;  /* 0x000000524810723c */ /* 0x040fe20000001810 */
[----:B------:R-:W3:Y:S07]  /*b2e0*/  LDSM.16.MT88.4 R80, [R230+0x900] ;  /* 0x00090000e650783b */ /* 0x000eee0000004200 */
[-C--:B------:R-:W-:Y:S04]  /*b2f0*/  HMMA.16816.F32 R20, R72, R84.reuse, R20 ;  /* 0x000000544814723c */ /* 0x080fe80000001814 */
[----:B-1----:R-:W-:Y:S04]  /*b300*/  FFMA.FTZ R2, R208, c[0x0][0x2d0], -R96 ;  /* 0x0000b400d0027a23 */ /* 0x002fe80000010860 */
[C---:B------:R-:W-:Y:S01]  /*b310*/  HMMA.16816.F32 R24, R76.reuse, R84, R24 ;  /* 0x000000544c18723c */ /* 0x040fe20000001818 */
[----:B------:R1:W4:Y:S07]  /*b320*/  MUFU.EX2 R162, R2 ;  /* 0x0000000200a27308 */ /* 0x00032e0000000800 */
[-C--:B------:R-:W-:Y:S08]  /*b330*/  HMMA.16816.F32 R28, R76, R86.reuse, R28 ;  /* 0x000000564c1c723c */ /* 0x080ff0000000181c */
[C---:B------:R-:W-:Y:S01]  /*b340*/  HMMA.16816.F32 R32, R72.reuse, R86, R32 ;  /* 0x000000564820723c */ /* 0x040fe20000001820 */
[----:B------:R-:W2:Y:S07]  /*b350*/  LDSM.16.MT88.4 R84, [R228+0x1100] ;  /* 0x00110000e454783b */ /* 0x000eae0000004200 */
[-C--:B------:R-:W-:Y:S04]  /*b360*/  HMMA.16816.F32 R36, R72, R88.reuse, R36 ;  /* 0x000000584824723c */ /* 0x080fe80000001824 */
[--C-:B-1----:R-:W-:Y:S04]  /*b370*/  FFMA.FTZ R2, R221, c[0x0][0x2d0], -R97.reuse ;  /* 0x0000b400dd027a23 */ /* 0x102fe80000010861 */
[C---:B------:R-:W-:Y:S01]  /*b380*/  HMMA.16816.F32 R40, R76.reuse, R88, R40 ;  /* 0x000000584c28723c */ /* 0x040fe20000001828 */
[----:B------:R1:W1:Y:S07]  /*b390*/  MUFU.EX2 R161, R2 ;  /* 0x0000000200a17308 */ /* 0x00026e0000000800 */
[-C--:B------:R-:W-:Y:S08]  /*b3a0*/  HMMA.16816.F32 R44, R76, R90.reuse, R44 ;  /* 0x0000005a4c2c723c */ /* 0x080ff0000000182c */
[C---:B------:R-:W-:Y:S01]  /*b3b0*/  HMMA.16816.F32 R48, R72.reuse, R90, R48 ;  /* 0x0000005a4830723c */ /* 0x040fe20000001830 */
[----:B------:R-:W-:Y:S07]  /*b3c0*/  LDSM.16.MT88.4 R88, [R229+0x1100] ;  /* 0x00110000e558783b */ /* 0x000fee0000004200 */
[-C--:B---3--:R-:W-:Y:S04]  /*b3d0*/  HMMA.16816.F32 R52, R72, R80.reuse, R52 ;  /* 0x000000504834723c */ /* 0x088fe80000001834 */
[----:B-1----:R-:W-:Y:S02]  /*b3e0*/  FFMA.FTZ R2, R226, c[0x0][0x2d0], -R97 ;  /* 0x0000b400e2027a23 */ /* 0x002fe40000010861 */
[----:B--2---:R-:W-:Y:S02]  /*b3f0*/  IMAD.MOV.U32 R226, RZ, RZ, R170 ;  /* 0x000000ffffe27224 */ /* 0x004fe400078e00aa */
[C---:B------:R-:W-:Y:S01]  /*b400*/  HMMA.16816.F32 R56, R76.reuse, R80, R56 ;  /* 0x000000504c38723c */ /* 0x040fe20000001838 */
[----:B------:R1:W-:Y:S07]  /*b410*/  MUFU.EX2 R221, R2 ;  /* 0x0000000200dd7308 */ /* 0x0003ee0000000800 */
[-C--:B------:R-:W-:Y:S07]  /*b420*/  HMMA.16816.F32 R60, R76, R82.reuse, R60 ;  /* 0x000000524c3c723c */ /* 0x080fee000000183c */
[----:B------:R-:W-:Y:S01]  /*b430*/  FFMA.FTZ R76, R99, c[0x0][0x2d0], -R96 ;  /* 0x0000b400634c7a23 */ /* 0x000fe20000010860 */
[----:B------:R-:W-:Y:S01]  /*b440*/  HMMA.16816.F32 R64, R72, R82, R64 ;  /* 0x000000524840723c */ /* 0x000fe20000001840 */
[----:B------:R-:W2:Y:S02]  /*b450*/  LDSM.16.MT88.4 R80, [R231+0x1100] ;  /* 0x00110000e750783b */ /* 0x000ea40000004200 */
[----:B------:R3:W-:Y:S01]  /*b460*/  MUFU.EX2 R191, R76 ;  /* 0x0000004c00bf7308 */ /* 0x0007e20000000800 */
[----:B------:R-:W-:Y:S01]  /*b470*/  FFMA.FTZ R99, R250, c[0x0][0x2d0], -R93 ;  /* 0x0000b400fa637a23 */ /* 0x000fe2000001085d */
[----:B------:R-:W-:Y:S01]  /*b480*/  F2FP.PACK_AB R77, R152, R147 ;  /* 0x00000093984d723e */ /* 0x000fe200000000ff */
[----:B------:R-:W-:Y:S01]  /*b490*/  IMAD.MOV.U32 R250, RZ, RZ, R178 ;  /* 0x000000fffffa7224 */ /* 0x000fe200078e00b2 */
[----:B------:R-:W-:Y:S01]  /*b4a0*/  F2FP.PACK_AB R72, R234, R244 ;  /* 0x000000f4ea48723e */ /* 0x000fe200000000ff */
[--C-:B-1----:R-:W-:Y:S01]  /*b4b0*/  FFMA.FTZ R2, R227, c[0x0][0x2d0], -R96.reuse ;  /* 0x0000b400e3027a23 */ /* 0x102fe20000010860 */
[----:B------:R-:W-:Y:S04]  /*b4c0*/  F2FP.PACK_AB R73, R173, R237 ;  /* 0x000000edad49723e */ /* 0x000fe800000000ff */
[----:B------:R1:W-:Y:S01]  /*b4d0*/  MUFU.EX2 R208, R2 ;  /* 0x0000000200d07308 */ /* 0x0003e20000000800 */
[----:B------:R-:W-:Y:S01]  /*b4e0*/  F2FP.PACK_AB R74, R200, R151 ;  /* 0x00000097c84a723e */ /* 0x000fe200000000ff */
[----:B------:R-:W-:Y:S08]  /*b4f0*/  IMAD.MOV.U32 R227, RZ, RZ, R171 ;  /* 0x000000ffffe37224 */ /* 0x000ff000078e00ab */
[----:B------:R-:W-:Y:S01]  /*b500*/  MUFU.EX2 R130, R99 ;  /* 0x0000006300827308 */ /* 0x000fe20000000800 */
[----:B---3--:R-:W-:Y:S01]  /*b510*/  F2FP.PACK_AB R76, R172, R238 ;  /* 0x000000eeac4c723e */ /* 0x008fe200000000ff */
[----:B-1----:R-:W-:Y:S02]  /*b520*/  FFMA.FTZ R2, R248, c[0x0][0x2d0], -R96 ;  /* 0x0000b400f8027a23 */ /* 0x002fe40000010860 */
[----:B------:R-:W-:Y:S06]  /*b530*/  IMAD.MOV.U32 R248, RZ, RZ, R166 ;  /* 0x000000fffff87224 */ /* 0x000fec00078e00a6 */
[----:B------:R1:W-:Y:S02]  /*b540*/  MUFU.EX2 R207, R2 ;  /* 0x0000000200cf7308 */ /* 0x0003e40000000800 */
[----:B-1----:R-:W-:Y:S08]  /*b550*/  FFMA.FTZ R2, R205, c[0x0][0x2d0], -R97 ;  /* 0x0000b400cd027a23 */ /* 0x002ff00000010861 */
[----:B------:R1:W-:Y:S02]  /*b560*/  MUFU.EX2 R205, R2 ;  /* 0x0000000200cd7308 */ /* 0x0003e40000000800 */
[----:B-1----:R-:W-:Y:S02]  /*b570*/  FFMA.FTZ R2, R251, c[0x0][0x2d0], -R92 ;  /* 0x0000b400fb027a23 */ /* 0x002fe4000001085c */
[----:B----4-:R-:W-:Y:S06]  /*b580*/  IMAD.MOV.U32 R251, RZ, RZ, R162 ;  /* 0x000000fffffb7224 */ /* 0x010fec00078e00a2 */
[----:B------:R1:W-:Y:S02]  /*b590*/  MUFU.EX2 R182, R2 ;  /* 0x0000000200b67308 */ /* 0x0003e40000000800 */
[----:B-1----:R-:W-:Y:S08]  /*b5a0*/  FFMA.FTZ R2, R204, c[0x0][0x2d0], -R92 ;  /* 0x0000b400cc027a23 */ /* 0x002ff0000001085c */
[----:B------:R1:W-:Y:S02]  /*b5b0*/  MUFU.EX2 R204, R2 ;  /* 0x0000000200cc7308 */ /* 0x0003e40000000800 */
[----:B-1----:R-:W-:Y:S02]  /*b5c0*/  FFMA.FTZ R2, R176, c[0x0][0x2d0], -R93 ;  /* 0x0000b400b0027a23 */ /* 0x002fe4000001085d */
[----:B------:R-:W-:Y:S06]  /*b5d0*/  IMAD.MOV.U32 R176, RZ, RZ, R158 ;  /* 0x000000ffffb07224 */ /* 0x000fec00078e009e */
[----:B------:R1:W-:Y:S01]  /*b5e0*/  MUFU.EX2 R181, R2 ;  /* 0x0000000200b57308 */ /* 0x0003e20000000800 */
[----:B------:R-:W-:Y:S02]  /*b5f0*/  IMAD.MOV.U32 R158, RZ, RZ, R157 ;  /* 0x000000ffff9e7224 */ /* 0x000fe400078e009d */
[----:B------:R-:W-:Y:S02]  /*b600*/  IMAD.MOV.U32 R157, RZ, RZ, R156 ;  /* 0x000000ffff9d7224 */ /* 0x000fe400078e009c */
[----:B------:R-:W-:Y:S02]  /*b610*/  IMAD.MOV.U32 R156, RZ, RZ, R145 ;  /* 0x000000ffff9c7224 */ /* 0x000fe400078e0091 */
[----:B------:R-:W-:Y:S02]  /*b620*/  IMAD.MOV.U32 R145, RZ, RZ, R146 ;  /* 0x000000ffff917224 */ /* 0x000fe400078e0092 */
[----:B------:R-:W-:Y:S02]  /*b630*/  IMAD.MOV.U32 R146, RZ, RZ, R100 ;  /* 0x000000ffff927224 */ /* 0x000fe400078e0064 */
[----:B------:R-:W-:Y:S02]  /*b640*/  FFMA.FTZ R100, R212, c[0x0][0x2d0], -R92 ;  /* 0x0000b400d4647a23 */ /* 0x000fe4000001085c */
[----:B------:R-:W-:Y:S02]  /*b650*/  IMAD.MOV.U32 R212, RZ, RZ, R164 ;  /* 0x000000ffffd47224 */ /* 0x000fe400078e00a4 */
[----:B------:R-:W-:Y:S01]  /*b660*/  MUFU.EX2 R131, R100 ;  /* 0x0000006400837308 */ /* 0x000fe20000000800 */
[----:B-1----:R-:W-:Y:S02]  /*b670*/  FFMA.FTZ R2, R175, c[0x0][0x2d0], -R93 ;  /* 0x0000b400af027a23 */ /* 0x002fe4000001085d */
[----:B------:R-:W-:Y:S07]  /*b680*/  IMAD.MOV.U32 R175, RZ, RZ, R107 ;  /* 0x000000ffffaf7224 */ /* 0x000fee00078e006b */
[----:B------:R1:W-:Y:S01]  /*b690*/  MUFU.EX2 R199, R2 ;  /* 0x0000000200c77308 */ /* 0x0003e20000000800 */
[----:B------:R-:W-:Y:S02]  /*b6a0*/  IMAD.MOV.U32 R107, RZ, RZ, R104 ;  /* 0x000000ffff6b7224 */ /* 0x000fe400078e0068 */
[----:B------:R-:W-:Y:S02]  /*b6b0*/  FFMA.FTZ R104, R206, c[0x0][0x2d0], -R92 ;  /* 0x0000b400ce687a23 */ /* 0x000fe4000001085c */
[----:B------:R-:W-:Y:S02]  /*b6c0*/  IMAD.MOV.U32 R206, RZ, RZ, R177 ;  /* 0x000000ffffce7224 */ /* 0x000fe400078e00b1 */
[----:B------:R-:W-:Y:S02]  /*b6d0*/  IMAD.MOV.U32 R177, RZ, RZ, R176 ;  /* 0x000000ffffb17224 */ /* 0x000fe400078e00b0 */
[----:B------:R-:W-:Y:S01]  /*b6e0*/  IMAD.MOV.U32 R176, RZ, RZ, R165 ;  /* 0x000000ffffb07224 */ /* 0x000fe200078e00a5 */
[----:B------:R-:W-:Y:S01]  /*b6f0*/  F2FP.PACK_AB R79, R206, R250 ;  /* 0x000000face4f723e */ /* 0x000fe200000000ff */
[----:B------:R-:W-:Y:S02]  /*b700*/  IMAD.MOV.U32 R165, RZ, RZ, R145 ;  /* 0x000000ffffa57224 */ /* 0x000fe400078e0091 */
[----:B------:R-:W-:Y:S02]  /*b710*/  IMAD.MOV.U32 R145, RZ, RZ, R107 ;  /* 0x000000ffff917224 */ /* 0x000fe400078e006b */
[----:B------:R-:W-:Y:S02]  /*b720*/  IMAD.MOV.U32 R107, RZ, RZ, R106 ;  /* 0x000000ffff6b7224 */ /* 0x000fe400078e006a */
[----:B------:R-:W-:Y:S02]  /*b730*/  IMAD.MOV.U32 R106, RZ, RZ, R105 ;  /* 0x000000ffff6a7224 */ /* 0x000fe400078e0069 */
[----:B------:R-:W-:Y:S02]  /*b740*/  FFMA.FTZ R105, R202, c[0x0][0x2d0], -R92 ;  /* 0x0000b400ca697a23 */ /* 0x000fe4000001085c */
[----:B------:R-:W-:Y:S02]  /*b750*/  IMAD.MOV.U32 R202, RZ, RZ, R108 ;  /* 0x000000ffffca7224 */ /* 0x000fe400078e006c */
[--C-:B------:R-:W-:Y:S02]  /*b760*/  FFMA.FTZ R108, R201, c[0x0][0x2d0], -R92.reuse ;  /* 0x0000b400c96c7a23 */ /* 0x100fe4000001085c */
[----:B-1----:R-:W-:Y:S02]  /*b770*/  FFMA.FTZ R2, R209, c[0x0][0x2d0], -R92 ;  /* 0x0000b400d1027a23 */ /* 0x002fe4000001085c */
[----:B------:R-:W-:Y:S02]  /*b780*/  IMAD.MOV.U32 R201, RZ, RZ, R189 ;  /* 0x000000ffffc97224 */ /* 0x000fe400078e00bd */
[----:B------:R1:W-:Y:S01]  /*b790*/  MUFU.EX2 R194, R2 ;  /* 0x0000000200c27308 */ /* 0x0003e20000000800 */
[----:B------:R-:W-:Y:S02]  /*b7a0*/  IMAD.MOV.U32 R249, RZ, RZ, R177 ;  /* 0x000000fffff97224 */ /* 0x000fe400078e00b1 */
[----:B------:R-:W-:Y:S01]  /*b7b0*/  F2FP.PACK_AB R75, R201, R150 ;  /* 0x00000096c94b723e */ /* 0x000fe200000000ff */
[----:B------:R-:W-:Y:S02]  /*b7c0*/  IMAD.MOV.U32 R178, RZ, RZ, R165 ;  /* 0x000000ffffb27224 */ /* 0x000fe400078e00a5 */
[----:B------:R-:W-:Y:S01]  /*b7d0*/  IMAD.MOV.U32 R177, RZ, RZ, R106 ;  /* 0x000000ffffb17224 */ /* 0x000fe200078e006a */
[----:B------:R-:W-:Y:S01]  /*b7e0*/  F2FP.PACK_AB R78, R202, R249 ;  /* 0x000000f9ca4e723e */ /* 0x000fe200000000ff */
[----:B------:R-:W-:Y:S02]  /*b7f0*/  FFMA.FTZ R106, R113, c[0x0][0x2d0], -R93 ;  /* 0x0000b400716a7a23 */ /* 0x000fe4000001085d */
[-C--:B------:R-:W-:Y:S01]  /*b800*/  HMMA.16816.F32 R4, R72, R84.reuse, R4 ;  /* 0x000000544804723c */ /* 0x080fe20000001804 */
[----:B------:R-:W3:Y:S01]  /*b810*/  LDL.LU R113, [R1+0x28] ;  /* 0x0000280001717983 */ /* 0x000ee20000300800 */
[----:B------:R-:W-:Y:S01]  /*b820*/  MUFU.EX2 R108, R108 ;  /* 0x0000006c006c7308 */ /* 0x000fe20000000800 */
[----:B------:R-:W-:Y:S02]  /*b830*/  IMAD.MOV.U32 R165, RZ, RZ, R107 ;  /* 0x000000ffffa57224 */ /* 0x000fe400078e006b */
[----:B------:R-:W-:Y:S02]  /*b840*/  FFMA.FTZ R107, R112, c[0x0][0x2d0], -R93 ;  /* 0x0000b400706b7a23 */ /* 0x000fe4000001085d */
[----:B------:R-:W3:Y:S01]  /*b850*/  LDL.LU R112, [R1+0x30] ;  /* 0x0000300001707983 */ /* 0x000ee20000300800 */
[C---:B------:R-:W-:Y:S04]  /*b860*/  HMMA.16816.F32 R8, R76.reuse, R84, R8 ;  /* 0x000000544c08723c */ /* 0x040fe80000001808 */
[----:B------:R-:W-:Y:S02]  /*b870*/  FFMA.FTZ R98, R165, c[0x0][0x2d0], -R96 ;  /* 0x0000b400a5627a23 */ /* 0x000fe40000010860 */
[----:B-1----:R-:W-:Y:S02]  /*b880*/  FFMA.FTZ R2, R214, c[0x0][0x2d0], -R92 ;  /* 0x0000b400d6027a23 */ /* 0x002fe4000001085c */
[-C--:B------:R-:W-:Y:S01]  /*b890*/  HMMA.16816.F32 R12, R76, R86.reuse, R12 ;  /* 0x000000564c0c723c */ /* 0x080fe2000000180c */
[----:B------:R-:W-:Y:S03]  /*b8a0*/  MUFU.EX2 R115, R98 ;  /* 0x0000006200737308 */ /* 0x000fe60000000800 */
[----:B------:R-:W-:Y:S02]  /*b8b0*/  FFMA.FTZ R84, R178, c[0x0][0x2d0], -R96 ;  /* 0x0000b400b2547a23 */ /* 0x000fe40000010860 */
[----:B------:R-:W-:Y:S02]  /*b8c0*/  IMAD.MOV.U32 R214, RZ, RZ, R168 ;  /* 0x000000ffffd67224 */ /* 0x000fe400078e00a8 */
[C---:B------:R-:W-:Y:S03]  /*b8d0*/  HMMA.16816.F32 R16, R72.reuse, R86, R16 ;  /* 0x000000564810723c */ /* 0x040fe60000001810 */
[----:B------:R1:W-:Y:S01]  /*b8e0*/  MUFU.EX2 R198, R2 ;  /* 0x0000000200c67308 */ /* 0x0003e20000000800 */
[----:B------:R-:W-:Y:S02]  /*b8f0*/  IMAD.MOV.U32 R209, RZ, RZ, R167 ;  /* 0x000000ffffd17224 */ /* 0x000fe400078e00a7 */
[--C-:B------:R-:W-:Y:S02]  /*b900*/  FFMA.FTZ R100, R146, c[0x0][0x2d0], -R97.reuse ;  /* 0x0000b40092647a23 */ /* 0x100fe40000010861 */
[-C--:B--2---:R-:W-:Y:S04]  /*b910*/  HMMA.16816.F32 R20, R72, R80.reuse, R20 ;  /* 0x000000504814723c */ /* 0x084fe80000001814 */
[----:B------:R-:W-:Y:S01]  /*b920*/  FFMA.FTZ R99, R145, c[0x0][0x2d0], -R97 ;  /* 0x0000b40091637a23 */ /* 0x000fe20000010861 */
[----:B------:R2:W-:Y:S03]  /*b930*/  MUFU.EX2 R189, R84 ;  /* 0x0000005400bd7308 */ /* 0x0005e60000000800 */
[C---:B------:R-:W-:Y:S07]  /*b940*/  HMMA.16816.F32 R24, R76.reuse, R80, R24 ;  /* 0x000000504c18723c */ /* 0x040fee0000001818 */
[----:B------:R2:W-:Y:S01]  /*b950*/  MUFU.EX2 R146, R104 ;  /* 0x0000006800927308 */ /* 0x0005e20000000800 */
[-C--:B------:R-:W-:Y:S04]  /*b960*/  HMMA.16816.F32 R28, R76, R82.reuse, R28 ;  /* 0x000000524c1c723c */ /* 0x080fe8000000181c */
[----:B-1----:R-:W-:Y:S02]  /*b970*/  FFMA.FTZ R2, R222, c[0x0][0x2d0], -R93 ;  /* 0x0000b400de027a23 */ /* 0x002fe4000001085d */
[----:B------:R-:W-:Y:S02]  /*b980*/  IMAD.MOV.U32 R222, RZ, RZ, R161 ;  /* 0x000000ffffde7224 */ /* 0x000fe400078e00a1 */
[C---:B------:R-:W-:Y:S01]  /*b990*/  HMMA.16816.F32 R32, R72.reuse, R82, R32 ;  /* 0x000000524820723c */ /* 0x040fe20000001820 */
[----:B------:R1:W-:Y:S01]  /*b9a0*/  MUFU.EX2 R193, R2 ;  /* 0x0000000200c17308 */ /* 0x0003e20000000800 */
[----:B------:R-:W-:Y:S06]  /*b9b0*/  LDSM.16.MT88.4 R80, [R228+0x1900] ;  /* 0x00190000e450783b */ /* 0x000fec0000004200 */
[-C--:B------:R-:W-:Y:S02]  /*b9c0*/  HMMA.16816.F32 R36, R72, R88.reuse, R36 ;  /* 0x000000584824723c */ /* 0x080fe40000001824 */
[----:B--2---:R-:W-:Y:S01]  /*b9d0*/  LDSM.16.MT88.4 R84, [R231+0x1900] ;  /* 0x00190000e754783b */ /* 0x004fe20000004200 */
[----:B------:R-:W-:Y:S01]  /*b9e0*/  MUFU.EX2 R145, R105 ;  /* 0x0000006900917308 */ /* 0x000fe20000000800 */
[----:B------:R-:W-:Y:S04]  /*b9f0*/  FFMA.FTZ R104, R218, c[0x0][0x2d0], -R97 ;  /* 0x0000b400da687a23 */ /* 0x000fe80000010861 */
[C---:B------:R-:W-:Y:S05]  /*ba00*/  HMMA.16816.F32 R40, R76.reuse, R88, R40 ;  /* 0x000000584c28723c */ /* 0x040fea0000001828 */
[----:B------:R-:W-:Y:S03]  /*ba10*/  MUFU.EX2 R105, R195 ;  /* 0x000000c300697308 */ /* 0x000fe60000000800 */
[-C--:B------:R-:W-:Y:S04]  /*ba20*/  HMMA.16816.F32 R44, R76, R90.reuse, R44 ;  /* 0x0000005a4c2c723c */ /* 0x080fe8000000182c */
[----:B-1----:R-:W-:Y:S02]  /*ba30*/  FFMA.FTZ R2, R247, c[0x0][0x2d0], -R93 ;  /* 0x0000b400f7027a23 */ /* 0x002fe4000001085d */
[----:B------:R-:W-:Y:S01]  /*ba40*/  IMAD.MOV.U32 R247, RZ, RZ, R160 ;  /* 0x000000fffff77224 */ /* 0x000fe200078e00a0 */
[----:B------:R-:W-:Y:S01]  /*ba50*/  MUFU.EX2 R114, R99 ;  /* 0x0000006300727308 */ /* 0x000fe20000000800 */
[C---:B------:R-:W-:Y:S01]  /*ba60*/  HMMA.16816.F32 R48, R72.reuse, R90, R48 ;  /* 0x0000005a4830723c */ /* 0x040fe20000001830 */
[----:B------:R-:W-:Y:S03]  /*ba70*/  LDSM.16.MT88.4 R88, [R229+0x1900] ;  /* 0x00190000e558783b */ /* 0x000fe60000004200 */
[----:B------:R-:W-:Y:S05]  /*ba80*/  IMAD.MOV.U32 R160, RZ, RZ, R141 ;  /* 0x000000ffffa07224 */ /* 0x000fea00078e008d */
[----:B------:R1:W-:Y:S10]  /*ba90*/  MUFU.EX2 R192, R2 ;  /* 0x0000000200c07308 */ /* 0x0003f40000000800 */
[----:B------:R-:W-:Y:S10]  /*baa0*/  MUFU.EX2 R141, R107 ;  /* 0x0000006b008d7308 */ /* 0x000ff40000000800 */
[----:B------:R-:W2:Y:S01]  /*bab0*/  MUFU.EX2 R107, R119 ;  /* 0x00000077006b7308 */ /* 0x000ea20000000800 */
[----:B-1----:R-:W-:Y:S09]  /*bac0*/  FFMA.FTZ R2, R179, c[0x0][0x2d0], -R96 ;  /* 0x0000b400b3027a23 */ /* 0x002ff20000010860 */
[----:B------:R1:W-:Y:S10]  /*bad0*/  MUFU.EX2 R180, R2 ;  /* 0x0000000200b47308 */ /* 0x0003f40000000800 */
[----:B------:R-:W-:Y:S01]  /*bae0*/  MUFU.EX2 R99, R120 ;  /* 0x0000007800637308 */ /* 0x000fe20000000800 */
[----:B--2---:R-:W-:Y:S01]  /*baf0*/  F2FP.PACK_AB R136, R107, R108 ;  /* 0x0000006c6b88723e */ /* 0x004fe200000000ff */
[--C-:B-1----:R-:W-:Y:S02]  /*bb00*/  FFMA.FTZ R2, R95, c[0x0][0x2d0], -R97.reuse ;  /* 0x0000b4005f027a23 */ /* 0x102fe40000010861 */
[----:B------:R-:W1:Y:S06]  /*bb10*/  LDSM.16.MT88.4 R92, [R230+0x1100] ;  /* 0x00110000e65c783b */ /* 0x000e6c0000004200 */
[----:B------:R2:W-:Y:S02]  /*bb20*/  MUFU.EX2 R190, R2 ;  /* 0x0000000200be7308 */ /* 0x0005e40000000800 */
[--C-:B--2---:R-:W-:Y:S02]  /*bb30*/  FFMA.FTZ R2, R174, c[0x0][0x2d0], -R97.reuse ;  /* 0x0000b400ae027a23 */ /* 0x104fe40000010861 */
[----:B------:R-:W-:Y:S06]  /*bb40*/  IMAD.MOV.U32 R174, RZ, RZ, R188 ;  /* 0x000000ffffae7224 */ /* 0x000fec00078e00bc */
[----:B------:R2:W-:Y:S01]  /*bb50*/  MUFU.EX2 R188, R2 ;  /* 0x0000000200bc7308 */ /* 0x0005e20000000800 */
[-C--:B-1----:R-:W-:Y:S08]  /*bb60*/  HMMA.16816.F32 R52, R72, R92.reuse, R52 ;  /* 0x0000005c4834723c */ /* 0x082ff00000001834 */
[C---:B------:R-:W-:Y:S01]  /*bb70*/  HMMA.16816.F32 R56, R76.reuse, R92, R56 ;  /* 0x0000005c4c38723c */ /* 0x040fe20000001838 */
[----:B------:R-:W4:Y:S04]  /*bb80*/  LDL.LU R93, [R1+0x2c] ;  /* 0x00002c00015d7983 */ /* 0x000f280000300800 */
[----:B------:R-:W4:Y:S01]  /*bb90*/  LDL.LU R92, [R1+0x34] ;  /* 0x00003400015c7983 */ /* 0x000f220000300800 */
[--C-:B--2---:R-:W-:Y:S02]  /*bba0*/  FFMA.FTZ R2, R177, c[0x0][0x2d0], -R96.reuse ;  /* 0x0000b400b1027a23 */ /* 0x104fe40000010860 */
[-C--:B------:R-:W-:Y:S02]  /*bbb0*/  HMMA.16816.F32 R60, R76, R94.reuse, R60 ;  /* 0x0000005e4c3c723c */ /* 0x080fe4000000183c */
[----:B------:R1:W-:Y:S05]  /*bbc0*/  MUFU.EX2 R187, R2 ;  /* 0x0000000200bb7308 */ /* 0x0003ea0000000800 */
[----:B------:R-:W-:Y:S01]  /*bbd0*/  F2FP.PACK_AB R76, R251, R247 ;  /* 0x000000f7fb4c723e */ /* 0x000fe200000000ff */
[----:B------:R-:W-:Y:S04]  /*bbe0*/  HMMA.16816.F32 R64, R72, R94, R64 ;  /* 0x0000005e4840723c */ /* 0x000fe80000001840 */
[----:B------:R-:W-:Y:S02]  /*bbf0*/  F2FP.PACK_AB R77, R221, R222 ;  /* 0x000000dedd4d723e */ /* 0x000fe400000000ff */
[----:B------:R-:W-:Y:S02]  /*bc00*/  F2FP.PACK_AB R78, R207, R208 ;  /* 0x000000d0cf4e723e */ /* 0x000fe400000000ff */
[----:B------:R-:W-:Y:S04]  /*bc10*/  F2FP.PACK_AB R72, R214, R212 ;  /* 0x000000d4d648723e */ /* 0x000fe800000000ff */
[----:B------:R-:W-:Y:S02]  /*bc20*/  F2FP.PACK_AB R73, R209, R213 ;  /* 0x000000d5d149723e */ /* 0x000fe400000000ff */
[----:B------:R-:W-:Y:S02]  /*bc30*/  F2FP.PACK_AB R74, R227, R252 ;  /* 0x000000fce34a723e */ /* 0x000fe400000000ff */
[----:B------:R-:W-:Y:S01]  /*bc40*/  F2FP.PACK_AB R75, R226, R248 ;  /* 0x000000f8e24b723e */ /* 0x000fe200000000ff */
[--C-:B-1----:R-:W-:Y:S01]  /*bc50*/  FFMA.FTZ R2, R176, c[0x0][0x2d0], -R97.reuse ;  /* 0x0000b400b0027a23 */ /* 0x102fe20000010861 */
[----:B------:R-:W-:Y:S01]  /*bc60*/  F2FP.PACK_AB R79, R205, R183 ;  /* 0x000000b7cd4f723e */ /* 0x000fe200000000ff */
[----:B------:R-:W-:Y:S02]  /*bc70*/  LDSM.16.MT88.4 R176, [R231+0x3100] ;  /* 0x00310000e7b0783b */ /* 0x000fe40000004200 */
[----:B------:R1:W-:Y:S02]  /*bc80*/  MUFU.EX2 R186, R2 ;  /* 0x0000000200ba7308 */ /* 0x0003e40000000800 */
[-C--:B------:R-:W-:Y:S08]  /*bc90*/  HMMA.16816.F32 R4, R72, R80.reuse, R4 ;  /* 0x000000504804723c */ /* 0x080ff00000001804 */
[C---:B------:R-:W-:Y:S08]  /*bca0*/  HMMA.16816.F32 R8, R76.reuse, R80, R8 ;  /* 0x000000504c08723c */ /* 0x040ff00000001808 */
[-C--:B------:R-:W-:Y:S04]  /*bcb0*/  HMMA.16816.F32 R12, R76, R82.reuse, R12 ;  /* 0x000000524c0c723c */ /* 0x080fe8000000180c */
[--C-:B-1----:R-:W-:Y:S04]  /*bcc0*/  FFMA.FTZ R2, R175, c[0x0][0x2d0], -R97.reuse ;  /* 0x0000b400af027a23 */ /* 0x102fe80000010861 */
[C---:B------:R-:W-:Y:S01]  /*bcd0*/  HMMA.16816.F32 R16, R72.reuse, R82, R16 ;  /* 0x000000524810723c */ /* 0x040fe20000001810 */
[----:B------:R-:W-:Y:S01]  /*bce0*/  LDSM.16.MT88.4 R80, [R228+0x2100] ;  /* 0x00210000e450783b */ /* 0x000fe20000004200 */
[----:B------:R1:W-:Y:S02]  /*bcf0*/  MUFU.EX2 R185, R2 ;  /* 0x0000000200b97308 */ /* 0x0003e40000000800 */
[----:B------:R-:W-:Y:S04]  /*bd00*/  FFMA.FTZ R97, R71, c[0x0][0x2d0], -R97 ;  /* 0x0000b40047617a23 */ /* 0x000fe80000010861 */
[-C--:B------:R-:W-:Y:S04]  /*bd10*/  HMMA.16816.F32 R20, R72, R84.reuse, R20 ;  /* 0x000000544814723c */ /* 0x080fe80000001814 */
[----:B------:R-:W-:Y:S04]  /*bd20*/  MUFU.EX2 R97, R97 ;  /* 0x0000006100617308 */ /* 0x000fe80000000800 */
[C---:B------:R-:W-:Y:S08]  /*bd30*/  HMMA.16816.F32 R24, R76.reuse, R84, R24 ;  /* 0x000000544c18723c */ /* 0x040ff00000001818 */
[-C--:B------:R-:W-:Y:S04]  /*bd40*/  HMMA.16816.F32 R28, R76, R86.reuse, R28 ;  /* 0x000000564c1c723c */ /* 0x080fe8000000181c */
[--C-:B-1----:R-:W-:Y:S02]  /*bd50*/  FFMA.FTZ R2, R174, c[0x0][0x2d0], -R96.reuse ;  /* 0x0000b400ae027a23 */ /* 0x102fe40000010860 */
[----:B------:R-:W-:Y:S02]  /*bd60*/  FFMA.FTZ R96, R203, c[0x0][0x2d0], -R96 ;  /* 0x0000b400cb607a23 */ /* 0x000fe40000010860 */
[C---:B------:R-:W-:Y:S01]  /*bd70*/  HMMA.16816.F32 R32, R72.reuse, R86, R32 ;  /* 0x000000564820723c */ /* 0x040fe20000001820 */
[----:B------:R-:W-:Y:S01]  /*bd80*/  LDSM.16.MT88.4 R84, [R231+0x2100] ;  /* 0x00210000e754783b */ /* 0x000fe20000004200 */
[----:B------:R-:W-:Y:S02]  /*bd90*/  MUFU.EX2 R128, R2 ;  /* 0x0000000200807308 */ /* 0x000fe40000000800 */
[----:B---3--:R-:W-:Y:S04]  /*bda0*/  FFMA.FTZ R69, R69, R113, R224 ;  /* 0x0000007145457223 */ /* 0x008fe800000100e0 */
[-C--:B------:R-:W-:Y:S04]  /*bdb0*/  HMMA.16816.F32 R36, R72, R88.reuse, R36 ;  /* 0x000000584824723c */ /* 0x080fe80000001824 */
[----:B------:R-:W-:Y:S01]  /*bdc0*/  MUFU.EX2 R96, R96 ;  /* 0x0000006000607308 */ /* 0x000fe20000000800 */
[----:B------:R-:W-:Y:S02]  /*bdd0*/  FADD.FTZ R69, R159, R69 ;  /* 0x000000459f457221 */ /* 0x000fe40000010000 */
[----:B------:R-:W-:Y:S01]  /*bde0*/  IMAD.MOV.U32 R159, RZ, RZ, R144 ;  /* 0x000000ffff9f7224 */ /* 0x000fe200078e0090 */
[C---:B------:R-:W-:Y:S04]  /*bdf0*/  HMMA.16816.F32 R40, R76.reuse, R88, R40 ;  /* 0x000000584c28723c */ /* 0x040fe80000001828 */
[----:B------:R-:W-:Y:S02]  /*be00*/  FFMA.FTZ R68, R68, R112, R111 ;  /* 0x0000007044447223 */ /* 0x000fe4000001006f */
[----:B------:R-:W-:Y:S02]  /*be10*/  MUFU.EX2 R144, R106 ;  /* 0x0000006a00907308 */ /* 0x000fe40000000800 */
[-C--:B------:R-:W-:Y:S08]  /*be20*/  HMMA.16816.F32 R44, R76, R90.reuse, R44 ;  /* 0x0000005a4c2c723c */ /* 0x080ff0000000182c */
[C---:B------:R-:W-:Y:S01]  /*be30*/  HMMA.16816.F32 R48, R72.reuse, R90, R48 ;  /* 0x0000005a4830723c */ /* 0x040fe20000001830 */
[----:B------:R-:W-:Y:S01]  /*be40*/  LDSM.16.MT88.4 R88, [R229+0x2100] ;  /* 0x00210000e558783b */ /* 0x000fe20000004200 */
[----:B------:R-:W-:Y:S10]  /*be50*/  MUFU.EX2 R112, R102 ;  /* 0x0000006600707308 */ /* 0x000ff40000000800 */
[----:B------:R-:W-:Y:S10]  /*be60*/  MUFU.EX2 R111, R103 ;  /* 0x00000067006f7308 */ /* 0x000ff40000000800 */
[----:B------:R-:W-:Y:S10]  /*be70*/  MUFU.EX2 R113, R100 ;  /* 0x0000006400717308 */ /* 0x000ff40000000800 */
[----:B------:R-:W-:Y:S10]  /*be80*/  MUFU.EX2 R106, R117 ;  /* 0x00000075006a7308 */ /* 0x000ff40000000800 */
[----:B------:R-:W1:Y:S10]  /*be90*/  MUFU.EX2 R103, R126 ;  /* 0x0000007e00677308 */ /* 0x000e740000000800 */
[----:B------:R-:W-:Y:S10]  /*bea0*/  MUFU.EX2 R102, R125 ;  /* 0x0000007d00667308 */ /* 0x000ff40000000800 */
[----:B------:R-:W2:Y:S01]  /*beb0*/  MUFU.EX2 R100, R116 ;  /* 0x0000007400647308 */ /* 0x000ea20000000800 */
[----:B-1----:R-:W-:Y:S02]  /*bec0*/  F2FP.PACK_AB R138, R103, R105 ;  /* 0x00000069678a723e */ /* 0x002fe400000000ff */
[----:B--2---:R-:W-:Y:S01]  /*bed0*/  F2FP.PACK_AB R132, R99, R100 ;  /* 0x000000646384723e */ /* 0x004fe200000000ff */
[----:B----4-:R-:W-:Y:S06]  /*bee0*/  FFMA.FTZ R71, R3, R93, R110 ;  /* 0x0000005d03477223 */ /* 0x010fec000001006e */
[----:B------:R-:W-:Y:S01]  /*bef0*/  MUFU.EX2 R110, R101 ;  /* 0x00000065006e7308 */ /* 0x000fe20000000800 */
[----:B------:R-:W-:Y:S02]  /*bf00*/  FADD.FTZ R3, R197, R68 ;  /* 0x00000044c5037221 */ /* 0x000fe40000010000 */
[----:B------:R-:W-:Y:S02]  /*bf10*/  FFMA.FTZ R0, R0, R92, R109 ;  /* 0x0000005c00007223 */ /* 0x000fe4000001006d */
[----:B------:R-:W1:Y:S01]  /*bf20*/  LDSM.16.MT88.4 R92, [R230+0x1900] ;  /* 0x00190000e65c783b */ /* 0x000e620000004200 */
[----:B------:R-:W-:Y:S02]  /*bf30*/  FADD.FTZ R2, R160, R71 ;  /* 0x00000047a0027221 */ /* 0x000fe40000010000 */
[----:B------:R-:W-:Y:S02]  /*bf40*/  FADD.FTZ R0, R159, R0 ;  /* 0x000000009f007221 */ /* 0x000fe40000010000 */
[----:B------:R-:W2:Y:S01]  /*bf50*/  MUFU.EX2 R101, R127 ;  /* 0x0000007f00657308 */ /* 0x000ea20000000800 */
[----:B------:R-:W-:Y:S02]  /*bf60*/  FADD.FTZ R68, R158, R69 ;  /* 0x000000459e447221 */ /* 0x000fe40000010000 */
[----:B------:R-:W-:Y:S01]  /*bf70*/  LDSM.16.MT88.4 R160, [R228+0x3100] ;  /* 0x00310000e4a0783b */ /* 0x000fe20000004200 */
[----:B------:R-:W-:Y:S02]  /*bf80*/  FADD.FTZ R0, R70, R0 ;  /* 0x0000000046007221 */ /* 0x000fe40000010000 */
[----:B------:R-:W-:Y:S02]  /*bf90*/  FADD.FTZ R68, R245, R68 ;  /* 0x00000044f5447221 */ /* 0x000fe40000010000 */
[----:B------:R-:W-:Y:S02]  /*bfa0*/  FADD.FTZ R0, R143, R0 ;  /* 0x000000008f007221 */ /* 0x000fe40000010000 */
[----:B------:R-:W3:Y:S01]  /*bfb0*/  MUFU.EX2 R71, R124 ;  /* 0x0000007c00477308 */ /* 0x000ee20000000800 */
[----:B------:R-:W4:Y:S01]  /*bfc0*/  LDL.LU R70, [R1+0xc4] ;  /* 0x0000c40001467983 */ /* 0x000f220000300800 */
[----:B------:R-:W-:Y:S02]  /*bfd0*/  FADD.FTZ R98, R246, R0 ;  /* 0x00000000f6627221 */ /* 0x000fe40000010000 */
[----:B------:R-:W-:Y:S01]  /*bfe0*/  FADD.FTZ R3, R157, R3 ;  /* 0x000000039d037221 */ /* 0x000fe20000010000 */
[----:B------:R4:W5:Y:S01]  /*bff0*/  LDL.LU R245, [R1+0xc0] ;  /* 0x0000c00001f57983 */ /* 0x0009620000300800 */
[----:B------:R-:W-:Y:S02]  /*c000*/  FADD.FTZ R2, R156, R2 ;  /* 0x000000029c027221 */ /* 0x000fe40000010000 */
[----:B------:R-:W-:Y:S02]  /*c010*/  FADD.FTZ R3, R140, R3 ;  /* 0x000000038c037221 */ /* 0x000fe40000010000 */
[----:B------:R-:W4:Y:S01]  /*c020*/  LDL.LU R140, [R1+0xbc] ;  /* 0x0000bc00018c7983 */ /* 0x000f220000300800 */
[----:B------:R-:W-:Y:S01]  /*c030*/  FADD.FTZ R2, R142, R2 ;  /* 0x000000028e027221 */ /* 0x000fe20000010000 */
[----:B------:R-:W-:Y:S01]  /*c040*/  MUFU.EX2 R109, R104 ;  /* 0x00000068006d7308 */ /* 0x000fe20000000800 */
[----:B------:R-:W-:Y:S01]  /*c050*/  FADD.FTZ R68, R155, R68 ;  /* 0x000000449b447221 */ /* 0x000fe20000010000 */
[----:B------:R-:W4:Y:S01]  /*c060*/  LDL.LU R142, [R1+0xb8] ;  /* 0x0000b800018e7983 */ /* 0x000f220000300800 */
[----:B------:R-:W-:Y:S01]  /*c070*/  FADD.FTZ R69, R153, R2 ;  /* 0x0000000299457221 */ /* 0x000fe20000010000 */
[----:B--2---:R-:W-:Y:S01]  /*c080*/  F2FP.PACK_AB R139, R101, R102 ;  /* 0x00000066658b723e */ /* 0x004fe200000000ff */
[----:B------:R-:W-:Y:S01]  /*c090*/  FADD.FTZ R2, R220, R68 ;  /* 0x00000044dc027221 */ /* 0x000fe20000010000 */
[----:B------:R-:W2:Y:S01]  /*c0a0*/  LDL.LU R143, [R1+0xb4] ;  /* 0x0000b400018f7983 */ /* 0x000ea20000300800 */
[----:B------:R-:W-:Y:S02]  /*c0b0*/  FADD.FTZ R68, R236, R69 ;  /* 0x00000045ec447221 */ /* 0x000fe40000010000 */
[----:B------:R-:W-:Y:S01]  /*c0c0*/  FADD.FTZ R2, R235, R2 ;  /* 0x00000002eb027221 */ /* 0x000fe20000010000 */
[----:B------:R-:W2:Y:S01]  /*c0d0*/  LDL.LU R246, [R1+0xb0] ;  /* 0x0000b00001f67983 */ /* 0x000ea20000300800 */
[----:B------:R-:W-:Y:S01]  /*c0e0*/  FADD.FTZ R68, R240, R68 ;  /* 0x00000044f0447221 */ /* 0x000fe20000010000 */
[----:B---3--:R-:W-:Y:S01]  /*c0f0*/  F2FP.PACK_AB R135, R97, R71 ;  /* 0x000000476187723e */ /* 0x008fe200000000ff */
[-C--:B-1----:R-:W-:Y:S01]  /*c100*/  HMMA.16816.F32 R52, R72, R92.reuse, R52 ;  /* 0x0000005c4834723c */ /* 0x082fe20000001834 */
[----:B------:R-:W-:Y:S01]  /*c110*/  LDSM.16.MT88.4 R124, [R229+0x3100] ;  /* 0x00310000e57c783b */ /* 0x000fe20000004200 */
[----:B------:R-:W1:Y:S01]  /*c120*/  MUFU.EX2 R104, R122 ;  /* 0x0000007a00687308 */ /* 0x000e620000000800 */
[----:B------:R-:W-:Y:S02]  /*c130*/  FADD.FTZ R69, R242, R2 ;  /* 0x00000002f2457221 */ /* 0x000fe40000010000 */
[----:B------:R-:W-:Y:S03]  /*c140*/  FADD.FTZ R3, R154, R3 ;  /* 0x000000039a037221 */ /* 0x000fe60000010000 */
[C---:B------:R-:W-:Y:S01]  /*c150*/  HMMA.16816.F32 R56, R76.reuse, R92, R56 ;  /* 0x0000005c4c38723c */ /* 0x040fe20000001838 */
[----:B------:R-:W3:Y:S03]  /*c160*/  LDL R117, [R1+0x38] ;  /* 0x0000380001757983 */ /* 0x000ee60000100800 */
[----:B------:R-:W-:Y:S01]  /*c170*/  FADD.FTZ R0, R232, R3 ;  /* 0x00000003e8007221 */ /* 0x000fe20000010000 */
[----:B------:R-:W3:Y:S01]  /*c180*/  LDL.LU R220, [R1+0xac] ;  /* 0x0000ac0001dc7983 */ /* 0x000ee20000300800 */
[----:B------:R-:W-:Y:S02]  /*c190*/  FADD.FTZ R3, R233, R98 ;  /* 0x00000062e9037221 */ /* 0x000fe40000010000 */
[-C--:B------:R-:W-:Y:S01]  /*c1a0*/  HMMA.16816.F32 R60, R76, R94.reuse, R60 ;  /* 0x0000005e4c3c723c */ /* 0x080fe2000000183c */
[----:B------:R1:W5:Y:S03]  /*c1b0*/  LDL.LU R232, [R1+0xa8] ;  /* 0x0000a80001e87983 */ /* 0x0003660000300800 */
[----:B------:R-:W-:Y:S01]  /*c1c0*/  FADD.FTZ R0, R239, R0 ;  /* 0x00000000ef007221 */ /* 0x000fe20000010000 */
[----:B------:R1:W5:Y:S01]  /*c1d0*/  LDL.LU R236, [R1+0xa4] ;  /* 0x0000a40001ec7983 */ /* 0x0003620000300800 */
        /* <DEDUP_REMOVED lines=9> */
[----:B------:R1:W5:Y:S03]  /*c270*/  LDL.LU R233, [R1+0xa0] ;  /* 0x0000a00001e97983 */ /* 0x0003660000300800 */
[----:B------:R-:W-:Y:S01]  /*c280*/  F2FP.PACK_AB R73, R199, R181 ;  /* 0x000000b5c749723e */ /* 0x000fe200000000ff */
[----:B------:R1:W5:Y:S01]  /*c290*/  LDL.LU R235, [R1+0x9c] ;  /* 0x00009c0001eb7983 */ /* 0x0003620000300800 */
[----:B------:R-:W-:Y:S01]  /*c2a0*/  F2FP.PACK_AB R74, R198, R194 ;  /* 0x000000c2c64a723e */ /* 0x000fe200000000ff */
[----:B------:R-:W-:Y:S01]  /*c2b0*/  FADD.FTZ R2, R237, R2 ;  /* 0x00000002ed027221 */ /* 0x000fe20000010000 */
[----:B------:R-:W-:Y:S01]  /*c2c0*/  F2FP.PACK_AB R75, R192, R193 ;  /* 0x000000c1c04b723e */ /* 0x000fe200000000ff */
[----:B------:R1:W5:Y:S01]  /*c2d0*/  LDL.LU R239, [R1+0x98] ;  /* 0x0000980001ef7983 */ /* 0x0003620000300800 */
[----:B------:R-:W-:Y:S01]  /*c2e0*/  FADD.FTZ R0, R238, R0 ;  /* 0x00000000ee007221 */ /* 0x000fe20000010000 */
[----:B------:R-:W-:Y:S01]  /*c2f0*/  F2FP.PACK_AB R79, R185, R186 ;  /* 0x000000bab94f723e */ /* 0x000fe200000000ff */
[----:B------:R-:W-:Y:S01]  /*c300*/  FADD.FTZ R68, R148, R3 ;  /* 0x0000000394447221 */ /* 0x000fe20000010000 */
[----:B------:R2:W5:Y:S01]  /*c310*/  LDL.LU R240, [R1+0x94] ;  /* 0x0000940001f07983 */ /* 0x0005620000300800 */
[----:B------:R-:W-:Y:S01]  /*c320*/  FADD.FTZ R3, R244, R69 ;  /* 0x00000045f4037221 */ /* 0x000fe20000010000 */
[-C--:B------:R-:W-:Y:S02]  /*c330*/  HMMA.16816.F32 R4, R72, R80.reuse, R4 ;  /* 0x000000504804723c */ /* 0x080fe40000001804 */
[----:B------:R2:W5:Y:S01]  /*c340*/  LDL.LU R241, [R1+0x90] ;  /* 0x0000900001f17983 */ /* 0x0005620000300800 */
[----:B-1----:R-:W-:Y:S03]  /*c350*/  F2FP.PACK_AB R137, R104, R106 ;  /* 0x0000006a6889723e */ /* 0x002fe600000000ff */
[----:B------:R1:W5:Y:S02]  /*c360*/  LDL.LU R242, [R1+0x8c] ;  /* 0x00008c0001f27983 */ /* 0x0003640000300800 */
[C---:B------:R-:W-:Y:S02]  /*c370*/  HMMA.16816.F32 R8, R76.reuse, R80, R8 ;  /* 0x000000504c08723c */ /* 0x040fe40000001808 */
[----:B------:R1:W5:Y:S04]  /*c380*/  LDL.LU R243, [R1+0x88] ;  /* 0x0000880001f37983 */ /* 0x0003680000300800 */
[----:B------:R1:W5:Y:S02]  /*c390*/  LDL.LU R244, [R1+0x84] ;  /* 0x0000840001f47983 */ /* 0x0003640000300800 */
[-C--:B------:R-:W-:Y:S02]  /*c3a0*/  HMMA.16816.F32 R12, R76, R82.reuse, R12 ;  /* 0x000000524c0c723c */ /* 0x080fe4000000180c */
[----:B------:R1:W5:Y:S04]  /*c3b0*/  LDL.LU R237, [R1+0x80] ;  /* 0x0000800001ed7983 */ /* 0x0003680000300800 */
[----:B------:R1:W5:Y:S02]  /*c3c0*/  LDL.LU R238, [R1+0x7c] ;  /* 0x00007c0001ee7983 */ /* 0x0003640000300800 */
[C---:B------:R-:W-:Y:S02]  /*c3d0*/  HMMA.16816.F32 R16, R72.reuse, R82, R16 ;  /* 0x000000524810723c */ /* 0x040fe40000001810 */
[----:B------:R-:W1:Y:S06]  /*c3e0*/  LDSM.16.MT88.4 R80, [R228+0x2900] ;  /* 0x00290000e450783b */ /* 0x000e6c0000004200 */
[-C--:B------:R-:W-:Y:S08]  /*c3f0*/  HMMA.16816.F32 R20, R72, R84.reuse, R20 ;  /* 0x000000544814723c */ /* 0x080ff00000001814 */
[C---:B------:R-:W-:Y:S08]  /*c400*/  HMMA.16816.F32 R24, R76.reuse, R84, R24 ;  /* 0x000000544c18723c */ /* 0x040ff00000001818 */
[-C--:B------:R-:W-:Y:S08]  /*c410*/  HMMA.16816.F32 R28, R76, R86.reuse, R28 ;  /* 0x000000564c1c723c */ /* 0x080ff0000000181c */
[C---:B------:R-:W-:Y:S01]  /*c420*/  HMMA.16816.F32 R32, R72.reuse, R86, R32 ;  /* 0x000000564820723c */ /* 0x040fe20000001820 */
[----:B------:R-:W1:Y:S07]  /*c430*/  LDSM.16.MT88.4 R84, [R231+0x2900] ;  /* 0x00290000e754783b */ /* 0x000e6e0000004200 */
[-C--:B------:R-:W-:Y:S08]  /*c440*/  HMMA.16816.F32 R36, R72, R88.reuse, R36 ;  /* 0x000000584824723c */ /* 0x080ff00000001824 */
[C---:B------:R-:W-:Y:S08]  /*c450*/  HMMA.16816.F32 R40, R76.reuse, R88, R40 ;  /* 0x000000584c28723c */ /* 0x040ff00000001828 */
[-C--:B------:R-:W-:Y:S08]  /*c460*/  HMMA.16816.F32 R44, R76, R90.reuse, R44 ;  /* 0x0000005a4c2c723c */ /* 0x080ff0000000182c */
[C---:B------:R-:W-:Y:S01]  /*c470*/  HMMA.16816.F32 R48, R72.reuse, R90, R48 ;  /* 0x0000005a4830723c */ /* 0x040fe20000001830 */
[----:B------:R-:W1:Y:S07]  /*c480*/  LDSM.16.MT88.4 R88, [R229+0x2900] ;  /* 0x00290000e558783b */ /* 0x000e6e0000004200 */
[-C--:B------:R-:W-:Y:S08]  /*c490*/  HMMA.16816.F32 R52, R72, R92.reuse, R52 ;  /* 0x0000005c4834723c */ /* 0x080ff00000001834 */
[C---:B------:R-:W-:Y:S08]  /*c4a0*/  HMMA.16816.F32 R56, R76.reuse, R92, R56 ;  /* 0x0000005c4c38723c */ /* 0x040ff00000001838 */
[-C--:B------:R-:W-:Y:S07]  /*c4b0*/  HMMA.16816.F32 R60, R76, R94.reuse, R60 ;  /* 0x0000005e4c3c723c */ /* 0x080fee000000183c */
[----:B------:R-:W-:Y:S01]  /*c4c0*/  F2FP.PACK_AB R76, R115, R128 ;  /* 0x00000080734c723e */ /* 0x000fe200000000ff */
[----:B------:R-:W-:Y:S01]  /*c4d0*/  HMMA.16816.F32 R64, R72, R94, R64 ;  /* 0x0000005e4840723c */ /* 0x000fe20000001840 */
[----:B------:R-:W4:Y:S03]  /*c4e0*/  LDSM.16.MT88.4 R92, [R230+0x2900] ;  /* 0x00290000e65c783b */ /* 0x000f260000004200 */
[----:B------:R-:W-:Y:S02]  /*c4f0*/  F2FP.PACK_AB R77, R113, R114 ;  /* 0x00000072714d723e */ /* 0x000fe400000000ff */
[----:B------:R-:W-:Y:S02]  /*c500*/  F2FP.PACK_AB R78, R111, R112 ;  /* 0x000000706f4e723e */ /* 0x000fe400000000ff */
[----:B------:R-:W-:Y:S04]  /*c510*/  F2FP.PACK_AB R72, R131, R184 ;  /* 0x000000b88348723e */ /* 0x000fe800000000ff */
[----:B------:R-:W-:Y:S02]  /*c520*/  F2FP.PACK_AB R73, R129, R130 ;  /* 0x000000828149723e */ /* 0x000fe400000000ff */
[----:B------:R-:W-:Y:S02]  /*c530*/  F2FP.PACK_AB R74, R145, R146 ;  /* 0x00000092914a723e */ /* 0x000fe400000000ff */
[----:B------:R-:W-:Y:S02]  /*c540*/  F2FP.PACK_AB R75, R141, R144 ;  /* 0x000000908d4b723e */ /* 0x000fe400000000ff */
[----:B------:R-:W-:Y:S05]  /*c550*/  F2FP.PACK_AB R79, R109, R110 ;  /* 0x0000006e6d4f723e */ /* 0x000fea00000000ff */
[-C--:B-1----:R-:W-:Y:S08]  /*c560*/  HMMA.16816.F32 R4, R72, R80.reuse, R4 ;  /* 0x000000504804723c */ /* 0x082ff00000001804 */
[C---:B------:R-:W-:Y:S01]  /*c570*/  HMMA.16816.F32 R8, R76.reuse, R80, R8 ;  /* 0x000000504c08723c */ /* 0x040fe20000001808 */
[----:B------:R-:W-:Y:S07]  /*c580*/  MUFU.EX2 R81, R121 ;  /* 0x0000007900517308 */ /* 0x000fee0000000800 */
[-C--:B------:R-:W-:Y:S03]  /*c590*/  HMMA.16816.F32 R12, R76, R82.reuse, R12 ;  /* 0x000000524c0c723c */ /* 0x080fe6000000180c */
[----:B------:R-:W1:Y:S05]  /*c5a0*/  MUFU.EX2 R80, R123 ;  /* 0x0000007b00507308 */ /* 0x000e6a0000000800 */
[C---:B------:R-:W-:Y:S05]  /*c5b0*/  HMMA.16816.F32 R16, R72.reuse, R82, R16 ;  /* 0x000000524810723c */ /* 0x040fea0000001810 */
[----:B------:R-:W1:Y:S03]  /*c5c0*/  MUFU.EX2 R82, R118 ;  /* 0x0000007600527308 */ /* 0x000e660000000800 */
[-C--:B------:R-:W-:Y:S08]  /*c5d0*/  HMMA.16816.F32 R20, R72, R84.reuse, R20 ;  /* 0x000000544814723c */ /* 0x080ff00000001814 */
[C---:B------:R-:W-:Y:S04]  /*c5e0*/  HMMA.16816.F32 R24, R76.reuse, R84, R24 ;  /* 0x000000544c18723c */ /* 0x040fe80000001818 */
[----:B-1----:R-:W-:Y:S04]  /*c5f0*/  F2FP.PACK_AB R134, R96, R80 ;  /* 0x000000506086723e */ /* 0x002fe800000000ff */
[-C--:B------:R-:W-:Y:S04]  /*c600*/  HMMA.16816.F32 R28, R76, R86.reuse, R28 ;  /* 0x000000564c1c723c */ /* 0x080fe8000000181c */
[----:B------:R-:W-:Y:S04]  /*c610*/  F2FP.PACK_AB R133, R81, R82 ;  /* 0x000000525185723e */ /* 0x000fe800000000ff */
[C---:B------:R-:W-:Y:S08]  /*c620*/  HMMA.16816.F32 R32, R72.reuse, R86, R32 ;  /* 0x000000564820723c */ /* 0x040ff00000001820 */
[-C--:B------:R-:W-:Y:S08]  /*c630*/  HMMA.16816.F32 R36, R72, R88.reuse, R36 ;  /* 0x000000584824723c */ /* 0x080ff00000001824 */
[C---:B------:R-:W-:Y:S08]  /*c640*/  HMMA.16816.F32 R40, R76.reuse, R88, R40 ;  /* 0x000000584c28723c */ /* 0x040ff00000001828 */
[-C--:B------:R-:W-:Y:S08]  /*c650*/  HMMA.16816.F32 R44, R76, R90.reuse, R44 ;  /* 0x0000005a4c2c723c */ /* 0x080ff0000000182c */
[C---:B------:R-:W-:Y:S08]  /*c660*/  HMMA.16816.F32 R48, R72.reuse, R90, R48 ;  /* 0x0000005a4830723c */ /* 0x040ff00000001830 */
[-C--:B----4-:R-:W-:Y:S08]  /*c670*/  HMMA.16816.F32 R52, R72, R92.reuse, R52 ;  /* 0x0000005c4834723c */ /* 0x090ff00000001834 */
[C---:B------:R-:W-:Y:S08]  /*c680*/  HMMA.16816.F32 R56, R76.reuse, R92, R56 ;  /* 0x0000005c4c38723c */ /* 0x040ff00000001838 */
[-C--:B------:R-:W-:Y:S08]  /*c690*/  HMMA.16816.F32 R60, R76, R94.reuse, R60 ;  /* 0x0000005e4c3c723c */ /* 0x080ff0000000183c */
[----:B------:R-:W-:Y:S04]  /*c6a0*/  HMMA.16816.F32 R64, R72, R94, R64 ;  /* 0x0000005e4840723c */ /* 0x000fe80000001840 */
[----:B---3--:R-:W-:Y:S01]  /*c6b0*/  ISETP.GT.AND P0, PT, R220, R117, PT ;  /* 0x00000075dc00720c */ /* 0x008fe20003f04270 */
[----:B--2---:R-:W-:Y:S03]  /*c6c0*/  IMAD.MOV.U32 R220, RZ, RZ, R246 ;  /* 0x000000ffffdc7224 */ /* 0x004fe600078e00f6 */
[-C--:B------:R-:W-:Y:S07]  /*c6d0*/  HMMA.16816.F32 R148, R136, R160.reuse, R4 ;  /* 0x000000a08894723c */ /* 0x080fee0000001804 */
[----:B------:R-:W-:Y:S01]  /*c6e0*/  FADD.FTZ R7, R147, R68 ;  /* 0x0000004493077221 */ /* 0x000fe20000010000 */
[C---:B------:R-:W-:Y:S01]  /*c6f0*/  HMMA.16816.F32 R152, R132.reuse, R160, R8 ;  /* 0x000000a08498723c */ /* 0x040fe20000001808 */
[----:B------:R1:W5:Y:S03]  /*c700*/  LDL.LU R147, [R1+0x78] ;  /* 0x0000780001937983 */ /* 0x0003660000300800 */
[----:B------:R-:W-:Y:S02]  /*c710*/  FADD.FTZ R6, R234, R3 ;  /* 0x00000003ea067221 */ /* 0x000fe40000010000 */
[----:B------:R-:W-:Y:S01]  /*c720*/  FADD.FTZ R5, R173, R2 ;  /* 0x00000002ad057221 */ /* 0x000fe20000010000 */
[----:B------:R1:W5:Y:S01]  /*c730*/  LDL.LU R234, [R1+0x74] ;  /* 0x0000740001ea7983 */ /* 0x0003620000300800 */
        /* <DEDUP_REMOVED lines=59> */
[----:B------:R-:W-:Y:S02]  /*caf0*/  FADD.FTZ R10, R129, R3 ;  /* 0x00000003810a7221 */ /* 0x000fe40000010000 */
        /* <DEDUP_REMOVED lines=31> */
[----:B------:R-:W-:Y:S02]  /*ccf0*/  IMAD.MOV.U32 R145, RZ, RZ, R70 ;  /* 0x000000ffff917224 */ /* 0x000fe400078e0046 */
[----:B------:R-:W-:Y:S01]  /*cd00*/  IMAD.MOV.U32 R141, RZ, RZ, R142 ;  /* 0x000000ffff8d7224 */ /* 0x000fe200078e008e */
[----:B------:R1:W-:Y:S01]  /*cd10*/  STL [R1+0x2c], R2 ;  /* 0x00002c0201007387 */ /* 0x0003e20000100800 */
[----:B------:R-:W-:Y:S03]  /*cd20*/  IMAD.MOV.U32 R144, RZ, RZ, R140 ;  /* 0x000000ffff907224 */ /* 0x000fe600078e008c */
[----:B------:R1:W-:Y:S01]  /*cd30*/  STL [R1+0x34], R0 ;  /* 0x0000340001007387 */ /* 0x0003e20000100800 */
[----:B--2---:R-:W-:Y:S01]  /*cd40*/  IMAD.MOV.U32 R3, RZ, RZ, R143 ;  /* 0x000000ffff037224 */ /* 0x004fe200078e008f */
[----:B------:R-:W-:-:S05]  /*cd50*/  @P0 BRA `(.L_x_603) ;  /* 0xffffa9f000000947 */ /* 0x000fca000383ffff */
.L_x_602:
[----:B-1----:R-:W-:-:S13]  /*cd60*/  ISETP.GE.AND P0, PT, R246, RZ, PT ;  /* 0x000000fff600720c */ /* 0x002fda0003f06270 */
[----:B------:R-:W-:Y:S05]  /*cd70*/  @!P0 BRA `(.L_x_604) ;  /* 0x00003e4000008947 */ /* 0x000fea0003800000 */
[----:B------:R-:W2:Y:S01]  /*cd80*/  LDL.LU.64 R6, [R1+0x58] ;  /* 0x0000580001067983 */ /* 0x000ea20000300a00 */
[----:B------:R-:W-:Y:S01]  /*cd90*/  ULDC.64 UR4, c[0x0][0x208] ;  /* 0x0000820000047ab9 */ /* 0x000fe20000000a00 */
[----:B------:R-:W-:Y:S01]  /*cda0*/  MOV R3, R142 ;  /* 0x0000008e00037202 */ /* 0x000fe20000000f00 */
[----:B------:R-:W-:Y:S01]  /*cdb0*/  UIMAD.WIDE.U32 UR12, UR4, 0x70, URZ ;  /* 0x00000070040c78a5 */ /* 0x000fe2000f8e003f */
[----:B------:R-:W2:Y:S01]  /*cdc0*/  LDL.LU.64 R4, [R1+0x68] ;  /* 0x0000680001047983 */ /* 0x000ea20000300a00 */
[----:B------:R-:W-:Y:S01]  /*cdd0*/  UIMAD UR5, UR5, 0x70, URZ ;  /* 0x00000070050578a4 */ /* 0x000fe2000f8e023f */
[----:B------:R-:W-:Y:S01]  /*cde0*/  MOV R0, R143 ;  /* 0x0000008f00007202 */ /* 0x000fe20000000f00 */
[----:B------:R-:W-:Y:S01]  /*cdf0*/  ULDC.64 UR6, c[0x0][0x1e0] ;  /* 0x0000780000067ab9 */ /* 0x000fe20000000a00 */
[----:B------:R-:W-:Y:S01]  /*ce00*/  IMAD.MOV.U32 R146, RZ, RZ, R70 ;  /* 0x000000ffff927224 */ /* 0x000fe200078e0046 */
[----:B------:R-:W-:Y:S01]  /*ce10*/  MOV R141, R140 ;  /* 0x0000008c008d7202 */ /* 0x000fe20000000f00 */
[----:B------:R-:W-:-:S02]  /*ce20*/  USHF.L.U64.HI UR7, UR6, 0x5, UR7 ;  /* 0x0000000506077899 */ /* 0x000fc40008010207 */
[----:B------:R-:W-:Y:S02]  /*ce30*/  USHF.L.U32 UR6, UR6, 0x5, URZ ;  /* 0x0000000506067899 */ /* 0x000fe4000800063f */
[----:B------:R-:W-:Y:S01]  /*ce40*/  UIADD3 UR5, UR13, UR5, URZ ;  /* 0x000000050d057290 */ /* 0x000fe2000fffe03f */
[----:B--2---:R-:W-:-:S05]  /*ce50*/  IMAD.MOV.U32 R5, RZ, RZ, R7 ;  /* 0x000000ffff057224 */ /* 0x004fca00078e0007 */
[----:B------:R1:W-:Y:S04]  /*ce60*/  STL.64 [R1], R4 ;  /* 0x0000000401007387 */ /* 0x0003e80000100a00 */
.L_x_605:
[----:B------:R-:W2:Y:S01]  /*ce70*/  LDL.64 R78, [R1] ;  /* 0x00000000014e7983 */ /* 0x000ea20000100a00 */
[----:B------:R-:W-:Y:S04]  /*ce80*/  DEPBAR.LE SB0, 0x0 ;  /* 0x000080000000791a */ /* 0x000fe80000000000 */
[----:B------:R-:W-:Y:S01]  /*ce90*/  SHF.R.S32.HI R76, RZ, 0x1f, R246 ;  /* 0x0000001fff4c7819 */ /* 0x000fe200000114f6 */
[----:B------:R-:W-:Y:S01]  /*cea0*/  BAR.SYNC.DEFER_BLOCKING 0x0 ;  /* 0x0000000000007b1d */ /* 0x000fe20000010000 */
[----:B------:R-:W-:Y:S04]  /*ceb0*/  IMAD R2, R246, UR5, RZ ;  /* 0x00000005f6027c24 */ /* 0x000fe8000f8e02ff */
[----:B------:R-:W-:Y:S03]  /*cec0*/  IMAD R2, R76, UR12, R2 ;  /* 0x0000000c4c027c24 */ /* 0x000fe6000f8e0202 */
        /* <DEDUP_REMOVED lines=30> */
[-C--:B------:R-:W-:Y:S08]  /*d0b0*/  HMMA.16816.F32 R52, R112, R64.reuse, RZ ;  /* 0x000000407034723c */ /* 0x080ff000000018ff */
[C---:B------:R-:W-:Y:S08]  /*d0c0*/  HMMA.16816.F32 R56, R108.reuse, R64, RZ ;  /* 0x000000406c38723c */ /* 0x040ff000000018ff */
[-C--:B------:R-:W-:Y:S08]  /*d0d0*/  HMMA.16816.F32 R60, R108, R66.reuse, RZ ;  /* 0x000000426c3c723c */ /* 0x080ff000000018ff */
[C---:B------:R-:W-:Y:S08]  /*d0e0*/  HMMA.16816.F32 R64, R112.reuse, R66, RZ ;  /* 0x000000427040723c */ /* 0x040ff000000018ff */
[-C--:B-1----:R-:W-:Y:S08]  /*d0f0*/  HMMA.16816.F32 R68, R112, R80.reuse, RZ ;  /* 0x000000507044723c */ /* 0x082ff000000018ff */
[C---:B------:R-:W-:Y:S04]  /*d100*/  HMMA.16816.F32 R72, R108.reuse, R80, RZ ;  /* 0x000000506c48723c */ /* 0x040fe800000018ff */
[----:B--2---:R-:W-:Y:S04]  /*d110*/  IMAD.WIDE.U32 R84, R246, UR12, R78 ;  /* 0x0000000cf6547c25 */ /* 0x004fe8000f8e004e */
[-C--:B------:R-:W-:Y:S01]  /*d120*/  HMMA.16816.F32 R76, R108, R82.reuse, RZ ;  /* 0x000000526c4c723c */ /* 0x080fe200000018ff */
[C---:B------:R-:W-:Y:S03]  /*d130*/  LEA R92, P0, R84.reuse, c[0x0][0x1f8], 0x1 ;  /* 0x00007e00545c7a11 */ /* 0x040fe600078008ff */
[----:B------:R-:W-:Y:S04]  /*d140*/  IADD3 R2, R85, R2, RZ ;  /* 0x0000000255027210 */ /* 0x000fe80007ffe0ff */
[C---:B------:R-:W-:Y:S04]  /*d150*/  HMMA.16816.F32 R80, R112.reuse, R82, RZ ;  /* 0x000000527050723c */ /* 0x040fe800000018ff */
[----:B------:R-:W-:Y:S02]  /*d160*/  LEA.HI.X R93, R84, c[0x0][0x1fc], R2, 0x1, P0 ;  /* 0x00007f00545d7a11 */ /* 0x000fe400000f0c02 */
[----:B------:R-:W-:Y:S02]  /*d170*/  IADD3 R102, P0, R92, UR9, RZ ;  /* 0x000000095c667c10 */ /* 0x000fe4000ff1e0ff */
[-C--:B---3--:R-:W-:Y:S01]  /*d180*/  HMMA.16816.F32 R84, R112, R96.reuse, RZ ;  /* 0x000000607054723c */ /* 0x088fe200000018ff */
[----:B------:R-:W-:Y:S01]  /*d190*/  @!PT LDS RZ, [RZ] ;  /* 0x00000000fffff984 */ /* 0x000fe20000000800 */
[----:B------:R-:W-:Y:S01]  /*d1a0*/  @!PT LDS RZ, [RZ] ;  /* 0x00000000fffff984 */ /* 0x000fe20000000800 */
[----:B------:R-:W-:Y:S01]  /*d1b0*/  @!PT LDS RZ, [RZ] ;  /* 0x00000000fffff984 */ /* 0x000fe20000000800 */
[----:B------:R1:W-:Y:S03]  /*d1c0*/  LDGSTS.E.BYPASS.LTC128B.128 [R245+0x100], [R92.64], !P6 ;  /* 0x001000005cf57fae */ /* 0x0003e6000f101d4a */
[----:B------:R-:W-:Y:S02]  /*d1d0*/  IADD3.X R103, R93, UR8, RZ, P0, !PT ;  /* 0x000000085d677c10 */ /* 0x000fe400087fe4ff */
[----:B------:R-:W-:Y:S02]  /*d1e0*/  IADD3 R100, P1, R102, UR9, RZ ;  /* 0x0000000966647c10 */ /* 0x000fe4000ff3e0ff */
[C---:B------:R-:W-:Y:S01]  /*d1f0*/  HMMA.16816.F32 R88, R108.reuse, R96, RZ ;  /* 0x000000606c58723c */ /* 0x040fe200000018ff */
[----:B------:R4:W-:Y:S03]  /*d200*/  LDGSTS.E.BYPASS.LTC128B.128 [R245+0x900], [R102.64], !P6 ;  /* 0x0090000066f57fae */ /* 0x0009e6000f101d4a */
[----:B------:R-:W-:Y:S02]  /*d210*/  IADD3.X R101, R103, UR8, RZ, P1, !PT ;  /* 0x0000000867657c10 */ /* 0x000fe40008ffe4ff */
[----:B------:R-:W-:Y:S03]  /*d220*/  IADD3 R106, P0, R100, UR9, RZ ;  /* 0x00000009646a7c10 */ /* 0x000fe6000ff1e0ff */
[----:B------:R4:W-:Y:S03]  /*d230*/  LDGSTS.E.BYPASS.LTC128B.128 [R245+0x1100], [R100.64], !P6 ;  /* 0x0110000064f57fae */ /* 0x0009e6000f101d4a */
[----:B------:R-:W-:Y:S02]  /*d240*/  IADD3.X R107, R101, UR8, RZ, P0, !PT ;  /* 0x00000008656b7c10 */ /* 0x000fe400087fe4ff */
[----:B------:R-:W-:Y:S03]  /*d250*/  IADD3 R104, P1, R106, UR9, RZ ;  /* 0x000000096a687c10 */ /* 0x000fe6000ff3e0ff */
[----:B------:R2:W-:Y:S01]  /*d260*/  LDGSTS.E.BYPASS.LTC128B.128 [R245+0x1900], [R106.64], !P6 ;  /* 0x019000006af57fae */ /* 0x0005e2000f101d4a */
[----:B------:R-:W-:Y:S01]  /*d270*/  IADD3.X R105, R107, UR8, RZ, P1, !PT ;  /* 0x000000086b697c10 */ /* 0x000fe20008ffe4ff */
[-C--:B-1----:R-:W-:Y:S01]  /*d280*/  HMMA.16816.F32 R92, R108, R98.reuse, RZ ;  /* 0x000000626c5c723c */ /* 0x082fe200000018ff */
[----:B------:R-:W-:Y:S05]  /*d290*/  IADD3 R142, P0, R104, UR9, RZ ;  /* 0x00000009688e7c10 */ /* 0x000fea000ff1e0ff */
[----:B------:R1:W-:Y:S01]  /*d2a0*/  LDGSTS.E.BYPASS.LTC128B.128 [R245+0x2100], [R104.64], !P6 ;  /* 0x0210000068f57fae */ /* 0x0003e2000f101d4a */
[----:B------:R-:W-:Y:S01]  /*d2b0*/  IADD3.X R143, R105, UR8, RZ, P0, !PT ;  /* 0x00000008698f7c10 */ /* 0x000fe200087fe4ff */
[C---:B------:R-:W-:Y:S06]  /*d2c0*/  HMMA.16816.F32 R96, R112.reuse, R98, RZ ;  /* 0x000000627060723c */ /* 0x040fec00000018ff */
[----:B------:R3:W-:Y:S02]  /*d2d0*/  LDGSTS.E.BYPASS.LTC128B.128 [R245+0x2900], [R142.64], !P6 ;  /* 0x029000008ef57fae */ /* 0x0007e4000f101d4a */
[-C--:B----4-:R-:W-:Y:S01]  /*d2e0*/  HMMA.16816.F32 R100, R112, R188.reuse, RZ ;  /* 0x000000bc7064723c */ /* 0x090fe200000018ff */
[----:B-1----:R-:W-:Y:S04]  /*d2f0*/  IADD3 R104, P0, R142, UR9, RZ ;  /* 0x000000098e687c10 */ /* 0x002fe8000ff1e0ff */
[----:B------:R-:W-:Y:S02]  /*d300*/  IADD3.X R105, R143, UR8, RZ, P0, !PT ;  /* 0x000000088f697c10 */ /* 0x000fe400087fe4ff */
[C---:B------:R-:W-:Y:S02]  /*d310*/  ISETP.GT.AND P0, PT, R246.reuse, RZ, PT ;  /* 0x000000fff600720c */ /* 0x040fe40003f04270 */
[----:B------:R-:W-:Y:S01]  /*d320*/  IADD3 R246, R246, -0x1, RZ ;  /* 0xfffffffff6f67810 */ /* 0x000fe20007ffe0ff */
[----:B------:R2:W-:Y:S08]  /*d330*/  LDGSTS.E.BYPASS.LTC128B.128 [R245+0x3100], [R104.64], !P6 ;  /* 0x0310000068f57fae */ /* 0x0005f0000f101d4a */
[----:B------:R-:W0:Y:S01]  /*d340*/  LDGDEPBAR ;  /* 0x00000000000079af */ /* 0x000e220000000000 */
[C---:B--2---:R-:W-:Y:S08]  /*d350*/  HMMA.16816.F32 R104, R108.reuse, R188, RZ ;  /* 0x000000bc6c68723c */ /* 0x044ff000000018ff */
        /* <DEDUP_REMOVED lines=35> */
[-C--:B------:R-:W-:Y:S01]  /*d590*/  HMMA.16816.F32 R108, R200, R226.reuse, R108 ;  /* 0x000000e2c86c723c */ /* 0x080fe2000000186c */
[----:B------:R-:W3:Y:S07]  /*d5a0*/  LDSM.16.M88.4 R200, [R233+0x6100] ;  /* 0x00610000e9c8783b */ /* 0x000eee0000000200 */
[----:B------:R-:W-:Y:S01]  /*d5b0*/  HMMA.16816.F32 R112, R192, R226, R112 ;  /* 0x000000e2c070723c */ /* 0x000fe20000001870 */
[----:B------:R-:W3:Y:S07]  /*d5c0*/  LDSM.16.M88.4 R192, [R233+0x6900] ;  /* 0x00690000e9c0783b */ /* 0x000eee0000000200 */
[-C--:B-1----:R-:W-:Y:S01]  /*d5d0*/  HMMA.16816.F32 R4, R188, R196.reuse, R4 ;  /* 0x000000c4bc04723c */ /* 0x082fe20000001804 */
[----:B------:R-:W-:Y:S07]  /*d5e0*/  LDSM.16.M88.4 R224, [R232+0x2000] ;  /* 0x00200000e8e0783b */ /* 0x000fee0000000200 */
[C---:B--2---:R-:W-:Y:S08]  /*d5f0*/  HMMA.16816.F32 R8, R204.reuse, R196, R8 ;  /* 0x000000c4cc08723c */ /* 0x044ff00000001808 */
[-C--:B------:R-:W-:Y:S08]  /*d600*/  HMMA.16816.F32 R12, R204, R198.reuse, R12 ;  /* 0x000000c6cc0c723c */ /* 0x080ff0000000180c */
[C---:B------:R-:W-:Y:S01]  /*d610*/  HMMA.16816.F32 R16, R188.reuse, R198, R16 ;  /* 0x000000c6bc10723c */ /* 0x040fe20000001810 */
[----:B------:R-:W-:Y:S07]  /*d620*/  LDSM.16.M88.4 R196, [R236+0x7100] ;  /* 0x00710000ecc4783b */ /* 0x000fee0000000200 */
[-C--:B----4-:R-:W-:Y:S08]  /*d630*/  HMMA.16816.F32 R20, R188, R208.reuse, R20 ;  /* 0x000000d0bc14723c */ /* 0x090ff00000001814 */
        /* <DEDUP_REMOVED lines=19> */
[-C--:B---3--:R-:W-:Y:S08]  /*d770*/  HMMA.16816.F32 R84, R188, R200.reuse, R84 ;  /* 0x000000c8bc54723c */ /* 0x088ff00000001854 */
[C---:B------:R-:W-:Y:S08]  /*d780*/  HMMA.16816.F32 R88, R204.reuse, R200, R88 ;  /* 0x000000c8cc58723c */ /* 0x040ff00000001858 */
[-C--:B------:R-:W-:Y:S08]  /*d790*/  HMMA.16816.F32 R92, R204, R202.reuse, R92 ;  /* 0x000000cacc5c723c */ /* 0x080ff0000000185c */
[C---:B------:R-:W-:Y:S01]  /*d7a0*/  HMMA.16816.F32 R96, R188.reuse, R202, R96 ;  /* 0x000000cabc60723c */ /* 0x040fe20000001860 */
[----:B------:R-:W2:Y:S07]  /*d7b0*/  LDSM.16.M88.4 R200, [R236+0x9100] ;  /* 0x00910000ecc8783b */ /* 0x000eae0000000200 */
[-C--:B------:R-:W-:Y:S08]  /*d7c0*/  HMMA.16816.F32 R100, R188, R192.reuse, R100 ;  /* 0x000000c0bc64723c */ /* 0x080ff00000001864 */
[C---:B------:R-:W-:Y:S08]  /*d7d0*/  HMMA.16816.F32 R104, R204.reuse, R192, R104 ;  /* 0x000000c0cc68723c */ /* 0x040ff00000001868 */
[-C--:B------:R-:W-:Y:S08]  /*d7e0*/  HMMA.16816.F32 R108, R204, R194.reuse, R108 ;  /* 0x000000c2cc6c723c */ /* 0x080ff0000000186c */
[----:B------:R-:W-:Y:S01]  /*d7f0*/  HMMA.16816.F32 R112, R188, R194, R112 ;  /* 0x000000c2bc70723c */ /* 0x000fe20000001870 */
[----:B------:R-:W3:Y:S07]  /*d800*/  LDSM.16.M88.4 R188, [R232+0x2800] ;  /* 0x00280000e8bc783b */ /* 0x000eee0000000200 */
[-C--:B-1----:R-:W-:Y:S01]  /*d810*/  HMMA.16816.F32 R4, R196, R208.reuse, R4 ;  /* 0x000000d0c404723c */ /* 0x082fe20000001804 */
[----:B------:R-:W1:Y:S01]  /*d820*/  LDSM.16.M88.4 R192, [R232+0x3000] ;  /* 0x00300000e8c0783b */ /* 0x000e620000000200 */
[----:B------:R-:W-:Y:S06]  /*d830*/  DEPBAR.LE SB0, 0x0 ;  /* 0x000080000000791a */ /* 0x000fec0000000000 */
[C---:B--2---:R-:W-:Y:S01]  /*d840*/  HMMA.16816.F32 R8, R200.reuse, R208, R8 ;  /* 0x000000d0c808723c */ /* 0x044fe20000001808 */
[----:B------:R-:W-:Y:S07]  /*d850*/  BAR.SYNC.DEFER_BLOCKING 0x0 ;  /* 0x0000000000007b1d */ /* 0x000fee0000010000 */
[-C--:B------:R-:W-:Y:S08]  /*d860*/  HMMA.16816.F32 R12, R200, R210.reuse, R12 ;  /* 0x000000d2c80c723c */ /* 0x080ff0000000180c */
[C---:B------:R-:W-:Y:S04]  /*d870*/  HMMA.16816.F32 R16, R196.reuse, R210, R16 ;  /* 0x000000d2c410723c */ /* 0x040fe80000001810 */
[----:B------:R-:W-:Y:S02]  /*d880*/  FMNMX.FTZ R2, R4, R0, !PT ;  /* 0x0000000004027209 */ /* 0x000fe40007810000 */
[----:B------:R-:W-:Y:S02]  /*d890*/  FMNMX.FTZ R140, R6, R3, !PT ;  /* 0x00000003068c7209 */ /* 0x000fe40007810000 */
[-C--:B------:R-:W-:Y:S01]  /*d8a0*/  HMMA.16816.F32 R20, R196, R212.reuse, R20 ;  /* 0x000000d4c414723c */ /* 0x080fe20000001814 */
[----:B------:R-:W2:Y:S03]  /*d8b0*/  LDL.64 R210, [R1+0x48] ;  /* 0x0000480001d27983 */ /* 0x000ea60000100a00 */
[----:B------:R-:W-:Y:S02]  /*d8c0*/  FMNMX.FTZ R2, R5, R2, !PT ;  /* 0x0000000205027209 */ /* 0x000fe40007810000 */
[----:B------:R-:W-:Y:S02]  /*d8d0*/  FMNMX.FTZ R140, R7, R140, !PT ;  /* 0x0000008c078c7209 */ /* 0x000fe40007810000 */
[C---:B------:R-:W-:Y:S01]  /*d8e0*/  HMMA.16816.F32 R24, R200.reuse, R212, R24 ;  /* 0x000000d4c818723c */ /* 0x040fe20000001818 */
[----:B------:R-:W4:Y:S03]  /*d8f0*/  LDL.64 R212, [R1+0x40] ;  /* 0x0000400001d47983 */ /* 0x000f260000100a00 */
        /* <DEDUP_REMOVED lines=123> */
[----:B---3--:R-:W-:Y:S02]  /*e0b0*/  FMNMX.FTZ R2, R2, R145, !PT ;  /* 0x0000009102027209 */ /* 0x008fe40007810000 */
[----:B------:R-:W-:Y:S01]  /*e0c0*/  FMNMX.FTZ R142, R75, R142, !PT ;  /* 0x0000008e4b8e7209 */ /* 0x000fe20007810000 */
[----:B------:R-:W3:Y:S03]  /*e0d0*/  SHFL.BFLY PT, R144, R140, 0x2, 0x1f ;  /* 0x0c401f008c907f89 */ /* 0x000ee600000e0000 */
[----:B------:R-:W-:Y:S04]  /*e0e0*/  FMNMX.FTZ R142, R78, R142, !PT ;  /* 0x0000008e4e8e7209 */ /* 0x000fe80007810000 */
[----:B------:R-:W-:Y:S01]  /*e0f0*/  FMNMX.FTZ R142, R79, R142, !PT ;  /* 0x0000008e4f8e7209 */ /* 0x000fe20007810000 */
[----:B------:R-:W2:Y:S03]  /*e100*/  SHFL.BFLY PT, R145, R2, 0x1, 0x1f ;  /* 0x0c201f0002917f89 */ /* 0x000ea600000e0000 */
        /* <DEDUP_REMOVED lines=8> */
[----:B---3--:R-:W-:Y:S01]  /*e190*/  FMNMX.FTZ R140, R140, R144, !PT ;  /* 0x000000908c8c7209 */ /* 0x008fe20007810000 */
[--C-:B------:R-:W-:Y:S01]  /*e1a0*/  FFMA.FTZ R21, R21, c[0x0][0x2d0], -R192.reuse ;  /* 0x0000b40015157a23 */ /* 0x100fe200000108c0 */
[----:B------:R-:W-:Y:S01]  /*e1b0*/  FMNMX.FTZ R144, R106, R142, !PT ;  /* 0x0000008e6a907209 */ /* 0x000fe20007810000 */
[----:B------:R-:W-:Y:S01]  /*e1c0*/  MUFU.EX2 R251, R20 ;  /* 0x0000001400fb7308 */ /* 0x000fe20000000800 */
[--C-:B------:R-:W-:Y:S01]  /*e1d0*/  FFMA.FTZ R52, R52, c[0x0][0x2d0], -R192.reuse ;  /* 0x0000b40034347a23 */ /* 0x100fe200000108c0 */
[----:B------:R-:W1:Y:S01]  /*e1e0*/  SHFL.BFLY PT, R189, R140, 0x1, 0x1f ;  /* 0x0c201f008cbd7f89 */ /* 0x000e6200000e0000 */
[----:B--2---:R-:W-:Y:S01]  /*e1f0*/  FMNMX.FTZ R142, R2, R145, !PT ;  /* 0x00000091028e7209 */ /* 0x004fe20007810000 */
        /* <DEDUP_REMOVED lines=8> */
[----:B------:R-:W-:Y:S02]  /*e280*/  FMUL.FTZ R194, R142, c[0x0][0x2d0] ;  /* 0x0000b4008ec27a20 */ /* 0x000fe40000410000 */
[----:B------:R-:W-:Y:S02]  /*e290*/  FFMA.FTZ R16, R16, c[0x0][0x2d0], -R192 ;  /* 0x0000b40010107a23 */ /* 0x000fe400000108c0 */
[----:B------:R-:W-:Y:S02]  /*e2a0*/  FFMA.FTZ R22, R22, c[0x0][0x2d0], -R194 ;  /* 0x0000b40016167a23 */ /* 0x000fe400000108c2 */
        /* <DEDUP_REMOVED lines=12> */
[----:B------:R-:W-:Y:S02]  /*e370*/  FFMA.FTZ R7, R7, c[0x0][0x2d0], -R194 ;  /* 0x0000b40007077a23 */ /* 0x000fe400000108c2 */
[----:B------:R-:W-:Y:S01]  /*e380*/  MUFU.EX2 R216, R6 ;  /* 0x0000000600d87308 */ /* 0x000fe20000000800 */
[----:B------:R-:W-:Y:S02]  /*e390*/  FMUL.FTZ R2, R2, c[0x0][0x2d0] ;  /* 0x0000b40002027a20 */ /* 0x000fe40000410000 */
        /* <DEDUP_REMOVED lines=9> */
[--C-:B------:R-:W-:Y:S02]  /*e430*/  FFMA.FTZ R57, R57, c[0x0][0x2d0], -R193.reuse ;  /* 0x0000b40039397a23 */ /* 0x100fe400000108c1 */
[--C-:B------:R-:W-:Y:S01]  /*e440*/  FFMA.FTZ R60, R60, c[0x0][0x2d0], -R193.reuse ;  /* 0x0000b4003c3c7a23 */ /* 0x100fe200000108c1 */
[----:B------:R1:W1:Y:S01]  /*e450*/  MUFU.EX2 R144, R2 ;  /* 0x0000000200907308 */ /* 0x0002620000000800 */
[----:B--2---:R-:W-:Y:S01]  /*e460*/  FMNMX.FTZ R0, R0, R3, !PT ;  /* 0x0000000300007209 */ /* 0x004fe20007810000 */
[----:B------:R-:W-:Y:S02]  /*e470*/  FFMA.FTZ R5, R5, c[0x0][0x2d0], -R192 ;  /* 0x0000b40005057a23 */ /* 0x000fe400000108c0 */
[--C-:B------:R-:W-:Y:S02]  /*e480*/  FFMA.FTZ R61, R61, c[0x0][0x2d0], -R193.reuse ;  /* 0x0000b4003d3d7a23 */ /* 0x100fe400000108c1 */
[--C-:B------:R-:W-:Y:S02]  /*e490*/  FFMA.FTZ R18, R18, c[0x0][0x2d0], -R194.reuse ;  /* 0x0000b40012127a23 */ /* 0x100fe400000108c2 */
[----:B------:R-:W-:Y:S02]  /*e4a0*/  FFMA.FTZ R19, R19, c[0x0][0x2d0], -R194 ;  /* 0x0000b40013137a23 */ /* 0x000fe400000108c2 */
[----:B------:R2:W-:Y:S01]  /*e4b0*/  MUFU.EX2 R221, R5 ;  /* 0x0000000500dd7308 */ /* 0x0005e20000000800 */
[--C-:B------:R-:W-:Y:S02]  /*e4c0*/  FFMA.FTZ R8, R8, c[0x0][0x2d0], -R193.reuse ;  /* 0x0000b40008087a23 */ /* 0x100fe400000108c1 */
[--C-:B------:R-:W-:Y:S02]  /*e4d0*/  FFMA.FTZ R9, R9, c[0x0][0x2d0], -R193.reuse ;  /* 0x0000b40009097a23 */ /* 0x100fe400000108c1 */
[--C-:B------:R-:W-:Y:S02]  /*e4e0*/  FFMA.FTZ R12, R12, c[0x0][0x2d0], -R193.reuse ;  /* 0x0000b4000c0c7a23 */ /* 0x100fe400000108c1 */
[----:B------:R-:W-:Y:S02]  /*e4f0*/  FFMA.FTZ R13, R13, c[0x0][0x2d0], -R193 ;  /* 0x0000b4000d0d7a23 */ /* 0x000fe400000108c1 */
[--C-:B------:R-:W-:Y:S01]  /*e500*/  FFMA.FTZ R32, R32, c[0x0][0x2d0], -R192.reuse ;  /* 0x0000b40020207a23 */ /* 0x100fe200000108c0 */
[----:B------:R4:W-:Y:S01]  /*e510*/  MUFU.EX2 R215, R8 ;  /* 0x0000000800d77308 */ /* 0x0009e20000000800 */
[----:B------:R-:W-:Y:S02]  /*e520*/  FFMA.FTZ R33, R33, c[0x0][0x2d0], -R192 ;  /* 0x0000b40021217a23 */ /* 0x000fe400000108c0 */
[--C-:B------:R-:W-:Y:S02]  /*e530*/  FFMA.FTZ R34, R34, c[0x0][0x2d0], -R194.reuse ;  /* 0x0000b40022227a23 */ /* 0x100fe400000108c2 */
[----:B-1----:R-:W-:Y:S02]  /*e540*/  FADD.FTZ R2, -R140, R141 ;  /* 0x0000008d8c027221 */ /* 0x002fe40000010100 */
[----:B------:R-:W-:Y:S02]  /*e550*/  FFMA.FTZ R35, R35, c[0x0][0x2d0], -R194 ;  /* 0x0000b40023237a23 */ /* 0x000fe400000108c2 */
[----:B------:R-:W-:Y:S01]  /*e560*/  FMUL.FTZ R2, R2, c[0x0][0x2d0] ;  /* 0x0000b40002027a20 */ /* 0x000fe20000410000 */
[----:B------:R1:W-:Y:S01]  /*e570*/  MUFU.EX2 R249, R9 ;  /* 0x0000000900f97308 */ /* 0x0003e20000000800 */
[C---:B---3--:R-:W-:Y:S02]  /*e580*/  FMUL.FTZ R116, R145.reuse, R116 ;  /* 0x0000007491747220 */ /* 0x048fe40000410000 */
[C---:B------:R-:W-:Y:S02]  /*e590*/  FMUL.FTZ R117, R145.reuse, R117 ;  /* 0x0000007591757220 */ /* 0x040fe40000410000 */
[C---:B------:R-:W-:Y:S02]  /*e5a0*/  FMUL.FTZ R118, R144.reuse, R118 ;  /* 0x0000007690767220 */ /* 0x040fe40000410000 */
[----:B------:R-:W-:Y:S02]  /*e5b0*/  FMUL.FTZ R119, R144, R119 ;  /* 0x0000007790777220 */ /* 0x000fe40000410000 */
[C---:B------:R-:W-:Y:S01]  /*e5c0*/  FMUL.FTZ R124, R145.reuse, R124 ;  /* 0x0000007c917c7220 */ /* 0x040fe20000410000 */
[----:B------:R3:W3:Y:S01]  /*e5d0*/  MUFU.EX2 R141, R2 ;  /* 0x00000002008d7308 */ /* 0x0006e20000000800 */
[----:B------:R-:W-:Y:S02]  /*e5e0*/  @P0 IMAD R6, R4, c[0x0][0x1e0], RZ ;  /* 0x0000780004060a24 */ /* 0x000fe400078e02ff */
[C---:B--2---:R-:W-:Y:S01]  /*e5f0*/  @P0 IMAD.WIDE.U32 R4, R246.reuse, c[0x0][0x1e0], RZ ;  /* 0x00007800f6040a25 */ /* 0x044fe200078e00ff */
[----:B----4-:R-:W-:Y:S03]  /*e600*/  @P0 MOV R8, R210 ;  /* 0x000000d200080202 */ /* 0x010fe60000000f00 */
[----:B------:R-:W-:Y:S02]  /*e610*/  @P0 IMAD R6, R246, c[0x0][0x1e4], R6 ;  /* 0x00007900f6060a24 */ /* 0x000fe400078e0206 */
[----:B------:R-:W-:Y:S01]  /*e620*/  FMUL.FTZ R125, R145, R125 ;  /* 0x0000007d917d7220 */ /* 0x000fe20000410000 */
[----:B------:R-:W-:Y:S01]  /*e630*/  MUFU.EX2 R226, R22 ;  /* 0x0000001600e27308 */ /* 0x000fe20000000800 */
[C---:B------:R-:W-:Y:S01]  /*e640*/  FMUL.FTZ R126, R144.reuse, R126 ;  /* 0x0000007e907e7220 */ /* 0x040fe20000410000 */
[----:B------:R-:W-:Y:S01]  /*e650*/  @P0 IADD3 R6, R5, R6, RZ ;  /* 0x0000000605060210 */ /* 0x000fe20007ffe0ff */
[----:B------:R-:W-:Y:S01]  /*e660*/  FMUL.FTZ R127, R144, R127 ;  /* 0x0000007f907f7220 */ /* 0x000fe20000410000 */
[----:B-1----:R-:W-:Y:S01]  /*e670*/  @P0 MOV R9, R213 ;  /* 0x000000d500090202 */ /* 0x002fe20000000f00 */
[C---:B------:R-:W-:Y:S02]  /*e680*/  FMUL.FTZ R136, R145.reuse, R136 ;  /* 0x0000008891887220 */ /* 0x040fe40000410000 */
[----:B------:R-:W-:Y:S02]  /*e690*/  FMUL.FTZ R137, R145, R137 ;  /* 0x0000008991897220 */ /* 0x000fe40000410000 */
[----:B------:R-:W-:Y:S01]  /*e6a0*/  @P0 IMAD.WIDE.U32 R8, R4, 0x70, R8 ;  /* 0x0000007004080825 */ /* 0x000fe200078e0008 */
[----:B------:R-:W-:Y:S03]  /*e6b0*/  MUFU.EX2 R247, R23 ;  /* 0x0000001700f77308 */ /* 0x000fe60000000800 */
[----:B------:R-:W-:Y:S01]  /*e6c0*/  @P0 IMAD R4, R6, 0x70, RZ ;  /* 0x0000007006040824 */ /* 0x000fe200078e02ff */
[----:B---3--:R-:W1:Y:S01]  /*e6d0*/  SHFL.BFLY PT, R2, R0, 0x1, 0x1f ;  /* 0x0c201f0000027f89 */ /* 0x008e6200000e0000 */
[----:B------:R-:W-:Y:S01]  /*e6e0*/  @P0 LEA R6, P2, R8, c[0x0][0x1c8], 0x1 ;  /* 0x0000720008060a11 */ /* 0x000fe200078408ff */
[----:B------:R-:W-:Y:S02]  /*e6f0*/  FMUL.FTZ R120, R141, R120 ;  /* 0x000000788d787220 */ /* 0x000fe40000410000 */
[----:B------:R-:W-:Y:S01]  /*e700*/  @P0 IADD3 R5, R9, R4, RZ ;  /* 0x0000000409050210 */ /* 0x000fe20007ffe0ff */
[C---:B------:R-:W-:Y:S01]  /*e710*/  FMUL.FTZ R121, R141.reuse, R121 ;  /* 0x000000798d797220 */ /* 0x040fe20000410000 */
[----:B------:R2:W-:Y:S01]  /*e720*/  MUFU.EX2 R209, R16 ;  /* 0x0000001000d17308 */ /* 0x0005e20000000800 */
[----:B------:R-:W-:Y:S01]  /*e730*/  @P0 IADD3 R4, P1, R6, UR6, RZ ;  /* 0x0000000606040c10 */ /* 0x000fe2000ff3e0ff */
[C---:B------:R-:W-:Y:S01]  /*e740*/  FMUL.FTZ R128, R141.reuse, R128 ;  /* 0x000000808d807220 */ /* 0x040fe20000410000 */
[----:B------:R-:W-:Y:S01]  /*e750*/  @P0 LEA.HI.X R7, R8, c[0x0][0x1cc], R5, 0x1, P2 ;  /* 0x0000730008070a11 */ /* 0x000fe200010f0c05 */
[C---:B------:R-:W-:Y:S02]  /*e760*/  FMUL.FTZ R129, R141.reuse, R129 ;  /* 0x000000818d817220 */ /* 0x040fe40000410000 */
[----:B------:R-:W-:Y:S01]  /*e770*/  FMUL.FTZ R132, R141, R132 ;  /* 0x000000848d847220 */ /* 0x000fe20000410000 */
[----:B------:R-:W-:Y:S01]  /*e780*/  @P0 IADD3.X R5, R7, UR7, RZ, P1, !PT ;  /* 0x0000000707050c10 */ /* 0x000fe20008ffe4ff */
[----:B------:R3:W-:Y:S01]  /*e790*/  @P0 LDGSTS.E.BYPASS.LTC128B.128 [R245+0x3900], [R6.64], !P6 ;  /* 0x0390000006f50fae */ /* 0x0007e2000f101d4a */
[----:B------:R-:W-:Y:S01]  /*e7a0*/  FMUL.FTZ R133, R141, R133 ;  /* 0x000000858d857220 */ /* 0x000fe20000410000 */
[----:B------:R4:W-:Y:S01]  /*e7b0*/  MUFU.EX2 R205, R17 ;  /* 0x0000001100cd7308 */ /* 0x0009e20000000800 */
[C---:B------:R-:W-:Y:S02]  /*e7c0*/  FMUL.FTZ R138, R144.reuse, R138 ;  /* 0x0000008a908a7220 */ /* 0x040fe40000410000 */
[----:B------:R-:W-:Y:S02]  /*e7d0*/  FMUL.FTZ R139, R144, R139 ;  /* 0x0000008b908b7220 */ /* 0x000fe40000410000 */
[--C-:B------:R-:W-:Y:S01]  /*e7e0*/  FFMA.FTZ R24, R24, c[0x0][0x2d0], -R193.reuse ;  /* 0x0000b40018187a23 */ /* 0x100fe200000108c1 */
[----:B------:R3:W-:Y:S01]  /*e7f0*/  @P0 LDGSTS.E.BYPASS.LTC128B.128 [R245+0x4100], [R4.64], !P6 ;  /* 0x0410000004f50fae */ /* 0x0007e2000f101d4a */
[--C-:B------:R-:W-:Y:S01]  /*e800*/  FFMA.FTZ R25, R25, c[0x0][0x2d0], -R193.reuse ;  /* 0x0000b40019197a23 */ /* 0x100fe200000108c1 */
[----:B-1----:R-:W-:Y:S01]  /*e810*/  FMNMX.FTZ R2, R0, R2, !PT ;  /* 0x0000000200027209 */ /* 0x002fe20007810000 */
[--C-:B------:R-:W-:Y:S01]  /*e820*/  FFMA.FTZ R28, R28, c[0x0][0x2d0], -R193.reuse ;  /* 0x0000b4001c1c7a23 */ /* 0x100fe200000108c1 */
[----:B------:R1:W-:Y:S01]  /*e830*/  MUFU.EX2 R204, R18 ;  /* 0x0000001200cc7308 */ /* 0x0003e20000000800 */
[----:B------:R-:W-:Y:S02]  /*e840*/  FFMA.FTZ R29, R29, c[0x0][0x2d0], -R193 ;  /* 0x0000b4001d1d7a23 */ /* 0x000fe400000108c1 */
[C---:B------:R-:W-:Y:S02]  /*e850*/  FMUL.FTZ R3, R2.reuse, c[0x0][0x2d0] ;  /* 0x0000b40002037a20 */ /* 0x040fe40000410000 */
[----:B------:R-:W-:Y:S02]  /*e860*/  FADD.FTZ R0, -R2, R146 ;  /* 0x0000009202007221 */ /* 0x000fe40000010100 */
[--C-:B------:R-:W-:Y:S02]  /*e870*/  FFMA.FTZ R10, R10, c[0x0][0x2d0], -R3.reuse ;  /* 0x0000b4000a0a7a23 */ /* 0x100fe40000010803 */
[----:B--2---:R-:W-:Y:S01]  /*e880*/  FMUL.FTZ R16, R145, R160 ;  /* 0x000000a091107220 */ /* 0x004fe20000410000 */
[----:B------:R2:W-:Y:S01]  /*e890*/  MUFU.EX2 R206, R19 ;  /* 0x0000001300ce7308 */ /* 0x0005e20000000800 */
[--C-:B------:R-:W-:Y:S02]  /*e8a0*/  FFMA.FTZ R42, R42, c[0x0][0x2d0], -R3.reuse ;  /* 0x0000b4002a2a7a23 */ /* 0x100fe40000010803 */
[--C-:B------:R-:W-:Y:S02]  /*e8b0*/  FFMA.FTZ R43, R43, c[0x0][0x2d0], -R3.reuse ;  /* 0x0000b4002b2b7a23 */ /* 0x100fe40000010803 */
        /* <DEDUP_REMOVED lines=14> */
[----:B------:R-:W-:Y:S01]  /*e9a0*/  FMUL.FTZ R0, R0, c[0x0][0x2d0] ;  /* 0x0000b40000007a20 */ /* 0x000fe20000410000 */
[----:B------:R2:W-:Y:S01]  /*e9b0*/  MUFU.EX2 R200, R11 ;  /* 0x0000000b00c87308 */ /* 0x0005e20000000800 */
[--C-:B------:R-:W-:Y:S02]  /*e9c0*/  FFMA.FTZ R26, R26, c[0x0][0x2d0], -R3.reuse ;  /* 0x0000b4001a1a7a23 */ /* 0x100fe40000010803 */
[--C-:B------:R-:W-:Y:S01]  /*e9d0*/  FFMA.FTZ R27, R27, c[0x0][0x2d0], -R3.reuse ;  /* 0x0000b4001b1b7a23 */ /* 0x100fe20000010803 */
[----:B----4-:R-:W-:Y:S01]  /*e9e0*/  @P0 IADD3 R10, P3, R4, UR6, RZ ;  /* 0x00000006040a0c10 */ /* 0x010fe2000ff7e0ff */
[--C-:B------:R-:W-:Y:S02]  /*e9f0*/  FFMA.FTZ R30, R30, c[0x0][0x2d0], -R3.reuse ;  /* 0x0000b4001e1e7a23 */ /* 0x100fe40000010803 */
[----:B------:R-:W-:Y:S01]  /*ea00*/  FFMA.FTZ R31, R31, c[0x0][0x2d0], -R3 ;  /* 0x0000b4001f1f7a23 */ /* 0x000fe20000010803 */
[----:B------:R-:W-:Y:S01]  /*ea10*/  @P0 IADD3 R8, P2, R10, UR6, RZ ;  /* 0x000000060a080c10 */ /* 0x000fe2000ff5e0ff */
[--C-:B------:R-:W-:Y:S01]  /*ea20*/  FFMA.FTZ R48, R48, c[0x0][0x2d0], -R192.reuse ;  /* 0x0000b40030307a23 */ /* 0x100fe200000108c0 */
[----:B------:R-:W4:Y:S01]  /*ea30*/  MUFU.EX2 R0, R0 ;  /* 0x0000000000007308 */ /* 0x000f220000000800 */
[--C-:B------:R-:W-:Y:S01]  /*ea40*/  FFMA.FTZ R36, R36, c[0x0][0x2d0], -R192.reuse ;  /* 0x0000b40024247a23 */ /* 0x100fe200000108c0 */
[----:B---3--:R-:W-:Y:S01]  /*ea50*/  @P0 IADD3 R6, P1, R8, UR6, RZ ;  /* 0x0000000608060c10 */ /* 0x008fe2000ff3e0ff */
[----:B------:R-:W-:Y:S02]  /*ea60*/  FFMA.FTZ R37, R37, c[0x0][0x2d0], -R192 ;  /* 0x0000b40025257a23 */ /* 0x000fe400000108c0 */
[----:B-1----:R-:W-:Y:S02]  /*ea70*/  FMUL.FTZ R12, R141, R156 ;  /* 0x0000009c8d0c7220 */ /* 0x002fe40000410000 */
[----:B------:R-:W-:Y:S02]  /*ea80*/  FFMA.FTZ R38, R38, c[0x0][0x2d0], -R194 ;  /* 0x0000b40026267a23 */ /* 0x000fe400000108c2 */
[----:B------:R-:W-:Y:S01]  /*ea90*/  FFMA.FTZ R49, R49, c[0x0][0x2d0], -R192 ;  /* 0x0000b40031317a23 */ /* 0x000fe200000108c0 */
[----:B------:R1:W3:Y:S01]  /*eaa0*/  MUFU.EX2 R207, R13 ;  /* 0x0000000d00cf7308 */ /* 0x0002e20000000800 */
[----:B------:R-:W-:Y:S02]  /*eab0*/  FFMA.FTZ R50, R50, c[0x0][0x2d0], -R194 ;  /* 0x0000b40032327a23 */ /* 0x000fe400000108c2 */
[----:B------:R-:W-:Y:S01]  /*eac0*/  FFMA.FTZ R113, R113, c[0x0][0x2d0], -R192 ;  /* 0x0000b40071717a23 */ /* 0x000fe200000108c0 */
[----:B--2---:R-:W-:Y:S01]  /*ead0*/  @P0 IADD3.X R11, R5, UR7, RZ, P3, !PT ;  /* 0x00000007050b0c10 */ /* 0x004fe20009ffe4ff */
[----:B------:R-:W-:Y:S02]  /*eae0*/  FFMA.FTZ R115, R115, c[0x0][0x2d0], -R194 ;  /* 0x0000b40073737a23 */ /* 0x000fe400000108c2 */
[--C-:B------:R-:W-:Y:S01]  /*eaf0*/  FFMA.FTZ R109, R109, c[0x0][0x2d0], -R193.reuse ;  /* 0x0000b4006d6d7a23 */ /* 0x100fe200000108c1 */
[----:B------:R-:W-:Y:S01]  /*eb00*/  @P0 IADD3.X R9, R11, UR7, RZ, P2, !PT ;  /* 0x000000070b090c10 */ /* 0x000fe200097fe4ff */
[----:B------:R2:W-:Y:S01]  /*eb10*/  @P0 LDGSTS.E.BYPASS.LTC128B.128 [R245+0x4900], [R10.64], !P6 ;  /* 0x049000000af50fae */ /* 0x0005e2000f101d4a */
[----:B------:R3:W-:Y:S01]  /*eb20*/  MUFU.EX2 R201, R14 ;  /* 0x0000000e00c97308 */ /* 0x0007e20000000800 */
[----:B------:R-:W-:Y:S01]  /*eb30*/  @P0 IADD3 R4, P2, R6, UR6, RZ ;  /* 0x0000000606040c10 */ /* 0x000fe2000ff5e0ff */
[--C-:B------:R-:W-:Y:S01]  /*eb40*/  FFMA.FTZ R68, R68, c[0x0][0x2d0], -R192.reuse ;  /* 0x0000b40044447a23 */ /* 0x100fe200000108c0 */
[----:B------:R-:W-:Y:S01]  /*eb50*/  @P0 IADD3.X R7, R9, UR7, RZ, P1, !PT ;  /* 0x0000000709070c10 */ /* 0x000fe20008ffe4ff */
[C---:B----4-:R-:W-:Y:S02]  /*eb60*/  FMUL.FTZ R122, R0.reuse, R122 ;  /* 0x0000007a007a7220 */ /* 0x050fe40000410000 */
[C---:B------:R-:W-:Y:S01]  /*eb70*/  FMUL.FTZ R123, R0.reuse, R123 ;  /* 0x0000007b007b7220 */ /* 0x040fe20000410000 */
[----:B------:R4:W-:Y:S01]  /*eb80*/  @P0 LDGSTS.E.BYPASS.LTC128B.128 [R245+0x5100], [R8.64], !P6 ;  /* 0x0510000008f50fae */ /* 0x0009e2000f101d4a */
[----:B------:R-:W-:Y:S01]  /*eb90*/  @P0 IADD3.X R5, R7, UR7, RZ, P2, !PT ;  /* 0x0000000707050c10 */ /* 0x000fe200097fe4ff */
[C---:B------:R-:W-:Y:S01]  /*eba0*/  FMUL.FTZ R130, R0.reuse, R130 ;  /* 0x0000008200827220 */ /* 0x040fe20000410000 */
[----:B------:R4:W4:Y:S01]  /*ebb0*/  MUFU.EX2 R202, R15 ;  /* 0x0000000f00ca7308 */ /* 0x0009220000000800 */
[C---:B------:R-:W-:Y:S02]  /*ebc0*/  FMUL.FTZ R131, R0.reuse, R131 ;  /* 0x0000008300837220 */ /* 0x040fe40000410000 */
[C---:B------:R-:W-:Y:S02]  /*ebd0*/  FMUL.FTZ R134, R0.reuse, R134 ;  /* 0x0000008600867220 */ /* 0x040fe40000410000 */
[----:B------:R4:W-:Y:S01]  /*ebe0*/  @P0 LDGSTS.E.BYPASS.LTC128B.128 [R245+0x5900], [R6.64], !P6 ;  /* 0x0590000006f50fae */ /* 0x0009e2000f101d4a */
[----:B-1----:R-:W-:Y:S02]  /*ebf0*/  FMUL.FTZ R13, R141, R157 ;  /* 0x0000009d8d0d7220 */ /* 0x002fe40000410000 */
[C---:B------:R-:W-:Y:S02]  /*ec00*/  FMUL.FTZ R135, R0.reuse, R135 ;  /* 0x0000008700877220 */ /* 0x040fe40000410000 */
[----:B------:R1:W-:Y:S01]  /*ec10*/  MUFU.EX2 R223, R24 ;  /* 0x0000001800df7308 */ /* 0x0003e20000000800 */
[--C-:B------:R-:W-:Y:S02]  /*ec20*/  FFMA.FTZ R69, R69, c[0x0][0x2d0], -R192.reuse ;  /* 0x0000b40045457a23 */ /* 0x100fe400000108c0 */
[----:B------:R1:W-:Y:S01]  /*ec30*/  @P0 LDGSTS.E.BYPASS.LTC128B.128 [R245+0x6100], [R4.64], !P6 ;  /* 0x0610000004f50fae */ /* 0x0003e2000f101d4a */
[----:B---3--:R-:W-:Y:S01]  /*ec40*/  FMUL.FTZ R14, R0, R158 ;  /* 0x0000009e000e7220 */ /* 0x008fe20000410000 */
[----:B--2---:R-:W-:Y:S01]  /*ec50*/  @P0 IADD3 R10, P1, R4, UR6, RZ ;  /* 0x00000006040a0c10 */ /* 0x004fe2000ff3e0ff */
[--C-:B------:R-:W-:Y:S02]  /*ec60*/  FFMA.FTZ R80, R80, c[0x0][0x2d0], -R192.reuse ;  /* 0x0000b40050507a23 */ /* 0x100fe400000108c0 */
[----:B------:R-:W-:Y:S02]  /*ec70*/  FFMA.FTZ R81, R81, c[0x0][0x2d0], -R192 ;  /* 0x0000b40051517a23 */ /* 0x000fe400000108c0 */
[----:B------:R2:W-:Y:S01]  /*ec80*/  MUFU.EX2 R224, R25 ;  /* 0x0000001900e07308 */ /* 0x0005e20000000800 */
[----:B------:R-:W-:Y:S01]  /*ec90*/  @P0 IADD3.X R11, R5, UR7, RZ, P1, !PT ;  /* 0x00000007050b0c10 */ /* 0x000fe20008ffe4ff */
[--C-:B------:R-:W-:Y:S02]  /*eca0*/  FFMA.FTZ R70, R70, c[0x0][0x2d0], -R194.reuse ;  /* 0x0000b40046467a23 */ /* 0x100fe400000108c2 */
[----:B----4-:R-:W-:Y:S01]  /*ecb0*/  FMUL.FTZ R8, R141, R152 ;  /* 0x000000988d087220 */ /* 0x010fe20000410000 */
[----:B------:R-:W-:Y:S01]  /*ecc0*/  F2FP.PACK_AB R152, R249, R215 ;  /* 0x000000d7f998723e */ /* 0x000fe200000000ff */
[----:B------:R3:W-:Y:S01]  /*ecd0*/  @P0 LDGSTS.E.BYPASS.LTC128B.128 [R245+0x6900], [R10.64], !P6 ;  /* 0x069000000af50fae */ /* 0x0007e2000f101d4a */
[----:B------:R-:W-:Y:S01]  /*ece0*/  FMUL.FTZ R9, R141, R153 ;  /* 0x000000998d097220 */ /* 0x000fe20000410000 */
[----:B------:R-:W-:Y:S01]  /*ecf0*/  F2FP.PACK_AB R153, R200, R195 ;  /* 0x000000c3c899723e */ /* 0x000fe200000000ff */
[----:B------:R-:W-:Y:S01]  /*ed00*/  FMUL.FTZ R15, R0, R159 ;  /* 0x0000009f000f7220 */ /* 0x000fe20000410000 */
[----:B------:R4:W-:Y:S01]  /*ed10*/  MUFU.EX2 R196, R26 ;  /* 0x0000001a00c47308 */ /* 0x0009e20000000800 */
[--C-:B------:R-:W-:Y:S02]  /*ed20*/  FFMA.FTZ R71, R71, c[0x0][0x2d0], -R194.reuse ;  /* 0x0000b40047477a23 */ /* 0x100fe400000108c2 */
[C---:B------:R-:W-:Y:S01]  /*ed30*/  FMUL.FTZ R6, R144.reuse, R150 ;  /* 0x0000009690067220 */ /* 0x040fe20000410000 */
[----:B------:R-:W4:Y:S01]  /*ed40*/  LDSM.16.MT88.4 R20, [R228+0x100] ;  /* 0x00010000e414783b */ /* 0x000f220000004200 */
[----:B------:R-:W-:Y:S01]  /*ed50*/  FMUL.FTZ R7, R144, R151 ;  /* 0x0000009790077220 */ /* 0x000fe20000410000 */
[----:B------:R-:W-:Y:S01]  /*ed60*/  F2FP.PACK_AB R150, R205, R209 ;  /* 0x000000d1cd96723e */ /* 0x000fe200000000ff */
[----:B-1----:R-:W-:Y:S01]  /*ed70*/  FMUL.FTZ R24, R141, R168 ;  /* 0x000000a88d187220 */ /* 0x002fe20000410000 */
[----:B------:R-:W-:Y:S01]  /*ed80*/  F2FP.PACK_AB R151, R206, R204 ;  /* 0x000000ccce97723e */ /* 0x000fe200000000ff */
[--C-:B------:R-:W-:Y:S01]  /*ed90*/  FFMA.FTZ R82, R82, c[0x0][0x2d0], -R194.reuse ;  /* 0x0000b40052527a23 */ /* 0x100fe200000108c2 */
[----:B------:R1:W-:Y:S01]  /*eda0*/  MUFU.EX2 R199, R27 ;  /* 0x0000001b00c77308 */ /* 0x0003e20000000800 */
[----:B------:R-:W-:Y:S01]  /*edb0*/  FMUL.FTZ R4, R145, R148 ;  /* 0x0000009491047220 */ /* 0x000fe20000410000 */
[----:B------:R-:W-:Y:S01]  /*edc0*/  F2FP.PACK_AB R148, R221, R217 ;  /* 0x000000d9dd94723e */ /* 0x000fe200000000ff */
[----:B------:R-:W-:Y:S01]  /*edd0*/  FMUL.FTZ R5, R145, R149 ;  /* 0x0000009591057220 */ /* 0x000fe20000410000 */
[----:B------:R-:W-:Y:S01]  /*ede0*/  F2FP.PACK_AB R149, R218, R216 ;  /* 0x000000d8da95723e */ /* 0x000fe200000000ff */
[----:B------:R-:W4:Y:S01]  /*edf0*/  LDSM.16.MT88.4 R188, [R231+0x100] ;  /* 0x00010000e7bc783b */ /* 0x000f220000004200 */
[----:B--2---:R-:W-:Y:S02]  /*ee00*/  FMUL.FTZ R25, R141, R169 ;  /* 0x000000a98d197220 */ /* 0x004fe40000410000 */
[----:B------:R-:W-:Y:S02]  /*ee10*/  FFMA.FTZ R83, R83, c[0x0][0x2d0], -R194 ;  /* 0x0000b40053537a23 */ /* 0x000fe400000108c2 */
[----:B------:R-:W-:Y:S01]  /*ee20*/  MUFU.EX2 R211, R41 ;  /* 0x0000002900d37308 */ /* 0x000fe20000000800 */
[--C-:B------:R-:W-:Y:S02]  /*ee30*/  FFMA.FTZ R72, R72, c[0x0][0x2d0], -R193.reuse ;  /* 0x0000b40048487a23 */ /* 0x100fe400000108c1 */
[----:B------:R-:W2:Y:S01]  /*ee40*/  LDSM.16.MT88.4 R156, [R229+0x100] ;  /* 0x00010000e59c783b */ /* 0x000ea20000004200 */
[C---:B---3--:R-:W-:Y:S01]  /*ee50*/  FMUL.FTZ R10, R0.reuse, R154 ;  /* 0x0000009a000a7220 */ /* 0x048fe20000410000 */
[----:B------:R-:W-:Y:S01]  /*ee60*/  F2FP.PACK_AB R154, R207, R252 ;  /* 0x000000fccf9a723e */ /* 0x000fe200000000ff */
[----:B------:R-:W-:Y:S01]  /*ee70*/  FMUL.FTZ R11, R0, R155 ;  /* 0x0000009b000b7220 */ /* 0x000fe20000410000 */
[----:B------:R-:W-:Y:S01]  /*ee80*/  F2FP.PACK_AB R155, R202, R201 ;  /* 0x000000c9ca9b723e */ /* 0x000fe200000000ff */
[C---:B----4-:R-:W-:Y:S01]  /*ee90*/  FMUL.FTZ R26, R0.reuse, R170 ;  /* 0x000000aa001a7220 */ /* 0x050fe20000410000 */
[----:B------:R-:W-:Y:S01]  /*eea0*/  MOV R170, R204 ;  /* 0x000000cc00aa7202 */ /* 0x000fe20000000f00 */
[----:B------:R-:W-:Y:S01]  /*eeb0*/  MUFU.EX2 R210, R44 ;  /* 0x0000002c00d27308 */ /* 0x000fe20000000800 */
[----:B------:R-:W3:Y:S01]  /*eec0*/  LDSM.16.MT88.4 R160, [R230+0x100] ;  /* 0x00010000e6a0783b */ /* 0x000ee20000004200 */
[--C-:B------:R-:W-:Y:S02]  /*eed0*/  FFMA.FTZ R73, R73, c[0x0][0x2d0], -R193.reuse ;  /* 0x0000b40049497a23 */ /* 0x100fe400000108c1 */
[----:B-1----:R-:W-:Y:S01]  /*eee0*/  FMUL.FTZ R27, R0, R171 ;  /* 0x000000ab001b7220 */ /* 0x002fe20000410000 */
[----:B------:R-:W-:Y:S01]  /*eef0*/  MOV R171, R209 ;  /* 0x000000d100ab7202 */ /* 0x000fe20000000f00 */
[--C-:B------:R-:W-:Y:S02]  /*ef00*/  FFMA.FTZ R76, R76, c[0x0][0x2d0], -R193.reuse ;  /* 0x0000b4004c4c7a23 */ /* 0x100fe400000108c1 */
[----:B------:R-:W-:Y:S01]  /*ef10*/  FFMA.FTZ R77, R77, c[0x0][0x2d0], -R193 ;  /* 0x0000b4004d4d7a23 */ /* 0x000fe200000108c1 */
[----:B------:R-:W0:Y:S01]  /*ef20*/  LDGDEPBAR ;  /* 0x00000000000079af */ /* 0x000e220000000000 */
[----:B------:R-:W-:Y:S01]  /*ef30*/  MUFU.EX2 R209, R45 ;  /* 0x0000002d00d17308 */ /* 0x000fe20000000800 */
[--C-:B------:R-:W-:Y:S02]  /*ef40*/  FFMA.FTZ R74, R74, c[0x0][0x2d0], -R3.reuse ;  /* 0x0000b4004a4a7a23 */ /* 0x100fe40000010803 */
[--C-:B------:R-:W-:Y:S01]  /*ef50*/  FFMA.FTZ R75, R75, c[0x0][0x2d0], -R3.reuse ;  /* 0x0000b4004b4b7a23 */ /* 0x100fe20000010803 */
[-C--:B------:R-:W-:Y:S05]  /*ef60*/  HMMA.16816.F32 R4, R148, R20.reuse, R4 ;  /* 0x000000149404723c */ /* 0x080fea0000001804 */
[--C-:B------:R-:W-:Y:S01]  /*ef70*/  FFMA.FTZ R78, R78, c[0x0][0x2d0], -R3.reuse ;  /* 0x0000b4004e4e7a23 */ /* 0x100fe20000010803 */
[----:B------:R-:W-:Y:S01]  /*ef80*/  MUFU.EX2 R204, R54 ;  /* 0x0000003600cc7308 */ /* 0x000fe20000000800 */
[--C-:B------:R-:W-:Y:S01]  /*ef90*/  FFMA.FTZ R79, R79, c[0x0][0x2d0], -R3.reuse ;  /* 0x0000b4004f4f7a23 */ /* 0x100fe20000010803 */
[C---:B------:R-:W-:Y:S04]  /*efa0*/  HMMA.16816.F32 R8, R152.reuse, R20, R8 ;  /* 0x000000149808723c */ /* 0x040fe80000001808 */
[--C-:B------:R-:W-:Y:S02]  /*efb0*/  FFMA.FTZ R84, R84, c[0x0][0x2d0], -R192.reuse ;  /* 0x0000b40054547a23 */ /* 0x100fe400000108c0 */
[--C-:B------:R-:W-:Y:S02]  /*efc0*/  FFMA.FTZ R85, R85, c[0x0][0x2d0], -R192.reuse ;  /* 0x0000b40055557a23 */ /* 0x100fe400000108c0 */
[-C--:B------:R-:W-:Y:S01]  /*efd0*/  HMMA.16816.F32 R12, R152, R22.reuse, R12 ;  /* 0x00000016980c723c */ /* 0x080fe2000000180c */
[----:B------:R1:W-:Y:S03]  /*efe0*/  MUFU.EX2 R225, R28 ;  /* 0x0000001c00e17308 */ /* 0x0003e60000000800 */
[C---:B------:R-:W-:Y:S01]  /*eff0*/  FMUL.FTZ R20, R145.reuse, R164 ;  /* 0x000000a491147220 */ /* 0x040fe20000410000 */
[----:B------:R-:W-:Y:S01]  /*f000*/  MOV R164, R208 ;  /* 0x000000d000a47202 */ /* 0x000fe20000000f00 */
[----:B------:R-:W-:Y:S01]  /*f010*/  FMUL.FTZ R21, R145, R165 ;  /* 0x000000a591157220 */ /* 0x000fe20000410000 */
[----:B------:R-:W-:Y:S01]  /*f020*/  MOV R165, R207 ;  /* 0x000000cf00a57202 */ /* 0x000fe20000000f00 */
[C---:B------:R-:W-:Y:S03]  /*f030*/  HMMA.16816.F32 R16, R148.reuse, R22, R16 ;  /* 0x000000169410723c */ /* 0x040fe60000001810 */
[----:B------:R4:W-:Y:S01]  /*f040*/  MUFU.EX2 R227, R29 ;  /* 0x0000001d00e37308 */ /* 0x0009e20000000800 */
[--C-:B------:R-:W-:Y:S02]  /*f050*/  FFMA.FTZ R96, R96, c[0x0][0x2d0], -R192.reuse ;  /* 0x0000b40060607a23 */ /* 0x100fe400000108c0 */
[----:B------:R-:W-:Y:S02]  /*f060*/  FFMA.FTZ R97, R97, c[0x0][0x2d0], -R192 ;  /* 0x0000b40061617a23 */ /* 0x000fe400000108c0 */
[C---:B------:R-:W-:Y:S01]  /*f070*/  FMUL.FTZ R22, R144.reuse, R166 ;  /* 0x000000a690167220 */ /* 0x040fe20000410000 */
[----:B------:R-:W-:Y:S03]  /*f080*/  MOV R166, R206 ;  /* 0x000000ce00a67202 */ /* 0x000fe60000000f00 */
[----:B------:R-:W-:Y:S01]  /*f090*/  FMUL.FTZ R23, R144, R167 ;  /* 0x000000a790177220 */ /* 0x000fe20000410000 */
[----:B------:R2:W-:Y:S01]  /*f0a0*/  MUFU.EX2 R198, R30 ;  /* 0x0000001e00c67308 */ /* 0x0005e20000000800 */
[----:B------:R-:W-:Y:S01]  /*f0b0*/  MOV R167, R205 ;  /* 0x000000cd00a77202 */ /* 0x000fe20000000f00 */
[--C-:B------:R-:W-:Y:S02]  /*f0c0*/  FFMA.FTZ R86, R86, c[0x0][0x2d0], -R194.reuse ;  /* 0x0000b40056567a23 */ /* 0x100fe400000108c2 */
[----:B-1----:R-:W-:Y:S02]  /*f0d0*/  FMUL.FTZ R28, R141, R172 ;  /* 0x000000ac8d1c7220 */ /* 0x002fe40000410000 */
[-C--:B------:R-:W-:Y:S03]  /*f0e0*/  HMMA.16816.F32 R20, R148, R188.reuse, R20 ;  /* 0x000000bc9414723c */ /* 0x080fe60000001814 */
[--C-:B------:R-:W-:Y:S01]  /*f0f0*/  FFMA.FTZ R87, R87, c[0x0][0x2d0], -R194.reuse ;  /* 0x0000b40057577a23 */ /* 0x100fe200000108c2 */
[----:B------:R1:W-:Y:S01]  /*f100*/  MUFU.EX2 R197, R31 ;  /* 0x0000001f00c57308 */ /* 0x0003e20000000800 */
[--C-:B------:R-:W-:Y:S02]  /*f110*/  FFMA.FTZ R98, R98, c[0x0][0x2d0], -R194.reuse ;  /* 0x0000b40062627a23 */ /* 0x100fe400000108c2 */
[----:B------:R-:W-:Y:S01]  /*f120*/  FFMA.FTZ R99, R99, c[0x0][0x2d0], -R194 ;  /* 0x0000b40063637a23 */ /* 0x000fe200000108c2 */
[C---:B------:R-:W-:Y:S04]  /*f130*/  HMMA.16816.F32 R24, R152.reuse, R188, R24 ;  /* 0x000000bc9818723c */ /* 0x040fe80000001818 */
[----:B----4-:R-:W-:Y:S02]  /*f140*/  FMUL.FTZ R29, R141, R173 ;  /* 0x000000ad8d1d7220 */ /* 0x010fe40000410000 */
[----:B------:R4:W3:Y:S01]  /*f150*/  MUFU.EX2 R146, R32 ;  /* 0x0000002000927308 */ /* 0x0008e20000000800 */
[--C-:B------:R-:W-:Y:S02]  /*f160*/  FFMA.FTZ R90, R90, c[0x0][0x2d0], -R3.reuse ;  /* 0x0000b4005a5a7a23 */ /* 0x100fe40000010803 */
[--C-:B------:R-:W-:Y:S03]  /*f170*/  FFMA.FTZ R91, R91, c[0x0][0x2d0], -R3.reuse ;  /* 0x0000b4005b5b7a23 */ /* 0x100fe60000010803 */
[----:B--2---:R-:W-:Y:S02]  /*f180*/  FMUL.FTZ R30, R0, R174 ;  /* 0x000000ae001e7220 */ /* 0x004fe40000410000 */
[--C-:B------:R-:W-:Y:S02]  /*f190*/  FFMA.FTZ R94, R94, c[0x0][0x2d0], -R3.reuse ;  /* 0x0000b4005e5e7a23 */ /* 0x100fe40000010803 */
[----:B------:R2:W2:Y:S01]  /*f1a0*/  MUFU.EX2 R203, R33 ;  /* 0x0000002100cb7308 */ /* 0x0004a20000000800 */
[----:B------:R-:W-:Y:S02]  /*f1b0*/  FFMA.FTZ R95, R95, c[0x0][0x2d0], -R3 ;  /* 0x0000b4005f5f7a23 */ /* 0x000fe40000010803 */
[--C-:B------:R-:W-:Y:S02]  /*f1c0*/  FFMA.FTZ R100, R100, c[0x0][0x2d0], -R192.reuse ;  /* 0x0000b40064647a23 */ /* 0x100fe400000108c0 */
[----:B-1----:R-:W-:Y:S02]  /*f1d0*/  FMUL.FTZ R31, R0, R175 ;  /* 0x000000af001f7220 */ /* 0x002fe40000410000 */
[--C-:B------:R-:W-:Y:S02]  /*f1e0*/  FFMA.FTZ R101, R101, c[0x0][0x2d0], -R192.reuse ;  /* 0x0000b40065657a23 */ /* 0x100fe400000108c0 */
[----:B------:R-:W-:Y:S01]  /*f1f0*/  FFMA.FTZ R112, R112, c[0x0][0x2d0], -R192 ;  /* 0x0000b40070707a23 */ /* 0x000fe200000108c0 */
[----:B------:R1:W-:Y:S01]  /*f200*/  MUFU.EX2 R250, R34 ;  /* 0x0000002200fa7308 */ /* 0x0003e20000000800 */
[--C-:B------:R-:W-:Y:S01]  /*f210*/  FFMA.FTZ R102, R102, c[0x0][0x2d0], -R194.reuse ;  /* 0x0000b40066667a23 */ /* 0x100fe200000108c2 */
[-C--:B------:R-:W-:Y:S03]  /*f220*/  HMMA.16816.F32 R28, R152, R190.reuse, R28 ;  /* 0x000000be981c723c */ /* 0x080fe6000000181c */
[----:B----4-:R-:W-:Y:S01]  /*f230*/  FMUL.FTZ R32, R145, R176 ;  /* 0x000000b091207220 */ /* 0x010fe20000410000 */
[----:B---3--:R-:W-:Y:S01]  /*f240*/  MOV R169, R146 ;  /* 0x0000009200a97202 */ /* 0x008fe20000000f00 */
[--C-:B------:R-:W-:Y:S01]  /*f250*/  FFMA.FTZ R146, R51, c[0x0][0x2d0], -R194.reuse ;  /* 0x0000b40033927a23 */ /* 0x100fe200000108c2 */
[----:B------:R-:W3:Y:S01]  /*f260*/  LDL.LU R176, [R1+0x34] ;  /* 0x0000340001b07983 */ /* 0x000ee20000300800 */
[----:B------:R-:W-:Y:S01]  /*f270*/  FMUL.FTZ R51, R144, R187 ;  /* 0x000000bb90337220 */ /* 0x000fe20000410000 */
[----:B------:R4:W4:Y:S01]  /*f280*/  MUFU.EX2 R248, R35 ;  /* 0x0000002300f87308 */ /* 0x0009220000000800 */
[--C-:B------:R-:W-:Y:S03]  /*f290*/  FFMA.FTZ R103, R103, c[0x0][0x2d0], -R194.reuse ;  /* 0x0000b40067677a23 */ /* 0x100fe600000108c2 */
[----:B--2---:R-:W-:Y:S01]  /*f2a0*/  FMUL.FTZ R33, R145, R177 ;  /* 0x000000b191217220 */ /* 0x004fe20000410000 */
[----:B------:R-:W-:Y:S01]  /*f2b0*/  MOV R168, R203 ;  /* 0x000000cb00a87202 */ /* 0x000fe20000000f00 */
[----:B------:R-:W2:Y:S01]  /*f2c0*/  LDL.LU R177, [R1+0x2c] ;  /* 0x00002c0001b17983 */ /* 0x000ea20000300800 */
[--C-:B------:R-:W-:Y:S02]  /*f2d0*/  FFMA.FTZ R114, R114, c[0x0][0x2d0], -R194.reuse ;  /* 0x0000b40072727a23 */ /* 0x100fe400000108c2 */
[--C-:B------:R-:W-:Y:S01]  /*f2e0*/  FFMA.FTZ R105, R105, c[0x0][0x2d0], -R193.reuse ;  /* 0x0000b40069697a23 */ /* 0x100fe200000108c1 */
[----:B------:R4:W-:Y:S01]  /*f2f0*/  MUFU.EX2 R220, R48 ;  /* 0x0000003000dc7308 */ /* 0x0009e20000000800 */
[----:B------:R-:W-:Y:S02]  /*f300*/  FFMA.FTZ R108, R108, c[0x0][0x2d0], -R193 ;  /* 0x0000b4006c6c7a23 */ /* 0x000fe400000108c1 */
[--C-:B------:R-:W-:Y:S02]  /*f310*/  FFMA.FTZ R106, R106, c[0x0][0x2d0], -R3.reuse ;  /* 0x0000b4006a6a7a23 */ /* 0x100fe40000010803 */
[----:B-1----:R-:W-:Y:S02]  /*f320*/  FMUL.FTZ R34, R144, R178 ;  /* 0x000000b290227220 */ /* 0x002fe40000410000 */
[----:B------:R-:W2:Y:S01]  /*f330*/  LDL.LU R178, [R1+0x30] ;  /* 0x0000300001b27983 */ /* 0x000ea20000300800 */
[--C-:B------:R-:W-:Y:S02]  /*f340*/  FFMA.FTZ R107, R107, c[0x0][0x2d0], -R3.reuse ;  /* 0x0000b4006b6b7a23 */ /* 0x100fe40000010803 */
[----:B------:R1:W-:Y:S01]  /*f350*/  MUFU.EX2 R175, R37 ;  /* 0x0000002500af7308 */ /* 0x0003e20000000800 */
[--C-:B------:R-:W-:Y:S02]  /*f360*/  FFMA.FTZ R110, R110, c[0x0][0x2d0], -R3.reuse ;  /* 0x0000b4006e6e7a23 */ /* 0x100fe40000010803 */
[----:B------:R-:W-:Y:S02]  /*f370*/  FFMA.FTZ R3, R111, c[0x0][0x2d0], -R3 ;  /* 0x0000b4006f037a23 */ /* 0x000fe40000010803 */
[----:B----4-:R-:W-:Y:S02]  /*f380*/  FMUL.FTZ R35, R144, R179 ;  /* 0x000000b390237220 */ /* 0x010fe40000410000 */
[----:B------:R-:W4:Y:S01]  /*f390*/  LDL.LU R179, [R1+0x28] ;  /* 0x0000280001b37983 */ /* 0x000f220000300800 */
[--C-:B------:R-:W-:Y:S02]  /*f3a0*/  FFMA.FTZ R88, R88, c[0x0][0x2d0], -R193.reuse ;  /* 0x0000b40058587a23 */ /* 0x100fe400000108c1 */
[----:B------:R1:W1:Y:S01]  /*f3b0*/  MUFU.EX2 R222, R36 ;  /* 0x0000002400de7308 */ /* 0x0002620000000800 */
[--C-:B------:R-:W-:Y:S01]  /*f3c0*/  FFMA.FTZ R89, R89, c[0x0][0x2d0], -R193.reuse ;  /* 0x0000b40059597a23 */ /* 0x100fe200000108c1 */
[C---:B------:R-:W-:Y:S04]  /*f3d0*/  HMMA.16816.F32 R32, R148.reuse, R190, R32 ;  /* 0x000000be9420723c */ /* 0x040fe80000001820 */
[----:B------:R-:W-:Y:S02]  /*f3e0*/  FFMA.FTZ R48, R39, c[0x0][0x2d0], -R194 ;  /* 0x0000b40027307a23 */ /* 0x000fe400000108c2 */
[----:B------:R-:W-:Y:S02]  /*f3f0*/  FMUL.FTZ R39, R0, R183 ;  /* 0x000000b700277220 */ /* 0x000fe40000410000 */
[-C--:B------:R-:W-:Y:S01]  /*f400*/  HMMA.16816.F32 R116, R148, R156.reuse, R116 ;  /* 0x0000009c9474723c */ /* 0x080fe20000001874 */
[----:B------:R1:W-:Y:S03]  /*f410*/  MUFU.EX2 R174, R38 ;  /* 0x0000002600ae7308 */ /* 0x0003e60000000800 */
[----:B-1----:R-:W-:Y:S02]  /*f420*/  FMUL.FTZ R37, R141, R181 ;  /* 0x000000b58d257220 */ /* 0x002fe40000410000 */
[--C-:B------:R-:W-:Y:S02]  /*f430*/  FFMA.FTZ R92, R92, c[0x0][0x2d0], -R193.reuse ;  /* 0x0000b4005c5c7a23 */ /* 0x100fe400000108c1 */
[C---:B------:R-:W-:Y:S03]  /*f440*/  HMMA.16816.F32 R120, R152.reuse, R156, R120 ;  /* 0x0000009c9878723c */ /* 0x040fe60000001878 */
[----:B------:R1:W1:Y:S01]  /*f450*/  MUFU.EX2 R214, R48 ;  /* 0x0000003000d67308 */ /* 0x0002620000000800 */
[--C-:B------:R-:W-:Y:S02]  /*f460*/  FFMA.FTZ R93, R93, c[0x0][0x2d0], -R193.reuse ;  /* 0x0000b4005d5d7a23 */ /* 0x100fe400000108c1 */
[----:B------:R-:W-:Y:S02]  /*f470*/  FMUL.FTZ R36, R141, R180 ;  /* 0x000000b48d247220 */ /* 0x000fe40000410000 */
[----:B------:R-:W-:Y:S05]  /*f480*/  FFMA.FTZ R104, R104, c[0x0][0x2d0], -R193 ;  /* 0x0000b40068687a23 */ /* 0x000fea00000108c1 */
[----:B------:R1:W-:Y:S01]  /*f490*/  MUFU.EX2 R213, R50 ;  /* 0x0000003200d57308 */ /* 0x0003e20000000800 */
[----:B------:R-:W-:Y:S09]  /*f4a0*/  FMUL.FTZ R38, R0, R182 ;  /* 0x000000b600267220 */ /* 0x000ff20000410000 */
[----:B------:R1:W1:Y:S01]  /*f4b0*/  MUFU.EX2 R219, R49 ;  /* 0x0000003100db7308 */ /* 0x0002620000000800 */
[-C--:B------:R-:W-:Y:S03]  /*f4c0*/  HMMA.16816.F32 R36, R152, R158.reuse, R36 ;  /* 0x0000009e9824723c */ /* 0x080fe60000001824 */
[C---:B-1----:R-:W-:Y:S05]  /*f4d0*/  FMUL.FTZ R48, R145.reuse, R184 ;  /* 0x000000b891307220 */ /* 0x042fea0000410000 */
[C---:B------:R-:W-:Y:S01]  /*f4e0*/  HMMA.16816.F32 R124, R148.reuse, R158, R124 ;  /* 0x0000009e947c723c */ /* 0x040fe2000000187c */
[----:B------:R-:W1:Y:S01]  /*f4f0*/  LDSM.16.MT88.4 R156, [R228+0x900] ;  /* 0x00090000e49c783b */ /* 0x000e620000004200 */
[----:B------:R-:W1:Y:S02]  /*f500*/  MUFU.EX2 R173, R40 ;  /* 0x0000002800ad7308 */ /* 0x000e640000000800 */
[----:B------:R-:W-:Y:S08]  /*f510*/  FMUL.FTZ R50, R144, R186 ;  /* 0x000000ba90327220 */ /* 0x000ff00000410000 */
[----:B------:R-:W-:Y:S01]  /*f520*/  MUFU.EX2 R172, R42 ;  /* 0x0000002a00ac7308 */ /* 0x000fe20000000800 */
[----:B------:R-:W-:Y:S07]  /*f530*/  FMUL.FTZ R49, R145, R185 ;  /* 0x000000b991317220 */ /* 0x000fee0000410000 */
[-C--:B------:R-:W-:Y:S02]  /*f540*/  HMMA.16816.F32 R48, R148, R160.reuse, R48 ;  /* 0x000000a09430723c */ /* 0x080fe40000001830 */
[----:B------:R1:W1:Y:S06]  /*f550*/  MUFU.EX2 R184, R43 ;  /* 0x0000002b00b87308 */ /* 0x00026c0000000800 */
[C---:B------:R-:W-:Y:S04]  /*f560*/  HMMA.16816.F32 R128, R152.reuse, R160, R128 ;  /* 0x000000a09880723c */ /* 0x040fe80000001880 */
[----:B------:R-:W-:Y:S04]  /*f570*/  MUFU.EX2 R183, R46 ;  /* 0x0000002e00b77308 */ /* 0x000fe80000000800 */
[-C--:B------:R-:W-:Y:S06]  /*f580*/  HMMA.16816.F32 R132, R152, R162.reuse, R132 ;  /* 0x000000a29884723c */ /* 0x080fec0000001884 */
[----:B------:R1:W-:Y:S01]  /*f590*/  MUFU.EX2 R185, R47 ;  /* 0x0000002f00b97308 */ /* 0x0003e20000000800 */
[----:B------:R-:W-:Y:S01]  /*f5a0*/  F2FP.PACK_AB R152, R224, R223 ;  /* 0x000000dfe098723e */ /* 0x000fe200000000ff */
[----:B------:R-:W-:Y:S01]  /*f5b0*/  HMMA.16816.F32 R136, R148, R162, R136 ;  /* 0x000000a29488723c */ /* 0x000fe20000001888 */
[----:B------:R-:W1:Y:S03]  /*f5c0*/  LDSM.16.MT88.4 R160, [R231+0x900] ;  /* 0x00090000e7a0783b */ /* 0x000e660000004200 */
[----:B------:R-:W-:Y:S02]  /*f5d0*/  F2FP.PACK_AB R154, R227, R225 ;  /* 0x000000e1e39a723e */ /* 0x000fe400000000ff */
[----:B------:R-:W-:Y:S02]  /*f5e0*/  F2FP.PACK_AB R153, R199, R196 ;  /* 0x000000c4c799723e */ /* 0x000fe400000000ff */
[----:B------:R-:W-:Y:S01]  /*f5f0*/  MUFU.EX2 R208, R52 ;  /* 0x0000003400d07308 */ /* 0x000fe20000000800 */
[----:B------:R-:W-:Y:S01]  /*f600*/  F2FP.PACK_AB R148, R164, R251 ;  /* 0x000000fba494723e */ /* 0x000fe200000000ff */
[----:B-1----:R-:W1:Y:S02]  /*f610*/  LDSM.16.MT88.4 R40, [R229+0x900] ;  /* 0x00090000e528783b */ /* 0x002e640000004200 */
[----:B------:R-:W-:Y:S02]  /*f620*/  F2FP.PACK_AB R150, R168, R169 ;  /* 0x000000a9a896723e */ /* 0x000fe400000000ff */
[----:B------:R-:W-:Y:S02]  /*f630*/  F2FP.PACK_AB R149, R247, R226 ;  /* 0x000000e2f795723e */ /* 0x000fe400000000ff */
[----:B------:R-:W-:Y:S02]  /*f640*/  F2FP.PACK_AB R151, R248, R250 ;  /* 0x000000faf897723e */ /* 0x000fe400000000ff */
[----:B------:R-:W-:Y:S01]  /*f650*/  MUFU.EX2 R207, R53 ;  /* 0x0000003500cf7308 */ /* 0x000fe20000000800 */
[----:B------:R-:W-:Y:S01]  /*f660*/  F2FP.PACK_AB R155, R197, R198 ;  /* 0x000000c6c59b723e */ /* 0x000fe200000000ff */
[----:B------:R-:W1:Y:S03]  /*f670*/  LDSM.16.MT88.4 R44, [R230+0x900] ;  /* 0x00090000e62c783b */ /* 0x000e660000004200 */
[-C--:B------:R-:W-:Y:S05]  /*f680*/  HMMA.16816.F32 R4, R148, R156.reuse, R4 ;  /* 0x0000009c9404723c */ /* 0x080fea0000001804 */
[----:B------:R1:W-:Y:S03]  /*f690*/  MUFU.EX2 R203, R55 ;  /* 0x0000003700cb7308 */ /* 0x0003e60000000800 */
[C---:B------:R-:W-:Y:S07]  /*f6a0*/  HMMA.16816.F32 R8, R152.reuse, R156, R8 ;  /* 0x0000009c9808723c */ /* 0x040fee0000001808 */
[----:B------:R-:W-:Y:S01]  /*f6b0*/  MUFU.EX2 R206, R64 ;  /* 0x0000004000ce7308 */ /* 0x000fe20000000800 */
[-C--:B------:R-:W-:Y:S08]  /*f6c0*/  HMMA.16816.F32 R12, R152, R158.reuse, R12 ;  /* 0x0000009e980c723c */ /* 0x080ff0000000180c */
[C---:B------:R-:W-:Y:S01]  /*f6d0*/  HMMA.16816.F32 R16, R148.reuse, R158, R16 ;  /* 0x0000009e9410723c */ /* 0x040fe20000001810 */
[----:B------:R-:W-:Y:S01]  /*f6e0*/  MUFU.EX2 R205, R65 ;  /* 0x0000004100cd7308 */ /* 0x000fe20000000800 */
[----:B-1----:R-:W1:Y:S06]  /*f6f0*/  LDSM.16.MT88.4 R52, [R228+0x1100] ;  /* 0x00110000e434783b */ /* 0x002e6c0000004200 */
[-C--:B------:R-:W-:Y:S03]  /*f700*/  HMMA.16816.F32 R20, R148, R160.reuse, R20 ;  /* 0x000000a09414723c */ /* 0x080fe60000001814 */
[----:B------:R-:W-:Y:S05]  /*f710*/  MUFU.EX2 R190, R66 ;  /* 0x0000004200be7308 */ /* 0x000fea0000000800 */
[C---:B------:R-:W-:Y:S05]  /*f720*/  HMMA.16816.F32 R24, R152.reuse, R160, R24 ;  /* 0x000000a09818723c */ /* 0x040fea0000001818 */
[----:B------:R1:W-:Y:S03]  /*f730*/  MUFU.EX2 R191, R67 ;  /* 0x0000004300bf7308 */ /* 0x0003e60000000800 */
[-C--:B------:R-:W-:Y:S07]  /*f740*/  HMMA.16816.F32 R28, R152, R162.reuse, R28 ;  /* 0x000000a2981c723c */ /* 0x080fee000000181c */
[----:B------:R-:W-:Y:S01]  /*f750*/  MUFU.EX2 R189, R56 ;  /* 0x0000003800bd7308 */ /* 0x000fe20000000800 */
[C---:B------:R-:W-:Y:S01]  /*f760*/  HMMA.16816.F32 R32, R148.reuse, R162, R32 ;  /* 0x000000a29420723c */ /* 0x040fe20000001820 */
[----:B------:R-:W-:Y:S07]  /*f770*/  LDSM.16.MT88.4 R160, [R228+0x3100] ;  /* 0x00310000e4a0783b */ /* 0x000fee0000004200 */
[-C--:B------:R-:W-:Y:S01]  /*f780*/  HMMA.16816.F32 R116, R148, R40.reuse, R116 ;  /* 0x000000289474723c */ /* 0x080fe20000001874 */
[----:B------:R-:W-:Y:S01]  /*f790*/  MUFU.EX2 R188, R57 ;  /* 0x0000003900bc7308 */ /* 0x000fe20000000800 */
[----:B-1----:R-:W1:Y:S06]  /*f7a0*/  LDSM.16.MT88.4 R64, [R231+0x1100] ;  /* 0x00110000e740783b */ /* 0x002e6c0000004200 */
[C---:B------:R-:W-:Y:S03]  /*f7b0*/  HMMA.16816.F32 R120, R152.reuse, R40, R120 ;  /* 0x000000289878723c */ /* 0x040fe60000001878 */
[----:B------:R-:W-:Y:S04]  /*f7c0*/  MUFU.EX2 R182, R58 ;  /* 0x0000003a00b67308 */ /* 0x000fe80000000800 */
[----:B------:R-:W-:Y:S01]  /*f7d0*/  F2FP.PACK_AB R40, R175, R222 ;  /* 0x000000deaf28723e */ /* 0x000fe200000000ff */
[-C--:B------:R-:W-:Y:S04]  /*f7e0*/  HMMA.16816.F32 R36, R152, R42.reuse, R36 ;  /* 0x0000002a9824723c */ /* 0x080fe80000001824 */
[----:B------:R-:W-:Y:S01]  /*f7f0*/  F2FP.PACK_AB R41, R214, R174 ;  /* 0x000000aed629723e */ /* 0x000fe200000000ff */
[----:B------:R1:W-:Y:S03]  /*f800*/  MUFU.EX2 R181, R59 ;  /* 0x0000003b00b57308 */ /* 0x0003e60000000800 */
[C---:B------:R-:W-:Y:S07]  /*f810*/  HMMA.16816.F32 R124, R148.reuse, R42, R124 ;  /* 0x0000002a947c723c */ /* 0x040fee000000187c */
[----:B------:R-:W-:Y:S01]  /*f820*/  MUFU.EX2 R187, R60 ;  /* 0x0000003c00bb7308 */ /* 0x000fe20000000800 */
[-C--:B------:R-:W-:Y:S04]  /*f830*/  HMMA.16816.F32 R48, R148, R44.reuse, R48 ;  /* 0x0000002c9430723c */ /* 0x080fe80000001830 */
[----:B------:R-:W-:Y:S04]  /*f840*/  F2FP.PACK_AB R42, R219, R220 ;  /* 0x000000dcdb2a723e */ /* 0x000fe800000000ff */
[C---:B------:R-:W-:Y:S01]  /*f850*/  HMMA.16816.F32 R128, R152.reuse, R44, R128 ;  /* 0x0000002c9880723c */ /* 0x040fe20000001880 */
[----:B------:R-:W1:Y:S02]  /*f860*/  MUFU.EX2 R212, R146 ;  /* 0x0000009200d47308 */ /* 0x000e640000000800 */
[----:B-1----:R-:W-:Y:S04]  /*f870*/  LDSM.16.MT88.4 R56, [R228+0x1900] ;  /* 0x00190000e438783b */ /* 0x002fe80000004200 */
[----:B------:R-:W-:Y:S01]  /*f880*/  F2FP.PACK_AB R44, R211, R173 ;  /* 0x000000add32c723e */ /* 0x000fe200000000ff */
[-C--:B------:R-:W-:Y:S03]  /*f890*/  HMMA.16816.F32 R132, R152, R46.reuse, R132 ;  /* 0x0000002e9884723c */ /* 0x080fe60000001884 */
[----:B------:R-:W1:Y:S01]  /*f8a0*/  MUFU.EX2 R186, R61 ;  /* 0x0000003d00ba7308 */ /* 0x000e620000000800 */
[----:B------:R-:W-:Y:S04]  /*f8b0*/  F2FP.PACK_AB R45, R184, R172 ;  /* 0x000000acb82d723e */ /* 0x000fe800000000ff */
[----:B------:R-:W-:Y:S01]  /*f8c0*/  HMMA.16816.F32 R136, R148, R46, R136 ;  /* 0x0000002e9488723c */ /* 0x000fe20000001888 */
[----:B------:R-:W1:Y:S04]  /*f8d0*/  LDSM.16.MT88.4 R148, [R229+0x1100] ;  /* 0x00110000e594783b */ /* 0x000e680000004200 */
[----:B------:R-:W-:Y:S02]  /*f8e0*/  MUFU.EX2 R180, R62 ;  /* 0x0000003e00b47308 */ /* 0x000fe40000000800 */
[----:B------:R-:W-:Y:S02]  /*f8f0*/  F2FP.PACK_AB R46, R209, R210 ;  /* 0x000000d2d12e723e */ /* 0x000fe400000000ff */
[----:B------:R-:W-:Y:S03]  /*f900*/  F2FP.PACK_AB R43, R212, R213 ;  /* 0x000000d5d42b723e */ /* 0x000fe600000000ff */
[----:B------:R-:W-:Y:S03]  /*f910*/  F2FP.PACK_AB R47, R185, R183 ;  /* 0x000000b7b92f723e */ /* 0x000fe600000000ff */
[----:B------:R2:W1:Y:S01]  /*f920*/  MUFU.EX2 R146, R63 ;  /* 0x0000003f00927308 */ /* 0x0004620000000800 */
[-C--:B------:R-:W-:Y:S08]  /*f930*/  HMMA.16816.F32 R4, R40, R52.reuse, R4 ;  /* 0x000000342804723c */ /* 0x080ff00000001804 */
[C---:B------:R-:W-:Y:S01]  /*f940*/  HMMA.16816.F32 R8, R44.reuse, R52, R8 ;  /* 0x000000342c08723c */ /* 0x040fe20000001808 */
[----:B------:R-:W-:Y:S03]  /*f950*/  MUFU.EX2 R113, R113 ;  /* 0x0000007100717308 */ /* 0x000fe60000000800 */
[----:B---3--:R-:W-:Y:S04]  /*f960*/  FFMA.FTZ R0, R0, R176, R195 ;  /* 0x000000b000007223 */ /* 0x008fe800000100c3 */
[-C--:B------:R-:W-:Y:S03]  /*f970*/  HMMA.16816.F32 R12, R44, R54.reuse, R12 ;  /* 0x000000362c0c723c */ /* 0x080fe6000000180c */
[----:B------:R-:W-:Y:S01]  /*f980*/  MUFU.EX2 R115, R115 ;  /* 0x0000007300737308 */ /* 0x000fe20000000800 */
[----:B------:R-:W-:Y:S02]  /*f990*/  FADD.FTZ R0, R200, R0 ;  /* 0x00000000c8007221 */ /* 0x000fe40000010000 */
[----:B--2---:R-:W-:Y:S01]  /*f9a0*/  FFMA.FTZ R141, R141, R177, R215 ;  /* 0x000000b18d8d7223 */ /* 0x004fe200000100d7 */
[----:B------:R-:W-:Y:S01]  /*f9b0*/  LDSM.16.MT88.4 R60, [R229+0x1900] ;  /* 0x00190000e53c783b */ /* 0x000fe20000004200 */
[C---:B------:R-:W-:Y:S05]  /*f9c0*/  HMMA.16816.F32 R16, R40.reuse, R54, R16 ;  /* 0x000000362810723c */ /* 0x040fea0000001810 */
[----:B------:R-:W-:Y:S02]  /*f9d0*/  MUFU.EX2 R109, R109 ;  /* 0x0000006d006d7308 */ /* 0x000fe40000000800 */
[----:B------:R-:W2:Y:S01]  /*f9e0*/  LDSM.16.MT88.4 R52, [R230+0x1100] ;  /* 0x00110000e634783b */ /* 0x000ea20000004200 */
[-C--:B------:R-:W-:Y:S04]  /*f9f0*/  HMMA.16816.F32 R20, R40, R64.reuse, R20 ;  /* 0x000000402814723c */ /* 0x080fe80000001814 */
[----:B------:R-:W-:Y:S03]  /*fa00*/  FFMA.FTZ R144, R144, R178, R216 ;  /* 0x000000b290907223 */ /* 0x000fe600000100d8 */
[----:B------:R-:W-:Y:S01]  /*fa10*/  MUFU.EX2 R68, R68 ;  /* 0x0000004400447308 */ /* 0x000fe20000000800 */
[C---:B------:R-:W-:Y:S04]  /*fa20*/  HMMA.16816.F32 R24, R44.reuse, R64, R24 ;  /* 0x000000402c18723c */ /* 0x040fe80000001818 */
[----:B----4-:R-:W-:Y:S02]  /*fa30*/  FFMA.FTZ R145, R145, R179, R217 ;  /* 0x000000b391917223 */ /* 0x010fe400000100d9 */
[----:B------:R-:W-:Y:S01]  /*fa40*/  LDSM.16.MT88.4 R176, [R231+0x3100] ;  /* 0x00310000e7b0783b */ /* 0x000fe20000004200 */
[----:B------:R-:W-:Y:S01]  /*fa50*/  FADD.FTZ R144, R218, R144 ;  /* 0x00000090da907221 */ /* 0x000fe20000010000 */
[-C--:B------:R-:W-:Y:S01]  /*fa60*/  HMMA.16816.F32 R28, R44, R66.reuse, R28 ;  /* 0x000000422c1c723c */ /* 0x080fe2000000181c */
[----:B------:R-:W-:Y:S03]  /*fa70*/  MUFU.EX2 R69, R69 ;  /* 0x0000004500457308 */ /* 0x000fe60000000800 */
[----:B------:R-:W-:Y:S04]  /*fa80*/  FADD.FTZ R145, R221, R145 ;  /* 0x00000091dd917221 */ /* 0x000fe80000010000 */
[C---:B------:R-:W-:Y:S01]  /*fa90*/  HMMA.16816.F32 R32, R40.reuse, R66, R32 ;  /* 0x000000422820723c */ /* 0x040fe20000001820 */
[----:B------:R-:W-:Y:S02]  /*faa0*/  LDSM.16.MT88.4 R64, [R229+0x2900] ;  /* 0x00290000e540783b */ /* 0x000fe40000004200 */
[----:B------:R-:W-:Y:S05]  /*fab0*/  MUFU.EX2 R80, R80 ;  /* 0x0000005000507308 */ /* 0x000fea0000000800 */
[-C--:B-1----:R-:W-:Y:S05]  /*fac0*/  HMMA.16816.F32 R116, R40, R148.reuse, R116 ;  /* 0x000000942874723c */ /* 0x082fea0000001874 */
[----:B------:R-:W-:Y:S03]  /*fad0*/  MUFU.EX2 R81, R81 ;  /* 0x0000005100517308 */ /* 0x000fe60000000800 */
[C---:B------:R-:W-:Y:S07]  /*fae0*/  HMMA.16816.F32 R120, R44.reuse, R148, R120 ;  /* 0x000000942c78723c */ /* 0x040fee0000001878 */
[----:B------:R-:W-:Y:S01]  /*faf0*/  MUFU.EX2 R70, R70 ;  /* 0x0000004600467308 */ /* 0x000fe20000000800 */
[-C--:B------:R-:W-:Y:S08]  /*fb00*/  HMMA.16816.F32 R36, R44, R150.reuse, R36 ;  /* 0x000000962c24723c */ /* 0x080ff00000001824 */
[C---:B------:R-:W-:Y:S01]  /*fb10*/  HMMA.16816.F32 R124, R40.reuse, R150, R124 ;  /* 0x00000096287c723c */ /* 0x040fe2000000187c */
[----:B------:R-:W-:Y:S07]  /*fb20*/  MUFU.EX2 R71, R71 ;  /* 0x0000004700477308 */ /* 0x000fee0000000800 */
[-C--:B--2---:R-:W-:Y:S03]  /*fb30*/  HMMA.16816.F32 R48, R40, R52.reuse, R48 ;  /* 0x000000342830723c */ /* 0x084fe60000001830 */
[----:B------:R-:W-:Y:S05]  /*fb40*/  MUFU.EX2 R82, R82 ;  /* 0x0000005200527308 */ /* 0x000fea0000000800 */
[C---:B------:R-:W-:Y:S05]  /*fb50*/  HMMA.16816.F32 R128, R44.reuse, R52, R128 ;  /* 0x000000342c80723c */ /* 0x040fea0000001880 */
[----:B------:R-:W-:Y:S03]  /*fb60*/  MUFU.EX2 R83, R83 ;  /* 0x0000005300537308 */ /* 0x000fe60000000800 */
[-C--:B------:R-:W-:Y:S07]  /*fb70*/  HMMA.16816.F32 R132, R44, R54.reuse, R132 ;  /* 0x000000362c84723c */ /* 0x080fee0000001884 */
[----:B------:R-:W-:Y:S01]  /*fb80*/  F2FP.PACK_AB R44, R188, R189 ;  /* 0x000000bdbc2c723e */ /* 0x000fe200000000ff */
[----:B------:R-:W-:Y:S01]  /*fb90*/  HMMA.16816.F32 R136, R40, R54, R136 ;  /* 0x000000362888723c */ /* 0x000fe20000001888 */
[----:B------:R-:W1:Y:S01]  /*fba0*/  LDSM.16.MT88.4 R52, [R231+0x1900] ;  /* 0x00190000e734783b */ /* 0x000e620000004200 */
[----:B------:R-:W-:Y:S02]  /*fbb0*/  MUFU.EX2 R72, R72 ;  /* 0x0000004800487308 */ /* 0x000fe40000000800 */
[----:B------:R-:W-:Y:S02]  /*fbc0*/  F2FP.PACK_AB R46, R186, R187 ;  /* 0x000000bbba2e723e */ /* 0x000fe400000000ff */
[----:B------:R-:W-:Y:S02]  /*fbd0*/  F2FP.PACK_AB R45, R181, R182 ;  /* 0x000000b6b52d723e */ /* 0x000fe400000000ff */
[----:B------:R-:W-:Y:S04]  /*fbe0*/  F2FP.PACK_AB R40, R207, R208 ;  /* 0x000000d0cf28723e */ /* 0x000fe800000000ff */
[----:B------:R-:W-:Y:S01]  /*fbf0*/  F2FP.PACK_AB R42, R205, R206 ;  /* 0x000000cecd2a723e */ /* 0x000fe200000000ff */
[----:B------:R-:W2:Y:S01]  /*fc00*/  MUFU.EX2 R73, R73 ;  /* 0x0000004900497308 */ /* 0x000ea20000000800 */
[----:B------:R-:W-:Y:S02]  /*fc10*/  F2FP.PACK_AB R41, R203, R204 ;  /* 0x000000cccb29723e */ /* 0x000fe400000000ff */
[----:B------:R-:W-:Y:S02]  /*fc20*/  F2FP.PACK_AB R43, R191, R190 ;  /* 0x000000bebf2b723e */ /* 0x000fe400000000ff */
[----:B------:R-:W-:Y:S05]  /*fc30*/  F2FP.PACK_AB R47, R146, R180 ;  /* 0x000000b4922f723e */ /* 0x000fea00000000ff */
[-C--:B------:R-:W-:Y:S01]  /*fc40*/  HMMA.16816.F32 R4, R40, R56.reuse, R4 ;  /* 0x000000382804723c */ /* 0x080fe20000001804 */
[----:B------:R-:W-:Y:S07]  /*fc50*/  MUFU.EX2 R76, R76 ;  /* 0x0000004c004c7308 */ /* 0x000fee0000000800 */
[C---:B------:R-:W-:Y:S03]  /*fc60*/  HMMA.16816.F32 R8, R44.reuse, R56, R8 ;  /* 0x000000382c08723c */ /* 0x040fe60000001808 */
[----:B------:R-:W3:Y:S05]  /*fc70*/  MUFU.EX2 R77, R77 ;  /* 0x0000004d004d7308 */ /* 0x000eea0000000800 */
[-C--:B------:R-:W-:Y:S05]  /*fc80*/  HMMA.16816.F32 R12, R44, R58.reuse, R12 ;  /* 0x0000003a2c0c723c */ /* 0x080fea000000180c */
[----:B------:R-:W-:Y:S03]  /*fc90*/  MUFU.EX2 R74, R74 ;  /* 0x0000004a004a7308 */ /* 0x000fe60000000800 */
[C---:B------:R-:W-:Y:S01]  /*fca0*/  HMMA.16816.F32 R16, R40.reuse, R58, R16 ;  /* 0x0000003a2810723c */ /* 0x040fe20000001810 */
[----:B------:R-:W4:Y:S06]  /*fcb0*/  LDSM.16.MT88.4 R56, [R230+0x1900] ;  /* 0x00190000e638783b */ /* 0x000f2c0000004200 */
[----:B------:R-:W2:Y:S01]  /*fcc0*/  MUFU.EX2 R75, R75 ;  /* 0x0000004b004b7308 */ /* 0x000ea20000000800 */
[-C--:B-1----:R-:W-:Y:S08]  /*fcd0*/  HMMA.16816.F32 R20, R40, R52.reuse, R20 ;  /* 0x000000342814723c */ /* 0x082ff00000001814 */
[C---:B------:R-:W-:Y:S01]  /*fce0*/  HMMA.16816.F32 R24, R44.reuse, R52, R24 ;  /* 0x000000342c18723c */ /* 0x040fe20000001818 */
[----:B------:R-:W-:Y:S07]  /*fcf0*/  MUFU.EX2 R78, R78 ;  /* 0x0000004e004e7308 */ /* 0x000fee0000000800 */
[-C--:B------:R-:W-:Y:S03]  /*fd00*/  HMMA.16816.F32 R28, R44, R54.reuse, R28 ;  /* 0x000000362c1c723c */ /* 0x080fe6000000181c */
[----:B------:R-:W1:Y:S05]  /*fd10*/  MUFU.EX2 R79, R79 ;  /* 0x0000004f004f7308 */ /* 0x000e6a0000000800 */
[C---:B------:R-:W-:Y:S01]  /*fd20*/  HMMA.16816.F32 R32, R40.reuse, R54, R32 ;  /* 0x000000362820723c */ /* 0x040fe20000001820 */
[----:B------:R-:W1:Y:S04]  /*fd30*/  LDSM.16.MT88.4 R52, [R228+0x2100] ;  /* 0x00210000e434783b */ /* 0x000e680000004200 */
[----:B------:R-:W-:Y:S03]  /*fd40*/  MUFU.EX2 R84, R84 ;  /* 0x0000005400547308 */ /* 0x000fe60000000800 */
[-C--:B------:R-:W-:Y:S07]  /*fd50*/  HMMA.16816.F32 R116, R40, R60.reuse, R116 ;  /* 0x0000003c2874723c */ /* 0x080fee0000001874 */
[----:B------:R-:W-:Y:S01]  /*fd60*/  MUFU.EX2 R85, R85 ;  /* 0x0000005500557308 */ /* 0x000fe20000000800 */
[C---:B------:R-:W-:Y:S08]  /*fd70*/  HMMA.16816.F32 R120, R44.reuse, R60, R120 ;  /* 0x0000003c2c78723c */ /* 0x040ff00000001878 */
[-C--:B------:R-:W-:Y:S01]  /*fd80*/  HMMA.16816.F32 R36, R44, R62.reuse, R36 ;  /* 0x0000003e2c24723c */ /* 0x080fe20000001824 */
[----:B------:R-:W-:Y:S07]  /*fd90*/  MUFU.EX2 R96, R96 ;  /* 0x0000006000607308 */ /* 0x000fee0000000800 */
[C---:B------:R-:W-:Y:S01]  /*fda0*/  HMMA.16816.F32 R124, R40.reuse, R62, R124 ;  /* 0x0000003e287c723c */ /* 0x040fe2000000187c */
[----:B------:R-:W-:Y:S02]  /*fdb0*/  LDSM.16.MT88.4 R60, [R229+0x2100] ;  /* 0x00210000e53c783b */ /* 0x000fe40000004200 */
[----:B------:R-:W-:Y:S05]  /*fdc0*/  MUFU.EX2 R97, R97 ;  /* 0x0000006100617308 */ /* 0x000fea0000000800 */
[-C--:B----4-:R-:W-:Y:S05]  /*fdd0*/  HMMA.16816.F32 R48, R40, R56.reuse, R48 ;  /* 0x000000382830723c */ /* 0x090fea0000001830 */
[----:B------:R-:W-:Y:S03]  /*fde0*/  MUFU.EX2 R86, R86 ;  /* 0x0000005600567308 */ /* 0x000fe60000000800 */
[C---:B------:R-:W-:Y:S07]  /*fdf0*/  HMMA.16816.F32 R128, R44.reuse, R56, R128 ;  /* 0x000000382c80723c */ /* 0x040fee0000001880 */
[----:B------:R-:W-:Y:S01]  /*fe00*/  MUFU.EX2 R87, R87 ;  /* 0x0000005700577308 */ /* 0x000fe20000000800 */
[-C--:B------:R-:W-:Y:S07]  /*fe10*/  HMMA.16816.F32 R132, R44, R58.reuse, R132 ;  /* 0x0000003a2c84723c */ /* 0x080fee0000001884 */
[----:B--2---:R-:W-:Y:S01]  /*fe20*/  F2FP.PACK_AB R44, R73, R72 ;  /* 0x00000048492c723e */ /* 0x004fe200000000ff */
[----:B------:R-:W-:Y:S01]  /*fe30*/  HMMA.16816.F32 R136, R40, R58, R136 ;  /* 0x0000003a2888723c */ /* 0x000fe20000001888 */
[----:B------:R-:W2:Y:S01]  /*fe40*/  LDSM.16.MT88.4 R56, [R231+0x2100] ;  /* 0x00210000e738783b */ /* 0x000ea20000004200 */
[----:B------:R-:W-:Y:S02]  /*fe50*/  MUFU.EX2 R98, R98 ;  /* 0x0000006200627308 */ /* 0x000fe40000000800 */
[----:B---3--:R-:W-:Y:S02]  /*fe60*/  F2FP.PACK_AB R46, R77, R76 ;  /* 0x0000004c4d2e723e */ /* 0x008fe400000000ff */
[----:B------:R-:W-:Y:S02]  /*fe70*/  F2FP.PACK_AB R45, R75, R74 ;  /* 0x0000004a4b2d723e */ /* 0x000fe400000000ff */
[----:B------:R-:W-:Y:S04]  /*fe80*/  F2FP.PACK_AB R40, R69, R68 ;  /* 0x000000444528723e */ /* 0x000fe800000000ff */
[----:B------:R-:W-:Y:S01]  /*fe90*/  F2FP.PACK_AB R42, R81, R80 ;  /* 0x00000050512a723e */ /* 0x000fe200000000ff */
[----:B------:R-:W-:Y:S01]  /*fea0*/  MUFU.EX2 R99, R99 ;  /* 0x0000006300637308 */ /* 0x000fe20000000800 */
[----:B------:R-:W-:Y:S02]  /*feb0*/  F2FP.PACK_AB R41, R71, R70 ;  /* 0x000000464729723e */ /* 0x000fe400000000ff */
[----:B------:R-:W-:Y:S02]  /*fec0*/  F2FP.PACK_AB R43, R83, R82 ;  /* 0x00000052532b723e */ /* 0x000fe400000000ff */
[----:B-1----:R-:W-:Y:S05]  /*fed0*/  F2FP.PACK_AB R47, R79, R78 ;  /* 0x0000004e4f2f723e */ /* 0x002fea00000000ff */
[-C--:B------:R-:W-:Y:S01]  /*fee0*/  HMMA.16816.F32 R4, R40, R52.reuse, R4 ;  /* 0x000000342804723c */ /* 0x080fe20000001804 */
        /* <DEDUP_REMOVED lines=8> */
[-C--:B--2---:R-:W-:Y:S08]  /*ff70*/  HMMA.16816.F32 R20, R40, R56.reuse, R20 ;  /* 0x000000382814723c */ /* 0x084ff00000001814 */
[C---:B------:R-:W-:Y:S01]  /*ff80*/  HMMA.16816.F32 R24, R44.reuse, R56, R24 ;  /* 0x000000382c18723c */ /* 0x040fe20000001818 */
[----:B------:R-:W-:Y:S07]  /*ff90*/  MUFU.EX2 R103, R103 ;  /* 0x0000006700677308 */ /* 0x000fee0000000800 */
[-C--:B------:R-:W-:Y:S03]  /*ffa0*/  HMMA.16816.F32 R28, R44, R58.reuse, R28 ;  /* 0x0000003a2c1c723c */ /* 0x080fe6000000181c */
[----:B------:R-:W-:Y:S05]  /*ffb0*/  MUFU.EX2 R114, R114 ;  /* 0x0000007200727308 */ /* 0x000fea0000000800 */
[C---:B------:R-:W-:Y:S01]  /*ffc0*/  HMMA.16816.F32 R32, R40.reuse, R58, R32 ;  /* 0x0000003a2820723c */ /* 0x040fe20000001820 */
[----:B------:R-:W2:Y:S04]  /*ffd0*/  LDSM.16.MT88.4 R56, [R228+0x2900] ;  /* 0x00290000e438783b */ /* 0x000ea80000004200 */
[----:B------:R-:W-:Y:S03]  /*ffe0*/  MUFU.EX2 R105, R105 ;  /* 0x0000006900697308 */ /* 0x000fe60000000800 */
[-C--:B------:R-:W-:Y:S07]  /*fff0*/  HMMA.16816.F32 R116, R40, R60.reuse, R116 ;  /* 0x0000003c2874723c */ /* 0x080fee0000001874 */
[----:B------:R-:W-:Y:S01]  /*10000*/  MUFU.EX2 R108, R108 ;  /* 0x0000006c006c7308 */ /* 0x000fe20000000800 */
[C---:B------:R-:W-:Y:S08]  /*10010*/  HMMA.16816.F32 R120, R44.reuse, R60, R120 ;  /* 0x0000003c2c78723c */ /* 0x040ff00000001878 */
[-C--:B------:R-:W-:Y:S01]  /*10020*/  HMMA.16816.F32 R36, R44, R62.reuse, R36 ;  /* 0x0000003e2c24723c */ /* 0x080fe20000001824 */
[----:B------:R-:W-:Y:S07]  /*10030*/  MUFU.EX2 R110, R110 ;  /* 0x0000006e006e7308 */ /* 0x000fee0000000800 */
[C---:B------:R-:W-:Y:S01]  /*10040*/  HMMA.16816.F32 R124, R40.reuse, R62, R124 ;  /* 0x0000003e287c723c */ /* 0x040fe2000000187c */
[----:B------:R-:W3:Y:S02]  /*10050*/  LDSM.16.MT88.4 R60, [R231+0x2900] ;  /* 0x00290000e73c783b */ /* 0x000ee40000004200 */
[----:B------:R-:W-:Y:S05]  /*10060*/  MUFU.EX2 R88, R88 ;  /* 0x0000005800587308 */ /* 0x000fea0000000800 */
[-C--:B-1----:R-:W-:Y:S05]  /*10070*/  HMMA.16816.F32 R48, R40, R52.reuse, R48 ;  /* 0x000000342830723c */ /* 0x082fea0000001830 */
[----:B------:R-:W1:Y:S03]  /*10080*/  MUFU.EX2 R89, R89 ;  /* 0x0000005900597308 */ /* 0x000e660000000800 */
[C---:B------:R-:W-:Y:S07]  /*10090*/  HMMA.16816.F32 R128, R44.reuse, R52, R128 ;  /* 0x000000342c80723c */ /* 0x040fee0000001880 */
[----:B------:R-:W-:Y:S01]  /*100a0*/  MUFU.EX2 R92, R92 ;  /* 0x0000005c005c7308 */ /* 0x000fe20000000800 */
[-C--:B------:R-:W-:Y:S08]  /*100b0*/  HMMA.16816.F32 R132, R44, R54.reuse, R132 ;  /* 0x000000362c84723c */ /* 0x080ff00000001884 */
[----:B------:R-:W-:Y:S01]  /*100c0*/  HMMA.16816.F32 R136, R40, R54, R136 ;  /* 0x000000362888723c */ /* 0x000fe20000001888 */
[----:B------:R-:W4:Y:S01]  /*100d0*/  MUFU.EX2 R93, R93 ;  /* 0x0000005d005d7308 */ /* 0x000f220000000800 */
[----:B------:R-:W3:Y:S02]  /*100e0*/  LDSM.16.MT88.4 R52, [R230+0x2900] ;  /* 0x00290000e634783b */ /* 0x000ee40000004200 */
[----:B-1----:R-:W-:Y:S03]  /*100f0*/  F2FP.PACK_AB R44, R89, R88 ;  /* 0x00000058592c723e */ /* 0x002fe600000000ff */
[----:B------:R-:W-:Y:S02]  /*10100*/  F2FP.PACK_AB R40, R85, R84 ;  /* 0x000000545528723e */ /* 0x000fe400000000ff */
[----:B------:R-:W-:Y:S02]  /*10110*/  F2FP.PACK_AB R42, R97, R96 ;  /* 0x00000060612a723e */ /* 0x000fe400000000ff */
[----:B------:R-:W-:Y:S01]  /*10120*/  MUFU.EX2 R90, R90 ;  /* 0x0000005a005a7308 */ /* 0x000fe20000000800 */
[----:B------:R-:W-:Y:S02]  /*10130*/  F2FP.PACK_AB R41, R87, R86 ;  /* 0x000000565729723e */ /* 0x000fe400000000ff */
[----:B------:R-:W-:Y:S07]  /*10140*/  F2FP.PACK_AB R43, R99, R98 ;  /* 0x00000062632b723e */ /* 0x000fee00000000ff */
[-C--:B--2---:R-:W-:Y:S01]  /*10150*/  HMMA.16816.F32 R4, R40, R56.reuse, R4 ;  /* 0x000000382804723c */ /* 0x084fe20000001804 */
[----:B------:R-:W1:Y:S02]  /*10160*/  MUFU.EX2 R91, R91 ;  /* 0x0000005b005b7308 */ /* 0x000e640000000800 */
[----:B----4-:R-:W-:Y:S08]  /*10170*/  F2FP.PACK_AB R46, R93, R92 ;  /* 0x0000005c5d2e723e */ /* 0x010ff000000000ff */
[----:B------:R-:W-:Y:S10]  /*10180*/  MUFU.EX2 R94, R94 ;  /* 0x0000005e005e7308 */ /* 0x000ff40000000800 */
[----:B------:R-:W2:Y:S01]  /*10190*/  MUFU.EX2 R95, R95 ;  /* 0x0000005f005f7308 */ /* 0x000ea20000000800 */
[----:B-1----:R-:W-:Y:S09]  /*101a0*/  F2FP.PACK_AB R45, R91, R90 ;  /* 0x0000005a5b2d723e */ /* 0x002ff200000000ff */
[----:B------:R-:W1:Y:S10]  /*101b0*/  MUFU.EX2 R104, R104 ;  /* 0x0000006800687308 */ /* 0x000e740000000800 */
[----:B------:R-:W-:Y:S01]  /*101c0*/  MUFU.EX2 R106, R106 ;  /* 0x0000006a006a7308 */ /* 0x000fe20000000800 */
[----:B--2---:R-:W-:Y:S09]  /*101d0*/  F2FP.PACK_AB R47, R95, R94 ;  /* 0x0000005e5f2f723e */ /* 0x004ff200000000ff */
[----:B------:R-:W2:Y:S01]  /*101e0*/  MUFU.EX2 R107, R107 ;  /* 0x0000006b006b7308 */ /* 0x000ea20000000800 */
[C---:B------:R-:W-:Y:S07]  /*101f0*/  HMMA.16816.F32 R8, R44.reuse, R56, R8 ;  /* 0x000000382c08723c */ /* 0x040fee0000001808 */
[----:B------:R-:W-:Y:S01]  /*10200*/  FADD.FTZ R56, R201, R0 ;  /* 0x00000000c9387221 */ /* 0x000fe20000010000 */
[-C--:B------:R-:W-:Y:S04]  /*10210*/  HMMA.16816.F32 R12, R44, R58.reuse, R12 ;  /* 0x0000003a2c0c723c */ /* 0x080fe8000000180c */
[----:B------:R-:W-:Y:S01]  /*10220*/  FADD.FTZ R57, R249, R141 ;  /* 0x0000008df9397221 */ /* 0x000fe20000010000 */
[----:B------:R-:W-:Y:S03]  /*10230*/  MOV R141, R140 ;  /* 0x0000008c008d7202 */ /* 0x000fe60000000f00 */
[C---:B------:R-:W-:Y:S01]  /*10240*/  HMMA.16816.F32 R16, R40.reuse, R58, R16 ;  /* 0x0000003a2810723c */ /* 0x040fe20000001810 */
[----:B------:R4:W1:Y:S03]  /*10250*/  MUFU.EX2 R58, R3 ;  /* 0x00000003003a7308 */ /* 0x0008660000000800 */
[----:B------:R-:W-:Y:S04]  /*10260*/  FADD.FTZ R57, R252, R57 ;  /* 0x00000039fc397221 */ /* 0x000fe80000010000 */
[-C--:B---3--:R-:W-:Y:S04]  /*10270*/  HMMA.16816.F32 R20, R40, R60.reuse, R20 ;  /* 0x0000003c2814723c */ /* 0x088fe80000001814 */
        /* <DEDUP_REMOVED lines=8> */
[-C--:B------:R-:W-:Y:S08]  /*10300*/  HMMA.16816.F32 R48, R40, R52.reuse, R48 ;  /* 0x000000342830723c */ /* 0x080ff00000001830 */
[C---:B------:R-:W-:Y:S07]  /*10310*/  HMMA.16816.F32 R128, R44.reuse, R52, R128 ;  /* 0x000000342c80723c */ /* 0x040fee0000001880 */
[----:B------:R-:W-:Y:S01]  /*10320*/  FADD.FTZ R52, R171, R145 ;  /* 0x00000091ab347221 */ /* 0x000fe20000010000 */
[-C--:B------:R-:W-:Y:S04]  /*10330*/  HMMA.16816.F32 R132, R44, R54.reuse, R132 ;  /* 0x000000362c84723c */ /* 0x080fe80000001884 */
[----:B------:R-:W-:Y:S03]  /*10340*/  FADD.FTZ R53, R170, R144 ;  /* 0x00000090aa357221 */ /* 0x000fe60000010000 */
[----:B------:R-:W-:Y:S01]  /*10350*/  FADD.FTZ R44, R167, R52 ;  /* 0x00000034a72c7221 */ /* 0x000fe20000010000 */
[----:B------:R-:W-:Y:S04]  /*10360*/  HMMA.16816.F32 R136, R40, R54, R136 ;  /* 0x000000362888723c */ /* 0x000fe80000001888 */
[----:B------:R-:W-:Y:S01]  /*10370*/  FADD.FTZ R45, R202, R56 ;  /* 0x00000038ca2d7221 */ /* 0x000fe20000010000 */
[----:B------:R-:W-:Y:S01]  /*10380*/  F2FP.PACK_AB R46, R109, R108 ;  /* 0x0000006c6d2e723e */ /* 0x000fe200000000ff */
[----:B------:R-:W-:Y:S01]  /*10390*/  FADD.FTZ R44, R251, R44 ;  /* 0x0000002cfb2c7221 */ /* 0x000fe20000010000 */
[----:B------:R-:W-:Y:S01]  /*103a0*/  F2FP.PACK_AB R40, R101, R100 ;  /* 0x000000646528723e */ /* 0x000fe200000000ff */
[----:B----4-:R-:W-:Y:S01]  /*103b0*/  FADD.FTZ R3, R166, R53 ;  /* 0x00000035a6037221 */ /* 0x010fe20000010000 */
[----:B------:R-:W-:Y:S03]  /*103c0*/  F2FP.PACK_AB R42, R113, R112 ;  /* 0x00000070712a723e */ /* 0x000fe600000000ff */
[----:B------:R-:W-:Y:S01]  /*103d0*/  FADD.FTZ R53, R196, R45 ;  /* 0x0000002dc4357221 */ /* 0x000fe20000010000 */
[----:B------:R-:W-:Y:S01]  /*103e0*/  F2FP.PACK_AB R41, R103, R102 ;  /* 0x000000666729723e */ /* 0x000fe200000000ff */
[----:B------:R-:W-:Y:S01]  /*103f0*/  FADD.FTZ R52, R164, R44 ;  /* 0x0000002ca4347221 */ /* 0x000fe20000010000 */
[----:B------:R-:W-:Y:S01]  /*10400*/  F2FP.PACK_AB R43, R115, R114 ;  /* 0x00000072732b723e */ /* 0x000fe200000000ff */
[----:B------:R-:W-:Y:S01]  /*10410*/  FADD.FTZ R3, R226, R3 ;  /* 0x00000003e2037221 */ /* 0x000fe20000010000 */
[----:B-1----:R-:W-:Y:S01]  /*10420*/  F2FP.PACK_AB R44, R105, R104 ;  /* 0x00000068692c723e */ /* 0x002fe200000000ff */
[----:B------:R-:W-:Y:S01]  /*10430*/  FADD.FTZ R56, R223, R0 ;  /* 0x00000000df387221 */ /* 0x000fe20000010000 */
[----:B--2---:R-:W-:Y:S01]  /*10440*/  F2FP.PACK_AB R45, R107, R106 ;  /* 0x0000006a6b2d723e */ /* 0x004fe200000000ff */
[----:B------:R-:W-:Y:S01]  /*10450*/  FADD.FTZ R0, R247, R3 ;  /* 0x00000003f7007221 */ /* 0x000fe20000010000 */
[----:B------:R-:W-:Y:S01]  /*10460*/  F2FP.PACK_AB R47, R58, R110 ;  /* 0x0000006e3a2f723e */ /* 0x000fe200000000ff */
[----:B------:R-:W-:Y:S01]  /*10470*/  FADD.FTZ R3, R169, R52 ;  /* 0x00000034a9037221 */ /* 0x000fe20000010000 */
[-C--:B------:R-:W-:Y:S01]  /*10480*/  HMMA.16816.F32 R148, R40, R160.reuse, R4 ;  /* 0x000000a02894723c */ /* 0x080fe20000001804 */
[----:B------:R-:W1:Y:S02]  /*10490*/  LDSM.16.MT88.4 R4, [R229+0x3100] ;  /* 0x00310000e504783b */ /* 0x000e640000004200 */
[----:B------:R-:W-:Y:S05]  /*104a0*/  FADD.FTZ R0, R250, R0 ;  /* 0x00000000fa007221 */ /* 0x000fea0000010000 */
        /* <DEDUP_REMOVED lines=17> */
[----:B------:R-:W-:Y:S02]  /*105c0*/  FADD.FTZ R9, R175, R0 ;  /* 0x00000000af097221 */ /* 0x000fe40000010000 */
        /* <DEDUP_REMOVED lines=8> */
[----:B------:R-:W2:Y:S01]  /*10650*/  LDSM.16.MT88.4 R8, [R230+0x3100] ;  /* 0x00310000e608783b */ /* 0x000ea20000004200 */
[-C--:B-1----:R-:W-:Y:S03]  /*10660*/  HMMA.16816.F32 R116, R40, R4.reuse, R116 ;  /* 0x000000042874723c */ /* 0x082fe60000001874 */
        /* <DEDUP_REMOVED lines=27> */
[-C--:B------:R-:W-:Y:S01]  /*10820*/  MOV R70, R2.reuse ;  /* 0x0000000200467202 */ /* 0x080fe20000000f00 */
        /* <DEDUP_REMOVED lines=57> */
.L_x_604:
[----:B------:R-:W2:Y:S04]  /*10bc0*/  LDL.LU R6, [R1+0x28] ;  /* 0x0000280001067983 */ /* 0x000ea80000300800 */
        /* <DEDUP_REMOVED lines=16> */
[----:B---3--:R-:W-:Y:S02]  /*10cd0*/  FADD.FTZ R7, R7, R2 ;  /* 0x0000000207077221 */ /* 0x008fe40000010000 */
[----:B-1----:R-:W-:-:S03]  /*10ce0*/  FADD.FTZ R6, R6, R8 ;  /* 0x0000000806067221 */ /* 0x002fc60000010000 */
[----:B------:R-:W1:Y:S01]  /*10cf0*/  SHFL.BFLY PT, R8, R7, 0x1, 0x1f ;  /* 0x0c201f0007087f89 */ /* 0x000e6200000e0000 */
[----:B--2---:R-:W-:Y:S01]  /*10d00*/  FADD.FTZ R4, R4, R0 ;  /* 0x0000000004047221 */ /* 0x004fe20000010000 */
[----:B------:R-:W-:Y:S02]  /*10d10*/  MOV R0, RZ ;  /* 0x000000ff00007202 */ /* 0x000fe40000000f00 */
[----:B------:R-:W2:Y:S01]  /*10d20*/  SHFL.BFLY PT, R2, R6, 0x1, 0x1f ;  /* 0x0c201f0006027f89 */ /* 0x000ea200000e0000 */
[----:B----4-:R-:W-:Y:S01]  /*10d30*/  FADD.FTZ R5, R5, R3 ;  /* 0x0000000305057221 */ /* 0x010fe20000010000 */
[----:B------:R-:W-:-:S04]  /*10d40*/  FSETP.NE.FTZ.AND P4, PT, R4, RZ, PT ;  /* 0x000000ff0400720b */ /* 0x000fc80003f95000 */
[----:B------:R-:W-:-:S09]  /*10d50*/  FSETP.NE.FTZ.AND P3, PT, R5, RZ, PT ;  /* 0x000000ff0500720b */ /* 0x000fd20003f75000 */
[----:B------:R-:W3:Y:S01]  /*10d60*/  @P4 MUFU.RCP R0, R4 ;  /* 0x0000000400004308 */ /* 0x000ee20000001000 */
[----:B-1----:R-:W-:Y:S02]  /*10d70*/  FADD.FTZ R7, R8, R7 ;  /* 0x0000000708077221 */ /* 0x002fe40000010000 */
[----:B--2---:R-:W-:-:S03]  /*10d80*/  FADD.FTZ R6, R6, R2 ;  /* 0x0000000206067221 */ /* 0x004fc60000010000 */
[----:B------:R-:W-:Y:S01]  /*10d90*/  FSETP.NE.FTZ.AND P1, PT, R7, RZ, PT ;  /* 0x000000ff0700720b */ /* 0x000fe20003f35000 */
[----:B------:R-:W-:Y:S01]  /*10da0*/  CS2R R2, SRZ ;  /* 0x0000000000027805 */ /* 0x000fe2000001ff00 */
[----:B------:R-:W-:Y:S01]  /*10db0*/  @P3 MUFU.LG2 R8, R5 ;  /* 0x0000000500083308 */ /* 0x000fe20000000c00 */
[----:B------:R-:W-:Y:S01]  /*10dc0*/  FSETP.NE.FTZ.AND P2, PT, R6, RZ, PT ;  /* 0x000000ff0600720b */ /* 0x000fe20003f55000 */
[C---:B---3--:R-:W-:Y:S02]  /*10dd0*/  FMUL.FTZ R148, R0.reuse, R148 ;  /* 0x0000009400947220 */ /* 0x048fe40000410000 */
[----:B------:R-:W-:-:S04]  /*10de0*/  FMUL.FTZ R149, R0, R149 ;  /* 0x0000009500957220 */ /* 0x000fc80000410000 */
[----:B------:R-:W-:Y:S01]  /*10df0*/  @P3 MUFU.RCP R3, R5 ;  /* 0x0000000500033308 */ /* 0x000fe20000001000 */
        /* <DEDUP_REMOVED lines=16> */
[----:B------:R-:W-:Y:S01]  /*10f00*/  FMUL.FTZ R137, R0, R137 ;  /* 0x0000008900897220 */ /* 0x000fe20000410000 */
[----:B------:R-:W-:Y:S01]  /*10f10*/  MOV R0, RZ ;  /* 0x000000ff00007202 */ /* 0x000fe20000000f00 */
[C---:B-1----:R-:W-:Y:S02]  /*10f20*/  FMUL.FTZ R152, R2.reuse, R152 ;  /* 0x0000009802987220 */ /* 0x042fe40000410000 */
[C---:B------:R-:W-:Y:S01]  /*10f30*/  FMUL.FTZ R34, R2.reuse, R153 ;  /* 0x0000009902227220 */ /* 0x040fe20000410000 */
        /* <DEDUP_REMOVED lines=64> */
.L_x_586:
[----:B------:R-:W-:Y:S05]  /*11340*/  @P0 BRA `(.L_x_606) ;  /* 0x0000131000000947 */ /* 0x000fea0003800000 */
[----:B------:R-:W3:Y:S01]  /*11350*/  LDL R43, [R1+0x70] ;  /* 0x00007000012b7983 */ /* 0x000ee20000100800 */
[----:B------:R-:W-:Y:S01]  /*11360*/  F2FP.PACK_AB R7, R151, R150 ;  /* 0x000000969707723e */ /* 0x000fe200000000ff */
[----:B------:R-:W-:Y:S01]  /*11370*/  IMAD.MOV.U32 R6, RZ, RZ, -0x10 ;  /* 0xfffffff0ff067424 */ /* 0x000fe200078e00ff */
[----:B------:R-:W-:Y:S01]  /*11380*/  F2FP.PACK_AB R5, R149, R148 ;  /* 0x000000949505723e */ /* 0x000fe200000000ff */
[----:B------:R-:W4:Y:S01]  /*11390*/  S2R R41, SR_TID.X ;  /* 0x0000000000297919 */ /* 0x000f220000002100 */
        /* <DEDUP_REMOVED lines=12> */
[----:B----4-:R-:W-:Y:S02]  /*11460*/  SHF.R.S32.HI R42, RZ, 0x1f, R41 ;  /* 0x0000001fff2a7819 */ /* 0x010fe40000011429 */
[----:B------:R-:W-:Y:S02]  /*11470*/  F2FP.PACK_AB R31, R31, R172 ;  /* 0x000000ac1f1f723e */ /* 0x000fe400000000ff */
[CC--:B------:R-:W-:Y:S02]  /*11480*/  LEA.HI R2, R42.reuse, R41.reuse, RZ, 0x2 ;  /* 0x000000292a027211 */ /* 0x0c0fe400078f10ff */
[----:B-1----:R-:W-:-:S02]  /*11490*/  LEA.HI R36, R42, R41, RZ, 0x5 ;  /* 0x000000292a247211 */ /* 0x002fc400078f28ff */
[--C-:B------:R-:W-:Y:S02]  /*114a0*/  SHF.R.S32.HI R4, RZ, 0x2, R2.reuse ;  /* 0x00000002ff047819 */ /* 0x100fe40000011402 */
[----:B------:R-:W-:Y:S02]  /*114b0*/  SHF.R.S32.HI R0, RZ, 0x1f, R2 ;  /* 0x0000001fff007819 */ /* 0x000fe40000011402 */
[----:B--2---:R-:W-:Y:S02]  /*114c0*/  SHF.R.S32.HI R35, RZ, 0x5, R36 ;  /* 0x00000005ff237819 */ /* 0x004fe40000011424 */
        /* <DEDUP_REMOVED lines=38> */
[----:B------:R2:W-:Y:S01]  /*11730*/  STS [R2+0x80], R5 ;  /* 0x0000800502007388 */ /* 0x0005e20000000800 */
[----:B------:R-:W-:-:S03]  /*11740*/  ISETP.NE.U32.AND P0, PT, RZ, c[0x0][0x500], PT ;  /* 0x00014000ff007a0c */ /* 0x000fc60003f05070 */
[----:B------:R-:W-:Y:S01]  /*11750*/  STS [R3+0x80], R26 ;  /* 0x0000801a03007388 */ /* 0x000fe20000000800 */
[----:B------:R-:W-:-:S03]  /*11760*/  ISETP.NE.AND.EX P0, PT, RZ, c[0x0][0x504], PT, P0 ;  /* 0x00014100ff007a0c */ /* 0x000fc60003f05300 */
[----:B------:R-:W-:Y:S04]  /*11770*/  STS [R3+0x480], R30 ;  /* 0x0004801e03007388 */ /* 0x000fe80000000800 */
[----:B------:R-:W-:Y:S04]  /*11780*/  STS [R2+0x2080], R34 ;  /* 0x0020802202007388 */ /* 0x000fe80000000800 */
[----:B------:R4:W-:Y:S04]  /*11790*/  STS [R2+0x2480], R154 ;  /* 0x0024809a02007388 */ /* 0x0009e80000000800 */
[----:B------:R-:W-:Y:S01]  /*117a0*/  STS [R3+0x2080], R33 ;  /* 0x0020802103007388 */ /* 0x000fe20000000800 */
[----:B-1----:R-:W-:-:S03]  /*117b0*/  IMAD.MOV.U32 R7, RZ, RZ, 0x20 ;  /* 0x00000020ff077424 */ /* 0x002fc600078e00ff */
[----:B------:R-:W-:Y:S02]  /*117c0*/  STS [R3+0x2480], R158 ;  /* 0x0024809e03007388 */ /* 0x000fe40000000800 */
[----:B------:R-:W-:Y:S02]  /*117d0*/  SEL R7, R7, 0xffffffe0, !P1 ;  /* 0xffffffe007077807 */ /* 0x000fe40004800000 */
[----:B------:R-:W-:-:S03]  /*117e0*/  ISETP.NE.U32.AND P1, PT, RZ, c[0x0][0x508], PT ;  /* 0x00014200ff007a0c */ /* 0x000fc60003f25070 */
[----:B--2---:R-:W-:Y:S01]  /*117f0*/  IMAD.IADD R5, R2, 0x1, R7 ;  /* 0x0000000102057824 */ /* 0x004fe200078e0207 */
[----:B------:R-:W-:Y:S01]  /*11800*/  ISETP.NE.AND.EX P1, PT, RZ, c[0x0][0x50c], PT, P1 ;  /* 0x00014300ff007a0c */ /* 0x000fe20003f25310 */
[----:B------:R-:W-:-:S03]  /*11810*/  IMAD.IADD R4, R7, 0x1, R3 ;  /* 0x0000000107047824 */ /* 0x000fc600078e0203 */
[----:B------:R-:W-:Y:S04]  /*11820*/  STS [R5+0x80], R29 ;  /* 0x0000801d05007388 */ /* 0x000fe80000000800 */
[----:B------:R-:W-:Y:S01]  /*11830*/  STS [R5+0x480], R28 ;  /* 0x0004801c05007388 */ /* 0x000fe20000000800 */
[----:B----4-:R-:W-:-:S03]  /*11840*/  IADD3 R2, R7, 0x400, R0 ;  /* 0x0000040007027810 */ /* 0x010fc60007ffe000 */
[----:B------:R-:W-:Y:S04]  /*11850*/  STS [R4+0x80], R13 ;  /* 0x0000800d04007388 */ /* 0x000fe80000000800 */
[----:B------:R-:W-:Y:S04]  /*11860*/  STS [R4+0x480], R25 ;  /* 0x0004801904007388 */ /* 0x000fe80000000800 */
[----:B------:R-:W-:Y:S04]  /*11870*/  STS [R5+0x2080], R32 ;  /* 0x0020802005007388 */ /* 0x000fe80000000800 */
[----:B------:R1:W-:Y:S04]  /*11880*/  STS [R5+0x2480], R170 ;  /* 0x002480aa05007388 */ /* 0x0003e80000000800 */
[----:B------:R-:W-:Y:S04]  /*11890*/  STS [R4+0x2080], R31 ;  /* 0x0020801f04007388 */ /* 0x000fe80000000800 */
[----:B------:R-:W-:Y:S04]  /*118a0*/  STS [R4+0x2480], R174 ;  /* 0x002480ae04007388 */ /* 0x000fe80000000800 */
[----:B------:R-:W-:Y:S04]  /*118b0*/  STS [R0], R24 ;  /* 0x0000001800007388 */ /* 0x000fe80000000800 */
[----:B------:R-:W-:Y:S01]  /*118c0*/  STS [R0+0x400], R23 ;  /* 0x0004001700007388 */ /* 0x000fe20000000800 */
[----:B-1----:R-:W-:-:S02]  /*118d0*/  IMAD.IADD R5, R6, 0x1, R2 ;  /* 0x0000000106057824 */ /* 0x002fc400078e0202 */
[----:B------:R-:W-:-:S04]  /*118e0*/  IMAD.IADD R2, R6, 0x1, R0 ;  /* 0x0000000106027824 */ /* 0x000fc800078e0200 */
        /* <DEDUP_REMOVED lines=9> */
[----:B--2---:R-:W-:-:S03]  /*11980*/  IMAD.MOV.U32 R2, RZ, RZ, 0x4 ;  /* 0x00000004ff027424 */ /* 0x004fc600078e00ff */
[----:B------:R-:W-:Y:S04]  /*11990*/  STS [R0+0x400], R15 ;  /* 0x0004000f00007388 */ /* 0x000fe80000000800 */
[----:B------:R-:W-:Y:S04]  /*119a0*/  STS [R3], R11 ;  /* 0x0000000b03007388 */ /* 0x000fe80000000800 */
[----:B------:R-:W-:Y:S04]  /*119b0*/  STS [R5], R10 ;  /* 0x0000000a05007388 */ /* 0x000fe80000000800 */
[----:B------:R-:W-:Y:S04]  /*119c0*/  STS [R0+0x2000], R12 ;  /* 0x0020000c00007388 */ /* 0x000fe80000000800 */
[----:B------:R-:W-:Y:S04]  /*119d0*/  STS [R0+0x2400], R14 ;  /* 0x0024000e00007388 */ /* 0x000fe80000000800 */
[----:B------:R1:W-:Y:S04]  /*119e0*/  STS [R3+0x2000], R9 ;  /* 0x0020000903007388 */ /* 0x0003e80000000800 */
[----:B------:R2:W-:Y:S01]  /*119f0*/  STS [R5+0x2000], R8 ;  /* 0x0020000805007388 */ /* 0x0005e20000000800 */
[----:B------:R-:W-:-:S02]  /*11a00*/  IMAD.MOV.U32 R19, RZ, RZ, c[0x0][0x388] ;  /* 0x0000e200ff137624 */ /* 0x000fc400078e00ff */
[CC--:B---3--:R-:W-:Y:S01]  /*11a10*/  IMAD.WIDE R6, R43.reuse, R2.reuse, c[0x0][0x500] ;  /* 0x000140002b067625 */ /* 0x0c8fe200078e0202 */
[----:B------:R-:W-:Y:S03]  /*11a20*/  BAR.SYNC.DEFER_BLOCKING 0x1, 0x80 ;  /* 0x0042000000007b1d */ /* 0x000fe60000010000 */
[----:B-1----:R-:W-:-:S03]  /*11a30*/  @P1 IMAD.WIDE R2, R43, R2, c[0x0][0x508] ;  /* 0x000142002b021625 */ /* 0x002fc600078e0202 */
[----:B------:R-:W3:Y:S04]  /*11a40*/  @P0 LDG.E R0, [R6.64] ;  /* 0x0000000a06000981 */ /* 0x000ee8000c1e1900 */
[----:B------:R1:W5:Y:S01]  /*11a50*/  @P1 LDG.E R19, [R2.64] ;  /* 0x0000000a02131981 */ /* 0x000362000c1e1900 */
[----:B--2---:R-:W-:Y:S02]  /*11a60*/  CS2R R4, SRZ ;  /* 0x0000000000047805 */ /* 0x004fe4000001ff00 */
[--C-:B---3--:R-:W-:Y:S01]  /*11a70*/  @P0 SHF.R.S32.HI R5, RZ, 0x1f, R0.reuse ;  /* 0x0000001fff050819 */ /* 0x108fe20000011400 */
[----:B------:R-:W-:Y:S01]  /*11a80*/  @P0 IMAD.MOV.U32 R4, RZ, RZ, R0 ;  /* 0x000000ffff040224 */ /* 0x000fe200078e0000 */
[----:B------:R-:W-:Y:S05]  /*11a90*/  @P1 BRA `(.L_x_607) ;  /* 0x0000004000001947 */ /* 0x000fea0003800000 */
[----:B-1----:R-:W-:Y:S05]  /*11aa0*/  @!P0 BRA `(.L_x_607) ;  /* 0x0000003000008947 */ /* 0x002fea0003800000 */
[----:B------:R-:W2:Y:S04]  /*11ab0*/  LDG.E R2, [R6.64] ;  /* 0x0000000a06027981 */ /* 0x000ea8000c1e1900 */
[----:B------:R-:W2:Y:S02]  /*11ac0*/  LDG.E R0, [R6.64+0x4] ;  /* 0x0000040a06007981 */ /* 0x000ea4000c1e1900 */
[----:B--2--5:R-:W-:-:S02]  /*11ad0*/  IADD3 R19, -R2, R0, RZ ;  /* 0x0000000002137210 */ /* 0x024fc40007ffe1ff */
.L_x_607:
[----:B-1----:R-:W-:Y:S01]  /*11ae0*/  IMAD.MOV.U32 R2, RZ, RZ, c[0x0][0x4e8] ;  /* 0x00013a00ff027624 */ /* 0x002fe200078e00ff */
        /* <DEDUP_REMOVED lines=15> */
[----:B------:R-:W-:Y:S01]  /*11be0*/  SHF.R.S32.HI R20, RZ, 0x3, R20 ;  /* 0x00000003ff147819 */ /* 0x000fe20000011414 */
[----:B------:R-:W-:Y:S01]  /*11bf0*/  IMAD.IADD R13, R41, 0x1, -R3 ;  /* 0x00000001290d7824 */ /* 0x000fe200078e0a03 */
[----:B------:R-:W-:Y:S01]  /*11c00*/  SHF.R.S32.HI R10, RZ, 0x1f, R0 ;  /* 0x0000001fff0a7819 */ /* 0x000fe20000011400 */
[----:B------:R-:W-:Y:S01]  /*11c10*/  IMAD.WIDE.U32 R2, R4, c[0x0][0x3a0], RZ ;  /* 0x0000e80004027a25 */ /* 0x000fe200078e00ff */
[----:B------:R-:W-:Y:S02]  /*11c20*/  LOP3.LUT R9, R8, 0xffffffc, RZ, 0xc0, !PT ;  /* 0x0ffffffc08097812 */ /* 0x000fe400078ec0ff */
[----:B------:R-:W-:Y:S01]  /*11c30*/  LEA.HI R10, R10, R0, RZ, 0x2 ;  /* 0x000000000a0a7211 */ /* 0x000fe200078f10ff */
[----:B------:R-:W-:Y:S01]  /*11c40*/  IMAD.IADD R3, R3, 0x1, R7 ;  /* 0x0000000103037824 */ /* 0x000fe200078e0207 */
[----:B------:R-:W-:Y:S01]  /*11c50*/  LOP3.LUT R8, R6, 0xffffffc0, RZ, 0xc0, !PT ;  /* 0xffffffc006087812 */ /* 0x000fe200078ec0ff */
[----:B-1----:R-:W-:Y:S01]  /*11c60*/  IMAD.WIDE.U32 R14, R18, c[0x0][0x490], R4 ;  /* 0x00012400120e7a25 */ /* 0x002fe200078e0004 */
[----:B------:R-:W-:-:S02]  /*11c70*/  LOP3.LUT P1, RZ, R0, 0x3, RZ, 0xc0, !PT ;  /* 0x0000000300ff7812 */ /* 0x000fc4000782c0ff */
[----:B------:R-:W-:Y:S01]  /*11c80*/  SHF.R.S32.HI R6, RZ, 0x2, R10 ;  /* 0x00000002ff067819 */ /* 0x000fe2000001140a */
[----:B------:R-:W-:Y:S01]  /*11c90*/  IMAD.IADD R0, R35, 0x1, -R9 ;  /* 0x0000000123007824 */ /* 0x000fe200078e0a09 */
[----:B------:R-:W-:Y:S01]  /*11ca0*/  SHF.R.S32.HI R7, RZ, 0x1f, R18 ;  /* 0x0000001fff077819 */ /* 0x000fe20000011412 */
[----:B------:R-:W-:Y:S01]  /*11cb0*/  IMAD R8, R11, 0x8, R8 ;  /* 0x000000080b087824 */ /* 0x000fe200078e0208 */
[----:B------:R-:W-:Y:S01]  /*11cc0*/  SHF.R.S32.HI R9, RZ, 0x1f, R43 ;  /* 0x0000001fff097819 */ /* 0x000fe2000001142b */
[----:B------:R-:W-:Y:S01]  /*11cd0*/  IMAD R16, R0, 0x10, R6 ;  /* 0x0000001000107824 */ /* 0x000fe200078e0206 */
[----:B------:R-:W-:Y:S01]  /*11ce0*/  LEA.HI R22, R42, R41, RZ, 0x6 ;  /* 0x000000292a167211 */ /* 0x000fe200078f30ff */
[----:B------:R-:W-:Y:S01]  /*11cf0*/  IMAD R0, R7, c[0x0][0x490], RZ ;  /* 0x0001240007007a24 */ /* 0x000fe200078e02ff */
[----:B------:R-:W-:Y:S01]  /*11d00*/  SEL R9, R9, RZ, !P0 ;  /* 0x000000ff09097207 */ /* 0x000fe20004000000 */
[----:B------:R-:W-:Y:S02]  /*11d10*/  IMAD.SHL.U32 R4, R20, 0x40, RZ ;  /* 0x0000004014047824 */ /* 0x000fe400078e00ff */
[----:B------:R-:W-:-:S02]  /*11d20*/  IMAD R5, R18, c[0x0][0x494], R0 ;  /* 0x0001250012057a24 */ /* 0x000fc400078e0200 */
[----:B------:R-:W-:Y:S01]  /*11d30*/  IMAD.IADD R0, R16, 0x1, R8 ;  /* 0x0000000110007824 */ /* 0x000fe200078e0208 */
[----:B------:R-:W-:Y:S01]  /*11d40*/  LOP3.LUT R4, R4, 0x1c0, RZ, 0xc0, !PT ;  /* 0x000001c004047812 */ /* 0x000fe200078ec0ff */
[----:B------:R-:W-:Y:S02]  /*11d50*/  IMAD.SHL.U32 R8, R13, 0x8, RZ ;  /* 0x000000080d087824 */ /* 0x000fe400078e00ff */
[----:B--2---:R-:W-:Y:S02]  /*11d60*/  IMAD R6, R23, 0x80, R0 ;  /* 0x0000008017067824 */ /* 0x004fe400078e0200 */
[----:B------:R-:W-:Y:S01]  /*11d70*/  IMAD R12, R7, c[0x0][0x3e8], RZ ;  /* 0x0000fa00070c7a24 */ /* 0x000fe200078e02ff */
[----:B------:R-:W-:Y:S01]  /*11d80*/  LOP3.LUT R11, R4, 0x38, R8, 0xf8, !PT ;  /* 0x00000038040b7812 */ /* 0x000fe200078ef808 */
[----:B------:R-:W-:Y:S01]  /*11d90*/  @P2 IMAD.HI.U32 R10, R6, c[0x0][0x4ec], RZ ;  /* 0x00013b00060a2a27 */ /* 0x000fe200078e00ff */
[----:B------:R-:W-:Y:S02]  /*11da0*/  SHF.R.U32.HI R7, RZ, 0x3, R4 ;  /* 0x00000003ff077819 */ /* 0x000fe40000011604 */
[----:B------:R-:W-:Y:S01]  /*11db0*/  ISETP.GE.AND P6, PT, R8, c[0x0][0x3c8], PT ;  /* 0x0000f20008007a0c */ /* 0x000fe20003fc6270 */
[----:B------:R-:W-:Y:S01]  /*11dc0*/  IMAD.MOV.U32 R0, RZ, RZ, R6 ;  /* 0x000000ffff007224 */ /* 0x000fe200078e0006 */
[----:B------:R-:W-:Y:S01]  /*11dd0*/  @P2 SHF.R.U32.HI R0, RZ, c[0x0][0x4f0], R10 ;  /* 0x00013c00ff002a19 */ /* 0x000fe2000001160a */
[C---:B------:R-:W-:Y:S01]  /*11de0*/  IMAD R12, R18.reuse, c[0x0][0x3ec], R12 ;  /* 0x0000fb00120c7a24 */ /* 0x040fe200078e020c */
[----:B------:R-:W-:Y:S01]  /*11df0*/  SEL R10, R43, RZ, !P0 ;  /* 0x000000ff2b0a7207 */ /* 0x000fe20004000000 */
[----:B------:R-:W-:Y:S01]  /*11e00*/  IMAD.WIDE.U32 R2, R18, c[0x0][0x3e8], R2 ;  /* 0x0000fa0012027a25 */ /* 0x000fe200078e0002 */
[----:B------:R-:W-:-:S02]  /*11e10*/  LOP3.LUT R21, R11, R7, RZ, 0x3c, !PT ;  /* 0x000000070b157212 */ /* 0x000fc400078e3cff */
[----:B------:R-:W-:Y:S01]  /*11e20*/  SHF.R.S32.HI R53, RZ, 0x1f, R8 ;  /* 0x0000001fff357819 */ /* 0x000fe20000011408 */
[----:B------:R-:W-:Y:S02]  /*11e30*/  IMAD.IADD R5, R15, 0x1, R5 ;  /* 0x000000010f057824 */ /* 0x000fe400078e0205 */
[----:B------:R-:W-:Y:S02]  /*11e40*/  IMAD.MOV.U32 R4, RZ, RZ, R14 ;  /* 0x000000ffff047224 */ /* 0x000fe400078e000e */
[----:B------:R-:W-:Y:S02]  /*11e50*/  IMAD R7, R13, 0x10, R20 ;  /* 0x000000100d077824 */ /* 0x000fe400078e0214 */
[----:B------:R-:W-:Y:S02]  /*11e60*/  IMAD.MOV R11, RZ, RZ, -R0 ;  /* 0x000000ffff0b7224 */ /* 0x000fe400078e0a00 */
[----:B------:R-:W-:Y:S02]  /*11e70*/  IMAD.IADD R3, R3, 0x1, R12 ;  /* 0x0000000103037824 */ /* 0x000fe400078e020c */
[----:B------:R-:W-:-:S02]  /*11e80*/  IMAD R13, R9, c[0x0][0x498], RZ ;  /* 0x00012600090d7a24 */ /* 0x000fc400078e02ff */
        /* <DEDUP_REMOVED lines=12> */
[----:B------:R-:W-:-:S04]  /*11f50*/  IMAD.WIDE.U32 R4, R7, c[0x0][0x488], R4 ;  /* 0x0001220007047a25 */ /* 0x000fc800078e0004 */
[----:B------:R-:W-:Y:S01]  /*11f60*/  IMAD R9, R7, c[0x0][0x48c], R0 ;  /* 0x0001230007097a24 */ /* 0x000fe200078e0200 */
[----:B------:R-:W-:Y:S01]  /*11f70*/  LEA R7, P0, R4, c[0x0][0x450], 0x2 ;  /* 0x0001140004077a11 */ /* 0x000fe200078010ff */
[----:B------:R-:W-:Y:S01]  /*11f80*/  IMAD.MOV.U32 R6, RZ, RZ, R12 ;  /* 0x000000ffff067224 */ /* 0x000fe200078e000c */
[----:B------:R-:W-:Y:S01]  /*11f90*/  @P2 SHF.R.U32.HI R6, RZ, c[0x0][0x4f0], R14 ;  /* 0x00013c00ff062a19 */ /* 0x000fe2000001160e */
[----:B------:R-:W-:Y:S02]  /*11fa0*/  IMAD.IADD R5, R5, 0x1, R9 ;  /* 0x0000000105057824 */ /* 0x000fe400078e0209 */
[----:B------:R-:W-:Y:S01]  /*11fb0*/  IMAD.WIDE.U32 R2, R10, c[0x0][0x3f0], R2 ;  /* 0x0000fc000a027a25 */ /* 0x000fe200078e0002 */
[--C-:B------:R-:W-:Y:S01]  /*11fc0*/  SHF.R.S32.HI R13, RZ, 0x1f, R6.reuse ;  /* 0x0000001fff0d7819 */ /* 0x100fe20000011406 */
[----:B------:R-:W-:Y:S01]  /*11fd0*/  SHFL.IDX PT, R14, R7, 0x1, 0x1c1f ;  /* 0x003c1f00070e7f89 */ /* 0x000fe200000e0000 */
[----:B------:R-:W-:Y:S01]  /*11fe0*/  LEA.HI.X R4, R4, c[0x0][0x454], R5, 0x2, P0 ;  /* 0x0001150004047a11 */ /* 0x000fe200000f1405 */
[----:B------:R-:W-:-:S02]  /*11ff0*/  IMAD.MOV R10, RZ, RZ, -R6 ;  /* 0x000000ffff0a7224 */ /* 0x000fc400078e0a06 */
[----:B------:R-:W-:Y:S02]  /*12000*/  IMAD.IADD R3, R3, 0x1, R11 ;  /* 0x0000000103037824 */ /* 0x000fe400078e020b */
[----:B------:R-:W-:Y:S01]  /*12010*/  IMAD R0, R13, c[0x0][0x3e0], RZ ;  /* 0x0000f8000d007a24 */ /* 0x000fe200078e02ff */
[----:B------:R-:W-:Y:S01]  /*12020*/  SHFL.IDX PT, R17, R4, RZ, 0x1c1f ;  /* 0x001c1fff04117589 */ /* 0x000fe200000e0000 */
[----:B------:R-:W-:Y:S02]  /*12030*/  IMAD R5, R23, 0x80, R16 ;  /* 0x0000008017057824 */ /* 0x000fe400078e0210 */
[----:B------:R-:W-:Y:S01]  /*12040*/  IMAD R18, R10, c[0x0][0x4e8], R12 ;  /* 0x00013a000a127a24 */ /* 0x000fe200078e020c */
[----:B------:R-:W1:Y:S01]  /*12050*/  SHFL.IDX PT, R16, R7, RZ, 0x1c1f ;  /* 0x001c1fff07107589 */ /* 0x000e6200000e0000 */
[C---:B------:R-:W-:Y:S02]  /*12060*/  IMAD R9, R6.reuse, c[0x0][0x3e4], R0 ;  /* 0x0000f90006097a24 */ /* 0x040fe400078e0200 */
[----:B------:R-:W-:Y:S01]  /*12070*/  IMAD.WIDE.U32 R2, R6, c[0x0][0x3e0], R2 ;  /* 0x0000f80006027a25 */ /* 0x000fe200078e0002 */
[----:B------:R-:W2:Y:S01]  /*12080*/  SHFL.IDX PT, R15, R4, 0x1, 0x1c1f ;  /* 0x003c1f00040f7f89 */ /* 0x000ea200000e0000 */
[----:B------:R-:W-:-:S02]  /*12090*/  SHF.R.S32.HI R6, RZ, 0x1f, R18 ;  /* 0x0000001fff067819 */ /* 0x000fc40000011412 */
[----:B-----5:R-:W-:Y:S01]  /*120a0*/  IMAD R0, R19, c[0x0][0x4e8], RZ ;  /* 0x00013a0013007a24 */ /* 0x020fe200078e02ff */
[----:B------:R-:W-:Y:S01]  /*120b0*/  SHFL.IDX PT, R12, R7, 0x2, 0x1c1f ;  /* 0x005c1f00070c7f89 */ /* 0x000fe200000e0000 */
[----:B------:R-:W-:Y:S01]  /*120c0*/  IMAD.IADD R3, R3, 0x1, R9 ;  /* 0x0000000103037824 */ /* 0x000fe200078e0209 */
[C---:B------:R-:W-:Y:S01]  /*120d0*/  IADD3 R9, R5.reuse, 0x8, RZ ;  /* 0x0000000805097810 */ /* 0x040fe20007ffe0ff */
[----:B------:R-:W-:Y:S01]  /*120e0*/  IMAD R6, R6, c[0x0][0x3d8], RZ ;  /* 0x0000f60006067a24 */ /* 0x000fe200078e02ff */
[----:B------:R-:W3:Y:S01]  /*120f0*/  SHFL.IDX PT, R13, R4, 0x2, 0x1c1f ;  /* 0x005c1f00040d7f89 */ /* 0x000ee200000e0000 */
[-C--:B------:R-:W-:Y:S02]  /*12100*/  ISETP.GE.OR P4, PT, R5, R0.reuse, P1 ;  /* 0x000000000500720c */ /* 0x080fe40000f86670 */
[----:B------:R-:W-:Y:S01]  /*12110*/  ISETP.GE.OR P3, PT, R9, R0, P1 ;  /* 0x000000000900720c */ /* 0x000fe20000f66670 */
[----:B------:R4:W-:Y:S01]  /*12120*/  SHFL.IDX PT, R11, R4, 0x3, 0x1c1f ;  /* 0x007c1f00040b7f89 */ /* 0x0009e200000e0000 */
[----:B------:R-:W-:-:S02]  /*12130*/  IMAD R19, R18, c[0x0][0x3dc], R6 ;  /* 0x0000f70012137a24 */ /* 0x000fc400078e0206 */
[----:B------:R-:W-:Y:S01]  /*12140*/  IMAD.SHL.U32 R9, R22, 0x8, RZ ;  /* 0x0000000816097824 */ /* 0x000fe200078e00ff */
[----:B------:R3:W3:Y:S06]  /*12150*/  SHFL.IDX PT, R10, R7, 0x3, 0x1c1f ;  /* 0x007c1f00070a7f89 */ /* 0x0006ec00000e0000 */
[----:B-1----:R-:W-:Y:S04]  /*12160*/  @!P4 ST.E [R16.64], R37 ;  /* 0x000000251000c985 */ /* 0x002fe8000c10190a */
[----:B--2---:R-:W-:Y:S01]  /*12170*/  @!P3 ST.E [R14.64], R38 ;  /* 0x000000260e00b985 */ /* 0x004fe2000c10190a */
[----:B----4-:R-:W-:-:S04]  /*12180*/  IADD3 R4, R5, 0x40, RZ ;  /* 0x0000004005047810 */ /* 0x010fc80007ffe0ff */
[-C--:B------:R-:W-:Y:S01]  /*12190*/  ISETP.GE.OR P2, PT, R4, R0.reuse, P1 ;  /* 0x000000000400720c */ /* 0x080fe20000f46670 */
[----:B---3--:R-:W-:Y:S01]  /*121a0*/  IMAD.WIDE.U32 R6, R18, c[0x0][0x3d8], R2 ;  /* 0x0000f60012067a25 */ /* 0x008fe200078e0002 */
        /* <DEDUP_REMOVED lines=11> */
[----:B------:R-:W-:Y:S01]  /*12260*/  @!P2 ST.E [R12.64], R39 ;  /* 0x000000270c00a985 */ /* 0x000fe2000c10190a */
        /* <DEDUP_REMOVED lines=63> */
.L_x_606:
[----:B------:R-:W3:Y:S01]  /*12660*/  LDL R8, [R1+0x70] ;  /* 0x0000700001087983 */ /* 0x000ee20000100800 */
[----:B------:R-:W-:Y:S01]  /*12670*/  ISETP.NE.U32.AND P0, PT, RZ, c[0x0][0x508], PT ;  /* 0x00014200ff007a0c */ /* 0x000fe20003f05070 */
[----:B------:R-:W-:Y:S01]  /*12680*/  IMAD.MOV.U32 R2, RZ, RZ, 0x4 ;  /* 0x00000004ff027424 */ /* 0x000fe200078e00ff */
[----:B------:R-:W-:Y:S02]  /*12690*/  ISETP.NE.U32.AND P1, PT, RZ, c[0x0][0x500], PT ;  /* 0x00014000ff007a0c */ /* 0x000fe40003f25070 */
[----:B------:R-:W-:Y:S02]  /*126a0*/  ISETP.NE.AND.EX P0, PT, RZ, c[0x0][0x50c], PT, P0 ;  /* 0x00014300ff007a0c */ /* 0x000fe40003f05300 */
[----:B------:R-:W-:Y:S01]  /*126b0*/  ISETP.NE.AND.EX P1, PT, RZ, c[0x0][0x504], PT, P1 ;  /* 0x00014100ff007a0c */ /* 0x000fe20003f25310 */
[----:B------:R-:W-:Y:S02]  /*126c0*/  IMAD.MOV.U32 R18, RZ, RZ, c[0x0][0x388] ;  /* 0x0000e200ff127624 */ /* 0x000fe400078e00ff */
[----:B---3--:R-:W-:-:S08]  /*126d0*/  IMAD.WIDE R6, R8, R2, c[0x0][0x500] ;  /* 0x0001400008067625 */ /* 0x008fd000078e0202 */
[----:B------:R-:W-:Y:S02]  /*126e0*/  @P0 IMAD.WIDE R2, R8, R2, c[0x0][0x508] ;  /* 0x0001420008020625 */ /* 0x000fe400078e0202 */
[----:B------:R-:W3:Y:S04]  /*126f0*/  @P1 LDG.E R0, [R6.64] ;  /* 0x0000000a06001981 */ /* 0x000ee8000c1e1900 */
[----:B------:R4:W5:Y:S01]  /*12700*/  @P0 LDG.E R18, [R2.64] ;  /* 0x0000000a02120981 */ /* 0x000962000c1e1900 */
[----:B------:R-:W-:Y:S02]  /*12710*/  CS2R R4, SRZ ;  /* 0x0000000000047805 */ /* 0x000fe4000001ff00 */
[--C-:B---3--:R-:W-:Y:S01]  /*12720*/  @P1 SHF.R.S32.HI R5, RZ, 0x1f, R0.reuse ;  /* 0x0000001fff051819 */ /* 0x108fe20000011400 */
[----:B------:R-:W-:Y:S01]  /*12730*/  @P1 IMAD.MOV.U32 R4, RZ, RZ, R0 ;  /* 0x000000ffff041224 */ /* 0x000fe200078e0000 */
[----:B------:R-:W-:Y:S05]  /*12740*/  @P0 BRA `(.L_x_608) ;  /* 0x0000004000000947 */ /* 0x000fea0003800000 */
[----:B----4-:R-:W-:Y:S05]  /*12750*/  @!P1 BRA `(.L_x_608) ;  /* 0x0000003000009947 */ /* 0x010fea0003800000 */
[----:B------:R3:W4:Y:S04]  /*12760*/  LDG.E R0, [R6.64] ;  /* 0x0000000a06007981 */ /* 0x000728000c1e1900 */
[----:B---3--:R-:W4:Y:S02]  /*12770*/  LDG.E R6, [R6.64+0x4] ;  /* 0x0000040a06067981 */ /* 0x008f24000c1e1900 */
[----:B----45:R-:W-:-:S02]  /*12780*/  IADD3 R18, -R0, R6, RZ ;  /* 0x0000000600127210 */ /* 0x030fc40007ffe1ff */
.L_x_608:
[----:B----4-:R-:W3:Y:S01]  /*12790*/  S2R R12, SR_TID.X ;  /* 0x00000000000c7919 */ /* 0x010ee20000002100 */
[----:B------:R-:W-:Y:S01]  /*127a0*/  SHF.R.S32.HI R0, RZ, 0x1f, R8 ;  /* 0x0000001fff007819 */ /* 0x000fe20000011408 */
[----:B------:R-:W-:Y:S01]  /*127b0*/  BSSY B0, `(.L_x_609) ;  /* 0x0000028000007945 */ /* 0x000fe20003800000 */
[----:B------:R-:W-:-:S02]  /*127c0*/  SEL R10, R8, RZ, !P1 ;  /* 0x000000ff080a7207 */ /* 0x000fc40004800000 */
[----:B------:R-:W-:Y:S02]  /*127d0*/  SEL R11, R0, RZ, !P1 ;  /* 0x000000ff000b7207 */ /* 0x000fe40004800000 */
[----:B---3--:R-:W-:-:S13]  /*127e0*/  ISETP.GT.AND P0, PT, R12, 0x7f, PT ;  /* 0x0000007f0c00780c */ /* 0x008fda0003f04270 */
[----:B------:R-:W-:Y:S05]  /*127f0*/  @P0 BRA `(.L_x_610) ;  /* 0x0000023000000947 */ /* 0x000fea0003800000 */
[----:B------:R-:W3:Y:S01]  /*12800*/  S2R R9, SR_CTAID.X ;  /* 0x0000000000097919 */ /* 0x000ee20000002500 */
[----:B-----5:R-:W-:Y:S01]  /*12810*/  IMAD R0, R18, c[0x0][0x4e8], RZ ;  /* 0x00013a0012007a24 */ /* 0x020fe200078e02ff */
[----:B---3--:R-:W-:-:S04]  /*12820*/  LEA R9, R9, R12, 0x7 ;  /* 0x0000000c09097211 */ /* 0x008fc800078e38ff */
[----:B------:R-:W-:-:S13]  /*12830*/  ISETP.GE.AND P0, PT, R9, R0, PT ;  /* 0x000000000900720c */ /* 0x000fda0003f06270 */
[----:B------:R-:W-:Y:S05]  /*12840*/  @P0 BRA `(.L_x_610) ;  /* 0x000001e000000947 */ /* 0x000fea0003800000 */
[----:B------:R-:W3:Y:S01]  /*12850*/  S2R R8, SR_CTAID.Y ;  /* 0x0000000000087919 */ /* 0x000ee20000002600 */
[----:B------:R-:W-:Y:S01]  /*12860*/  MOV R0, c[0x0][0x4e8] ;  /* 0x00013a0000007a02 */ /* 0x000fe20000000f00 */
[----:B------:R-:W-:Y:S01]  /*12870*/  IMAD.MOV.U32 R3, RZ, RZ, R5 ;  /* 0x000000ffff037224 */ /* 0x000fe200078e0005 */
[----:B------:R-:W-:Y:S02]  /*12880*/  MOV R2, R4 ;  /* 0x0000000400027202 */ /* 0x000fe40000000f00 */
[----:B------:R-:W-:-:S13]  /*12890*/  ISETP.NE.AND P0, PT, R0, 0x1, PT ;  /* 0x000000010000780c */ /* 0x000fda0003f05270 */
[----:B------:R-:W-:Y:S01]  /*128a0*/  @P0 IMAD.HI.U32 R7, R9, c[0x0][0x4ec], RZ ;  /* 0x00013b0009070a27 */ /* 0x000fe200078e00ff */
[----:B---3--:R-:W-:-:S03]  /*128b0*/  SHF.R.S32.HI R0, RZ, 0x1f, R8 ;  /* 0x0000001fff007819 */ /* 0x008fc60000011408 */
        /* <DEDUP_REMOVED lines=23> */
.L_x_610:
[----:B------:R-:W-:Y:S05]  /*12a30*/  BSYNC B0 ;  /* 0x0000000000007941 */ /* 0x000fea0003800000 */
.L_x_609:
[----:B---3--:R-:W3:Y:S01]  /*12a40*/  S2R R6, SR_CTAID.Y ;  /* 0x0000000000067919 */ /* 0x008ee20000002600 */
[----:B------:R-:W-:Y:S01]  /*12a50*/  IMAD R0, R5, c[0x0][0x3a0], RZ ;  /* 0x0000e80005007a24 */ /* 0x000fe200078e02ff */
[----:B------:R-:W-:Y:S01]  /*12a60*/  SHF.R.S32.HI R5, RZ, 0x1f, R12 ;  /* 0x0000001fff057819 */ /* 0x000fe2000001140c */
[C---:B------:R-:W-:Y:S01]  /*12a70*/  IMAD.WIDE.U32 R2, R4.reuse, c[0x0][0x3a0], RZ ;  /* 0x0000e80004027a25 */ /* 0x040fe200078e00ff */
[----:B------:R-:W4:Y:S02]  /*12a80*/  S2R R13, SR_CTAID.X ;  /* 0x00000000000d7919 */ /* 0x000f240000002500 */
        /* <DEDUP_REMOVED lines=10> */
[----:B---3--:R-:W-:Y:S01]  /*12b30*/  SHF.R.S32.HI R7, RZ, 0x1f, R6 ;  /* 0x0000001fff077819 */ /* 0x008fe20000011406 */
[----:B------:R-:W-:-:S04]  /*12b40*/  IMAD.WIDE.U32 R2, R6, c[0x0][0x3e8], R2 ;  /* 0x0000fa0006027a25 */ /* 0x000fc800078e0002 */
[----:B------:R-:W-:Y:S02]  /*12b50*/  IMAD R0, R7, c[0x0][0x3e8], RZ ;  /* 0x0000fa0007007a24 */ /* 0x000fe400078e02ff */
[----:B----4-:R-:W-:Y:S02]  /*12b60*/  IMAD R4, R13, 0x80, R4 ;  /* 0x000000800d047824 */ /* 0x010fe400078e0204 */
        /* <DEDUP_REMOVED lines=22> */
[----:B------:R-:W3:Y:S01]  /*12cd0*/  SHFL.IDX PT, R6, R4, RZ, 0x181f ;  /* 0x00181fff04067589 */ /* 0x000ee200000e0000 */
[----:B------:R-:W-:Y:S02]  /*12ce0*/  IMAD.SHL.U32 R0, R8, 0x8, RZ ;  /* 0x0000000808007824 */ /* 0x000fe400078e00ff */
[----:B------:R-:W-:Y:S01]  /*12cf0*/  LEA.HI.X R3, R2, c[0x0][0x384], R3, 0x1, P0 ;  /* 0x0000e10002037a11 */ /* 0x000fe200000f0c03 */
[----:B------:R-:W-:Y:S01]  /*12d00*/  IMAD R2, R13, 0x80, R9 ;  /* 0x000000800d027824 */ /* 0x000fe200078e0209 */
[----:B------:R-:W-:Y:S01]  /*12d10*/  SHFL.IDX PT, R5, R4, 0x1, 0x181f ;  /* 0x00381f0004057f89 */ /* 0x000fe200000e0000 */
[----:B------:R-:W-:Y:S02]  /*12d20*/  ISETP.GE.AND P0, PT, R0, c[0x0][0x3c8], PT ;  /* 0x0000f20000007a0c */ /* 0x000fe40003f06270 */
[----:B------:R-:W-:Y:S01]  /*12d30*/  SHF.R.S32.HI R19, RZ, 0x1f, R0 ;  /* 0x0000001fff137819 */ /* 0x000fe20000011400 */
[----:B------:R-:W4:Y:S01]  /*12d40*/  SHFL.IDX PT, R7, R3, RZ, 0x181f ;  /* 0x00181fff03077589 */ /* 0x000f2200000e0000 */
[----:B------:R-:W-:-:S02]  /*12d50*/  ISETP.GE.OR P2, PT, R2, R18, P0 ;  /* 0x000000120200720c */ /* 0x000fc40000746670 */
[C---:B------:R-:W-:Y:S01]  /*12d60*/  IADD3 R8, R2.reuse, 0x10, RZ ;  /* 0x0000001002087810 */ /* 0x040fe20007ffe0ff */
[----:B------:R-:W1:Y:S01]  /*12d70*/  SHFL.IDX PT, R9, R3, 0x1, 0x181f ;  /* 0x00381f0003097f89 */ /* 0x000e6200000e0000 */
[----:B------:R-:W-:Y:S02]  /*12d80*/  IADD3 R14, R2, 0x20, RZ ;  /* 0x00000020020e7810 */ /* 0x000fe40007ffe0ff */
[-C--:B------:R-:W-:Y:S01]  /*12d90*/  ISETP.GE.OR P4, PT, R8, R18.reuse, P0 ;  /* 0x000000120800720c */ /* 0x080fe20000786670 */
[----:B------:R-:W-:Y:S01]  /*12da0*/  SHFL.IDX PT, R12, R3, 0x2, 0x181f ;  /* 0x00581f00030c7f89 */ /* 0x000fe200000e0000 */
[C---:B------:R-:W-:Y:S02]  /*12db0*/  IADD3 R10, R2.reuse, 0x40, RZ ;  /* 0x00000040020a7810 */ /* 0x040fe40007ffe0ff */
[----:B------:R-:W-:Y:S01]  /*12dc0*/  IADD3 R13, R2, 0x30, RZ ;  /* 0x00000030020d7810 */ /* 0x000fe20007ffe0ff */
[----:B------:R-:W2:Y:S01]  /*12dd0*/  SHFL.IDX PT, R8, R4, 0x2, 0x181f ;  /* 0x00581f0004087f89 */ /* 0x000ea200000e0000 */
[----:B------:R-:W-:-:S02]  /*12de0*/  ISETP.GE.OR P3, PT, R14, R18, P0 ;  /* 0x000000120e00720c */ /* 0x000fc40000766670 */
[----:B---3--:R-:W-:Y:S01]  /*12df0*/  @!P2 LEA R6, P1, R0, R6, 0x1 ;  /* 0x000000060006a211 */ /* 0x008fe200078208ff */
[----:B------:R-:W-:Y:S01]  /*12e00*/  SHFL.IDX PT, R11, R4, 0x3, 0x181f ;  /* 0x00781f00040b7f89 */ /* 0x000fe200000e0000 */
[----:B------:R-:W-:-:S03]  /*12e10*/  ISETP.GE.OR P6, PT, R10, R18, P0 ;  /* 0x000000120a00720c */ /* 0x000fc600007c6670 */
[----:B------:R-:W-:Y:S01]  /*12e20*/  SHFL.IDX PT, R14, R3, 0x3, 0x181f ;  /* 0x00781f00030e7f89 */ /* 0x000fe200000e0000 */
[----:B----4-:R-:W-:-:S03]  /*12e30*/  @!P2 LEA.HI.X R7, R0, R7, R19, 0x1, P1 ;  /* 0x000000070007a211 */ /* 0x010fc600008f0c13 */
[----:B------:R-:W3:Y:S01]  /*12e40*/  SHFL.IDX PT, R10, R4, 0x4, 0x181f ;  /* 0x00981f00040a7f89 */ /* 0x000ee200000e0000 */
[----:B------:R-:W-:-:S03]  /*12e50*/  ISETP.GE.OR P1, PT, R13, R18, P0 ;  /* 0x000000120d00720c */ /* 0x000fc60000726670 */
[----:B------:R4:W-:Y:S04]  /*12e60*/  @!P2 ST.E.128 [R6.64], RZ ;  /* 0x000000ff0600a985 */ /* 0x0009e8000c101d0a */
[----:B------:R-:W-:Y:S04]  /*12e70*/  SHFL.IDX PT, R13, R4, 0x5, 0x181f ;  /* 0x00b81f00040d7f89 */ /* 0x000fe800000e0000 */
[----:B------:R-:W1:Y:S04]  /*12e80*/  SHFL.IDX PT, R17, R3, 0x4, 0x181f ;  /* 0x00981f0003117f89 */ /* 0x000e6800000e0000 */
[----:B------:R-:W2:Y:S04]  /*12e90*/  SHFL.IDX PT, R16, R3, 0x5, 0x181f ;  /* 0x00b81f0003107f89 */ /* 0x000ea800000e0000 */
[----:B------:R-:W-:Y:S04]  /*12ea0*/  SHFL.IDX PT, R15, R3, 0x6, 0x181f ;  /* 0x00d81f00030f7f89 */ /* 0x000fe800000e0000 */
[----:B------:R-:W-:Y:S01]  /*12eb0*/  SHFL.IDX PT, R3, R3, 0x7, 0x181f ;  /* 0x00f81f0003037f89 */ /* 0x000fe200000e0000 */
[----:B----4-:R-:W-:-:S02]  /*12ec0*/  @!P4 LEA R6, P2, R0, R5, 0x1 ;  /* 0x000000050006c211 */ /* 0x010fc400078408ff */
[----:B------:R-:W-:Y:S01]  /*12ed0*/  IADD3 R7, R2, 0x50, RZ ;  /* 0x0000005002077810 */ /* 0x000fe20007ffe0ff */
[----:B------:R-:W4:Y:S03]  /*12ee0*/  SHFL.IDX PT, R5, R4, 0x6, 0x181f ;  /* 0x00d81f0004057f89 */ /* 0x000f2600000e0000 */
[----:B------:R-:W-:Y:S01]  /*12ef0*/  ISETP.GE.OR P5, PT, R7, R18, P0 ;  /* 0x000000120700720c */ /* 0x000fe200007a6670 */
[----:B------:R-:W4:Y:S01]  /*12f00*/  SHFL.IDX PT, R4, R4, 0x7, 0x181f ;  /* 0x00f81f0004047f89 */ /* 0x000f2200000e0000 */
[----:B-1----:R-:W-:Y:S02]  /*12f10*/  @!P4 LEA.HI.X R7, R0, R9, R19, 0x1, P2 ;  /* 0x000000090007c211 */ /* 0x002fe400010f0c13 */
[----:B------:R-:W-:Y:S02]  /*12f20*/  IADD3 R9, R2, 0x60, RZ ;  /* 0x0000006002097810 */ /* 0x000fe40007ffe0ff */
[----:B--2---:R-:W-:Y:S01]  /*12f30*/  @!P3 LEA R8, P2, R0, R8, 0x1 ;  /* 0x000000080008b211 */ /* 0x004fe200078408ff */
[----:B------:R1:W-:Y:S01]  /*12f40*/  @!P4 ST.E.128 [R6.64], RZ ;  /* 0x000000ff0600c985 */ /* 0x0003e2000c101d0a */
[----:B------:R-:W-:-:S02]  /*12f50*/  ISETP.GE.OR P4, PT, R9, R18, P0 ;  /* 0x000000120900720c */ /* 0x000fc40000786670 */
[----:B------:R-:W-:Y:S02]  /*12f60*/  @!P3 LEA.HI.X R9, R0, R12, R19, 0x1, P2 ;  /* 0x0000000c0009b211 */ /* 0x000fe400010f0c13 */
[----:B------:R-:W-:-:S03]  /*12f70*/  IADD3 R2, R2, 0x70, RZ ;  /* 0x0000007002027810 */ /* 0x000fc60007ffe0ff */
[----:B------:R2:W-:Y:S01]  /*12f80*/  @!P3 ST.E.128 [R8.64], RZ ;  /* 0x000000ff0800b985 */ /* 0x0005e2000c101d0a */
[----:B------:R-:W-:Y:S02]  /*12f90*/  ISETP.GE.OR P0, PT, R2, R18, P0 ;  /* 0x000000120200720c */ /* 0x000fe40000706670 */
[C---:B---3--:R-:W-:Y:S02]  /*12fa0*/  @!P6 LEA R10, P3, R0.reuse, R10, 0x1 ;  /* 0x0000000a000ae211 */ /* 0x048fe400078608ff */
[C---:B-1----:R-:W-:Y:S02]  /*12fb0*/  @!P1 LEA R6, P2, R0.reuse, R11, 0x1 ;  /* 0x0000000b00069211 */ /* 0x042fe400078408ff */
[C-C-:B------:R-:W-:Y:S02]  /*12fc0*/  @!P6 LEA.HI.X R11, R0.reuse, R17, R19.reuse, 0x1, P3 ;  /* 0x00000011000be211 */ /* 0x140fe400018f0c13 */
[C---:B------:R-:W-:Y:S02]  /*12fd0*/  @!P1 LEA.HI.X R7, R0.reuse, R14, R19, 0x1, P2 ;  /* 0x0000000e00079211 */ /* 0x040fe400010f0c13 */
[----:B--2---:R-:W-:-:S03]  /*12fe0*/  @!P5 LEA R8, P2, R0, R13, 0x1 ;  /* 0x0000000d0008d211 */ /* 0x004fc600078408ff */
[----:B------:R4:W-:Y:S01]  /*12ff0*/  @!P1 ST.E.128 [R6.64], RZ ;  /* 0x000000ff06009985 */ /* 0x0009e2000c101d0a */
[----:B------:R-:W-:-:S03]  /*13000*/  @!P5 LEA.HI.X R9, R0, R16, R19, 0x1, P2 ;  /* 0x000000100009d211 */ /* 0x000fc600010f0c13 */
[----:B------:R1:W-:Y:S04]  /*13010*/  @!P6 ST.E.128 [R10.64], RZ ;  /* 0x000000ff0a00e985 */ /* 0x0003e8000c101d0a */
[----:B------:R1:W-:Y:S01]  /*13020*/  @!P5 ST.E.128 [R8.64], RZ ;  /* 0x000000ff0800d985 */ /* 0x0003e2000c101d0a */
[----:B----4-:R-:W-:-:S04]  /*13030*/  @!P4 LEA R6, P1, R0, R5, 0x1 ;  /* 0x000000050006c211 */ /* 0x010fc800078208ff */
[----:B------:R-:W-:-:S05]  /*13040*/  @!P4 LEA.HI.X R7, R0, R15, R19, 0x1, P1 ;  /* 0x0000000f0007c211 */ /* 0x000fca00008f0c13 */
[----:B------:R1:W-:Y:S01]  /*13050*/  @!P4 ST.E.128 [R6.64], RZ ;  /* 0x000000ff0600c985 */ /* 0x0003e2000c101d0a */
[----:B------:R-:W-:Y:S05]  /*13060*/  @P0 EXIT ;  /* 0x000000000000094d */ /* 0x000fea0003800000 */
[----:B------:R-:W-:-:S04]  /*13070*/  LEA R2, P0, R0, R4, 0x1 ;  /* 0x0000000400027211 */ /* 0x000fc800078008ff */
[----:B------:R-:W-:-:S05]  /*13080*/  LEA.HI.X R3, R0, R3, R19, 0x1, P0 ;  /* 0x0000000300037211 */ /* 0x000fca00000f0c13 */
[----:B------:R-:W-:Y:S01]  /*13090*/  ST.E.128 [R2.64], RZ ;  /* 0x000000ff02007985 */ /* 0x000fe2000c101d0a */
[----:B------:R-:W-:Y:S05]  /*130a0*/  EXIT ;  /* 0x000000000000794d */ /* 0x000fea0003800000 */
.L_x_611:
        /* <DEDUP_REMOVED lines=13> */
.L_x_744:


//--------------------- .text._ZN7cutlass13device_kernelIN5flash19enable_sm80_to_sm89INS1_16FlashAttnFwdSm80INS1_25CollectiveMainloopFwdSm80ILi4ELi1ELb0EN4cute5tupleIJNS5_1CILi128EEENS7_ILi112EEENS7_ILi64EEEEEELi64ENS_6half_tEfNS_4arch4Sm80ELb1ELb0ELb0ELb1ELb0ELb1ELb1ELb0EEENS1_21CollectiveEpilogueFwdINS6_IJS8_SA_S9_EEENS6_IJNS7_ILi1EEESI_SI_EEESC_SE_Li128ELb1ELb1ELb0ELb0EEENS1_19SingleTileSchedulerILb1ELb0ELb1ELi128EEEEEEEEEvNT_6ParamsE --------------------------
	.section	.text._ZN7cutlass13device_kernelIN5flash19enable_sm80_to_sm89INS1_16FlashAttnFwdSm80INS1_25CollectiveMainloopFwdSm80ILi4ELi1ELb0EN4cute5tupleIJNS5_1CILi128EEENS7_ILi112EEENS7_ILi64EEEEEELi64ENS_6half_tEfNS_4arch4Sm80ELb1ELb0ELb0ELb1ELb0ELb1ELb1ELb0EEENS1_21CollectiveEpilogueFwdINS6_IJS8_SA_S9_EEENS6_IJNS7_ILi1EEESI_SI_EEESC_SE_Li128ELb1ELb1ELb0ELb0EEENS1_19SingleTileSchedulerILb1ELb0ELb1ELi128EEEEEEEEEvNT_6ParamsE,"ax",@progbits
	.sectioninfo	@"SHI_REGISTERS=255"
	.align	128
.text._ZN7cutlass13device_kernelIN5flash19enable_sm80_to_sm89INS1_16FlashAttnFwdSm80INS1_25CollectiveMainloopFwdSm80ILi4ELi1ELb0EN4cute5tupleIJNS5_1CILi128EEENS7_ILi112EEENS7_ILi64EEEEEELi64ENS_6half_tEfNS_4arch4Sm80ELb1ELb0ELb0ELb1ELb0ELb1ELb1ELb0EEENS1_21CollectiveEpilogueFwdINS6_IJS8_SA_S9_EEENS6_IJNS7_ILi1EEESI_SI_EEESC_SE_Li128ELb1ELb1ELb0ELb0EEENS1_19SingleTileSchedulerILb1ELb0ELb1ELi128EEEEEEEEEvNT_6ParamsE:
        .type           _ZN7cutlass13device_kernelIN5flash19enable_sm80_to_sm89INS1_16FlashAttnFwdSm80INS1_25CollectiveMainloopFwdSm80ILi4ELi1ELb0EN4cute5tupleIJNS5_1CILi128EEENS7_ILi112EEENS7_ILi64EEEEEELi64ENS_6half_tEfNS_4arch4Sm80ELb1ELb0ELb0ELb1ELb0ELb1ELb1ELb0EEENS1_21CollectiveEpilogueFwdINS6_IJS8_SA_S9_EEENS6_IJNS7_ILi1EEESI_SI_EEESC_SE_Li128ELb1ELb1ELb0ELb0EEENS1_19SingleTileSchedulerILb1ELb0ELb1ELi128EEEEEEEEEvNT_6ParamsE,@function
        .size           _ZN7cutlass13device_kernelIN5flash19enable_sm80_to_sm89INS1_16FlashAttnFwdSm80INS1_25CollectiveMainloopFwdSm80ILi4ELi1ELb0EN4cute5tupleIJNS5_1CILi128EEENS7_ILi112EEENS7_ILi64EEEEEELi64ENS_6half_tEfNS_4arch4Sm80ELb1ELb0ELb0ELb1ELb0ELb1ELb1ELb0EEENS1_21CollectiveEpilogueFwdINS6_IJS8_SA_S9_EEENS6_IJNS7_ILi1EEESI_SI_EEESC_SE_Li128ELb1ELb1ELb0ELb0EEENS1_19SingleTileSchedulerILb1ELb0ELb1ELi128EEEEEEEEEvNT_6ParamsE,(.L_x_745 - _ZN7cutlass13device_kernelIN5flash19enable_sm80_to_sm89INS1_16FlashAttnFwdSm80INS1_25CollectiveMainloopFwdSm80ILi4ELi1ELb0EN4cute5tupleIJNS5_1CILi128EEENS7_ILi112EEENS7_ILi64EEEEEELi64ENS_6half_tEfNS_4arch4Sm80ELb1ELb0ELb0ELb1ELb0ELb1ELb1ELb0EEENS1_21CollectiveEpilogueFwdINS6_IJS8_SA_S9_EEENS6_IJNS7_ILi1EEESI_SI_EEESC_SE_Li128ELb1ELb1ELb0ELb0EEENS1_19SingleTileSchedulerILb1ELb0ELb1ELi128EEEEEEEEEvNT_6ParamsE)
        .other          _ZN7cutlass13device_kernelIN5flash19enable_sm80_to_sm89INS1_16FlashAttnFwdSm80INS1_25CollectiveMainloopFwdSm80ILi4ELi1ELb0EN4cute5tupleIJNS5_1CILi128EEENS7_ILi112EEENS7_ILi64EEEEEELi64ENS_6half_tEfNS_4arch4Sm80ELb1ELb0ELb0ELb1ELb0ELb1ELb1ELb0EEENS1_21CollectiveEpilogueFwdINS6_IJS8_SA_S9_EEENS6_IJNS7_ILi1EEESI_SI_EEESC_SE_Li128ELb1ELb1ELb0ELb0EEENS1_19SingleTileSchedulerILb1ELb0ELb1ELi128EEEEEEEEEvNT_6ParamsE,@"STO_CUDA_ENTRY STV_DEFAULT"
_ZN7cutlass13device_kernelIN5flash19enable_sm80_to_sm89INS1_16FlashAttnFwdSm80INS1_25CollectiveMainloopFwdSm80ILi4ELi1ELb0EN4cute5tupleIJNS5_1CILi128EEENS7_ILi112EEENS7_ILi64EEEEEELi64ENS_6half_tEfNS_4arch4Sm80ELb1ELb0ELb0ELb1ELb0ELb1ELb1ELb0EEENS1_21CollectiveEpilogueFwdINS6_IJS8_SA_S9_EEENS6_IJNS7_ILi1EEESI_SI_EEESC_SE_Li128ELb1ELb1ELb0ELb0EEENS1_19SingleTileSchedulerILb1ELb0ELb1ELi128EEEEEEEEEvNT_6ParamsE:
        /* <DEDUP_REMOVED lines=17> */
.L_x_613:
        /* <DEDUP_REMOVED lines=8> */
.L_x_615:
[----:B------:R-:W-:-:S04]  /*0190*/  MOV R0, c[0x0][0x54c] ;  /* 0x0001530000007a02 */ /* 0x000fc80000000f00 */
.L_x_614:
[----:B------:R-:W-:Y:S01]  /*01a0*/  USHF.L.U32 UR4, UR4, 0x7, URZ ;  /* 0x0000000704047899 */ /* 0x000fe2000800063f */
[----:B-----5:R-:W-:-:S05]  /*01b0*/  IMAD R0, R0, c[0x0][0x548], RZ ;  /* 0x0001520000007a24 */ /* 0x020fca00078e02ff */
[----:B------:R-:W-:-:S04]  /*01c0*/  MOV R12, UR4 ;  /* 0x00000004000c7c02 */ /* 0x000fc80008000f00 */
[----:B------:R-:W-:-:S04]  /*01d0*/  ISETP.GE.AND P0, PT, R12, R0, PT ;  /* 0x000000000c00720c */ /* 0x000fc80003f06270 */
[----:B------:R-:W-:-:S05]  /*01e0*/  SEL R0, R5, 0xffffffff, !P0 ;  /* 0xffffffff05007807 */ /* 0x000fca0004000000 */
[----:B------:R2:W-:Y:S01]  /*01f0*/  STL [R1+0x68], R0 ;  /* 0x0000680001007387 */ /* 0x0005e20000100800 */
[----:B------:R-:W-:Y:S05]  /*0200*/  BRA `(.L_x_616) ;  /* 0x0000014000007947 */ /* 0x000fea0003800000 */
.L_x_612:
[----:B------:R-:W-:-:S04]  /*0210*/  ISETP.NE.U32.AND P0, PT, RZ, c[0x0][0x568], PT ;  /* 0x00015a00ff007a0c */ /* 0x000fc80003f05070 */
[----:B------:R-:W-:-:S13]  /*0220*/  ISETP.NE.AND.EX P0, PT, RZ, c[0x0][0x56c], PT, P0 ;  /* 0x00015b00ff007a0c */ /* 0x000fda0003f05300 */
[----:B------:R-:W-:Y:S05]  /*0230*/  @!P0 BRA `(.L_x_617) ;  /* 0x0000002000008947 */ /* 0x000fea0003800000 */
[----:B------:R1:W5:Y:S01]  /*0240*/  LDG.E R0, [R2.64] ;  /* 0x0000000802007981 */ /* 0x000362000c1e1900 */
[----:B------:R-:W-:Y:S05]  /*0250*/  BRA `(.L_x_618) ;  /* 0x0000009000007947 */ /* 0x000fea0003800000 */
.L_x_617:
        /* <DEDUP_REMOVED lines=8> */
.L_x_619:
[----:B------:R-:W-:-:S04]  /*02e0*/  MOV R0, c[0x0][0x54c] ;  /* 0x0001530000007a02 */ /* 0x000fc80000000f00 */
.L_x_618:
[----:B------:R-:W-:Y:S01]  /*02f0*/  USHF.L.U32 UR4, UR4, 0x7, URZ ;  /* 0x0000000704047899 */ /* 0x000fe2000800063f */
[----:B-----5:R-:W-:-:S05]  /*0300*/  IMAD R0, R0, c[0x0][0x548], RZ ;  /* 0x0001520000007a24 */ /* 0x020fca00078e02ff */
[----:B------:R-:W-:-:S04]  /*0310*/  MOV R12, UR4 ;  /* 0x00000004000c7c02 */ /* 0x000fc80008000f00 */
[----:B------:R-:W-:-:S04]  /*0320*/  ISETP.GE.AND P0, PT, R12, R0, PT ;  /* 0x000000000c00720c */ /* 0x000fc80003f06270 */
[----:B------:R-:W-:-:S05]  /*0330*/  SEL R0, R5, 0xffffffff, !P0 ;  /* 0xffffffff05007807 */ /* 0x000fca0004000000 */
[----:B------:R2:W-:Y:S04]  /*0340*/  STL [R1+0x68], R0 ;  /* 0x0000680001007387 */ /* 0x0005e80000100800 */
.L_x_616:
        /* <DEDUP_REMOVED lines=22> */
[----:B-1----:R-:W-:Y:S01]  /*04b0*/  IMAD.WIDE R2, R38, R15, c[0x0][0x358] ;  /* 0x0000d60026027625 */ /* 0x002fe200078e020f */
[----:B------:R-:W3:Y:S04]  /*04c0*/  @P0 LDG.E R0, [R8.64] ;  /* 0x0000000808000981 */ /* 0x000ee8000c1e1900 */
[----:B------:R2:W5:Y:S04]  /*04d0*/  @P1 LDG.E R187, [R6.64] ;  /* 0x0000000806bb1981 */ /* 0x000568000c1e1900 */
[----:B------:R2:W5:Y:S04]  /*04e0*/  @P5 LDG.E R191, [R4.64] ;  /* 0x0000000804bf5981 */ /* 0x000568000c1e1900 */
[----:B------:R2:W5:Y:S04]  /*04f0*/  @P3 LDG.E R13, [R2.64] ;  /* 0x00000008020d3981 */ /* 0x000568000c1e1900 */
[----:B------:R-:W1:Y:S01]  /*0500*/  S2R R39, SR_CTAID.Y ;  /* 0x0000000000277919 */ /* 0x000e620000002600 */
[----:B------:R-:W-:Y:S01]  /*0510*/  IMAD.MOV.U32 R14, RZ, RZ, c[0x0][0x1d0] ;  /* 0x00007400ff0e7624 */ /* 0x000fe200078e00ff */
[----:B-1----:R-:W-:-:S02]  /*0520*/  SHF.R.S32.HI R218, RZ, 0x1f, R39 ;  /* 0x0000001fffda7819 */ /* 0x002fc40000011427 */
[----:B---3--:R1:W-:Y:S01]  /*0530*/  STL [R1+0x60], R0 ;  /* 0x0000600001007387 */ /* 0x0083e20000100800 */
[----:B------:R-:W-:Y:S02]  /*0540*/  IMAD.MOV.U32 R9, RZ, RZ, R0 ;  /* 0x000000ffff097224 */ /* 0x000fe400078e0000 */
[----:B-1----:R-:W-:Y:S01]  /*0550*/  IMAD.MOV.U32 R0, RZ, RZ, c[0x0][0x228] ;  /* 0x00008a00ff007624 */ /* 0x002fe200078e00ff */
[----:B------:R-:W-:Y:S05]  /*0560*/  @P0 BRA `(.L_x_620) ;  /* 0x0000005000000947 */ /* 0x000fea0003800000 */
[----:B--2---:R-:W-:Y:S05]  /*0570*/  @!P1 BRA `(.L_x_620) ;  /* 0x0000004000009947 */ /* 0x004fea0003800000 */
[----:B------:R1:W2:Y:S04]  /*0580*/  LDG.E R8, [R6.64] ;  /* 0x0000000806087981 */ /* 0x0002a8000c1e1900 */
[----:B-1----:R-:W2:Y:S02]  /*0590*/  LDG.E R6, [R6.64+0x4] ;  /* 0x0000040806067981 */ /* 0x002ea4000c1e1900 */
[----:B--2---:R-:W-:-:S05]  /*05a0*/  IADD3 R9, -R8, R6, RZ ;  /* 0x0000000608097210 */ /* 0x004fca0007ffe1ff */
[----:B------:R1:W-:Y:S02]  /*05b0*/  STL [R1+0x60], R9 ;  /* 0x0000600901007387 */ /* 0x0003e40000100800 */
.L_x_620:
[----:B--2---:R-:W-:-:S04]  /*05c0*/  ISETP.NE.U32.AND P0, PT, RZ, c[0x0][0x368], PT ;  /* 0x0000da00ff007a0c */ /* 0x004fc80003f05070 */
[----:B------:R-:W-:-:S13]  /*05d0*/  ISETP.NE.AND.EX P0, PT, RZ, c[0x0][0x36c], PT, P0 ;  /* 0x0000db00ff007a0c */ /* 0x000fda0003f05300 */
[----:B------:R-:W-:Y:S05]  /*05e0*/  @!P0 BRA `(.L_x_621) ;  /* 0x0000003000008947 */ /* 0x000fea0003800000 */
[----:B------:R-:W-:-:S05]  /*05f0*/  IMAD.WIDE R4, R38, R15, c[0x0][0x368] ;  /* 0x0000da0026047625 */ /* 0x000fca00078e020f */
[----:B------:R2:W5:Y:S01]  /*0600*/  LDG.E R14, [R4.64] ;  /* 0x00000008040e7981 */ /* 0x000562000c1e1900 */
[----:B------:R-:W-:Y:S05]  /*0610*/  BRA `(.L_x_622) ;  /* 0x0000004000007947 */ /* 0x000fea0003800000 */
.L_x_621:
[----:B------:R-:W-:Y:S05]  /*0620*/  @!P5 BRA `(.L_x_622) ;  /* 0x000000300000d947 */ /* 0x000fea0003800000 */
[----:B------:R2:W3:Y:S04]  /*0630*/  LDG.E R6, [R4.64] ;  /* 0x0000000804067981 */ /* 0x0004e8000c1e1900 */
[----:B--2---:R-:W3:Y:S02]  /*0640*/  LDG.E R4, [R4.64+0x4] ;  /* 0x0000040804047981 */ /* 0x004ee4000c1e1900 */
[----:B---3--:R-:W-:Y:S02]  /*0650*/  IADD3 R14, -R6, R4, RZ ;  /* 0x00000004060e7210 */ /* 0x008fe40007ffe1ff */
.L_x_622:
[----:B--2---:R2:W3:Y:S04]  /*0660*/  @P3 LDG.E R5, [R2.64] ;  /* 0x0000000802053981 */ /* 0x0044e8000c1e1900 */
[----:B------:R2:W3:Y:S01]  /*0670*/  @P3 LDG.E R4, [R2.64+0x4] ;  /* 0x0000040802043981 */ /* 0x0004e2000c1e1900 */
[----:B------:R-:W-:Y:S01]  /*0680*/  ISETP.NE.U32.AND P0, PT, RZ, c[0x0][0x378], PT ;  /* 0x0000de00ff007a0c */ /* 0x000fe20003f05070 */
[----:B-----5:R-:W-:-:S03]  /*0690*/  IMAD.MOV.U32 R169, RZ, RZ, R14 ;  /* 0x000000ffffa97224 */ /* 0x020fc600078e000e */
[----:B------:R-:W-:Y:S01]  /*06a0*/  ISETP.NE.AND.EX P0, PT, RZ, c[0x0][0x37c], PT, P0 ;  /* 0x0000df00ff007a0c */ /* 0x000fe20003f05300 */
[----:B------:R-:W-:-:S12]  /*06b0*/  IMAD.MOV.U32 R6, RZ, RZ, c[0x0][0x2c4] ;  /* 0x0000b100ff067624 */ /* 0x000fd800078e00ff */
[----:B--2---:R-:W-:-:S05]  /*06c0*/  @P0 IMAD.WIDE R2, R38, R15, c[0x0][0x378] ;  /* 0x0000de0026020625 */ /* 0x004fca00078e020f */
[----:B------:R2:W5:Y:S01]  /*06d0*/  @P0 LDG.E R169, [R2.64] ;  /* 0x0000000802a90981 */ /* 0x000562000c1e1900 */
[----:B------:R-:W-:Y:S01]  /*06e0*/  ISETP.NE.AND P0, PT, R6, 0x1, PT ;  /* 0x000000010600780c */ /* 0x000fe20003f05270 */
[----:B------:R-:W-:Y:S02]  /*06f0*/  IMAD.IADD R6, R14, 0x1, -R190 ;  /* 0x000000010e067824 */ /* 0x000fe400078e0abe */
[----:B--2---:R-:W-:Y:S01]  /*0700*/  IMAD.MOV.U32 R2, RZ, RZ, R12 ;  /* 0x000000ffff027224 */ /* 0x004fe200078e000c */
[----:B------:R-:W-:-:S04]  /*0710*/  IADD3 R3, R12, 0x7f, RZ ;  /* 0x0000007f0c037810 */ /* 0x000fc80007ffe0ff */
[----:B------:R2:W-:Y:S05]  /*0720*/  STL [R1+0x18], R2 ;  /* 0x0000180201007387 */ /* 0x0005ea0000100800 */
[----:B--2---:R-:W-:-:S05]  /*0730*/  @P0 IADD3 R2, R2, 0x7f, RZ ;  /* 0x0000007f02020810 */ /* 0x004fca0007ffe0ff */
[----:B------:R-:W-:-:S05]  /*0740*/  @P0 IMAD.HI.U32 R2, R2, c[0x0][0x2c8], RZ ;  /* 0x0000b20002020a27 */ /* 0x000fca00078e00ff */
[----:B------:R-:W-:Y:S01]  /*0750*/  @P0 SHF.R.U32.HI R3, RZ, c[0x0][0x2cc], R2 ;  /* 0x0000b300ff030a19 */ /* 0x000fe20000011602 */
[----:B------:R-:W-:Y:S02]  /*0760*/  IMAD.MOV.U32 R2, RZ, RZ, RZ ;  /* 0x000000ffff027224 */ /* 0x000fe400078e00ff */
[----:B---3--:R-:W-:Y:S02]  /*0770*/  @P3 IMAD.IADD R0, R4, 0x1, -R5 ;  /* 0x0000000104003824 */ /* 0x008fe400078e0a05 */
[----:B------:R-:W-:Y:S02]  /*0780*/  IMAD.MOV.U32 R4, RZ, RZ, RZ ;  /* 0x000000ffff047224 */ /* 0x000fe400078e00ff */
[----:B------:R-:W-:-:S05]  /*0790*/  IMAD.IADD R5, R6, 0x1, R0 ;  /* 0x0000000106057824 */ /* 0x000fca00078e0200 */
[----:B------:R-:W-:Y:S01]  /*07a0*/  IADD3 R200, R5, 0x70, -R9 ;  /* 0x0000007005c87810 */ /* 0x000fe20007ffe809 */
[----:B------:R2:W-:Y:S04]  /*07b0*/  STL [R1+0x64], R5 ;  /* 0x0000640501007387 */ /* 0x0005e80000100800 */
[----:B------:R-:W-:-:S04]  /*07c0*/  IMAD.IADD R3, R200, 0x1, R3 ;  /* 0x00000001c8037824 */ /* 0x000fc800078e0203 */
[----:B------:R-:W-:-:S05]  /*07d0*/  IMAD.HI R2, R3, -0x6db6db6d, R2 ;  /* 0x9249249303027827 */ /* 0x000fca00078e0202 */
[----:B------:R-:W-:-:S04]  /*07e0*/  SHF.R.U32.HI R3, RZ, 0x1f, R2 ;  /* 0x0000001fff037819 */ /* 0x000fc80000011602 */
[----:B------:R-:W-:Y:S02]  /*07f0*/  LEA.HI.SX32 R2, R2, R3, 0x1a ;  /* 0x0000000302027211 */ /* 0x000fe400078fd2ff */
[----:B--2---:R-:W-:-:S05]  /*0800*/  IADD3 R5, R5, 0x6f, RZ ;  /* 0x0000006f05057810 */ /* 0x004fca0007ffe0ff */
[----:B------:R-:W-:-:S05]  /*0810*/  IMAD.HI R4, R5, -0x6db6db6d, R4 ;  /* 0x9249249305047827 */ /* 0x000fca00078e0204 */
[----:B------:R-:W-:-:S04]  /*0820*/  SHF.R.U32.HI R5, RZ, 0x1f, R4 ;  /* 0x0000001fff057819 */ /* 0x000fc80000011604 */
[----:B------:R-:W-:-:S04]  /*0830*/  LEA.HI.SX32 R199, R4, R5, 0x1a ;  /* 0x0000000504c77211 */ /* 0x000fc800078fd2ff */
[----:B------:R-:W-:Y:S01]  /*0840*/  IMNMX R3, R199, R2, PT ;  /* 0x00000002c7037217 */ /* 0x000fe20003800200 */
[----:B------:R-:W-:-:S04]  /*0850*/  IMAD.MOV R2, RZ, RZ, -R6 ;  /* 0x000000ffff027224 */ /* 0x000fc800078e0a06 */
[----:B------:R-:W-:Y:S01]  /*0860*/  IMAD R3, R3, 0x70, -R6 ;  /* 0x0000007003037824 */ /* 0x000fe200078e0a06 */
[----:B------:R-:W-:-:S04]  /*0870*/  IMNMX R2, RZ, R2, !PT ;  /* 0x00000002ff027217 */ /* 0x000fc80007800200 */
[----:B------:R-:W-:-:S04]  /*0880*/  IMNMX R3, R3, R0, PT ;  /* 0x0000000003037217 */ /* 0x000fc80003800200 */
[----:B------:R-:W-:Y:S02]  /*0890*/  ISETP.GT.AND P0, PT, R3, R2, PT ;  /* 0x000000020300720c */ /* 0x000fe40003f04270 */
[----:B------:R-:W-:-:S05]  /*08a0*/  SHF.R.U32.HI R2, RZ, 0x4, R2 ;  /* 0x00000004ff027819 */ /* 0x000fca0000011602 */
[----:B------:R-:W-:-:S04]  /*08b0*/  IMAD.WIDE.U32 R4, R2, 0x24924925, RZ ;  /* 0x2492492502047825 */ /* 0x000fc800078e00ff */
[----:B------:R-:W-:Y:S02]  /*08c0*/  IMAD.MOV.U32 R165, RZ, RZ, R5 ;  /* 0x000000ffffa57224 */ /* 0x000fe400078e0005 */
[----:B------:R-:W-:Y:S01]  /*08d0*/  @P0 IADD3 R3, R3, 0x6f, RZ ;  /* 0x0000006f03030810 */ /* 0x000fe20007ffe0ff */
[----:B------:R-:W-:Y:S02]  /*08e0*/  @P0 IMAD.MOV.U32 R2, RZ, RZ, RZ ;  /* 0x000000ffff020224 */ /* 0x000fe400078e00ff */
[----:B------:R-:W-:Y:S02]  /*08f0*/  IMAD.MOV.U32 R6, RZ, RZ, R165 ;  /* 0x000000ffff067224 */ /* 0x000fe400078e00a5 */
[----:B------:R-:W-:-:S05]  /*0900*/  @P0 IMAD.HI R2, R3, -0x6db6db6d, R2 ;  /* 0x9249249303020827 */ /* 0x000fca00078e0202 */
[----:B------:R-:W-:-:S04]  /*0910*/  @P0 SHF.R.U32.HI R3, RZ, 0x1f, R2 ;  /* 0x0000001fff030819 */ /* 0x000fc80000011602 */
[----:B------:R-:W-:-:S04]  /*0920*/  @P0 LEA.HI.SX32 R6, R2, R3, 0x1a ;  /* 0x0000000302060211 */ /* 0x000fc800078fd2ff */
[----:B------:R-:W-:-:S13]  /*0930*/  ISETP.GT.AND P0, PT, R6, R165, PT ;  /* 0x000000a50600720c */ /* 0x000fda0003f04270 */
[----:B------:R-:W-:Y:S05]  /*0940*/  @!P0 BRA `(.L_x_623) ;  /* 0x0000777000008947 */ /* 0x000fea0003800000 */
[----:B------:R-:W-:-:S04]  /*0950*/  ISETP.NE.U32.AND P0, PT, RZ, c[0x0][0x340], PT ;  /* 0x0000d000ff007a0c */ /* 0x000fc80003f05070 */
[----:B------:R-:W-:-:S13]  /*0960*/  ISETP.NE.AND.EX P4, PT, RZ, c[0x0][0x344], PT, P0 ;  /* 0x0000d100ff007a0c */ /* 0x000fda0003f85300 */
[----:B------:R-:W-:-:S05]  /*0970*/  @P4 IMAD.WIDE R2, R38, R15, c[0x0][0x340] ;  /* 0x0000d00026024625 */ /* 0x000fca00078e020f */
[----:B------:R2:W3:Y:S01]  /*0980*/  @P4 LDG.E R30, [R2.64] ;  /* 0x00000008021e4981 */ /* 0x0004e2000c1e1900 */
        /* <DEDUP_REMOVED lines=24> */
[----:B--2---:R-:W-:Y:S01]  /*0b10*/  LEA.HI R3, R36, R251, RZ, 0x3 ;  /* 0x000000fb24037211 */ /* 0x004fe200078f18ff */
        /* <DEDUP_REMOVED lines=11> */
[----:B------:R-:W-:Y:S01]  /*0bd0*/  IADD3 R118, R32, 0x20, RZ ;  /* 0x0000002020767810 */ /* 0x000fe20007ffe0ff */
[----:B------:R-:W-:Y:S01]  /*0be0*/  IMAD.SHL.U32 R10, R2, 0x8, RZ ;  /* 0x00000008020a7824 */ /* 0x000fe200078e00ff */
[C---:B------:R-:W-:Y:S01]  /*0bf0*/  LEA.HI.X.SX32 R166, R5.reuse, R3, 0x1, P0 ;  /* 0x0000000305a67211 */ /* 0x040fe200000f0eff */
[----:B------:R-:W-:Y:S01]  /*0c00*/  IMAD.SHL.U32 R5, R5, 0x40, RZ ;  /* 0x0000004005057824 */ /* 0x000fe200078e00ff */
[----:B------:R-:W-:Y:S01]  /*0c10*/  SHF.R.S32.HI R33, RZ, 0x1f, R32 ;  /* 0x0000001fff217819 */ /* 0x000fe20000011420 */
[----:B------:R-:W-:Y:S01]  /*0c20*/  IMAD R13, R42, -0x70, R135 ;  /* 0xffffff902a0d7824 */ /* 0x000fe200078e0287 */
[----:B------:R-:W-:Y:S01]  /*0c30*/  SHF.R.S32.HI R11, RZ, 0x1f, R10 ;  /* 0x0000001fff0b7819 */ /* 0x000fe2000001140a */
[----:B------:R-:W-:Y:S01]  /*0c40*/  IMAD R2, R166, c[0x0][0x238], RZ ;  /* 0x00008e00a6027a24 */ /* 0x000fe200078e02ff */
[----:B------:R-:W-:Y:S01]  /*0c50*/  ISETP.GE.AND P6, PT, R10, c[0x0][0x1d4], PT ;  /* 0x000075000a007a0c */ /* 0x000fe20003fc6270 */
[C---:B------:R-:W-:Y:S01]  /*0c60*/  IMAD R16, R102.reuse, c[0x0][0x284], R16 ;  /* 0x0000a10066107a24 */ /* 0x040fe200078e0210 */
[----:B------:R-:W-:Y:S01]  /*0c70*/  ISETP.GE.AND P1, PT, R13, 0x1, PT ;  /* 0x000000010d00780c */ /* 0x000fe20003f26270 */
[----:B------:R-:W-:Y:S01]  /*0c80*/  IMAD R4, R161, c[0x0][0x23c], R2 ;  /* 0x00008f00a1047a24 */ /* 0x000fe200078e0202 */
[----:B------:R-:W-:Y:S01]  /*0c90*/  ISETP.GE.AND P0, PT, R13, 0x11, PT ;  /* 0x000000110d00780c */ /* 0x000fe20003f06270 */
        /* <DEDUP_REMOVED lines=40> */
[----:B------:R-:W-:Y:S01]  /*0f20*/  IMAD.WIDE.U32 R14, R102, c[0x0][0x280], R34 ;  /* 0x0000a000660e7a25 */ /* 0x000fe200078e0022 */
[----:B------:R-:W-:-:S03]  /*0f30*/  @P1 LEA R4, P2, R22, c[0x0][0x220], 0x1 ;  /* 0x0000880016041a11 */ /* 0x000fc600078408ff */
[----:B------:R-:W-:Y:S01]  /*0f40*/  IMAD.SHL.U32 R93, R2, 0x2, RZ ;  /* 0x00000002025d7824 */ /* 0x000fe200078e00ff */
[----:B------:R-:W-:Y:S01]  /*0f50*/  @P1 LEA.HI.X R5, R22, c[0x0][0x224], R3, 0x1, P2 ;  /* 0x0000890016051a11 */ /* 0x000fe200010f0c03 */
[----:B------:R-:W-:Y:S01]  /*0f60*/  IMAD.IADD R117, R15, 0x1, R16 ;  /* 0x000000010f757824 */ /* 0x000fe200078e0210 */
[----:B------:R-:W-:Y:S01]  /*0f70*/  @P0 LEA R2, P2, R167, R22, 0x4 ;  /* 0x00000016a7020211 */ /* 0x000fe200078420ff */
[----:B------:R-:W-:Y:S02]  /*0f80*/  IMAD.MOV.U32 R116, RZ, RZ, R14 ;  /* 0x000000ffff747224 */ /* 0x000fe400078e000e */
[----:B------:R-:W-:Y:S01]  /*0f90*/  @!PT LDS RZ, [RZ] ;  /* 0x00000000fffff984 */ /* 0x000fe20000000800 */
[----:B------:R-:W-:Y:S01]  /*0fa0*/  @!PT LDS RZ, [RZ] ;  /* 0x00000000fffff984 */ /* 0x000fe20000000800 */
[----:B------:R-:W-:Y:S01]  /*0fb0*/  @!PT LDS RZ, [RZ] ;  /* 0x00000000fffff984 */ /* 0x000fe20000000800 */
[----:B------:R2:W-:Y:S01]  /*0fc0*/  @P1 LDGSTS.E.BYPASS.LTC128B.128 [R93+0x3900], [R4.64], !P6 ;  /* 0x03900000045d1fae */ /* 0x0005e2000f101d48 */
[----:B------:R-:W-:Y:S01]  /*0fd0*/  ISETP.GE.AND P1, PT, R13, 0x31, PT ;  /* 0x000000310d00780c */ /* 0x000fe20003f26270 */
[----:B------:R-:W-:-:S04]  /*0fe0*/  IMAD.WIDE.U32 R188, R102, c[0x0][0x1e0], RZ ;  /* 0x0000780066bc7a25 */ /* 0x000fc800078e00ff */
[----:B------:R-:W-:Y:S02]  /*0ff0*/  IMAD.SHL.U32 R216, R182, 0x40, RZ ;  /* 0x00000040b6d87824 */ /* 0x000fe400078e00ff */
[C---:B------:R-:W-:Y:S02]  /*1000*/  IMAD R202, R174.reuse, c[0x0][0x294], RZ ;  /* 0x0000a500aeca7a24 */ /* 0x040fe400078e02ff */
[C---:B------:R-:W-:Y:S02]  /*1010*/  IMAD R203, R174.reuse, c[0x0][0x284], RZ ;  /* 0x0000a100aecb7a24 */ /* 0x040fe400078e02ff */
[C---:B------:R-:W-:Y:S02]  /*1020*/  IMAD R204, R174.reuse, c[0x0][0x1e4], RZ ;  /* 0x00007900aecc7a24 */ /* 0x040fe400078e02ff */
[----:B------:R-:W-:Y:S02]  /*1030*/  @P1 IMAD R12, R37, 0x30, RZ ;  /* 0x00000030250c1824 */ /* 0x000fe400078e02ff */
[----:B------:R-:W-:-:S04]  /*1040*/  IMAD.WIDE.U32 R178, R174, c[0x0][0x290], RZ ;  /* 0x0000a400aeb27a25 */ /* 0x000fc800078e00ff */
[----:B------:R-:W-:-:S04]  /*1050*/  IMAD.WIDE.U32 R176, R174, c[0x0][0x280], RZ ;  /* 0x0000a000aeb07a25 */ /* 0x000fc800078e00ff */
[----:B------:R-:W-:Y:S01]  /*1060*/  IMAD.WIDE.U32 R182, R182, 0x60, RZ ;  /* 0x00000060b6b67825 */ /* 0x000fe200078e00ff */
[----:B--2---:R-:W-:-:S03]  /*1070*/  @P0 LEA.HI.X R5, R167, R3, R37, 0x4, P2 ;  /* 0x00000003a7050211 */ /* 0x004fc600010f2425 */
[----:B------:R-:W-:Y:S01]  /*1080*/  IMAD.WIDE.U32 R194, R170, c[0x0][0x1e0], RZ ;  /* 0x00007800aac27a25 */ /* 0x000fe200078e00ff */
[----:B------:R-:W-:Y:S02]  /*1090*/  @P0 LEA R4, P2, R2, c[0x0][0x220], 0x1 ;  /* 0x0000880002040a11 */ /* 0x000fe400078408ff */
[----:B------:R-:W-:Y:S01]  /*10a0*/  IADD3 R201, R183, UR10, RZ ;  /* 0x0000000ab7c97c10 */ /* 0x000fe2000fffe0ff */
[----:B------:R-:W-:Y:S01]  /*10b0*/  IMAD.WIDE.U32 R174, R174, c[0x0][0x1e0], RZ ;  /* 0x00007800aeae7a25 */ /* 0x000fe200078e00ff */
[----:B------:R-:W-:Y:S02]  /*10c0*/  @P0 LEA.HI.X R5, R2, c[0x0][0x224], R5, 0x1, P2 ;  /* 0x0000890002050a11 */ /* 0x000fe400010f0c05 */
[----:B------:R-:W-:Y:S01]  /*10d0*/  @P3 IADD3 R6, P2, R22, R6, RZ ;  /* 0x0000000616063210 */ /* 0x000fe20007f5e0ff */
[----:B------:R-:W-:Y:S02]  /*10e0*/  IMAD.SHL.U32 R2, R37, 0x20, RZ ;  /* 0x0000002025027824 */ /* 0x000fe400078e00ff */
[----:B------:R2:W-:Y:S01]  /*10f0*/  @P0 LDGSTS.E.BYPASS.LTC128B.128 [R93+0x4100], [R4.64], !P6 ;  /* 0x04100000045d0fae */ /* 0x0005e2000f101d48 */
[----:B------:R-:W-:Y:S01]  /*1100*/  @P3 LEA R8, P0, R6, c[0x0][0x220], 0x1 ;  /* 0x0000880006083a11 */ /* 0x000fe200078008ff */
[----:B------:R-:W-:Y:S01]  /*1110*/  IMAD.WIDE.U32 R196, R171, c[0x0][0x1e0], RZ ;  /* 0x00007800abc47a25 */ /* 0x000fe200078e00ff */
[----:B------:R-:W-:-:S02]  /*1120*/  @P3 IADD3.X R7, R3, R7, R2, P2, !PT ;  /* 0x0000000703073210 */ /* 0x000fc400017fe402 */
[----:B------:R-:W-:Y:S01]  /*1130*/  @P1 MOV R2, R22 ;  /* 0x0000001600021202 */ /* 0x000fe20000000f00 */
[----:B------:R-:W-:Y:S01]  /*1140*/  IMAD.WIDE.U32 R192, R168, c[0x0][0x1e0], RZ ;  /* 0x00007800a8c07a25 */ /* 0x000fe200078e00ff */
[----:B------:R-:W-:Y:S02]  /*1150*/  ISETP.GE.AND P2, PT, R13, 0x41, PT ;  /* 0x000000410d00780c */ /* 0x000fe40003f46270 */
[----:B-1----:R-:W-:Y:S01]  /*1160*/  @P3 LEA.HI.X R9, R6, c[0x0][0x224], R7, 0x1, P0 ;  /* 0x0000890006093a11 */ /* 0x002fe200000f0c07 */
[----:B-----5:R-:W-:-:S04]  /*1170*/  IMAD.WIDE.U32 R116, R169, c[0x0][0x280], R116 ;  /* 0x0000a000a9747a25 */ /* 0x020fc800078e0074 */
[----:B------:R1:W-:Y:S01]  /*1180*/  @P3 LDGSTS.E.BYPASS.LTC128B.128 [R93+0x4900], [R8.64], !P6 ;  /* 0x04900000085d3fae */ /* 0x0003e2000f101d48 */
[----:B------:R-:W-:Y:S02]  /*1190*/  IMAD.IADD R202, R179, 0x1, R202 ;  /* 0x00000001b3ca7824 */ /* 0x000fe400078e02ca */
[----:B------:R-:W-:Y:S02]  /*11a0*/  IMAD.IADD R203, R177, 0x1, R203 ;  /* 0x00000001b1cb7824 */ /* 0x000fe400078e02cb */
[----:B------:R-:W-:Y:S02]  /*11b0*/  IMAD.IADD R204, R175, 0x1, R204 ;  /* 0x00000001afcc7824 */ /* 0x000fe400078e02cc */
[----:B--2---:R-:W-:-:S04]  /*11c0*/  @P1 IMAD.WIDE.U32 R4, R167, 0x30, R2 ;  /* 0x00000030a7041825 */ /* 0x004fc800078e0002 */
        /* <DEDUP_REMOVED lines=8> */
[----:B-1----:R-:W-:Y:S01]  /*1250*/  IMAD R9, R218, c[0x0][0x260], RZ ;  /* 0x00009800da097a24 */ /* 0x002fe200078e02ff */
        /* <DEDUP_REMOVED lines=15> */
[----:B--2---:R-:W-:-:S03]  /*1350*/  IMAD R6, R29, c[0x0][0x1e0], RZ ;  /* 0x000078001d067a24 */ /* 0x004fc600078e02ff */
[----:B------:R-:W-:Y:S02]  /*1360*/  SEL R23, RZ, 0xffffffff, P0 ;  /* 0xffffffffff177807 */ /* 0x000fe40000000000 */
[----:B------:R-:W-:Y:S01]  /*1370*/  ISETP.GT.AND P0, PT, R13, 0x60, PT ;  /* 0x000000600d00780c */ /* 0x000fe20003f04270 */
[----:B------:R-:W-:-:S04]  /*1380*/  IMAD R6, R26, c[0x0][0x1e4], R6 ;  /* 0x000079001a067a24 */ /* 0x000fc800078e0206 */
[----:B------:R-:W-:-:S04]  /*1390*/  IMAD.IADD R5, R5, 0x1, R6 ;  /* 0x0000000105057824 */ /* 0x000fc800078e0206 */
        /* <DEDUP_REMOVED lines=31> */
[----:B------:R-:W-:Y:S01]  /*1590*/  @P1 IMAD R6, R37, 0x50, RZ ;  /* 0x0000005025061824 */ /* 0x000fe200078e02ff */
[----:B------:R-:W-:Y:S01]  /*15a0*/  LEA.HI R7, R36, R251, RZ, 0x5 ;  /* 0x000000fb24077211 */ /* 0x000fe200078f28ff */
[----:B------:R-:W-:Y:S01]  /*15b0*/  @P1 IMAD.WIDE.U32 R4, R167, 0x50, R4 ;  /* 0x00000050a7041825 */ /* 0x000fe200078e0004 */
[----:B------:R-:W-:Y:S02]  /*15c0*/  IADD3 R36, R34, 0x10, RZ ;  /* 0x0000001022247810 */ /* 0x000fe40007ffe0ff */
[----:B------:R-:W-:Y:S01]  /*15d0*/  LOP3.LUT R99, R24, 0x1, RZ, 0xc0, !PT ;  /* 0x0000000118637812 */ /* 0x000fe200078ec0ff */
[----:B------:R-:W-:Y:S01]  /*15e0*/  @P1 IMAD.IADD R5, R5, 0x1, R6 ;  /* 0x0000000105051824 */ /* 0x000fe200078e0206 */
[----:B------:R-:W-:Y:S01]  /*15f0*/  @P1 LEA R8, P2, R4, c[0x0][0x220], 0x1 ;  /* 0x0000880004081a11 */ /* 0x000fe200078408ff */
[----:B------:R-:W-:Y:S01]  /*1600*/  IMAD.IADD R2, R102, 0x1, -R2 ;  /* 0x0000000166027824 */ /* 0x000fe200078e0a02 */
[----:B------:R-:W-:Y:S01]  /*1610*/  LOP3.LUT R100, R24, 0x2, RZ, 0xc0, !PT ;  /* 0x0000000218647812 */ /* 0x000fe200078ec0ff */
[----:B------:R-:W-:Y:S01]  /*1620*/  IMAD.SHL.U32 R6, R7, 0x10, RZ ;  /* 0x0000001007067824 */ /* 0x000fe200078e00ff */
[----:B------:R-:W-:Y:S01]  /*1630*/  SHF.R.S32.HI R7, RZ, 0x1f, R171 ;  /* 0x0000001fff077819 */ /* 0x000fe200000114ab */
[----:B------:R-:W-:Y:S01]  /*1640*/  IMAD.WIDE.U32 R10, R102, c[0x0][0x280], R32 ;  /* 0x0000a000660a7a25 */ /* 0x000fe200078e0020 */
[----:B------:R-:W-:-:S02]  /*1650*/  @P1 LEA.HI.X R9, R4, c[0x0][0x224], R5, 0x1, P2 ;  /* 0x0000890004091a11 */ /* 0x000fc400010f0c05 */
[C---:B------:R-:W-:Y:S01]  /*1660*/  LOP3.LUT P3, RZ, R2.reuse, 0x4, RZ, 0xc0, !PT ;  /* 0x0000000402ff7812 */ /* 0x040fe2000786c0ff */
[----:B------:R-:W-:Y:S01]  /*1670*/  IMAD.SHL.U32 R2, R2, 0x40, RZ ;  /* 0x0000004002027824 */ /* 0x000fe200078e00ff */
[----:B------:R-:W-:Y:S01]  /*1680*/  SHF.R.S32.HI R5, RZ, 0x4, R27 ;  /* 0x00000004ff057819 */ /* 0x000fe2000001141b */
[----:B------:R-:W-:Y:S01]  /*1690*/  IMAD.MOV.U32 R114, RZ, RZ, R12 ;  /* 0x000000ffff727224 */ /* 0x000fe200078e000c */
[----:B------:R-:W-:Y:S01]  /*16a0*/  LEA.HI R7, R7, R171, RZ, 0x3 ;  /* 0x000000ab07077211 */ /* 0x000fe200078f18ff */
[----:B------:R2:W-:Y:S01]  /*16b0*/  @P1 LDGSTS.E.BYPASS.LTC128B.128 [R93+0x6100], [R8.64], !P6 ;  /* 0x06100000085d1fae */ /* 0x0005e2000f101d48 */
[----:B------:R-:W-:Y:S01]  /*16c0*/  MOV R112, R10 ;  /* 0x0000000a00707202 */ /* 0x000fe20000000f00 */
[----:B------:R-:W-:Y:S01]  /*16d0*/  IMAD.WIDE.U32 R114, R169, c[0x0][0x290], R114 ;  /* 0x0000a400a9727a25 */ /* 0x000fe200078e0072 */
[----:B------:R-:W-:Y:S02]  /*16e0*/  LEA.HI.SX32 R10, R20, R5, 0x1d ;  /* 0x00000005140a7211 */ /* 0x000fe400078feaff */
[----:B------:R-:W-:Y:S01]  /*16f0*/  SHF.L.U32 R4, R171, 0x6, RZ ;  /* 0x00000006ab047819 */ /* 0x000fe200000006ff */
[----:B------:R-:W-:Y:S01]  /*1700*/  IMAD.WIDE.U32 R110, R169, c[0x0][0x290], R110 ;  /* 0x0000a400a96e7a25 */ /* 0x000fe200078e006e */
[----:B------:R-:W-:-:S02]  /*1710*/  IADD3 R113, R16, R11, RZ ;  /* 0x0000000b10717210 */ /* 0x000fc40007ffe0ff */
        /* <DEDUP_REMOVED lines=8> */
[----:B------:R-:W-:Y:S02]  /*17a0*/  LOP3.LUT R12, R2, 0x18, R32, 0xf8, !PT ;  /* 0x00000018020c7812 */ /* 0x000fe400078ef820 */
[----:B------:R-:W-:Y:S01]  /*17b0*/  LOP3.LUT R10, R11, 0xfffffe00, RZ, 0xc0, !PT ;  /* 0xfffffe000b0a7812 */ /* 0x000fe200078ec0ff */
[----:B------:R-:W-:Y:S01]  /*17c0*/  IMAD.IADD R103, R105, 0x1, R103 ;  /* 0x0000000169677824 */ /* 0x000fe200078e0267 */
[----:B------:R-:W-:-:S02]  /*17d0*/  SHF.R.U32.HI R7, RZ, 0x3, R4 ;  /* 0x00000003ff077819 */ /* 0x000fc40000011604 */
[--C-:B------:R-:W-:Y:S02]  /*17e0*/  LOP3.LUT R11, R4, 0x38, R20.reuse, 0xf8, !PT ;  /* 0x00000038040b7812 */ /* 0x100fe400078ef814 */
[----:B------:R-:W-:Y:S02]  /*17f0*/  LOP3.LUT R98, R6, R12, R5, 0xf6, !PT ;  /* 0x0000000c06627212 */ /* 0x000fe400078ef605 */
[--C-:B------:R-:W-:Y:S02]  /*1800*/  LOP3.LUT R4, R4, 0x38, R101.reuse, 0xf8, !PT ;  /* 0x0000003804047812 */ /* 0x100fe400078ef865 */
[C---:B------:R-:W-:Y:S02]  /*1810*/  LOP3.LUT R12, R2.reuse, 0x38, R20, 0xf8, !PT ;  /* 0x00000038020c7812 */ /* 0x040fe400078ef814 */
[----:B--2---:R-:W-:Y:S02]  /*1820*/  SHF.R.S32.HI R8, RZ, 0x1f, R170 ;  /* 0x0000001fff087819 */ /* 0x004fe400000114aa */
[----:B------:R-:W-:-:S02]  /*1830*/  LOP3.LUT R2, R2, 0x38, R101, 0xf8, !PT ;  /* 0x0000003802027812 */ /* 0x000fc400078ef865 */
[C-C-:B-1----:R-:W-:Y:S02]  /*1840*/  LOP3.LUT R19, R10.reuse, R11, R7.reuse, 0xf6, !PT ;  /* 0x0000000b0a137212 */ /* 0x142fe400078ef607 */
[----:B------:R-:W-:Y:S01]  /*1850*/  LOP3.LUT R18, R10, R4, R7, 0xf6, !PT ;  /* 0x000000040a127212 */ /* 0x000fe200078ef607 */
[----:B------:R-:W-:Y:S01]  /*1860*/  @P0 IMAD.MOV.U32 R4, RZ, RZ, R22 ;  /* 0x000000ffff040224 */ /* 0x000fe200078e0016 */
[----:B------:R-:W-:Y:S01]  /*1870*/  SHF.R.S32.HI R7, RZ, 0x1f, R168 ;  /* 0x0000001fff077819 */ /* 0x000fe200000114a8 */
[----:B------:R-:W-:Y:S01]  /*1880*/  IMAD.SHL.U32 R154, R19, 0x2, RZ ;  /* 0x00000002139a7824 */ /* 0x000fe200078e00ff */
[----:B------:R-:W-:Y:S01]  /*1890*/  LEA.HI R8, R8, R170, RZ, 0x3 ;  /* 0x000000aa08087211 */ /* 0x000fe200078f18ff */
[----:B------:R-:W-:Y:S01]  /*18a0*/  IMAD.SHL.U32 R150, R18, 0x2, RZ ;  /* 0x0000000212967824 */ /* 0x000fe200078e00ff */
[--C-:B------:R-:W-:Y:S02]  /*18b0*/  LOP3.LUT R21, R6, R2, R5.reuse, 0xf6, !PT ;  /* 0x0000000206157212 */ /* 0x100fe400078ef605 */
[----:B------:R-:W-:Y:S01]  /*18c0*/  SHF.L.U32 R2, R170, 0x6, RZ ;  /* 0x00000006aa027819 */ /* 0x000fe200000006ff */
[----:B------:R-:W-:Y:S01]  /*18d0*/  IMAD.SHL.U32 R9, R8, 0x40, RZ ;  /* 0x0000004008097824 */ /* 0x000fe200078e00ff */
[----:B------:R-:W-:Y:S01]  /*18e0*/  LOP3.LUT R23, R6, R12, R5, 0xf6, !PT ;  /* 0x0000000c06177212 */ /* 0x000fe200078ef605 */
[----:B------:R-:W-:Y:S01]  /*18f0*/  IMAD.SHL.U32 R6, R168, 0x40, RZ ;  /* 0x00000040a8067824 */ /* 0x000fe200078e00ff */
[----:B------:R-:W-:Y:S01]  /*1900*/  LEA.HI R7, R7, R168, RZ, 0x3 ;  /* 0x000000a807077211 */ /* 0x000fe200078f18ff */
[----:B------:R-:W-:Y:S01]  /*1910*/  @P0 IMAD.MOV.U32 R5, RZ, RZ, R3 ;  /* 0x000000ffff050224 */ /* 0x000fe200078e0003 */
[----:B------:R-:W-:-:S02]  /*1920*/  LOP3.LUT R2, R2, 0x1c0, RZ, 0xc0, !PT ;  /* 0x000001c002027812 */ /* 0x000fc400078ec0ff */
[----:B------:R-:W-:Y:S01]  /*1930*/  LOP3.LUT R6, R6, 0x1c0, RZ, 0xc0, !PT ;  /* 0x000001c006067812 */ /* 0x000fe200078ec0ff */
[----:B------:R-:W-:Y:S01]  /*1940*/  IMAD.SHL.U32 R8, R7, 0x40, RZ ;  /* 0x0000004007087824 */ /* 0x000fe200078e00ff */
[----:B------:R-:W-:Y:S01]  /*1950*/  SHF.R.U32.HI R13, RZ, 0x3, R2 ;  /* 0x00000003ff0d7819 */ /* 0x000fe20000011602 */
[----:B------:R-:W-:Y:S01]  /*1960*/  @P0 IMAD.WIDE.U32 R4, R167, 0x60, R4 ;  /* 0x00000060a7040825 */ /* 0x000fe200078e0004 */
[----:B------:R-:W-:Y:S02]  /*1970*/  LOP3.LUT R9, R9, 0xfffffe00, RZ, 0xc0, !PT ;  /* 0xfffffe0009097812 */ /* 0x000fe400078ec0ff */
[C---:B------:R-:W-:Y:S02]  /*1980*/  LOP3.LUT R10, R2.reuse, 0x38, R20, 0xf8, !PT ;  /* 0x00000038020a7812 */ /* 0x040fe400078ef814 */
[----:B------:R-:W-:Y:S01]  /*1990*/  LOP3.LUT R11, R2, 0x38, R101, 0xf8, !PT ;  /* 0x00000038020b7812 */ /* 0x000fe200078ef865 */
[----:B------:R-:W-:Y:S01]  /*19a0*/  @P0 IMAD.IADD R2, R5, 0x1, R16 ;  /* 0x0000000105020824 */ /* 0x000fe200078e0210 */
[----:B------:R-:W-:Y:S01]  /*19b0*/  SHF.R.U32.HI R7, RZ, 0x3, R6 ;  /* 0x00000003ff077819 */ /* 0x000fe20000011606 */
[----:B------:R-:W-:Y:S01]  /*19c0*/  IMAD.MOV.U32 R5, RZ, RZ, c[0x0][0x280] ;  /* 0x0000a000ff057624 */ /* 0x000fe200078e00ff */
[----:B------:R-:W-:-:S02]  /*19d0*/  LOP3.LUT R8, R8, 0xfffffe00, RZ, 0xc0, !PT ;  /* 0xfffffe0008087812 */ /* 0x000fc400078ec0ff */
[C---:B------:R-:W-:Y:S01]  /*19e0*/  LOP3.LUT R12, R6.reuse, 0x38, R20, 0xf8, !PT ;  /* 0x00000038060c7812 */ /* 0x040fe200078ef814 */
[----:B------:R-:W-:Y:S01]  /*19f0*/  IMAD.SHL.U32 R212, R5, 0x40, RZ ;  /* 0x0000004005d47824 */ /* 0x000fe200078e00ff */
[----:B------:R-:W-:Y:S01]  /*1a00*/  LOP3.LUT R17, R9, R10, R13, 0xf6, !PT ;  /* 0x0000000a09117212 */ /* 0x000fe200078ef60d */
[C---:B------:R-:W-:Y:S01]  /*1a10*/  IMAD.SHL.U32 R214, R5.reuse, 0x20, RZ ;  /* 0x0000002005d67824 */ /* 0x040fe200078e00ff */
[----:B------:R-:W-:Y:S01]  /*1a20*/  LOP3.LUT R10, R6, 0x38, R101, 0xf8, !PT ;  /* 0x00000038060a7812 */ /* 0x000fe200078ef865 */
[----:B------:R-:W-:Y:S01]  /*1a30*/  IMAD.WIDE.U32 R208, R5, 0x60, RZ ;  /* 0x0000006005d07825 */ /* 0x000fe200078e00ff */
[----:B---3--:R-:W-:Y:S02]  /*1a40*/  @P4 SHF.R.S32.HI R3, RZ, 0x1f, R30 ;  /* 0x0000001fff034819 */ /* 0x008fe4000001141e */
[----:B------:R-:W-:Y:S01]  /*1a50*/  @P0 LEA R6, P1, R4, c[0x0][0x220], 0x1 ;  /* 0x0000880004060a11 */ /* 0x000fe200078208ff */
[----:B------:R-:W-:Y:S01]  /*1a60*/  @!P4 IMAD.MOV.U32 R3, RZ, RZ, R28 ;  /* 0x000000ffff03c224 */ /* 0x000fe200078e001c */
[----:B------:R-:W-:Y:S01]  /*1a70*/  LOP3.LUT R16, R9, R11, R13, 0xf6, !PT ;  /* 0x0000000b09107212 */ /* 0x000fe200078ef60d */
[----:B------:R-:W-:Y:S01]  /*1a80*/  IMAD.SHL.U32 R153, R17, 0x2, RZ ;  /* 0x0000000211997824 */ /* 0x000fe200078e00ff */
[----:B------:R-:W-:-:S02]  /*1a90*/  LOP3.LUT R13, R8, R12, R7, 0xf6, !PT ;  /* 0x0000000c080d7212 */ /* 0x000fc400078ef607 */
        /* <DEDUP_REMOVED lines=14> */
[----:B------:R-:W-:Y:S01]  /*1b80*/  SHF.L.U64.HI R185, R5, R186, c[0x0][0x284] ;  /* 0x0000a10005b97619 */ /* 0x000fe200000102ba */
        /* <DEDUP_REMOVED lines=41> */
[----:B------:R-:W-:Y:S01]  /*1e20*/  IMAD.X R143, R198, 0x1, R144, P1 ;  /* 0x00000001c68f7824 */ /* 0x000fe200008e0690 */
        /* <DEDUP_REMOVED lines=27> */
.L_x_670:
        /* <DEDUP_REMOVED lines=48> */
.L_x_628:
[----:B------:R-:W-:Y:S05]  /*22e0*/  BSYNC B0 ;  /* 0x0000000000007941 */ /* 0x000fea0003800000 */
.L_x_627:
        /* <DEDUP_REMOVED lines=37> */
.L_x_630:
[----:B------:R-:W-:Y:S05]  /*2540*/  BSYNC B0 ;  /* 0x0000000000007941 */ /* 0x000fea0003800000 */
.L_x_629:
        /* <DEDUP_REMOVED lines=40> */
.L_x_632:
[----:B------:R-:W-:Y:S05]  /*27d0*/  BSYNC B0 ;  /* 0x0000000000007941 */ /* 0x000fea0003800000 */
.L_x_631:
        /* <DEDUP_REMOVED lines=38> */
.L_x_634:
[----:B------:R-:W-:Y:S05]  /*2a40*/  BSYNC B0 ;  /* 0x0000000000007941 */ /* 0x000fea0003800000 */
.L_x_633:
        /* <DEDUP_REMOVED lines=76> */
.L_x_638:
[----:B------:R-:W-:Y:S05]  /*2f10*/  BSYNC B0 ;  /* 0x0000000000007941 */ /* 0x000fea0003800000 */
.L_x_637:
        /* <DEDUP_REMOVED lines=59> */
.L_x_636:
[----:B------:R-:W-:Y:S05]  /*32d0*/  BSYNC B1 ;  /* 0x0000000000017941 */ /* 0x000fea0003800000 */
.L_x_635:
        /* <DEDUP_REMOVED lines=63> */
.L_x_642:
[----:B------:R-:W-:Y:S05]  /*36d0*/  BSYNC B0 ;  /* 0x0000000000007941 */ /* 0x000fea0003800000 */
.L_x_641:
        /* <DEDUP_REMOVED lines=58> */
.L_x_640:
[----:B------:R-:W-:Y:S05]  /*3a80*/  BSYNC B1 ;  /* 0x0000000000017941 */ /* 0x000fea0003800000 */
.L_x_639:
        /* <DEDUP_REMOVED lines=63> */
.L_x_646:
[----:B------:R-:W-:Y:S05]  /*3e80*/  BSYNC B0 ;  /* 0x0000000000007941 */ /* 0x000fea0003800000 */
.L_x_645:
        /* <DEDUP_REMOVED lines=58> */
.L_x_644:
[----:B------:R-:W-:Y:S05]  /*4230*/  BSYNC B1 ;  /* 0x0000000000017941 */ /* 0x000fea0003800000 */
.L_x_643:
        /* <DEDUP_REMOVED lines=61> */
.L_x_649:
[----:B------:R-:W-:Y:S05]  /*4610*/  BSYNC B0 ;  /* 0x0000000000007941 */ /* 0x000fea0003800000 */
.L_x_648:
        /* <DEDUP_REMOVED lines=59> */
.L_x_626:
[-C--:B------:R-:W-:Y:S01]  /*49d0*/  ISETP.GE.AND P0, PT, R171, R78.reuse, PT ;  /* 0x0000004eab00720c */ /* 0x080fe20003f06270 */
[----:B------:R-:W-:Y:S01]  /*49e0*/  CS2R R62, SRZ ;  /* 0x00000000003e7805 */ /* 0x000fe2000001ff00 */
[----:B------:R-:W-:Y:S01]  /*49f0*/  ISETP.NE.AND P4, PT, R99, RZ, PT ;  /* 0x000000ff6300720c */ /* 0x000fe20003f85270 */
[----:B------:R-:W-:Y:S01]  /*4a00*/  CS2R R60, SRZ ;  /* 0x00000000003c7805 */ /* 0x000fe2000001ff00 */
[----:B------:R-:W-:Y:S01]  /*4a10*/  ISETP.GE.OR P2, PT, R32, c[0x0][0x27c], P0 ;  /* 0x00009f0020007a0c */ /* 0x000fe20000746670 */
        /* <DEDUP_REMOVED lines=218> */
.L_x_651:
[----:B------:R-:W-:Y:S05]  /*57c0*/  BSYNC B0 ;  /* 0x0000000000007941 */ /* 0x000fea0003800000 */
.L_x_650:
        /* <DEDUP_REMOVED lines=115> */
.L_x_653:
[----:B------:R-:W-:Y:S05]  /*5f00*/  BSYNC B0 ;  /* 0x0000000000007941 */ /* 0x000fea0003800000 */
.L_x_652:
        /* <DEDUP_REMOVED lines=115> */
.L_x_655:
[----:B------:R-:W-:Y:S05]  /*6640*/  BSYNC B0 ;  /* 0x0000000000007941 */ /* 0x000fea0003800000 */
.L_x_654:
        /* <DEDUP_REMOVED lines=115> */
.L_x_625:
        /* <DEDUP_REMOVED lines=20> */
.L_x_657:
[----:B------:R-:W-:Y:S05]  /*6ec0*/  BSYNC B0 ;  /* 0x0000000000007941 */ /* 0x000fea0003800000 */
.L_x_656:
        /* <DEDUP_REMOVED lines=20> */
.L_x_659:
[----:B------:R-:W-:Y:S05]  /*7010*/  BSYNC B0 ;  /* 0x0000000000007941 */ /* 0x000fea0003800000 */
.L_x_658:
        /* <DEDUP_REMOVED lines=20> */
.L_x_661:
[----:B------:R-:W-:Y:S05]  /*7160*/  BSYNC B0 ;  /* 0x0000000000007941 */ /* 0x000fea0003800000 */
.L_x_660:
        /* <DEDUP_REMOVED lines=19> */
.L_x_647:
[----:B------:R-:W-:Y:S05]  /*72a0*/  BSYNC B2 ;  /* 0x0000000000027941 */ /* 0x000fea0003800000 */
.L_x_624:
        /* <DEDUP_REMOVED lines=125> */
.L_x_663:
[----:B-1----:R-:W-:Y:S05]  /*7a80*/  BSYNC B0 ;  /* 0x0000000000007941 */ /* 0x002fea0003800000 */
.L_x_662:
        /* <DEDUP_REMOVED lines=20> */
.L_x_665:
[----:B------:R-:W-:Y:S05]  /*7bd0*/  BSYNC B0 ;  /* 0x0000000000007941 */ /* 0x000fea0003800000 */
.L_x_664:
        /* <DEDUP_REMOVED lines=20> */
.L_x_667:
[----:B------:R-:W-:Y:S05]  /*7d20*/  BSYNC B0 ;  /* 0x0000000000007941 */ /* 0x000fea0003800000 */
.L_x_666:
        /* <DEDUP_REMOVED lines=20> */
.L_x_669:
[----:B------:R-:W-:Y:S05]  /*7e70*/  BSYNC B0 ;  /* 0x0000000000007941 */ /* 0x000fea0003800000 */
.L_x_668:
        /* <DEDUP_REMOVED lines=36> */
.L_x_623:
[----:B------:R-:W3:Y:S01]  /*80c0*/  LDL.LU R27, [R1+0x30] ;  /* 0x00003000011b7983 */ /* 0x000ee20000300800 */
[----:B------:R-:W-:-:S03]  /*80d0*/  IMAD.MOV.U32 R0, RZ, RZ, c[0x0][0x2c4] ;  /* 0x0000b100ff007624 */ /* 0x000fc600078e00ff */
[----:B------:R-:W4:Y:S02]  /*80e0*/  LDL R88, [R1+0x18] ;  /* 0x0000180001587983 */ /* 0x000f240000100800 */
[----:B------:R-:W-:Y:S01]  /*80f0*/  ISETP.NE.AND P6, PT, R0, 0x1, PT ;  /* 0x000000010000780c */ /* 0x000fe20003fc5270 */
[----:B--2---:R-:W-:Y:S01]  /*8100*/  IMAD.IADD R6, R191, 0x1, R190 ;  /* 0x00000001bf067824 */ /* 0x004fe200078e02be */
[----:B------:R-:W-:Y:S01]  /*8110*/  PLOP3.LUT P4, PT, PT, PT, PT, 0x80, 0x0 ;  /* 0x000000000000781c */ /* 0x000fe20003f8f070 */
[----:B------:R-:W-:Y:S01]  /*8120*/  CS2R R134, SRZ ;  /* 0x0000000000867805 */ /* 0x000fe2000001ff00 */
[----:B------:R-:W-:Y:S01]  /*8130*/  CS2R R132, SRZ ;  /* 0x0000000000847805 */ /* 0x000fe2000001ff00 */
[----:B------:R-:W-:Y:S01]  /*8140*/  IMAD.MOV.U32 R11, RZ, RZ, RZ ;  /* 0x000000ffff0b7224 */ /* 0x000fe200078e00ff */
[----:B------:R-:W-:Y:S01]  /*8150*/  MOV R186, RZ ;  /* 0x000000ff00ba7202 */ /* 0x000fe20000000f00 */
[----:B------:R-:W-:Y:S01]  /*8160*/  CS2R R12, SRZ ;  /* 0x00000000000c7805 */ /* 0x000fe2000001ff00 */
[----:B------:R-:W-:Y:S01]  /*8170*/  IMAD.MOV.U32 R184, RZ, RZ, RZ ;  /* 0x000000ffffb87224 */ /* 0x000fe200078e00ff */
[----:B------:R-:W-:Y:S01]  /*8180*/  CS2R R16, SRZ ;  /* 0x0000000000107805 */ /* 0x000fe2000001ff00 */
[----:B------:R-:W-:Y:S01]  /*8190*/  IMAD.MOV.U32 R130, RZ, RZ, RZ ;  /* 0x000000ffff827224 */ /* 0x000fe200078e00ff */
[----:B------:R-:W-:Y:S01]  /*81a0*/  CS2R R14, SRZ ;  /* 0x00000000000e7805 */ /* 0x000fe2000001ff00 */
[----:B------:R-:W-:Y:S01]  /*81b0*/  MOV R128, RZ ;  /* 0x000000ff00807202 */ /* 0x000fe20000000f00 */
[----:B------:R-:W-:Y:S01]  /*81c0*/  IMAD.MOV.U32 R126, RZ, RZ, RZ ;  /* 0x000000ffff7e7224 */ /* 0x000fe200078e00ff */
[----:B------:R-:W-:Y:S01]  /*81d0*/  CS2R R18, SRZ ;  /* 0x0000000000127805 */ /* 0x000fe2000001ff00 */
[----:B------:R-:W-:Y:S01]  /*81e0*/  IMAD.MOV.U32 R124, RZ, RZ, RZ ;  /* 0x000000ffff7c7224 */ /* 0x000fe200078e00ff */
[----:B------:R-:W-:Y:S01]  /*81f0*/  MOV R26, RZ ;  /* 0x000000ff001a7202 */ /* 0x000fe20000000f00 */
[----:B------:R-:W-:Y:S01]  /*8200*/  IMAD.MOV.U32 R118, RZ, RZ, RZ ;  /* 0x000000ffff767224 */ /* 0x000fe200078e00ff */
[----:B------:R-:W-:Y:S01]  /*8210*/  MOV R122, RZ ;  /* 0x000000ff007a7202 */ /* 0x000fe20000000f00 */
[----:B------:R-:W-:Y:S01]  /*8220*/  IMAD.MOV.U32 R116, RZ, RZ, RZ ;  /* 0x000000ffff747224 */ /* 0x000fe200078e00ff */
[----:B------:R-:W-:Y:S01]  /*8230*/  CS2R R20, SRZ ;  /* 0x0000000000147805 */ /* 0x000fe2000001ff00 */
[----:B------:R-:W-:Y:S01]  /*8240*/  IMAD.MOV.U32 R120, RZ, RZ, RZ ;  /* 0x000000ffff787224 */ /* 0x000fe200078e00ff */
[----:B------:R-:W-:Y:S01]  /*8250*/  CS2R R22, SRZ ;  /* 0x0000000000167805 */ /* 0x000fe2000001ff00 */
[----:B------:R-:W-:Y:S01]  /*8260*/  IMAD.MOV.U32 R182, RZ, RZ, RZ ;  /* 0x000000ffffb67224 */ /* 0x000fe200078e00ff */
        /* <DEDUP_REMOVED lines=26> */
[----:B------:R-:W-:-:S02]  /*8410*/  MOV R37, RZ ;  /* 0x000000ff00257202 */ /* 0x000fc40000000f00 */
[----:B----4-:R-:W-:-:S05]  /*8420*/  IADD3 R0, R88, 0x7f, RZ ;  /* 0x0000007f58007810 */ /* 0x010fca0007ffe0ff */
[----:B------:R-:W-:-:S05]  /*8430*/  @P6 IMAD.HI.U32 R2, R0, c[0x0][0x2c8], RZ ;  /* 0x0000b20000026a27 */ /* 0x000fca00078e00ff */
[----:B------:R-:W-:Y:S02]  /*8440*/  @P6 SHF.R.U32.HI R0, RZ, c[0x0][0x2cc], R2 ;  /* 0x0000b300ff006a19 */ /* 0x000fe40000011602 */
[----:B------:R-:W-:-:S03]  /*8450*/  MOV R2, RZ ;  /* 0x000000ff00027202 */ /* 0x000fc60000000f00 */
[----:B------:R-:W-:Y:S01]  /*8460*/  IMAD.IADD R3, R200, 0x1, R0 ;  /* 0x00000001c8037824 */ /* 0x000fe200078e0200 */
[----:B---3--:R-:W-:-:S03]  /*8470*/  LOP3.LUT R27, R27, 0xfffffffd, RZ, 0xc0, !PT ;  /* 0xfffffffd1b1b7812 */ /* 0x008fc600078ec0ff */
[----:B------:R-:W-:Y:S01]  /*8480*/  IMAD.HI R2, R3, -0x6db6db6d, R2 ;  /* 0x9249249303027827 */ /* 0x000fe200078e0202 */
[----:B------:R-:W-:-:S04]  /*8490*/  @P6 LOP3.LUT R27, R27, 0x2, RZ, 0xfc, !PT ;  /* 0x000000021b1b6812 */ /* 0x000fc800078efcff */
[----:B------:R-:W-:Y:S01]  /*84a0*/  SHF.R.U32.HI R0, RZ, 0x1f, R2 ;  /* 0x0000001fff007819 */ /* 0x000fe20000011602 */
[----:B------:R2:W-:Y:S03]  /*84b0*/  STL [R1+0x30], R27 ;  /* 0x0000301b01007387 */ /* 0x0005e60000100800 */
[----:B------:R-:W-:-:S04]  /*84c0*/  LEA.HI.SX32 R2, R2, R0, 0x1a ;  /* 0x0000000002027211 */ /* 0x000fc800078fd2ff */
[----:B------:R-:W-:-:S04]  /*84d0*/  IMNMX R239, R199, R2, PT ;  /* 0x00000002c7ef7217 */ /* 0x000fc80003800200 */
[----:B------:R-:W-:-:S13]  /*84e0*/  ISETP.GE.AND P0, PT, R239, 0x1, PT ;  /* 0x00000001ef00780c */ /* 0x000fda0003f06270 */
[----:B------:R-:W-:Y:S05]  /*84f0*/  @!P0 BRA `(.L_x_671) ;  /* 0x000153e000008947 */ /* 0x000fea0003800000 */
[----:B------:R-:W3:Y:S01]  /*8500*/  LDL R36, [R1+0x68] ;  /* 0x0000680001247983 */ /* 0x000ee20000100800 */
[----:B------:R-:W-:-:S03]  /*8510*/  ISETP.NE.U32.AND P0, PT, RZ, c[0x0][0x340], PT ;  /* 0x0000d000ff007a0c */ /* 0x000fc60003f05070 */
[----:B------:R-:W4:Y:S01]  /*8520*/  LDL R35, [R1+0x60] ;  /* 0x0000600001237983 */ /* 0x000f220000100800 */
[----:B------:R-:W-:-:S13]  /*8530*/  ISETP.NE.AND.EX P2, PT, RZ, c[0x0][0x344], PT, P0 ;  /* 0x0000d100ff007a0c */ /* 0x000fda0003f45300 */
[----:B------:R-:W-:Y:S01]  /*8540*/  @P2 IMAD.MOV.U32 R2, RZ, RZ, 0x4 ;  /* 0x00000004ff022424 */ /* 0x000fe200078e00ff */
[----:B------:R-:W1:Y:S01]  /*8550*/  S2R R41, SR_CTAID.Y ;  /* 0x0000000000297919 */ /* 0x000e620000002600 */
        /* <DEDUP_REMOVED lines=10> */
[----:B-1----:R-:W-:Y:S02]  /*8600*/  IMAD R4, R41, c[0x0][0x1bc], R5 ;  /* 0x00006f0029047a24 */ /* 0x002fe400078e0205 */
[----:B---3--:R-:W-:-:S05]  /*8610*/  @P2 IMAD.WIDE R2, R36, R2, c[0x0][0x340] ;  /* 0x0000d00024022625 */ /* 0x008fca00078e0202 */
[----:B------:R1:W3:Y:S01]  /*8620*/  @P2 LDG.E R16, [R2.64] ;  /* 0x0000000802102981 */ /* 0x0002e2000c1e1900 */
[----:B------:R-:W-:Y:S01]  /*8630*/  ISETP.NE.U32.AND P0, PT, RZ, c[0x0][0x348], PT ;  /* 0x0000d200ff007a0c */ /* 0x000fe20003f05070 */
[----:B----4-:R-:W-:Y:S01]  /*8640*/  IMAD R25, R35, c[0x0][0x2c4], RZ ;  /* 0x0000b10023197a24 */ /* 0x010fe200078e02ff */
[----:B------:R-:W-:Y:S01]  /*8650*/  SHF.R.S32.HI R15, RZ, 0x1f, R36 ;  /* 0x0000001fff0f7819 */ /* 0x000fe20000011424 */
[----:B------:R-:W-:Y:S01]  /*8660*/  BSSY B0, `(.L_x_672) ;  /* 0x0000066000007945 */ /* 0x000fe20003800000 */
[----:B------:R-:W-:Y:S02]  /*8670*/  ISETP.NE.AND.EX P0, PT, RZ, c[0x0][0x34c], PT, P0 ;  /* 0x0000d300ff007a0c */ /* 0x000fe40003f05300 */
[----:B------:R-:W-:Y:S02]  /*8680*/  LEA.HI R85, R250, R251, RZ, 0x4 ;  /* 0x000000fbfa557211 */ /* 0x000fe400078f20ff */
[----:B------:R-:W-:Y:S02]  /*8690*/  SHF.R.S32.HI R9, RZ, 0x1f, R6 ;  /* 0x0000001fff097819 */ /* 0x000fe40000011406 */
[----:B------:R-:W-:-:S02]  /*86a0*/  LOP3.LUT R7, R85, 0xfffffff0, RZ, 0xc0, !PT ;  /* 0xfffffff055077812 */ /* 0x000fc400078ec0ff */
[----:B------:R-:W-:Y:S02]  /*86b0*/  SHF.R.S32.HI R73, RZ, 0x1f, R72 ;  /* 0x0000001fff497819 */ /* 0x000fe40000011448 */
[----:B------:R-:W-:Y:S02]  /*86c0*/  IADD3 R11, -R7, R251, RZ ;  /* 0x000000fb070b7210 */ /* 0x000fe40007ffe1ff */
[----:B------:R-:W-:Y:S02]  /*86d0*/  ISETP.NE.U32.AND P1, PT, RZ, c[0x0][0x350], PT ;  /* 0x0000d400ff007a0c */ /* 0x000fe40003f25070 */
[----:B------:R-:W-:Y:S02]  /*86e0*/  ISETP.GE.AND P3, PT, R72, c[0x0][0x198], PT ;  /* 0x0000660048007a0c */ /* 0x000fe40003f66270 */
[----:B------:R-:W-:Y:S01]  /*86f0*/  ISETP.NE.AND.EX P1, PT, RZ, c[0x0][0x354], PT, P1 ;  /* 0x0000d500ff007a0c */ /* 0x000fe20003f25310 */
[----:B-1----:R-:W-:-:S04]  /*8700*/  IMAD.WIDE.U32 R2, R187, c[0x0][0x178], RZ ;  /* 0x00005e00bb027a25 */ /* 0x002fc800078e00ff */
        /* <DEDUP_REMOVED lines=8> */
[----:B------:R-:W-:Y:S01]  /*8790*/  IMAD R0, R141, 0x10, R70 ;  /* 0x000000108d007824 */ /* 0x000fe200078e0246 */
[----:B------:R-:W-:-:S04]  /*87a0*/  SEL R4, R15, RZ, !P0 ;  /* 0x000000ff0f047207 */ /* 0x000fc80004000000 */
[----:B------:R-:W-:Y:S02]  /*87b0*/  IADD3 R12, R88, R0, RZ ;  /* 0x00000000580c7210 */ /* 0x000fe40007ffe0ff */
[----:B------:R-:W-:Y:S02]  /*87c0*/  SEL R0, R36, RZ, !P0 ;  /* 0x000000ff24007207 */ /* 0x000fe40004000000 */
[----:B------:R-:W-:Y:S01]  /*87d0*/  IADD3 R5, P0, R70, R6, RZ ;  /* 0x0000000646057210 */ /* 0x000fe20007f1e0ff */
[----:B------:R-:W-:Y:S02]  /*87e0*/  IMAD R6, R4, c[0x0][0x1c0], RZ ;  /* 0x0000700004067a24 */ /* 0x000fe400078e02ff */
[----:B------:R-:W-:Y:S01]  /*87f0*/  @P6 IMAD.HI.U32 R10, R12, c[0x0][0x2c8], RZ ;  /* 0x0000b2000c0a6a27 */ /* 0x000fe200078e00ff */
[----:B------:R-:W-:Y:S02]  /*8800*/  LEA.HI.X.SX32 R4, R70, R9, 0x1, P0 ;  /* 0x0000000946047211 */ /* 0x000fe400000f0eff */
[----:B------:R-:W-:Y:S01]  /*8810*/  SHF.R.S32.HI R9, RZ, 0x1f, R11 ;  /* 0x0000001fff097819 */ /* 0x000fe2000001140b */
[----:B------:R-:W-:-:S02]  /*8820*/  IMAD R7, R0, c[0x0][0x1c4], R6 ;  /* 0x0000710000077a24 */ /* 0x000fc400078e0206 */
[----:B------:R-:W-:Y:S01]  /*8830*/  IMAD.WIDE.U32 R2, R0, c[0x0][0x1c0], R2 ;  /* 0x0000700000027a25 */ /* 0x000fe200078e0002 */
[----:B------:R-:W-:-:S03]  /*8840*/  LEA.HI R84, R9, R11, RZ, 0x3 ;  /* 0x0000000b09547211 */ /* 0x000fc600078f18ff */
[----:B------:R-:W-:Y:S01]  /*8850*/  IMAD.MOV.U32 R8, RZ, RZ, R12 ;  /* 0x000000ffff087224 */ /* 0x000fe200078e000c */
[----:B------:R-:W-:Y:S01]  /*8860*/  @P6 SHF.R.U32.HI R8, RZ, c[0x0][0x2cc], R10 ;  /* 0x0000b300ff086a19 */ /* 0x000fe2000001160a */
[----:B------:R-:W-:Y:S01]  /*8870*/  IMAD R0, R4, c[0x0][0x208], RZ ;  /* 0x0000820004007a24 */ /* 0x000fe200078e02ff */
[----:B------:R-:W-:Y:S01]  /*8880*/  LOP3.LUT R10, R84, 0xfffffff8, RZ, 0xc0, !PT ;  /* 0xfffffff8540a7812 */ /* 0x000fe200078ec0ff */
[----:B------:R-:W-:Y:S01]  /*8890*/  IMAD R6, R4, c[0x0][0x1e0], RZ ;  /* 0x0000780004067a24 */ /* 0x000fe200078e02ff */
[----:B------:R-:W-:Y:S01]  /*88a0*/  IADD3 R9, -R8, RZ, RZ ;  /* 0x000000ff08097210 */ /* 0x000fe20007ffe1ff */
[C---:B------:R-:W-:Y:S01]  /*88b0*/  IMAD R14, R5.reuse, c[0x0][0x20c], R0 ;  /* 0x00008300050e7a24 */ /* 0x040fe200078e0200 */
[----:B------:R-:W-:Y:S01]  /*88c0*/  SHF.R.S32.HI R0, RZ, 0x1f, R8 ;  /* 0x0000001fff007819 */ /* 0x000fe20000011408 */
[----:B------:R-:W-:Y:S01]  /*88d0*/  IMAD R13, R5, c[0x0][0x1e4], R6 ;  /* 0x00007900050d7a24 */ /* 0x000fe200078e0206 */
[----:B------:R-:W-:Y:S01]  /*88e0*/  IADD3 R83, R11, -R10, RZ ;  /* 0x8000000a0b537210 */ /* 0x000fe20007ffe0ff */
[----:B------:R-:W-:-:S02]  /*88f0*/  IMAD.IADD R3, R3, 0x1, R7 ;  /* 0x0000000103037824 */ /* 0x000fc400078e0207 */
[----:B------:R-:W-:-:S04]  /*8900*/  IMAD.WIDE.U32 R6, R5, c[0x0][0x1e0], R72 ;  /* 0x0000780005067a25 */ /* 0x000fc800078e0048 */
[----:B------:R-:W-:Y:S02]  /*8910*/  IMAD R0, R0, c[0x0][0x1b0], RZ ;  /* 0x00006c0000007a24 */ /* 0x000fe400078e02ff */
[----:B------:R-:W-:Y:S02]  /*8920*/  IMAD.IADD R7, R7, 0x1, R13 ;  /* 0x0000000107077824 */ /* 0x000fe400078e020d */
[C---:B------:R-:W-:Y:S02]  /*8930*/  IMAD R13, R8.reuse, c[0x0][0x1b4], R0 ;  /* 0x00006d00080d7a24 */ /* 0x040fe400078e0200 */
[----:B------:R-:W-:-:S04]  /*8940*/  IMAD.WIDE.U32 R2, R8, c[0x0][0x1b0], R2 ;  /* 0x00006c0008027a25 */ /* 0x000fc800078e0002 */
[----:B------:R-:W-:Y:S01]  /*8950*/  IMAD.WIDE.U32 R4, R5, c[0x0][0x208], R72 ;  /* 0x0000820005047a25 */ /* 0x000fe200078e0048 */
[----:B------:R-:W-:-:S03]  /*8960*/  IADD3 R3, R3, R13, RZ ;  /* 0x0000000d03037210 */ /* 0x000fc60007ffe0ff */
[----:B------:R-:W-:Y:S02]  /*8970*/  IMAD R0, R9, c[0x0][0x2c4], R12 ;  /* 0x0000b10009007a24 */ /* 0x000fe400078e020c */
[----:B------:R-:W-:Y:S02]  /*8980*/  IMAD.IADD R5, R5, 0x1, R14 ;  /* 0x0000000105057824 */ /* 0x000fe400078e020e */
[----:B------:R-:W-:Y:S01]  /*8990*/  IMAD.WIDE.U32 R8, R41, c[0x0][0x1e8], R6 ;  /* 0x00007a0029087a25 */ /* 0x000fe200078e0006 */
[----:B------:R-:W-:-:S03]  /*89a0*/  SHF.R.S32.HI R10, RZ, 0x1f, R0 ;  /* 0x0000001fff0a7819 */ /* 0x000fc60000011400 */
[----:B------:R-:W-:-:S04]  /*89b0*/  IMAD.WIDE.U32 R6, R41, c[0x0][0x210], R4 ;  /* 0x0000840029067a25 */ /* 0x000fc800078e0004 */
[----:B------:R-:W-:-:S04]  /*89c0*/  IMAD.WIDE.U32 R4, R0, c[0x0][0x1a8], R2 ;  /* 0x00006a0000047a25 */ /* 0x000fc800078e0002 */
[----:B------:R-:W-:Y:S02]  /*89d0*/  IMAD R10, R10, c[0x0][0x1a8], RZ ;  /* 0x00006a000a0a7a24 */ /* 0x000fe400078e02ff */
[----:B------:R-:W-:Y:S02]  /*89e0*/  IMAD R12, R218, c[0x0][0x210], RZ ;  /* 0x00008400da0c7a24 */ /* 0x000fe400078e02ff */
[----:B------:R-:W-:Y:S02]  /*89f0*/  IMAD R10, R0, c[0x0][0x1ac], R10 ;  /* 0x00006b00000a7a24 */ /* 0x000fe400078e020a */
[----:B------:R-:W-:Y:S02]  /*8a00*/  IMAD R11, R218, c[0x0][0x1e8], RZ ;  /* 0x00007a00da0b7a24 */ /* 0x000fe400078e02ff */
[C---:B------:R-:W-:Y:S02]  /*8a10*/  IMAD R12, R41.reuse, c[0x0][0x214], R12 ;  /* 0x00008500290c7a24 */ /* 0x040fe400078e020c */
[----:B------:R-:W-:-:S02]  /*8a20*/  IMAD R11, R41, c[0x0][0x1ec], R11 ;  /* 0x00007b00290b7a24 */ /* 0x000fc400078e020b */
[----:B------:R-:W-:Y:S01]  /*8a30*/  IMAD.IADD R10, R5, 0x1, R10 ;  /* 0x00000001050a7824 */ /* 0x000fe200078e020a */
[----:B------:R-:W-:Y:S01]  /*8a40*/  IADD3 R7, R12, R7, RZ ;  /* 0x000000070c077210 */ /* 0x000fe20007ffe0ff */
[----:B------:R-:W-:Y:S01]  /*8a50*/  IMAD.IADD R9, R11, 0x1, R9 ;  /* 0x000000010b097824 */ /* 0x000fe200078e0209 */
[----:B------:R-:W-:Y:S01]  /*8a60*/  LEA R12, P0, R4, c[0x0][0x160], 0x1 ;  /* 0x00005800040c7a11 */ /* 0x000fe200078008ff */
[----:B------:R-:W-:-:S03]  /*8a70*/  IMAD.IADD R5, R88, 0x1, R70 ;  /* 0x0000000158057824 */ /* 0x000fc600078e0246 */
[----:B------:R-:W-:Y:S01]  /*8a80*/  LEA.HI.X R10, R4, c[0x0][0x164], R10, 0x1, P0 ;  /* 0x00005900040a7a11 */ /* 0x000fe200000f0c0a */
[----:B------:R1:W4:Y:S01]  /*8a90*/  SHFL.IDX PT, R13, R12, RZ, 0x181f ;  /* 0x00181fff0c0d7589 */ /* 0x00032200000e0000 */
[----:B------:R-:W-:Y:S02]  /*8aa0*/  ISETP.GE.AND P0, PT, R5, R25, PT ;  /* 0x000000190500720c */ /* 0x000fe40003f06270 */
[----:B------:R-:W-:Y:S01]  /*8ab0*/  LEA.HI R4, R250, R251, RZ, 0x6 ;  /* 0x000000fbfa047211 */ /* 0x000fe200078f30ff */
[----:B------:R1:W2:Y:S03]  /*8ac0*/  SHFL.IDX PT, R14, R10, RZ, 0x181f ;  /* 0x00181fff0a0e7589 */ /* 0x0002a600000e0000 */
[----:B------:R-:W-:-:S04]  /*8ad0*/  SHF.L.U32 R4, R4, 0x3, RZ ;  /* 0x0000000304047819 */ /* 0x000fc800000006ff */
[----:B------:R-:W-:Y:S02]  /*8ae0*/  LOP3.LUT R74, R17, 0xfffffe00, R4, 0xf8, !PT ;  /* 0xfffffe00114a7812 */ /* 0x000fe400078ef804 */
[----:B---3--:R-:W-:Y:S01]  /*8af0*/  @P2 MOV R2, R16 ;  /* 0x0000001000022202 */ /* 0x008fe20000000f00 */
[----:B------:R-:W-:Y:S01]  /*8b00*/  @!P2 IMAD.MOV.U32 R2, RZ, RZ, R36 ;  /* 0x000000ffff02a224 */ /* 0x000fe200078e0024 */
[----:B------:R-:W-:Y:S01]  /*8b10*/  @P2 SHF.R.S32.HI R3, RZ, 0x1f, R16 ;  /* 0x0000001fff032819 */ /* 0x000fe20000011410 */
[----:B------:R-:W-:Y:S01]  /*8b20*/  IMAD.MOV.U32 R16, RZ, RZ, 0x20 ;  /* 0x00000020ff107424 */ /* 0x000fe200078e00ff */
[----:B------:R-:W-:Y:S02]  /*8b30*/  @!P2 MOV R3, R15 ;  /* 0x0000000f0003a202 */ /* 0x000fe40000000f00 */
[----:B------:R-:W-:Y:S02]  /*8b40*/  SEL R0, R2, RZ, !P1 ;  /* 0x000000ff02007207 */ /* 0x000fe40004800000 */
[----:B------:R-:W-:-:S02]  /*8b50*/  SEL R2, R3, RZ, !P1 ;  /* 0x000000ff03027207 */ /* 0x000fc40004800000 */
[----:B------:R-:W-:Y:S01]  /*8b60*/  R2P PR, R83, 0x6 ;  /* 0x0000000653007804 */ /* 0x000fe20000000000 */
[----:B------:R-:W-:Y:S01]  /*8b70*/  IMAD.WIDE.U32 R100, R0, c[0x0][0x218], R6 ;  /* 0x0000860000647a25 */ /* 0x000fe200078e0006 */
[----:B------:R-:W-:-:S03]  /*8b80*/  MOV R15, 0x10 ;  /* 0x00000010000f7802 */ /* 0x000fc60000000f00 */
[----:B------:R-:W-:Y:S01]  /*8b90*/  IMAD R3, R2, c[0x0][0x1f0], RZ ;  /* 0x00007c0002037a24 */ /* 0x000fe200078e02ff */
[----:B------:R-:W-:Y:S01]  /*8ba0*/  SEL R4, R16, 0xffffffe0, !P2 ;  /* 0xffffffe010047807 */ /* 0x000fe20005000000 */
[----:B------:R-:W-:Y:S02]  /*8bb0*/  IMAD R2, R2, c[0x0][0x218], RZ ;  /* 0x0000860002027a24 */ /* 0x000fe400078e02ff */
[C---:B------:R-:W-:Y:S02]  /*8bc0*/  IMAD R11, R0.reuse, c[0x0][0x1f4], R3 ;  /* 0x00007d00000b7a24 */ /* 0x040fe400078e0203 */
[C---:B------:R-:W-:Y:S01]  /*8bd0*/  IMAD R3, R0.reuse, c[0x0][0x21c], R2 ;  /* 0x0000870000037a24 */ /* 0x040fe200078e0202 */
[----:B------:R-:W-:Y:S01]  /*8be0*/  SEL R2, R15, 0xfffffff0, !P1 ;  /* 0xfffffff00f027807 */ /* 0x000fe20004800000 */
[----:B------:R-:W-:-:S03]  /*8bf0*/  IMAD.WIDE.U32 R22, R0, c[0x0][0x1f0], R8 ;  /* 0x00007c0000167a25 */ /* 0x000fc600078e0008 */
[----:B------:R-:W-:Y:S01]  /*8c00*/  IADD3 R87, R101, R3, RZ ;  /* 0x0000000365577210 */ /* 0x000fe20007ffe0ff */
[----:B------:R-:W-:Y:S01]  /*8c10*/  IMAD.IADD R19, R23, 0x1, R11 ;  /* 0x0000000117137824 */ /* 0x000fe200078e020b */
[----:B------:R1:W-:Y:S04]  /*8c20*/  STL.64 [R1+0x48], R22 ;  /* 0x0000481601007387 */ /* 0x0003e80000100a00 */
[----:B------:R1:W-:Y:S04]  /*8c30*/  STL.64 [R1+0x58], R100 ;  /* 0x0000586401007387 */ /* 0x0003e80000100a00 */
[----:B------:R1:W-:Y:S04]  /*8c40*/  STL [R1+0x54], R87 ;  /* 0x0000545701007387 */ /* 0x0003e80000100800 */
[----:B------:R1:W-:Y:S01]  /*8c50*/  STL [R1+0x44], R19 ;  /* 0x0000441301007387 */ /* 0x0003e20000100800 */
[----:B------:R-:W-:Y:S05]  /*8c60*/  @P0 BRA `(.L_x_673) ;  /* 0x0000005000000947 */ /* 0x000fea0003800000 */
[----:B--2-4-:R-:W-:Y:S01]  /*8c70*/  LEA R6, P0, R72, R13, 0x1 ;  /* 0x0000000d48067211 */ /* 0x014fe200078008ff */
[----:B------:R-:W-:-:S03]  /*8c80*/  IMAD.SHL.U32 R0, R74, 0x2, RZ ;  /* 0x000000024a007824 */ /* 0x000fc600078e00ff */
[----:B------:R-:W-:-:S05]  /*8c90*/  LEA.HI.X R7, R72, R14, R73, 0x1, P0 ;  /* 0x0000000e48077211 */ /* 0x000fca00000f0c49 */
[----:B------:R-:W-:Y:S01]  /*8ca0*/  @!PT LDS RZ, [RZ] ;  /* 0x00000000fffff984 */ /* 0x000fe20000000800 */
[----:B------:R2:W-:Y:S04]  /*8cb0*/  LDGSTS.E.BYPASS.LTC128B.128 [R0+0x7100], [R6.64], !P3 ;  /* 0x0710000006007fae */ /* 0x0005e8000d901d48 */
.L_x_673:
[----:B--2-4-:R-:W-:Y:S05]  /*8cc0*/  BSYNC B0 ;  /* 0x0000000000007941 */ /* 0x014fea0003800000 */
.L_x_672:
        /* <DEDUP_REMOVED lines=11> */
.L_x_675:
[----:B------:R-:W-:Y:S05]  /*8d80*/  BSYNC B0 ;  /* 0x0000000000007941 */ /* 0x000fea0003800000 */
.L_x_674:
        /* <DEDUP_REMOVED lines=11> */
.L_x_677:
[----:B------:R-:W-:Y:S05]  /*8e40*/  BSYNC B0 ;  /* 0x0000000000007941 */ /* 0x000fea0003800000 */
.L_x_676:
        /* <DEDUP_REMOVED lines=11> */
.L_x_679:
[----:B------:R-:W-:Y:S05]  /*8f00*/  BSYNC B0 ;  /* 0x0000000000007941 */ /* 0x000fea0003800000 */
.L_x_678:
        /* <DEDUP_REMOVED lines=11> */
.L_x_681:
[----:B------:R-:W-:Y:S05]  /*8fc0*/  BSYNC B0 ;  /* 0x0000000000007941 */ /* 0x000fea0003800000 */
.L_x_680:
        /* <DEDUP_REMOVED lines=11> */
.L_x_683:
[----:B------:R-:W-:Y:S05]  /*9080*/  BSYNC B0 ;  /* 0x0000000000007941 */ /* 0x000fea0003800000 */
.L_x_682:
        /* <DEDUP_REMOVED lines=11> */
.L_x_685:
[----:B------:R-:W-:Y:S05]  /*9140*/  BSYNC B0 ;  /* 0x0000000000007941 */ /* 0x000fea0003800000 */
.L_x_684:
[----:B-12---:R-:W2:Y:S01]  /*9150*/  LDL R7, [R1+0x64] ;  /* 0x0000640001077983 */ /* 0x006ea20000100800 */
[----:B------:R-:W-:Y:S01]  /*9160*/  IADD3 R0, R5, 0x70, RZ ;  /* 0x0000007005007810 */ /* 0x000fe20007ffe0ff */
[----:B----4-:R-:W-:Y:S01]  /*9170*/  IMAD.MOV.U32 R6, RZ, RZ, 0x70 ;  /* 0x00000070ff067424 */ /* 0x010fe200078e00ff */
[C---:B------:R-:W-:Y:S01]  /*9180*/  IADD3 R96, R239.reuse, -0x1, RZ ;  /* 0xffffffffef607810 */ /* 0x040fe20007ffe0ff */
[----:B------:R-:W1:Y:S01]  /*9190*/  SHFL.IDX PT, R8, R12, 0x7, 0x181f ;  /* 0x00f81f000c087f89 */ /* 0x000e6200000e0000 */
[----:B------:R-:W-:Y:S01]  /*91a0*/  ISETP.GE.AND P1, PT, R0, R25, PT ;  /* 0x000000190000720c */ /* 0x000fe20003f26270 */
[----:B------:R-:W-:Y:S01]  /*91b0*/  IMAD R246, R239, -0x70, R6 ;  /* 0xffffff90eff67824 */ /* 0x000fe200078e0206 */
[----:B------:R-:W-:Y:S01]  /*91c0*/  SHF.R.S32.HI R97, RZ, 0x1f, R96 ;  /* 0x0000001fff617819 */ /* 0x000fe20000011460 */
[----:B------:R-:W4:Y:S01]  /*91d0*/  SHFL.IDX PT, R3, R10, 0x7, 0x181f ;  /* 0x00f81f000a037f89 */ /* 0x000f2200000e0000 */
[----:B------:R-:W-:Y:S01]  /*91e0*/  IMAD.MOV.U32 R14, RZ, RZ, R18 ;  /* 0x000000ffff0e7224 */ /* 0x000fe200078e0012 */
[----:B------:R-:W-:Y:S01]  /*91f0*/  BSSY B0, `(.L_x_686) ;  /* 0x0000057000007945 */ /* 0x000fe20003800000 */
[----:B------:R-:W-:-:S02]  /*9200*/  IMAD.MOV.U32 R15, RZ, RZ, R19 ;  /* 0x000000ffff0f7224 */ /* 0x000fc400078e0013 */
[C---:B------:R-:W-:Y:S02]  /*9210*/  IMAD R0, R6.reuse, c[0x0][0x1e4], RZ ;  /* 0x0000790006007a24 */ /* 0x040fe400078e02ff */
[----:B------:R-:W-:-:S04]  /*9220*/  IMAD.WIDE.U32 R18, R6, c[0x0][0x1e0], RZ ;  /* 0x0000780006127a25 */ /* 0x000fc800078e00ff */
[----:B------:R-:W-:Y:S02]  /*9230*/  IMAD.IADD R252, R19, 0x1, R0 ;  /* 0x0000000113fc7824 */ /* 0x000fe400078e0200 */
[----:B------:R-:W-:Y:S02]  /*9240*/  IMAD.MOV.U32 R14, RZ, RZ, R22 ;  /* 0x000000ffff0e7224 */ /* 0x000fe400078e0016 */
[----:B------:R-:W-:Y:S02]  /*9250*/  IMAD R6, R252, R96, RZ ;  /* 0x00000060fc067224 */ /* 0x000fe400078e02ff */
[----:B------:R-:W-:Y:S01]  /*9260*/  IMAD.MOV.U32 R21, RZ, RZ, c[0x0][0x1e0] ;  /* 0x00007800ff157624 */ /* 0x000fe200078e00ff */
[----:B------:R3:W-:Y:S01]  /*9270*/  STL.64 [R1+0x40], R14 ;  /* 0x0000400e01007387 */ /* 0x0007e20000100a00 */
[----:B------:R-:W-:Y:S01]  /*9280*/  IMAD R6, R97, R18, R6 ;  /* 0x0000001261067224 */ /* 0x000fe200078e0206 */
[----:B-1----:R-:W-:Y:S01]  /*9290*/  @!P1 LEA R8, P0, R72, R8, 0x1 ;  /* 0x0000000848089211 */ /* 0x002fe200078008ff */
[----:B------:R-:W-:-:S02]  /*92a0*/  IMAD.MOV.U32 R20, RZ, RZ, c[0x0][0x1e4] ;  /* 0x00007900ff147624 */ /* 0x000fc400078e00ff */
[----:B------:R-:W-:Y:S01]  /*92b0*/  IMAD.MOV.U32 R16, RZ, RZ, R27 ;  /* 0x000000ffff107224 */ /* 0x000fe200078e001b */
[----:B----4-:R-:W-:Y:S01]  /*92c0*/  @!P1 LEA.HI.X R9, R72, R3, R73, 0x1, P0 ;  /* 0x0000000348099211 */ /* 0x010fe200000f0c49 */
[----:B------:R-:W-:Y:S02]  /*92d0*/  @!P1 IMAD.SHL.U32 R3, R74, 0x2, RZ ;  /* 0x000000024a039824 */ /* 0x000fe400078e00ff */
[----:B---3--:R-:W-:Y:S01]  /*92e0*/  IMAD.WIDE.U32 R12, R21, 0x20, RZ ;  /* 0x00000020150c7825 */ /* 0x008fe200078e00ff */
[----:B------:R-:W-:Y:S02]  /*92f0*/  LOP3.LUT R16, R16, 0xfffffffe, RZ, 0xc0, !PT ;  /* 0xfffffffe10107812 */ /* 0x000fe400078ec0ff */
[----:B------:R-:W-:Y:S01]  /*9300*/  @!PT LDS RZ, [RZ] ;  /* 0x00000000fffff984 */ /* 0x000fe20000000800 */
[----:B------:R1:W-:Y:S01]  /*9310*/  @!P1 LDGSTS.E.BYPASS.LTC128B.128 [R3+0xa900], [R8.64], !P3 ;  /* 0x0a90000008039fae */ /* 0x0003e2000d901d48 */
[----:B------:R-:W-:-:S03]  /*9320*/  ISETP.GE.AND P3, PT, R72, c[0x0][0x1d4], PT ;  /* 0x0000750048007a0c */ /* 0x000fc60003f66270 */
[----:B------:R-:W0:Y:S10]  /*9330*/  LDGDEPBAR ;  /* 0x00000000000079af */ /* 0x000e340000000000 */
[----:B------:R-:W-:Y:S01]  /*9340*/  @P3 LOP3.LUT R16, R16, 0x1, RZ, 0xfc, !PT ;  /* 0x0000000110103812 */ /* 0x000fe200078efcff */
[----:B------:R-:W-:-:S04]  /*9350*/  IMAD.WIDE.U32 R14, R96, R18, R14 ;  /* 0x00000012600e7225 */ /* 0x000fc800078e000e */
[----:B------:R3:W-:Y:S01]  /*9360*/  STL [R1+0x30], R16 ;  /* 0x0000301001007387 */ /* 0x0007e20000100800 */
[----:B-1----:R-:W-:-:S03]  /*9370*/  IMAD.SHL.U32 R3, R20, 0x20, RZ ;  /* 0x0000002014037824 */ /* 0x002fc600078e00ff */
[----:B------:R-:W-:Y:S01]  /*9380*/  BAR.SYNC.DEFER_BLOCKING 0x0 ;  /* 0x0000000000007b1d */ /* 0x000fe20000010000 */
[----:B--2---:R-:W-:Y:S01]  /*9390*/  IADD3 R75, R246, R7, -R70 ;  /* 0x00000007f64b7210 */ /* 0x004fe20007ffe846 */
[----:B------:R-:W-:-:S03]  /*93a0*/  IMAD.IADD R7, R15, 0x1, R6 ;  /* 0x000000010f077824 */ /* 0x000fc600078e0206 */
[C---:B------:R-:W-:Y:S02]  /*93b0*/  ISETP.GE.AND P2, PT, R75.reuse, 0x11, PT ;  /* 0x000000114b00780c */ /* 0x040fe40003f46270 */
[C---:B------:R-:W-:Y:S02]  /*93c0*/  ISETP.GE.AND P4, PT, R75.reuse, 0x1, PT ;  /* 0x000000014b00780c */ /* 0x040fe40003f86270 */
[----:B------:R-:W-:-:S09]  /*93d0*/  ISETP.GE.AND P5, PT, R75, 0x21, PT ;  /* 0x000000214b00780c */ /* 0x000fd20003fa6270 */
[C---:B------:R-:W-:Y:S02]  /*93e0*/  @P2 LEA R0, P0, R21.reuse, R14, 0x4 ;  /* 0x0000000e15002211 */ /* 0x040fe400078020ff */
[----:B------:R-:W-:Y:S02]  /*93f0*/  @P4 LEA R8, P1, R14, c[0x0][0x1c8], 0x1 ;  /* 0x000072000e084a11 */ /* 0x000fe400078208ff */
[----:B------:R-:W-:Y:S02]  /*9400*/  @P2 LEA.HI.X R5, R21, R7, R20, 0x4, P0 ;  /* 0x0000000715052211 */ /* 0x000fe400000f2414 */
[----:B------:R-:W-:Y:S02]  /*9410*/  @P2 LEA R10, P0, R0, c[0x0][0x1c8], 0x1 ;  /* 0x00007200000a2a11 */ /* 0x000fe400078008ff */
[----:B------:R-:W-:Y:S02]  /*9420*/  @P4 LEA.HI.X R9, R14, c[0x0][0x1cc], R7, 0x1, P1 ;  /* 0x000073000e094a11 */ /* 0x000fe400008f0c07 */
[----:B------:R-:W-:Y:S01]  /*9430*/  @P2 LEA.HI.X R11, R0, c[0x0][0x1cc], R5, 0x1, P0 ;  /* 0x00007300000b2a11 */ /* 0x000fe200000f0c05 */
[----:B------:R-:W-:Y:S01]  /*9440*/  @P4 IMAD.SHL.U32 R5, R74, 0x2, RZ ;  /* 0x000000024a054824 */ /* 0x000fe200078e00ff */
[----:B------:R-:W-:-:S02]  /*9450*/  ISETP.GE.AND P1, PT, R75, 0x31, PT ;  /* 0x000000314b00780c */ /* 0x000fc40003f26270 */
[----:B------:R-:W-:Y:S02]  /*9460*/  @P5 IADD3 R0, P0, R14, R12, RZ ;  /* 0x0000000c0e005210 */ /* 0x000fe40007f1e0ff */
[----:B------:R-:W-:Y:S01]  /*9470*/  @!PT LDS RZ, [RZ] ;  /* 0x00000000fffff984 */ /* 0x000fe20000000800 */
[----:B------:R-:W-:Y:S01]  /*9480*/  @!PT LDS RZ, [RZ] ;  /* 0x00000000fffff984 */ /* 0x000fe20000000800 */
[----:B------:R-:W-:Y:S01]  /*9490*/  @!PT LDS RZ, [RZ] ;  /* 0x00000000fffff984 */ /* 0x000fe20000000800 */
[----:B------:R1:W-:Y:S01]  /*94a0*/  @P4 LDGSTS.E.BYPASS.LTC128B.128 [R5+0x3900], [R8.64], !P3 ;  /* 0x0390000008054fae */ /* 0x0003e2000d901d48 */
[----:B------:R-:W-:Y:S02]  /*94b0*/  LOP3.LUT P4, RZ, R16, 0x1, RZ, 0xc0, !PT ;  /* 0x0000000110ff7812 */ /* 0x000fe4000788c0ff */
[----:B------:R-:W-:Y:S01]  /*94c0*/  @P5 IADD3.X R12, R7, R13, R3, P0, !PT ;  /* 0x0000000d070c5210 */ /* 0x000fe200007fe403 */
[----:B------:R-:W-:Y:S01]  /*94d0*/  @P2 IMAD.SHL.U32 R3, R74, 0x2, RZ ;  /* 0x000000024a032824 */ /* 0x000fe200078e00ff */
[C---:B------:R-:W-:Y:S02]  /*94e0*/  @P5 LEA R18, P3, R0.reuse, c[0x0][0x1c8], 0x1 ;  /* 0x0000720000125a11 */ /* 0x040fe400078608ff */
[----:B------:R-:W-:Y:S02]  /*94f0*/  ISETP.GE.AND P0, PT, R75, 0x51, PT ;  /* 0x000000514b00780c */ /* 0x000fe40003f06270 */
[----:B------:R-:W-:Y:S01]  /*9500*/  @P1 IMAD.MOV.U32 R6, RZ, RZ, R14 ;  /* 0x000000ffff061224 */ /* 0x000fe200078e000e */
[----:B------:R-:W-:-:S04]  /*9510*/  @P5 LEA.HI.X R19, R0, c[0x0][0x1cc], R12, 0x1, P3 ;  /* 0x0000730000135a11 */ /* 0x000fc800018f0c0c */
[----:B------:R2:W-:Y:S01]  /*9520*/  @P2 LDGSTS.E.BYPASS.LTC128B.128 [R3+0x4100], [R10.64], !P4 ;  /* 0x041000000a032fae */ /* 0x0005e2000e101d48 */
[----:B------:R-:W-:Y:S01]  /*9530*/  ISETP.GE.AND P2, PT, R75, 0x41, PT ;  /* 0x000000414b00780c */ /* 0x000fe20003f46270 */
[----:B-1----:R-:W-:-:S04]  /*9540*/  @P1 IMAD.WIDE.U32 R8, R21, 0x30, R6 ;  /* 0x0000003015081825 */ /* 0x002fc800078e0006 */
[----:B------:R-:W-:Y:S01]  /*9550*/  @P0 IMAD R5, R20, 0x50, RZ ;  /* 0x0000005014050824 */ /* 0x000fe200078e02ff */
[----:B---3--:R-:W-:Y:S01]  /*9560*/  @P1 LEA R16, P3, R8, c[0x0][0x1c8], 0x1 ;  /* 0x0000720008101a11 */ /* 0x008fe200078608ff */
[----:B--2---:R-:W-:-:S04]  /*9570*/  @P1 IMAD R3, R20, 0x30, RZ ;  /* 0x0000003014031824 */ /* 0x004fc800078e02ff */
[----:B------:R-:W-:Y:S02]  /*9580*/  @P1 IMAD.IADD R0, R9, 0x1, R3 ;  /* 0x0000000109001824 */ /* 0x000fe400078e0203 */
[----:B------:R-:W-:-:S03]  /*9590*/  @P0 IMAD.MOV.U32 R9, RZ, RZ, R7 ;  /* 0x000000ffff090224 */ /* 0x000fc600078e0007 */
[----:B------:R-:W-:Y:S01]  /*95a0*/  @P1 LEA.HI.X R17, R8, c[0x0][0x1cc], R0, 0x1, P3 ;  /* 0x0000730008111a11 */ /* 0x000fe200018f0c00 */
[----:B------:R-:W-:Y:S01]  /*95b0*/  @P0 IMAD.MOV.U32 R8, RZ, RZ, R14 ;  /* 0x000000ffff080224 */ /* 0x000fe200078e000e */
[----:B------:R-:W-:-:S03]  /*95c0*/  @P2 LEA R0, P3, R21, R14, 0x6 ;  /* 0x0000000e15002211 */ /* 0x000fc600078630ff */
[C---:B------:R-:W-:Y:S01]  /*95d0*/  @P0 IMAD.WIDE.U32 R8, R21.reuse, 0x50, R8 ;  /* 0x0000005015080825 */ /* 0x040fe200078e0008 */
[----:B------:R-:W-:Y:S02]  /*95e0*/  @P2 LEA.HI.X R3, R21, R7, R20, 0x6, P3 ;  /* 0x0000000715032211 */ /* 0x000fe400018f3414 */
[----:B------:R-:W-:-:S04]  /*95f0*/  @P2 LEA R12, P3, R0, c[0x0][0x1c8], 0x1 ;  /* 0x00007200000c2a11 */ /* 0x000fc800078608ff */
[----:B------:R-:W-:Y:S01]  /*9600*/  @P2 LEA.HI.X R13, R0, c[0x0][0x1cc], R3, 0x1, P3 ;  /* 0x00007300000d2a11 */ /* 0x000fe200018f0c03 */
[----:B------:R-:W-:Y:S01]  /*9610*/  @P5 IMAD.SHL.U32 R3, R74, 0x2, RZ ;  /* 0x000000024a035824 */ /* 0x000fe200078e00ff */
[----:B------:R-:W-:Y:S01]  /*9620*/  @P0 LEA R10, P3, R8, c[0x0][0x1c8], 0x1 ;  /* 0x00007200080a0a11 */ /* 0x000fe200078608ff */
[----:B------:R-:W-:Y:S02]  /*9630*/  @P0 IMAD.IADD R0, R9, 0x1, R5 ;  /* 0x0000000109000824 */ /* 0x000fe400078e0205 */
[----:B------:R-:W-:Y:S01]  /*9640*/  @P1 IMAD.SHL.U32 R5, R74, 0x2, RZ ;  /* 0x000000024a051824 */ /* 0x000fe200078e00ff */
[----:B------:R1:W-:Y:S02]  /*9650*/  @P5 LDGSTS.E.BYPASS.LTC128B.128 [R3+0x4900], [R18.64], !P4 ;  /* 0x0490000012035fae */ /* 0x0003e4000e101d48 */
[----:B------:R-:W-:Y:S01]  /*9660*/  @P0 LEA.HI.X R11, R8, c[0x0][0x1cc], R0, 0x1, P3 ;  /* 0x00007300080b0a11 */ /* 0x000fe200018f0c00 */
[C---:B------:R-:W-:Y:S01]  /*9670*/  @P0 IMAD.SHL.U32 R0, R74.reuse, 0x2, RZ ;  /* 0x000000024a000824 */ /* 0x040fe200078e00ff */
[----:B------:R2:W-:Y:S01]  /*9680*/  @P1 LDGSTS.E.BYPASS.LTC128B.128 [R5+0x5100], [R16.64], !P4 ;  /* 0x0510000010051fae */ /* 0x0005e2000e101d48 */
[----:B-1----:R-:W-:-:S05]  /*9690*/  @P2 IMAD.SHL.U32 R3, R74, 0x2, RZ ;  /* 0x000000024a032824 */ /* 0x002fca00078e00ff */
[----:B------:R2:W-:Y:S04]  /*96a0*/  @P2 LDGSTS.E.BYPASS.LTC128B.128 [R3+0x5900], [R12.64], !P4 ;  /* 0x059000000c032fae */ /* 0x0005e8000e101d48 */
[----:B------:R2:W-:Y:S01]  /*96b0*/  @P0 LDGSTS.E.BYPASS.LTC128B.128 [R0+0x6100], [R10.64], !P4 ;  /* 0x061000000a000fae */ /* 0x0005e2000e101d48 */
[----:B------:R-:W-:-:S13]  /*96c0*/  ISETP.GE.AND P0, PT, R75, 0x61, PT ;  /* 0x000000614b00780c */ /* 0x000fda0003f06270 */
[----:B------:R-:W-:Y:S05]  /*96d0*/  @!P0 BRA `(.L_x_687) ;  /* 0x0000008000008947 */ /* 0x000fea0003800000 */
[----:B------:R-:W-:Y:S01]  /*96e0*/  MOV R6, R14 ;  /* 0x0000000e00067202 */ /* 0x000fe20000000f00 */
[----:B--2---:R-:W-:-:S04]  /*96f0*/  IMAD R0, R20, 0x60, RZ ;  /* 0x0000006014007824 */ /* 0x004fc800078e02ff */
[----:B------:R-:W-:-:S05]  /*9700*/  IMAD.WIDE.U32 R8, R21, 0x60, R6 ;  /* 0x0000006015087825 */ /* 0x000fca00078e0006 */
[----:B------:R-:W-:Y:S02]  /*9710*/  IADD3 R0, R0, R9, RZ ;  /* 0x0000000900007210 */ /* 0x000fe40007ffe0ff */
[----:B------:R-:W-:-:S04]  /*9720*/  LEA R6, P0, R8, c[0x0][0x1c8], 0x1 ;  /* 0x0000720008067a11 */ /* 0x000fc800078008ff */
[----:B------:R-:W-:Y:S02]  /*9730*/  LEA.HI.X R7, R8, c[0x0][0x1cc], R0, 0x1, P0 ;  /* 0x0000730008077a11 */ /* 0x000fe400000f0c00 */
[----:B------:R-:W-:-:S05]  /*9740*/  SHF.L.U32 R0, R74, 0x1, RZ ;  /* 0x000000014a007819 */ /* 0x000fca00000006ff */
[----:B------:R1:W-:Y:S02]  /*9750*/  LDGSTS.E.BYPASS.LTC128B.128 [R0+0x6900], [R6.64], !P4 ;  /* 0x0690000006007fae */ /* 0x0003e4000e101d48 */
.L_x_687:
[----:B------:R-:W-:Y:S05]  /*9760*/  BSYNC B0 ;  /* 0x0000000000007941 */ /* 0x000fea0003800000 */
.L_x_686:
[----:B------:R-:W-:Y:S01]  /*9770*/  ISETP.LT.AND P0, PT, RZ, c[0x0][0x27c], PT ;  /* 0x00009f00ff007a0c */ /* 0x000fe20003f01270 */
[----:B------:R-:W0:Y:S01]  /*9780*/  LDGDEPBAR ;  /* 0x00000000000079af */ /* 0x000e220000000000 */
[----:B------:R-:W-:-:S04]  /*9790*/  LEA.HI R247, R250, R251, RZ, 0x5 ;  /* 0x000000fbfaf77211 */ /* 0x000fc800078f28ff */
[----:B------:R-:W-:-:S07]  /*97a0*/  SHF.R.S32.HI R249, RZ, 0x5, R247 ;  /* 0x00000005fff97819 */ /* 0x000fce00000114f7 */
[----:B------:R-:W-:Y:S05]  /*97b0*/  @P0 BRA `(.L_x_688) ;  /* 0x0000002000000947 */ /* 0x000fea0003800000 */
[----:B------:R-:W-:-:S04]  /*97c0*/  DEPBAR.LE SB0, 0x1 ;  /* 0x000080400000791a */ /* 0x000fc80000000000 */
[----:B------:R-:W-:Y:S05]  /*97d0*/  BRA `(.L_x_689) ;  /* 0x00004b1000007947 */ /* 0x000fea0003800000 */
.L_x_688:
[----:B------:R-:W-:Y:S01]  /*97e0*/  ULDC.U8 UR4, c[0x0][0x298] ;  /* 0x0000a60000047ab9 */ /* 0x000fe20000000000 */
[----:B-12--5:R-:W-:Y:S01]  /*97f0*/  SHF.R.S32.HI R0, RZ, 0x1f, R169 ;  /* 0x0000001fff007819 */ /* 0x026fe200000114a9 */
        /* <DEDUP_REMOVED lines=18> */
[----:B------:R-:W-:Y:S01]  /*9920*/  @P6 IMAD.HI.U32 R3, R0, c[0x0][0x2c8], RZ ;  /* 0x0000b20000036a27 */ /* 0x000fe200078e00ff */
[----:B------:R-:W-:Y:S01]  /*9930*/  MOV R8, R12 ;  /* 0x0000000c00087202 */ /* 0x000fe20000000f00 */
[----:B------:R-:W-:Y:S01]  /*9940*/  BSSY B0, `(.L_x_691) ;  /* 0x000002e000007945 */ /* 0x000fe20003800000 */
[----:B------:R-:W-:Y:S01]  /*9950*/  MOV R6, R10 ;  /* 0x0000000a00067202 */ /* 0x000fe20000000f00 */
[----:B------:R-:W-:Y:S01]  /*9960*/  IMAD.SHL.U32 R16, R14, 0x4, RZ ;  /* 0x000000040e107824 */ /* 0x000fe200078e00ff */
[----:B------:R-:W-:Y:S01]  /*9970*/  @P6 SHF.R.U32.HI R0, RZ, c[0x0][0x2cc], R3 ;  /* 0x0000b300ff006a19 */ /* 0x000fe20000011603 */
[----:B------:R-:W-:Y:S01]  /*9980*/  CS2R R38, SRZ ;  /* 0x0000000000267805 */ /* 0x000fe2000001ff00 */
[----:B------:R-:W-:Y:S01]  /*9990*/  CS2R R28, SRZ ;  /* 0x00000000001c7805 */ /* 0x000fe2000001ff00 */
[----:B------:R-:W-:Y:S01]  /*99a0*/  CS2R R14, SRZ ;  /* 0x00000000000e7805 */ /* 0x000fe2000001ff00 */
[----:B------:R-:W-:Y:S01]  /*99b0*/  SHF.R.S32.HI R3, RZ, 0x1f, R0 ;  /* 0x0000001fff037819 */ /* 0x000fe20000011400 */
[----:B------:R-:W-:Y:S01]  /*99c0*/  IMAD.WIDE.U32 R8, R0, c[0x0][0x280], R8 ;  /* 0x0000a00000087a25 */ /* 0x000fe200078e0008 */
[----:B------:R-:W-:Y:S01]  /*99d0*/  CS2R R30, SRZ ;  /* 0x00000000001e7805 */ /* 0x000fe2000001ff00 */
[----:B------:R-:W-:-:S02]  /*99e0*/  CS2R R18, SRZ ;  /* 0x0000000000127805 */ /* 0x000fc4000001ff00 */
        /* <DEDUP_REMOVED lines=35> */
.L_x_692:
[----:B------:R-:W-:Y:S05]  /*9c20*/  BSYNC B0 ;  /* 0x0000000000007941 */ /* 0x000fea0003800000 */
.L_x_691:
        /* <DEDUP_REMOVED lines=45> */
.L_x_694:
[----:B----4-:R-:W-:Y:S05]  /*9f00*/  BSYNC B0 ;  /* 0x0000000000007941 */ /* 0x010fea0003800000 */
.L_x_693:
        /* <DEDUP_REMOVED lines=47> */
.L_x_696:
[----:B--2---:R-:W-:Y:S05]  /*a200*/  BSYNC B0 ;  /* 0x0000000000007941 */ /* 0x004fea0003800000 */
.L_x_695:
        /* <DEDUP_REMOVED lines=45> */
.L_x_698:
[----:B----4-:R-:W-:Y:S05]  /*a4e0*/  BSYNC B0 ;  /* 0x0000000000007941 */ /* 0x010fea0003800000 */
.L_x_697:
        /* <DEDUP_REMOVED lines=53> */
[--C-:B------:R-:W-:Y:S02]  /*a840*/  HADD2.F32 R15, -RZ, R9.reuse.H0_H0 ;  /* 0x20000009ff0f7230 */ /* 0x100fe40000004100 */
[----:B------:R-:W-:Y:S01]  /*a850*/  HADD2.F32 R14, -RZ, R9.H1_H1 ;  /* 0x30000009ff0e7230 */ /* 0x000fe20000004100 */
[C---:B------:R-:W-:Y:S01]  /*a860*/  FMUL.FTZ R9, R5.reuse, R10 ;  /* 0x0000000a05097220 */ /* 0x040fe20000410000 */
[----:B------:R-:W-:Y:S01]  /*a870*/  HADD2.F32 R0, -RZ, R27.H0_H0 ;  /* 0x2000001bff007230 */ /* 0x000fe20000004100 */
[-C--:B------:R-:W-:Y:S02]  /*a880*/  FFMA.FTZ R17, R5, R19.reuse, -R7 ;  /* 0x0000001305117223 */ /* 0x080fe40000010807 */
[----:B------:R-:W-:Y:S01]  /*a890*/  FFMA.FTZ R11, R11, R19, R9 ;  /* 0x000000130b0b7223 */ /* 0x000fe20000010009 */
[----:B------:R-:W-:Y:S01]  /*a8a0*/  HADD2.F32 R9, -RZ, R18.H0_H0 ;  /* 0x20000012ff097230 */ /* 0x000fe20000004100 */
[----:B------:R-:W-:-:S02]  /*a8b0*/  FMUL.FTZ R10, R8, R0 ;  /* 0x00000000080a7220 */ /* 0x000fc40000410000 */
[C---:B------:R-:W-:Y:S01]  /*a8c0*/  FMUL.FTZ R5, R6.reuse, R0 ;  /* 0x0000000006057220 */ /* 0x040fe20000410000 */
[--C-:B------:R-:W-:Y:S01]  /*a8d0*/  HADD2.F32 R0, -RZ, R57.reuse.H0_H0 ;  /* 0x20000039ff007230 */ /* 0x100fe20000004100 */
[-C--:B------:R-:W-:Y:S01]  /*a8e0*/  FFMA.FTZ R7, R6, R3.reuse, -R10 ;  /* 0x0000000306077223 */ /* 0x080fe2000001080a */
[----:B------:R-:W-:Y:S01]  /*a8f0*/  HADD2.F32 R10, -RZ, R20.H0_H0 ;  /* 0x20000014ff0a7230 */ /* 0x000fe20000004100 */
        /* <DEDUP_REMOVED lines=15> */
.L_x_702:
[----:B------:R-:W-:Y:S05]  /*a9f0*/  BSYNC B0 ;  /* 0x0000000000007941 */ /* 0x000fea0003800000 */
.L_x_701:
        /* <DEDUP_REMOVED lines=30> */
[----:B------:R-:W-:Y:S01]  /*abe0*/  F2FP.PACK_AB R11, R11, R18 ;  /* 0x000000120b0b723e */ /* 0x000fe200000000ff */
[----:B------:R-:W-:Y:S01]  /*abf0*/  FFMA.FTZ R8, R8, R3, R5 ;  /* 0x0000000308087223 */ /* 0x000fe20000010005 */
[----:B------:R-:W-:Y:S01]  /*ac00*/  HADD2.F32 R3, -RZ, R59.H1_H1 ;  /* 0x3000003bff037230 */ /* 0x000fe20000004100 */
[-C--:B------:R-:W-:Y:S02]  /*ac10*/  FMUL.FTZ R5, R12, R0.reuse ;  /* 0x000000000c057220 */ /* 0x080fe40000410000 */
        /* <DEDUP_REMOVED lines=11> */
.L_x_700:
[----:B------:R-:W-:Y:S05]  /*acd0*/  BSYNC B1 ;  /* 0x0000000000017941 */ /* 0x000fea0003800000 */
.L_x_699:
        /* <DEDUP_REMOVED lines=49> */
.L_x_706:
[----:B------:R-:W-:Y:S05]  /*aff0*/  BSYNC B0 ;  /* 0x0000000000007941 */ /* 0x000fea0003800000 */
.L_x_705:
        /* <DEDUP_REMOVED lines=45> */
.L_x_704:
[----:B------:R-:W-:Y:S05]  /*b2d0*/  BSYNC B1 ;  /* 0x0000000000017941 */ /* 0x000fea0003800000 */
.L_x_703:
        /* <DEDUP_REMOVED lines=49> */
.L_x_710:
[----:B------:R-:W-:Y:S05]  /*b5f0*/  BSYNC B0 ;  /* 0x0000000000007941 */ /* 0x000fea0003800000 */
.L_x_709:
        /* <DEDUP_REMOVED lines=45> */
.L_x_708:
[----:B------:R-:W-:Y:S05]  /*b8d0*/  BSYNC B1 ;  /* 0x0000000000017941 */ /* 0x000fea0003800000 */
.L_x_707:
        /* <DEDUP_REMOVED lines=31> */
[----:B------:R-:W-:Y:S01]  /*bad0*/  HADD2.F32 R0, -RZ, R25.H1_H1 ;  /* 0x30000019ff007230 */ /* 0x000fe20000004100 */
[-C--:B------:R-:W-:Y:S01]  /*bae0*/  FFMA.FTZ R7, R6, R3.reuse, -R10 ;  /* 0x0000000306077223 */ /* 0x080fe2000001080a */
[----:B------:R-:W-:Y:S01]  /*baf0*/  F2FP.PACK_AB R11, R11, R18 ;  /* 0x000000120b0b723e */ /* 0x000fe200000000ff */
[----:B------:R-:W-:Y:S01]  /*bb00*/  FFMA.FTZ R8, R8, R3, R5 ;  /* 0x0000000308087223 */ /* 0x000fe20000010005 */
[----:B------:R-:W-:Y:S01]  /*bb10*/  HADD2.F32 R3, -RZ, R26.H0_H0 ;  /* 0x2000001aff037230 */ /* 0x000fe20000004100 */
        /* <DEDUP_REMOVED lines=12> */
.L_x_713:
[----:B------:R-:W-:Y:S05]  /*bbe0*/  BSYNC B0 ;  /* 0x0000000000007941 */ /* 0x000fea0003800000 */
.L_x_712:
        /* <DEDUP_REMOVED lines=22> */
[----:B------:R-:W-:Y:S01]  /*bd50*/  HADD2.F32 R0, -RZ, R26.H1_H1 ;  /* 0x3000001aff007230 */ /* 0x000fe20000004100 */
[-C--:B------:R-:W-:Y:S02]  /*bd60*/  FFMA.FTZ R17, R5, R19.reuse, -R7 ;  /* 0x0000001305117223 */ /* 0x080fe40000010807 */
[----:B------:R-:W-:Y:S01]  /*bd70*/  FFMA.FTZ R11, R11, R19, R9 ;  /* 0x000000130b0b7223 */ /* 0x000fe20000010009 */
[----:B------:R-:W-:Y:S01]  /*bd80*/  HADD2.F32 R9, -RZ, R16.H0_H0 ;  /* 0x20000010ff097230 */ /* 0x000fe20000004100 */
[----:B------:R-:W-:-:S02]  /*bd90*/  FMUL.FTZ R10, R8, R0 ;  /* 0x00000000080a7220 */ /* 0x000fc40000410000 */
[C---:B------:R-:W-:Y:S01]  /*bda0*/  FMUL.FTZ R5, R6.reuse, R0 ;  /* 0x0000000006057220 */ /* 0x040fe20000410000 */
[----:B------:R-:W-:Y:S01]  /*bdb0*/  HADD2.F32 R0, -RZ, R67.H1_H1 ;  /* 0x30000043ff007230 */ /* 0x000fe20000004100 */
[----:B------:R-:W-:Y:S01]  /*bdc0*/  FFMA.FTZ R7, R6, R3, -R10 ;  /* 0x0000000306077223 */ /* 0x000fe2000001080a */
        /* <DEDUP_REMOVED lines=16> */
.L_x_690:
[----:B------:R-:W-:Y:S01]  /*bed0*/  @P6 IMAD.HI.U32 R3, R0, c[0x0][0x2c8], RZ ;  /* 0x0000b20000036a27 */ /* 0x000fe200078e00ff */
[----:B------:R-:W-:Y:S01]  /*bee0*/  ISETP.GE.AND P2, PT, R26, c[0x0][0x27c], PT ;  /* 0x00009f001a007a0c */ /* 0x000fe20003f46270 */
[----:B------:R-:W-:Y:S01]  /*bef0*/  CS2R R22, SRZ ;  /* 0x0000000000167805 */ /* 0x000fe2000001ff00 */
[----:B------:R-:W-:Y:S01]  /*bf00*/  SHF.R.S32.HI R27, RZ, 0x1f, R26 ;  /* 0x0000001fff1b7819 */ /* 0x000fe2000001141a */
[----:B------:R-:W-:Y:S01]  /*bf10*/  IMAD.MOV.U32 R8, RZ, RZ, R12 ;  /* 0x000000ffff087224 */ /* 0x000fe200078e000c */
[----:B------:R-:W-:Y:S01]  /*bf20*/  @P6 SHF.R.U32.HI R0, RZ, c[0x0][0x2cc], R3 ;  /* 0x0000b300ff006a19 */ /* 0x000fe20000011603 */
[----:B------:R-:W-:Y:S01]  /*bf30*/  IMAD.MOV.U32 R6, RZ, RZ, R10 ;  /* 0x000000ffff067224 */ /* 0x000fe200078e000a */
[----:B------:R-:W-:Y:S02]  /*bf40*/  CS2R R20, SRZ ;  /* 0x0000000000147805 */ /* 0x000fe4000001ff00 */
        /* <DEDUP_REMOVED lines=39> */
[----:B--2---:R-:W-:Y:S02]  /*c1c0*/  IMAD.MOV.U32 R6, RZ, RZ, R22 ;  /* 0x000000ffff067224 */ /* 0x004fe400078e0016 */
[----:B------:R-:W-:Y:S02]  /*c1d0*/  IMAD.MOV.U32 R5, RZ, RZ, R23 ;  /* 0x000000ffff057224 */ /* 0x000fe400078e0017 */
[----:B------:R-:W-:Y:S01]  /*c1e0*/  IMAD.MOV.U32 R3, RZ, RZ, R20 ;  /* 0x000000ffff037224 */ /* 0x000fe200078e0014 */
[----:B------:R-:W-:Y:S01]  /*c1f0*/  PRMT R65, R6, 0x7610, R65 ;  /* 0x0000761006417816 */ /* 0x000fe20000000041 */
        /* <DEDUP_REMOVED lines=8> */
[----:B------:R-:W-:Y:S01]  /*c280*/  IMAD.MOV.U32 R0, RZ, RZ, R17 ;  /* 0x000000ffff007224 */ /* 0x000fe200078e0011 */
[----:B------:R-:W-:-:S02]  /*c290*/  PRMT R38, R5, 0x7610, R38 ;  /* 0x0000761005267816 */ /* 0x000fc40000000026 */
        /* <DEDUP_REMOVED lines=15> */
.L_x_715:
[----:B-1-3--:R-:W-:Y:S05]  /*c390*/  BSYNC B0 ;  /* 0x0000000000007941 */ /* 0x00afea0003800000 */
.L_x_714:
        /* <DEDUP_REMOVED lines=31> */
[----:B------:R-:W2:Y:S01]  /*c590*/  SHFL.IDX PT, R12, R12, 0x3, 0x1c1f ;  /* 0x007c1f000c0c7f89 */ /* 0x000ea200000e0000 */
[----:B------:R-:W-:Y:S01]  /*c5a0*/  PRMT R67, R67, 0x5410, R3 ;  /* 0x0000541043437816 */ /* 0x000fe20000000003 */
[----:B------:R-:W-:Y:S01]  /*c5b0*/  CS2R R62, SRZ ;  /* 0x00000000003e7805 */ /* 0x000fe2000001ff00 */
[----:B------:R-:W-:Y:S01]  /*c5c0*/  PRMT R66, R66, 0x5410, R0 ;  /* 0x0000541042427816 */ /* 0x000fe20000000000 */
[----:B-1----:R1:W1:Y:S01]  /*c5d0*/  SHFL.IDX PT, R9, R13, 0x3, 0x1c1f ;  /* 0x007c1f000d097f89 */ /* 0x00226200000e0000 */
[----:B------:R-:W-:Y:S01]  /*c5e0*/  CS2R R60, SRZ ;  /* 0x00000000003c7805 */ /* 0x000fe2000001ff00 */
[----:B------:R-:W-:Y:S01]  /*c5f0*/  CS2R R54, SRZ ;  /* 0x0000000000367805 */ /* 0x000fe2000001ff00 */
[----:B------:R-:W-:Y:S01]  /*c600*/  CS2R R52, SRZ ;  /* 0x0000000000347805 */ /* 0x000fe2000001ff00 */
[----:B------:R1:W1:Y:S01]  /*c610*/  SHFL.IDX PT, R10, R11, 0x3, 0x1c1f ;  /* 0x007c1f000b0a7f89 */ /* 0x00026200000e0000 */
[----:B---3--:R-:W-:-:S03]  /*c620*/  IMAD.MOV.U32 R6, RZ, RZ, R34 ;  /* 0x000000ffff067224 */ /* 0x008fc600078e0022 */
[----:B------:R3:W1:Y:S02]  /*c630*/  SHFL.IDX PT, R7, R14, 0x3, 0x1c1f ;  /* 0x007c1f000e077f89 */ /* 0x00066400000e0000 */
[----:B------:R-:W-:Y:S01]  /*c640*/  PRMT R69, R6, 0x7610, R69 ;  /* 0x0000761006457816 */ /* 0x000fe20000000045 */
[----:B------:R-:W-:-:S05]  /*c650*/  IMAD.MOV.U32 R6, RZ, RZ, R30 ;  /* 0x000000ffff067224 */ /* 0x000fca00078e001e */
[----:B------:R-:W-:Y:S01]  /*c660*/  PRMT R68, R6, 0x7610, R68 ;  /* 0x0000761006447816 */ /* 0x000fe20000000044 */
        /* <DEDUP_REMOVED lines=28> */
.L_x_717:
[----:B-1-3--:R-:W-:Y:S05]  /*c830*/  BSYNC B0 ;  /* 0x0000000000007941 */ /* 0x00afea0003800000 */
.L_x_716:
        /* <DEDUP_REMOVED lines=23> */
[----:B------:R-:W-:Y:S02]  /*c9b0*/  SHF.L.U32 R0, R56, 0x6, RZ ;  /* 0x0000000638007819 */ /* 0x000fe400000006ff */
[----:B------:R-:W-:Y:S02]  /*c9c0*/  IADD3 R5, R26, c[0x0][0x27c], RZ ;  /* 0x00009f001a057a10 */ /* 0x000fe40007ffe0ff */
[----:B------:R-:W-:Y:S02]  /*c9d0*/  LOP3.LUT R0, R0, 0x1c0, RZ, 0xc0, !PT ;  /* 0x000001c000007812 */ /* 0x000fe400078ec0ff */
[----:B------:R-:W-:Y:S02]  /*c9e0*/  SHF.L.U32 R7, R249, 0x9, RZ ;  /* 0x00000009f9077819 */ /* 0x000fe400000006ff */
[----:B------:R-:W-:-:S02]  /*c9f0*/  LOP3.LUT R3, R0, 0x38, R26, 0xf8, !PT ;  /* 0x0000003800037812 */ /* 0x000fc400078ef81a */
[----:B------:R-:W-:Y:S02]  /*ca00*/  SHF.R.U32.HI R6, RZ, 0x3, R0 ;  /* 0x00000003ff067819 */ /* 0x000fe40000011600 */
[----:B------:R-:W-:Y:S02]  /*ca10*/  LOP3.LUT R0, R0, 0x38, R5, 0xf8, !PT ;  /* 0x0000003800007812 */ /* 0x000fe400078ef805 */
[C-C-:B------:R-:W-:Y:S02]  /*ca20*/  LOP3.LUT R3, R7.reuse, R3, R6.reuse, 0xf6, !PT ;  /* 0x0000000307037212 */ /* 0x140fe400078ef606 */
[----:B------:R-:W-:Y:S02]  /*ca30*/  LOP3.LUT R0, R7, R0, R6, 0xf6, !PT ;  /* 0x0000000007007212 */ /* 0x000fe400078ef606 */
[----:B------:R-:W-:Y:S01]  /*ca40*/  SHF.L.U32 R39, R3, 0x1, RZ ;  /* 0x0000000103277819 */ /* 0x000fe200000006ff */
[--C-:B------:R-:W-:Y:S01]  /*ca50*/  HADD2.F32 R3, -RZ, R36.reuse.H1_H1 ;  /* 0x30000024ff037230 */ /* 0x100fe20000004100 */
[----:B------:R-:W-:Y:S01]  /*ca60*/  SHF.L.U32 R37, R0, 0x1, RZ ;  /* 0x0000000100257819 */ /* 0x000fe200000006ff */
[----:B------:R-:W-:Y:S01]  /*ca70*/  HADD2.F32 R0, -RZ, R36.H0_H0 ;  /* 0x20000024ff007230 */ /* 0x000fe20000004100 */
[----:B------:R-:W-:Y:S01]  /*ca80*/  SHF.R.U32.HI R5, RZ, 0x10, R17 ;  /* 0x00000010ff057819 */ /* 0x000fe20000011611 */
[----:B------:R-:W1:Y:S01]  /*ca90*/  LDS.128 R8, [R39+0x7100] ;  /* 0x0071000027087984 */ /* 0x000e620000000c00 */
[----:B------:R-:W-:-:S02]  /*caa0*/  SHF.R.U64 R57, R20, 0x10, R21 ;  /* 0x0000001014397819 */ /* 0x000fc40000001215 */
[----:B------:R-:W-:Y:S01]  /*cab0*/  SHF.R.U32.HI R24, RZ, 0x10, R21 ;  /* 0x00000010ff187819 */ /* 0x000fe20000011615 */
[----:B------:R-:W2:Y:S01]  /*cac0*/  LDS.128 R12, [R37+0x7100] ;  /* 0x00710000250c7984 */ /* 0x000ea20000000c00 */
[----:B------:R-:W-:Y:S01]  /*cad0*/  HADD2.F32 R36, -RZ, R5.H0_H0 ;  /* 0x20000005ff247230 */ /* 0x000fe20000004100 */
[----:B------:R-:W-:Y:S02]  /*cae0*/  SHF.R.U64 R42, R16, 0x10, R17 ;  /* 0x00000010102a7819 */ /* 0x000fe40000001211 */
[--C-:B------:R-:W-:Y:S02]  /*caf0*/  SHF.R.U64 R43, R22, 0x10, R23.reuse ;  /* 0x00000010162b7819 */ /* 0x100fe40000001217 */
[----:B------:R-:W-:Y:S02]  /*cb00*/  SHF.R.U32.HI R27, RZ, 0x10, R23 ;  /* 0x00000010ff1b7819 */ /* 0x000fe40000011617 */
[--C-:B------:R-:W-:Y:S02]  /*cb10*/  SHF.R.U64 R41, R18, 0x10, R19.reuse ;  /* 0x0000001012297819 */ /* 0x100fe40000001213 */
[----:B------:R-:W-:Y:S01]  /*cb20*/  SHF.R.U32.HI R21, RZ, 0x10, R19 ;  /* 0x00000010ff157819 */ /* 0x000fe20000011613 */
[----:B-1----:R-:W-:-:S02]  /*cb30*/  HADD2.F32 R16, -RZ, R9.H0_H0 ;  /* 0x20000009ff107230 */ /* 0x002fc40000004100 */
[--C-:B------:R-:W-:Y:S02]  /*cb40*/  HADD2.F32 R19, -RZ, R8.reuse.H0_H0 ;  /* 0x20000008ff137230 */ /* 0x100fe40000004100 */
[----:B--2---:R-:W-:Y:S01]  /*cb50*/  HADD2.F32 R5, -RZ, R13.H0_H0 ;  /* 0x2000000dff057230 */ /* 0x004fe20000004100 */
[CC--:B------:R-:W-:Y:S01]  /*cb60*/  FMUL.FTZ R7, R16.reuse, R0.reuse ;  /* 0x0000000010077220 */ /* 0x0c0fe20000410000 */
[----:B------:R-:W-:Y:S02]  /*cb70*/  HADD2.F32 R23, -RZ, R8.H1_H1 ;  /* 0x30000008ff177230 */ /* 0x000fe40000004100 */
[--C-:B------:R-:W-:Y:S01]  /*cb80*/  HADD2.F32 R17, -RZ, R11.reuse.H0_H0 ;  /* 0x2000000bff117230 */ /* 0x100fe20000004100 */
[----:B------:R-:W-:Y:S01]  /*cb90*/  FMUL.FTZ R6, R5, R0 ;  /* 0x0000000005067220 */ /* 0x000fe20000410000 */
[----:B------:R-:W-:Y:S02]  /*cba0*/  HADD2.F32 R18, -RZ, R11.H1_H1 ;  /* 0x3000000bff127230 */ /* 0x000fe40000004100 */
[--C-:B------:R-:W-:Y:S01]  /*cbb0*/  HADD2.F32 R20, -RZ, R10.reuse.H0_H0 ;  /* 0x2000000aff147230 */ /* 0x100fe20000004100 */
[----:B------:R-:W-:Y:S01]  /*cbc0*/  FFMA.FTZ R40, R16, R3, -R6 ;  /* 0x0000000310287223 */ /* 0x000fe20000010806 */
[----:B------:R-:W-:-:S02]  /*cbd0*/  HADD2.F32 R25, -RZ, R10.H1_H1 ;  /* 0x3000000aff197230 */ /* 0x000fc40000004100 */
[----:B------:R-:W-:Y:S02]  /*cbe0*/  HADD2.F32 R8, -RZ, R13.H1_H1 ;  /* 0x3000000dff087230 */ /* 0x000fe40000004100 */
[--C-:B------:R-:W-:Y:S02]  /*cbf0*/  HADD2.F32 R11, -RZ, R15.reuse.H0_H0 ;  /* 0x2000000fff0b7230 */ /* 0x100fe40000004100 */
[----:B------:R-:W-:Y:S01]  /*cc00*/  HADD2.F32 R10, -RZ, R15.H1_H1 ;  /* 0x3000000fff0a7230 */ /* 0x000fe20000004100 */
[----:B------:R-:W-:Y:S01]  /*cc10*/  FMUL.FTZ R6, R8, R36 ;  /* 0x0000002408067220 */ /* 0x000fe20000410000 */
[--C-:B------:R-:W-:Y:S02]  /*cc20*/  HADD2.F32 R13, -RZ, R12.reuse.H0_H0 ;  /* 0x2000000cff0d7230 */ /* 0x100fe40000004100 */
[----:B------:R-:W-:Y:S02]  /*cc30*/  HADD2.F32 R15, -RZ, R12.H1_H1 ;  /* 0x3000000cff0f7230 */ /* 0x000fe40000004100 */
[----:B------:R-:W-:-:S02]  /*cc40*/  HADD2.F32 R9, -RZ, R9.H1_H1 ;  /* 0x30000009ff097230 */ /* 0x000fc40000004100 */
[--C-:B------:R-:W-:Y:S02]  /*cc50*/  HADD2.F32 R12, -RZ, R14.reuse.H0_H0 ;  /* 0x2000000eff0c7230 */ /* 0x100fe40000004100 */
[----:B------:R-:W-:Y:S02]  /*cc60*/  HADD2.F32 R22, -RZ, R14.H1_H1 ;  /* 0x3000000eff167230 */ /* 0x000fe40000004100 */
[----:B------:R-:W-:Y:S02]  /*cc70*/  HADD2.F32 R14, -RZ, R24.H0_H0 ;  /* 0x20000018ff0e7230 */ /* 0x000fe40000004100 */
[----:B------:R-:W-:Y:S01]  /*cc80*/  HADD2.F32 R0, -RZ, R38.H0_H0 ;  /* 0x20000026ff007230 */ /* 0x000fe20000004100 */
[----:B------:R-:W-:Y:S01]  /*cc90*/  FFMA.FTZ R38, R5, R3, R7 ;  /* 0x0000000305267223 */ /* 0x000fe20000010007 */
[----:B------:R-:W-:Y:S01]  /*cca0*/  HADD2.F32 R3, -RZ, R59.H0_H0 ;  /* 0x2000003bff037230 */ /* 0x000fe20000004100 */
[C---:B------:R-:W-:Y:S01]  /*ccb0*/  FMUL.FTZ R5, R9.reuse, R36 ;  /* 0x0000002409057220 */ /* 0x040fe20000410000 */
[----:B------:R-:W-:Y:S01]  /*ccc0*/  HADD2.F32 R7, -RZ, R27.H0_H0 ;  /* 0x2000001bff077230 */ /* 0x000fe20000004100 */
[----:B------:R-:W-:Y:S01]  /*ccd0*/  FFMA.FTZ R36, R9, R14, -R6 ;  /* 0x0000000e09247223 */ /* 0x000fe20000010806 */
[----:B------:R-:W-:Y:S01]  /*cce0*/  HADD2.F32 R9, -RZ, R21.H0_H0 ;  /* 0x20000015ff097230 */ /* 0x000fe20000004100 */
[----:B------:R-:W-:-:S02]  /*ccf0*/  FMUL.FTZ R6, R11, R0 ;  /* 0x000000000b067220 */ /* 0x000fc40000410000 */
[C---:B------:R-:W-:Y:S02]  /*cd00*/  FMUL.FTZ R0, R17.reuse, R0 ;  /* 0x0000000011007220 */ /* 0x040fe40000410000 */
[-C--:B------:R-:W-:Y:S02]  /*cd10*/  FFMA.FTZ R21, R17, R3.reuse, -R6 ;  /* 0x0000000311157223 */ /* 0x080fe40000010806 */
[----:B------:R-:W-:Y:S02]  /*cd20*/  FFMA.FTZ R24, R8, R14, R5 ;  /* 0x0000000e08187223 */ /* 0x000fe40000010005 */
[----:B------:R-:W-:Y:S01]  /*cd30*/  FFMA.FTZ R17, R11, R3, R0 ;  /* 0x000000030b117223 */ /* 0x000fe20000010000 */
[----:B------:R-:W-:Y:S01]  /*cd40*/  HADD2.F32 R3, -RZ, R59.H1_H1 ;  /* 0x3000003bff037230 */ /* 0x000fe20000004100 */
[-C--:B------:R-:W-:Y:S01]  /*cd50*/  FMUL.FTZ R6, R10, R9.reuse ;  /* 0x000000090a067220 */ /* 0x080fe20000410000 */
[--C-:B------:R-:W-:Y:S01]  /*cd60*/  HADD2.F32 R0, -RZ, R64.reuse.H0_H0 ;  /* 0x20000040ff007230 */ /* 0x100fe20000004100 */
[----:B------:R-:W-:Y:S01]  /*cd70*/  FMUL.FTZ R5, R18, R9 ;  /* 0x0000000912057220 */ /* 0x000fe20000410000 */
[----:B------:R-:W-:Y:S01]  /*cd80*/  F2FP.PACK_AB R9, R24, R38 ;  /* 0x000000261809723e */ /* 0x000fe200000000ff */
[-C--:B------:R-:W-:Y:S01]  /*cd90*/  FFMA.FTZ R18, R18, R7.reuse, -R6 ;  /* 0x0000000712127223 */ /* 0x080fe20000010806 */
[----:B------:R-:W-:Y:S01]  /*cda0*/  HADD2.F32 R6, -RZ, R64.H1_H1 ;  /* 0x30000040ff067230 */ /* 0x000fe20000004100 */
[----:B------:R-:W-:Y:S01]  /*cdb0*/  FFMA.FTZ R11, R10, R7, R5 ;  /* 0x000000070a0b7223 */ /* 0x000fe20000010005 */
[----:B------:R-:W-:Y:S01]  /*cdc0*/  HADD2.F32 R5, -RZ, R65.H0_H0 ;  /* 0x20000041ff057230 */ /* 0x000fe20000004100 */
[----:B------:R-:W-:-:S02]  /*cdd0*/  FMUL.FTZ R8, R13, R3 ;  /* 0x000000030d087220 */ /* 0x000fc40000410000 */
[----:B------:R-:W-:Y:S01]  /*cde0*/  FMUL.FTZ R7, R19, R3 ;  /* 0x0000000313077220 */ /* 0x000fe20000410000 */
[----:B------:R-:W-:Y:S01]  /*cdf0*/  F2FP.PACK_AB R11, R11, R17 ;  /* 0x000000110b0b723e */ /* 0x000fe200000000ff */
[-C--:B------:R-:W-:Y:S02]  /*ce00*/  FMUL.FTZ R3, R12, R0.reuse ;  /* 0x000000000c037220 */ /* 0x080fe40000410000 */
        /* <DEDUP_REMOVED lines=25> */
.L_x_719:
[----:B------:R-:W-:Y:S05]  /*cfa0*/  BSYNC B0 ;  /* 0x0000000000007941 */ /* 0x000fea0003800000 */
.L_x_718:
        /* <DEDUP_REMOVED lines=12> */
[----:B------:R-:W-:Y:S02]  /*d070*/  SHF.R.U64 R38, R34, 0x10, R35 ;  /* 0x0000001022267819 */ /* 0x000fe40000001223 */
[----:B------:R-:W-:Y:S02]  /*d080*/  LOP3.LUT R3, R6, R5, R7, 0xf6, !PT ;  /* 0x0000000506037212 */ /* 0x000fe400078ef607 */
[----:B------:R-:W-:Y:S02]  /*d090*/  IADD3 R5, R26, c[0x0][0x27c], RZ ;  /* 0x00009f001a057a10 */ /* 0x000fe40007ffe0ff */
[----:B-1----:R-:W-:Y:S01]  /*d0a0*/  SHF.L.U32 R37, R3, 0x1, RZ ;  /* 0x0000000103257819 */ /* 0x002fe200000006ff */
[----:B------:R-:W-:Y:S01]  /*d0b0*/  HADD2.F32 R3, -RZ, R66.H0_H0 ;  /* 0x20000042ff037230 */ /* 0x000fe20000004100 */
[----:B------:R-:W-:-:S02]  /*d0c0*/  LOP3.LUT R0, R0, 0x38, R5, 0xf8, !PT ;  /* 0x0000003800007812 */ /* 0x000fc400078ef805 */
[----:B------:R-:W-:Y:S01]  /*d0d0*/  SHF.R.U32.HI R5, RZ, 0x10, R31 ;  /* 0x00000010ff057819 */ /* 0x000fe2000001161f */
[----:B------:R-:W1:Y:S01]  /*d0e0*/  LDS.128 R8, [R37+0x7100] ;  /* 0x0071000025087984 */ /* 0x000e620000000c00 */
[----:B------:R-:W-:Y:S02]  /*d0f0*/  LOP3.LUT R0, R6, R0, R7, 0xf6, !PT ;  /* 0x0000000006007212 */ /* 0x000fe400078ef607 */
[----:B------:R-:W-:Y:S02]  /*d100*/  SHF.R.U64 R34, R32, 0x10, R33 ;  /* 0x0000001020227819 */ /* 0x000fe40000001221 */
[----:B------:R-:W-:Y:S01]  /*d110*/  SHF.L.U32 R36, R0, 0x1, RZ ;  /* 0x0000000100247819 */ /* 0x000fe200000006ff */
[----:B------:R-:W-:Y:S01]  /*d120*/  HADD2.F32 R0, -RZ, R65.H1_H1 ;  /* 0x30000041ff007230 */ /* 0x000fe20000004100 */
        /* <DEDUP_REMOVED lines=29> */
[----:B------:R-:W-:Y:S01]  /*d300*/  HADD2.F32 R0, -RZ, R66.H1_H1 ;  /* 0x30000042ff007230 */ /* 0x000fe20000004100 */
[C---:B------:R-:W-:Y:S01]  /*d310*/  FMUL.FTZ R5, R11.reuse, R28 ;  /* 0x0000001c0b057220 */ /* 0x040fe20000410000 */
[----:B------:R-:W-:Y:S01]  /*d320*/  HADD2.F32 R3, -RZ, R67.H0_H0 ;  /* 0x20000043ff037230 */ /* 0x000fe20000004100 */
        /* <DEDUP_REMOVED lines=8> */
[----:B------:R-:W-:Y:S01]  /*d3b0*/  HADD2.F32 R3, -RZ, R67.H1_H1 ;  /* 0x30000043ff037230 */ /* 0x000fe20000004100 */
[CC--:B------:R-:W-:Y:S01]  /*d3c0*/  FMUL.FTZ R6, R9.reuse, R11.reuse ;  /* 0x0000000b09067220 */ /* 0x0c0fe20000410000 */
        /* <DEDUP_REMOVED lines=36> */
.L_x_721:
[----:B------:R-:W-:Y:S05]  /*d610*/  BSYNC B0 ;  /* 0x0000000000007941 */ /* 0x000fea0003800000 */
.L_x_720:
        /* <DEDUP_REMOVED lines=16> */
[----:B------:R-:W-:Y:S01]  /*d720*/  HADD2.F32 R3, -RZ, R71.H0_H0 ;  /* 0x20000047ff037230 */ /* 0x000fe20000004100 */
[----:B------:R-:W-:-:S02]  /*d730*/  LOP3.LUT R0, R0, 0x38, R5, 0xf8, !PT ;  /* 0x0000003800007812 */ /* 0x000fc400078ef805 */
[----:B------:R-:W-:Y:S01]  /*d740*/  SHF.R.U32.HI R5, RZ, 0x10, R47 ;  /* 0x00000010ff057819 */ /* 0x000fe2000001162f */
[----:B-1----:R-:W1:Y:S01]  /*d750*/  LDS.128 R8, [R31+0x7100] ;  /* 0x007100001f087984 */ /* 0x002e620000000c00 */
[----:B------:R-:W-:Y:S02]  /*d760*/  LOP3.LUT R0, R6, R0, R7, 0xf6, !PT ;  /* 0x0000000006007212 */ /* 0x000fe400078ef607 */
[----:B------:R-:W-:Y:S01]  /*d770*/  SHF.R.U32.HI R22, RZ, 0x10, R45 ;  /* 0x00000010ff167819 */ /* 0x000fe2000001162d */
[----:B------:R-:W-:Y:S01]  /*d780*/  HADD2.F32 R28, -RZ, R5.H0_H0 ;  /* 0x20000005ff1c7230 */ /* 0x000fe20000004100 */
[----:B------:R-:W-:Y:S01]  /*d790*/  SHF.L.U32 R29, R0, 0x1, RZ ;  /* 0x00000001001d7819 */ /* 0x000fe200000006ff */
[----:B------:R-:W-:Y:S01]  /*d7a0*/  HADD2.F32 R0, -RZ, R69.H1_H1 ;  /* 0x30000045ff007230 */ /* 0x000fe20000004100 */
        /* <DEDUP_REMOVED lines=77> */
.L_x_723:
[----:B------:R-:W-:Y:S05]  /*dc80*/  BSYNC B0 ;  /* 0x0000000000007941 */ /* 0x000fea0003800000 */
.L_x_722:
        /* <DEDUP_REMOVED lines=41> */
[----:B------:R-:W-:Y:S01]  /*df20*/  HADD2.F32 R0, -RZ, R79.H1_H1 ;  /* 0x3000004fff007230 */ /* 0x000fe20000004100 */
[-C--:B------:R-:W-:Y:S01]  /*df30*/  FFMA.FTZ R31, R5, R3.reuse, R7 ;  /* 0x00000003051f7223 */ /* 0x080fe20000010007 */
[----:B------:R-:W-:Y:S01]  /*df40*/  HADD2.F32 R13, -RZ, R13.H1_H1 ;  /* 0x3000000dff0d7230 */ /* 0x000fe20000004100 */
[----:B------:R-:W-:Y:S01]  /*df50*/  FFMA.FTZ R33, R16, R3, -R6 ;  /* 0x0000000310217223 */ /* 0x000fe20000010806 */
[----:B------:R-:W-:Y:S01]  /*df60*/  HADD2.F32 R3, -RZ, R80.H0_H0 ;  /* 0x20000050ff037230 */ /* 0x000fe20000004100 */
        /* <DEDUP_REMOVED lines=17> */
[----:B------:R-:W-:Y:S01]  /*e080*/  HADD2.F32 R3, -RZ, R80.H1_H1 ;  /* 0x30000050ff037230 */ /* 0x000fe20000004100 */
[C---:B------:R-:W-:Y:S01]  /*e090*/  FMUL.FTZ R5, R9.reuse, R11 ;  /* 0x0000000b09057220 */ /* 0x040fe20000410000 */
[--C-:B------:R-:W-:Y:S01]  /*e0a0*/  HADD2.F32 R0, -RZ, R81.reuse.H0_H0 ;  /* 0x20000051ff007230 */ /* 0x100fe20000004100 */
[-C--:B------:R-:W-:Y:S01]  /*e0b0*/  FFMA.FTZ R16, R9, R7.reuse, -R6 ;  /* 0x0000000709107223 */ /* 0x080fe20000010806 */
[----:B------:R-:W-:Y:S01]  /*e0c0*/  HADD2.F32 R6, -RZ, R81.H1_H1 ;  /* 0x30000051ff067230 */ /* 0x000fe20000004100 */
[----:B------:R-:W-:Y:S01]  /*e0d0*/  FFMA.FTZ R9, R13, R7, R5 ;  /* 0x000000070d097223 */ /* 0x000fe20000010005 */
[----:B------:R-:W-:Y:S01]  /*e0e0*/  HADD2.F32 R5, -RZ, R82.H0_H0 ;  /* 0x20000052ff057230 */ /* 0x000fe20000004100 */
        /* <DEDUP_REMOVED lines=31> */
.L_x_711:
[----:B------:R-:W-:Y:S05]  /*e2e0*/  BSYNC B2 ;  /* 0x0000000000027941 */ /* 0x000fea0003800000 */
.L_x_689:
[----:B-1----:R-:W-:Y:S01]  /*e2f0*/  SHF.R.S32.HI R7, RZ, 0x4, R85 ;  /* 0x00000004ff077819 */ /* 0x002fe20000011455 */
[----:B------:R-:W-:Y:S01]  /*e300*/  IMAD.SHL.U32 R6, R141, 0x40, RZ ;  /* 0x000000408d067824 */ /* 0x000fe200078e00ff */
[----:B------:R-:W-:-:S04]  /*e310*/  DEPBAR.LE SB0, 0x0 ;  /* 0x000080000000791a */ /* 0x000fc80000000000 */
[----:B--2---:R-:W-:Y:S01]  /*e320*/  LEA.HI R0, R85, R7, RZ, 0x1 ;  /* 0x0000000755007211 */ /* 0x004fe200078f08ff */
[----:B------:R-:W-:Y:S01]  /*e330*/  IMAD.SHL.U32 R3, R83, 0x40, RZ ;  /* 0x0000004053037824 */ /* 0x000fe200078e00ff */
[----:B------:R-:W-:Y:S01]  /*e340*/  LOP3.LUT P0, RZ, R141, 0x2, RZ, 0xc0, !PT ;  /* 0x000000028dff7812 */ /* 0x000fe2000780c0ff */
[----:B------:R-:W-:Y:S01]  /*e350*/  IMAD.SHL.U32 R5, R84, 0x40, RZ ;  /* 0x0000004054057824 */ /* 0x000fe200078e00ff */
[----:B------:R-:W-:Y:S01]  /*e360*/  LOP3.LUT R0, R0, 0xfffffffe, RZ, 0xc0, !PT ;  /* 0xfffffffe00007812 */ /* 0x000fe200078ec0ff */
[----:B------:R-:W-:Y:S01]  /*e370*/  IMAD.SHL.U32 R8, R70, 0x8, RZ ;  /* 0x0000000846087824 */ /* 0x000fe200078e00ff */
        /* <DEDUP_REMOVED lines=26> */
[----:B------:R-:W-:Y:S01]  /*e520*/  IMAD.MOV.U32 R3, RZ, RZ, c[0x0][0x208] ;  /* 0x00008200ff037624 */ /* 0x000fe200078e00ff */
[----:B------:R-:W-:Y:S01]  /*e530*/  @P0 IADD3 R238, R0, -0x20, RZ ;  /* 0xffffffe000ee0810 */ /* 0x000fe20007ffe0ff */
[----:B------:R-:W-:-:S02]  /*e540*/  IMAD R0, R97, c[0x0][0x208], RZ ;  /* 0x0000820061007a24 */ /* 0x000fc400078e02ff */
[----:B------:R-:W-:Y:S01]  /*e550*/  IMAD R237, R2, 0x2, R234 ;  /* 0x0000000202ed7824 */ /* 0x000fe200078e02ea */
[----:B------:R-:W-:Y:S01]  /*e560*/  SHF.L.U64.HI R5, R3, R248, c[0x0][0x20c] ;  /* 0x0000830003057619 */ /* 0x000fe200000102f8 */
[----:B------:R-:W-:Y:S01]  /*e570*/  IMAD R0, R96, c[0x0][0x20c], R0 ;  /* 0x0000830060007a24 */ /* 0x000fe200078e0200 */
[----:B------:R-:W-:Y:S01]  /*e580*/  IADD3 R244, R238, 0x800, RZ ;  /* 0x00000800eef47810 */ /* 0x000fe20007ffe0ff */
[----:B------:R-:W-:Y:S02]  /*e590*/  IMAD R235, R4, 0x2, R234 ;  /* 0x0000000204eb7824 */ /* 0x000fe400078e02ea */
[----:B------:R-:W-:Y:S02]  /*e5a0*/  IMAD.IADD R0, R7, 0x1, R0 ;  /* 0x0000000107007824 */ /* 0x000fe400078e0200 */
[----:B------:R-:W-:-:S04]  /*e5b0*/  IMAD.WIDE.U32 R6, R6, 0x70, R98 ;  /* 0x0000007006067825 */ /* 0x000fc800078e0062 */
[----:B------:R-:W-:Y:S01]  /*e5c0*/  IMAD R0, R0, 0x70, RZ ;  /* 0x0000007000007824 */ /* 0x000fe200078e02ff */
[----:B------:R-:W-:Y:S01]  /*e5d0*/  LDSM.16.M88.4 R24, [R143+0x3900] ;  /* 0x003900008f18783b */ /* 0x000fe20000000200 */
[----:B------:R-:W-:Y:S02]  /*e5e0*/  IMAD R236, R2, 0x2, R235 ;  /* 0x0000000202ec7824 */ /* 0x000fe400078e02eb */
[----:B------:R-:W-:Y:S01]  /*e5f0*/  IMAD.IADD R0, R7, 0x1, R0 ;  /* 0x0000000107007824 */ /* 0x000fe200078e0200 */
[----:B------:R-:W1:Y:S04]  /*e600*/  LDSM.16.M88.4 R8, [R234+0x9100] ;  /* 0x00910000ea08783b */ /* 0x000e680000000200 */
[----:B------:R-:W2:Y:S04]  /*e610*/  LDSM.16.M88.4 R12, [R234+0x7100] ;  /* 0x00710000ea0c783b */ /* 0x000ea80000000200 */
[----:B------:R-:W3:Y:S04]  /*e620*/  LDSM.16.M88.4 R20, [R143+0x4100] ;  /* 0x004100008f14783b */ /* 0x000ee80000000200 */
[----:B------:R-:W4:Y:S04]  /*e630*/  LDSM.16.M88.4 R16, [R143+0x4900] ;  /* 0x004900008f10783b */ /* 0x000f280000000200 */
[----:B------:R-:W2:Y:S04]  /*e640*/  LDSM.16.M88.4 R28, [R143+0x5100] ;  /* 0x005100008f1c783b */ /* 0x000ea80000000200 */
[----:B------:R-:W3:Y:S04]  /*e650*/  LDSM.16.M88.4 R32, [R143+0x5900] ;  /* 0x005900008f20783b */ /* 0x000ee80000000200 */
[----:B------:R-:W3:Y:S04]  /*e660*/  LDSM.16.M88.4 R40, [R143+0x6100] ;  /* 0x006100008f28783b */ /* 0x000ee80000000200 */
[----:B------:R-:W3:Y:S04]  /*e670*/  LDSM.16.M88.4 R36, [R143+0x6900] ;  /* 0x006900008f24783b */ /* 0x000ee80000000200 */
[----:B------:R-:W-:Y:S04]  /*e680*/  LDSM.16.M88.4 R56, [R238] ;  /* 0x00000000ee38783b */ /* 0x000fe80000000200 */
[----:B------:R-:W-:Y:S01]  /*e690*/  LDSM.16.M88.4 R48, [R238+0x1000] ;  /* 0x00100000ee30783b */ /* 0x000fe20000000200 */
[C---:B-1----:R-:W-:Y:S03]  /*e6a0*/  HMMA.16816.F32 R60, R8.reuse, R24, RZ ;  /* 0x00000018083c723c */ /* 0x042fe600000018ff */
[----:B------:R-:W-:Y:S04]  /*e6b0*/  LDSM.16.M88.4 R44, [R238+0x1800] ;  /* 0x00180000ee2c783b */ /* 0x000fe80000000200 */
[----:B------:R-:W-:Y:S01]  /*e6c0*/  LDSM.16.M88.4 R52, [R238+0x800] ;  /* 0x00080000ee34783b */ /* 0x000fe20000000200 */
[----:B------:R-:W-:Y:S08]  /*e6d0*/  HMMA.16816.F32 R108, R8, R26, RZ ;  /* 0x0000001a086c723c */ /* 0x000ff000000018ff */
[C---:B--2---:R-:W-:Y:S07]  /*e6e0*/  HMMA.16816.F32 R184, R12.reuse, R24, RZ ;  /* 0x000000180cb8723c */ /* 0x044fee00000018ff */
[C---:B------:R-:W-:Y:S01]  /*e6f0*/  LEA R24, P0, R6.reuse, c[0x0][0x1f8], 0x1 ;  /* 0x00007e0006187a11 */ /* 0x040fe200078008ff */
[----:B------:R-:W-:Y:S03]  /*e700*/  HMMA.16816.F32 R180, R12, R26, RZ ;  /* 0x0000001a0cb4723c */ /* 0x000fe600000018ff */
[----:B------:R-:W-:Y:S01]  /*e710*/  LEA.HI.X R25, R6, c[0x0][0x1fc], R0, 0x1, P0 ;  /* 0x00007f0006197a11 */ /* 0x000fe200000f0c00 */
[----:B------:R-:W-:-:S03]  /*e720*/  IMAD.MOV.U32 R0, RZ, RZ, 0x40 ;  /* 0x00000040ff007424 */ /* 0x000fc600078e00ff */
[----:B------:R-:W-:Y:S01]  /*e730*/  IMAD.SHL.U32 R26, R3, 0x20, RZ ;  /* 0x00000020031a7824 */ /* 0x000fe200078e00ff */
[-C--:B---3--:R-:W-:Y:S08]  /*e740*/  HMMA.16816.F32 R64, R8, R20.reuse, RZ ;  /* 0x000000140840723c */ /* 0x088ff000000018ff */
[C---:B------:R-:W-:Y:S07]  /*e750*/  HMMA.16816.F32 R156, R12.reuse, R20, RZ ;  /* 0x000000140c9c723c */ /* 0x040fee00000018ff */
[----:B------:R-:W-:Y:S01]  /*e760*/  IADD3 R20, P0, R26, R24, RZ ;  /* 0x000000181a147210 */ /* 0x000fe20007f1e0ff */
[----:B------:R-:W-:Y:S04]  /*e770*/  HMMA.16816.F32 R176, R12, R22, RZ ;  /* 0x000000160cb0723c */ /* 0x000fe800000018ff */
[----:B------:R-:W-:Y:S01]  /*e780*/  IMAD.X R21, R5, 0x1, R25, P0 ;  /* 0x0000000105157824 */ /* 0x000fe200000e0619 */
[----:B------:R-:W-:-:S03]  /*e790*/  ISETP.GE.AND P0, PT, R72, c[0x0][0x1d4], PT ;  /* 0x0000750048007a0c */ /* 0x000fc60003f06270 */
[----:B----4-:R-:W-:Y:S01]  /*e7a0*/  HMMA.16816.F32 R148, R12, R16, RZ ;  /* 0x000000100c94723c */ /* 0x010fe200000018ff */
[C---:B------:R-:W-:Y:S02]  /*e7b0*/  ISETP.LT.OR P4, PT, R75.reuse, 0x1, P0 ;  /* 0x000000014b00780c */ /* 0x040fe40000781670 */
[C---:B------:R-:W-:Y:S02]  /*e7c0*/  ISETP.LT.OR P3, PT, R75.reuse, 0x11, P0 ;  /* 0x000000114b00780c */ /* 0x040fe40000761670 */
[----:B------:R-:W-:-:S03]  /*e7d0*/  ISETP.LT.OR P5, PT, R75, 0x31, P0 ;  /* 0x000000314b00780c */ /* 0x000fc600007a1670 */
[C---:B------:R-:W-:Y:S08]  /*e7e0*/  HMMA.16816.F32 R172, R12.reuse, R18, RZ ;  /* 0x000000120cac723c */ /* 0x040ff000000018ff */
[C---:B------:R-:W-:Y:S08]  /*e7f0*/  HMMA.16816.F32 R144, R12.reuse, R28, RZ ;  /* 0x0000001c0c90723c */ /* 0x040ff000000018ff */
[C---:B-----5:R-:W-:Y:S08]  /*e800*/  HMMA.16816.F32 R168, R12.reuse, R30, RZ ;  /* 0x0000001e0ca8723c */ /* 0x060ff000000018ff */
[C---:B------:R-:W-:Y:S08]  /*e810*/  HMMA.16816.F32 R136, R12.reuse, R32, RZ ;  /* 0x000000200c88723c */ /* 0x040ff000000018ff */
[C---:B------:R-:W-:Y:S08]  /*e820*/  HMMA.16816.F32 R164, R12.reuse, R34, RZ ;  /* 0x000000220ca4723c */ /* 0x040ff000000018ff */
[C---:B------:R-:W-:Y:S08]  /*e830*/  HMMA.16816.F32 R128, R12.reuse, R40, RZ ;  /* 0x000000280c80723c */ /* 0x040ff000000018ff */
[C---:B------:R-:W-:Y:S08]  /*e840*/  HMMA.16816.F32 R152, R12.reuse, R42, RZ ;  /* 0x0000002a0c98723c */ /* 0x040ff000000018ff */
[C---:B------:R-:W-:Y:S08]  /*e850*/  HMMA.16816.F32 R124, R12.reuse, R36, RZ ;  /* 0x000000240c7c723c */ /* 0x040ff000000018ff */
[----:B------:R-:W-:Y:S07]  /*e860*/  HMMA.16816.F32 R132, R12, R38, RZ ;  /* 0x000000260c84723c */ /* 0x000fee00000018ff */
[-C--:B------:R-:W-:Y:S01]  /*e870*/  IADD3 R14, P2, R20, R26.reuse, RZ ;  /* 0x0000001a140e7210 */ /* 0x080fe20007f5e0ff */
[----:B------:R-:W-:Y:S03]  /*e880*/  HMMA.16816.F32 R68, R8, R16, RZ ;  /* 0x000000100844723c */ /* 0x000fe600000018ff */
[----:B------:R-:W-:Y:S01]  /*e890*/  IADD3 R12, P1, R14, R26, RZ ;  /* 0x0000001a0e0c7210 */ /* 0x000fe20007f3e0ff */
[----:B------:R-:W-:-:S03]  /*e8a0*/  IMAD.X R15, R21, 0x1, R5, P2 ;  /* 0x00000001150f7824 */ /* 0x000fc600010e0605 */
[----:B------:R-:W-:Y:S01]  /*e8b0*/  IADD3 R6, P2, R12, R26, RZ ;  /* 0x0000001a0c067210 */ /* 0x000fe20007f5e0ff */
[----:B------:R-:W-:Y:S01]  /*e8c0*/  HMMA.16816.F32 R112, R8, R18, RZ ;  /* 0x000000120870723c */ /* 0x000fe200000018ff */
[----:B------:R-:W1:Y:S01]  /*e8d0*/  LDSM.16.M88.4 R16, [R237+0x9100] ;  /* 0x00910000ed10783b */ /* 0x000e620000000200 */
[----:B------:R-:W-:-:S04]  /*e8e0*/  IMAD.X R13, R15, 0x1, R5, P1 ;  /* 0x000000010f0d7824 */ /* 0x000fc800008e0605 */
[--C-:B------:R-:W-:Y:S01]  /*e8f0*/  IMAD.X R7, R13, 0x1, R5.reuse, P2 ;  /* 0x000000010d077824 */ /* 0x100fe200010e0605 */
[----:B------:R-:W-:Y:S01]  /*e900*/  ISETP.LT.OR P2, PT, R75, 0x21, P0 ;  /* 0x000000214b00780c */ /* 0x000fe20000741670 */
[C---:B------:R-:W-:Y:S08]  /*e910*/  HMMA.16816.F32 R80, R8.reuse, R32, RZ ;  /* 0x000000200850723c */ /* 0x040ff000000018ff */
[C---:B------:R-:W-:Y:S01]  /*e920*/  HMMA.16816.F32 R160, R8.reuse, R34, RZ ;  /* 0x0000002208a0723c */ /* 0x040fe200000018ff */
[----:B------:R-:W2:Y:S07]  /*e930*/  LDSM.16.M88.4 R32, [R238+0x2800] ;  /* 0x00280000ee20783b */ /* 0x000eae0000000200 */
[C---:B------:R-:W-:Y:S08]  /*e940*/  HMMA.16816.F32 R76, R8.reuse, R28, RZ ;  /* 0x0000001c084c723c */ /* 0x040ff000000018ff */
[C---:B------:R-:W-:Y:S08]  /*e950*/  HMMA.16816.F32 R84, R8.reuse, R40, RZ ;  /* 0x000000280854723c */ /* 0x040ff000000018ff */
[C---:B------:R-:W-:Y:S01]  /*e960*/  HMMA.16816.F32 R120, R8.reuse, R30, RZ ;  /* 0x0000001e0878723c */ /* 0x040fe200000018ff */
[----:B------:R-:W-:Y:S07]  /*e970*/  LDSM.16.M88.4 R28, [R238+0x3000] ;  /* 0x00300000ee1c783b */ /* 0x000fee0000000200 */
[C---:B------:R-:W-:Y:S01]  /*e980*/  HMMA.16816.F32 R192, R8.reuse, R42, RZ ;  /* 0x0000002a08c0723c */ /* 0x040fe200000018ff */
[----:B------:R-:W3:Y:S07]  /*e990*/  LDSM.16.M88.4 R40, [R238+0x2000] ;  /* 0x00200000ee28783b */ /* 0x000eee0000000200 */
[C---:B------:R-:W-:Y:S07]  /*e9a0*/  HMMA.16816.F32 R92, R8.reuse, R22, RZ ;  /* 0x00000016085c723c */ /* 0x040fee00000018ff */
[----:B------:R-:W-:Y:S01]  /*e9b0*/  IADD3 R22, P1, R6, R26, RZ ;  /* 0x0000001a06167210 */ /* 0x000fe20007f3e0ff */
[----:B------:R-:W-:Y:S04]  /*e9c0*/  HMMA.16816.F32 R88, R8, R36, RZ ;  /* 0x000000240858723c */ /* 0x000fe800000018ff */
[----:B------:R-:W-:Y:S01]  /*e9d0*/  IMAD.X R23, R7, 0x1, R5, P1 ;  /* 0x0000000107177824 */ /* 0x000fe200008e0605 */
[----:B------:R-:W-:-:S03]  /*e9e0*/  ISETP.LT.OR P1, PT, R75, 0x61, P0 ;  /* 0x000000614b00780c */ /* 0x000fc60000721670 */
[----:B------:R-:W-:Y:S01]  /*e9f0*/  HMMA.16816.F32 R188, R8, R38, RZ ;  /* 0x0000002608bc723c */ /* 0x000fe200000018ff */
[----:B------:R-:W4:Y:S04]  /*ea00*/  LDSM.16.M88.4 R8, [R237+0x7100] ;  /* 0x00710000ed08783b */ /* 0x000f280000000200 */
[----:B------:R-:W-:Y:S01]  /*ea10*/  @!PT LDS RZ, [RZ] ;  /* 0x00000000fffff984 */ /* 0x000fe20000000800 */
[----:B------:R-:W-:Y:S01]  /*ea20*/  @!PT LDS RZ, [RZ] ;  /* 0x00000000fffff984 */ /* 0x000fe20000000800 */
[----:B------:R-:W-:Y:S01]  /*ea30*/  @!PT LDS RZ, [RZ] ;  /* 0x00000000fffff984 */ /* 0x000fe20000000800 */
[----:B------:R2:W-:Y:S01]  /*ea40*/  LDGSTS.E.BYPASS.LTC128B.128 [R245+0x100], [R24.64], !P4 ;  /* 0x0010000018f57fae */ /* 0x0005e2000e101d48 */
[----:B------:R-:W-:Y:S02]  /*ea50*/  ISETP.LT.OR P4, PT, R75, 0x41, P0 ;  /* 0x000000414b00780c */ /* 0x000fe40000781670 */
[----:B-1----:R-:W-:Y:S01]  /*ea60*/  HMMA.16816.F32 R116, R16, R56, R60 ;  /* 0x000000381074723c */ /* 0x002fe2000000183c */
[----:B------:R1:W-:Y:S01]  /*ea70*/  LDGSTS.E.BYPASS.LTC128B.128 [R245+0x900], [R20.64], !P3 ;  /* 0x0090000014f57fae */ /* 0x0003e2000d901d48 */
[----:B------:R-:W-:-:S03]  /*ea80*/  LOP3.LUT P3, RZ, R141, 0x4, RZ, 0xc0, !PT ;  /* 0x000000048dff7812 */ /* 0x000fc6000786c0ff */
[----:B------:R1:W-:Y:S01]  /*ea90*/  LDGSTS.E.BYPASS.LTC128B.128 [R245+0x1100], [R14.64], !P2 ;  /* 0x011000000ef57fae */ /* 0x0003e2000d101d48 */
[----:B------:R-:W-:Y:S02]  /*eaa0*/  ISETP.LT.OR P2, PT, R75, 0x51, P0 ;  /* 0x000000514b00780c */ /* 0x000fe40000741670 */
[----:B------:R-:W-:Y:S01]  /*eab0*/  SEL R0, R0, 0xffffffc0, !P3 ;  /* 0xffffffc000007807 */ /* 0x000fe20005800000 */
[----:B------:R1:W-:Y:S01]  /*eac0*/  LDGSTS.E.BYPASS.LTC128B.128 [R245+0x1900], [R12.64], !P5 ;  /* 0x019000000cf57fae */ /* 0x0003e2000e901d48 */
[----:B------:R-:W-:Y:S03]  /*ead0*/  HMMA.16816.F32 R100, R16, R48, R68 ;  /* 0x000000301064723c */ /* 0x000fe60000001844 */
[----:B------:R-:W-:Y:S01]  /*eae0*/  IMAD.IADD R233, R143, 0x1, R0 ;  /* 0x000000018fe97824 */ /* 0x000fe200078e0200 */
[----:B------:R3:W-:Y:S01]  /*eaf0*/  LDGSTS.E.BYPASS.LTC128B.128 [R245+0x2100], [R6.64], !P4 ;  /* 0x0210000006f57fae */ /* 0x0007e2000e101d48 */
[----:B------:R-:W-:-:S03]  /*eb00*/  IMAD.IADD R232, R0, 0x1, R238 ;  /* 0x0000000100e87824 */ /* 0x000fc600078e02ee */
[C---:B------:R-:W-:Y:S01]  /*eb10*/  HMMA.16816.F32 R208, R16.reuse, R46, R120 ;  /* 0x0000002e10d0723c */ /* 0x040fe20000001878 */
[----:B------:R3:W-:Y:S07]  /*eb20*/  LDGSTS.E.BYPASS.LTC128B.128 [R245+0x2900], [R22.64], !P2 ;  /* 0x0290000016f57fae */ /* 0x0007ee000d101d48 */
[C---:B--2---:R-:W-:Y:S08]  /*eb30*/  HMMA.16816.F32 R204, R16.reuse, R34, R192 ;  /* 0x0000002210cc723c */ /* 0x044ff000000018c0 */
[----:B------:R-:W-:Y:S01]  /*eb40*/  HMMA.16816.F32 R104, R16, R52, R64 ;  /* 0x000000341068723c */ /* 0x000fe20000001840 */
[----:B-1----:R-:W-:-:S05]  /*eb50*/  IADD3 R12, P0, R22, R26, RZ ;  /* 0x0000001a160c7210 */ /* 0x002fca0007f1e0ff */
[----:B------:R-:W-:Y:S02]  /*eb60*/  IMAD.X R13, R23, 0x1, R5, P0 ;  /* 0x00000001170d7824 */ /* 0x000fe400000e0605 */
[C---:B------:R-:W-:Y:S03]  /*eb70*/  HMMA.16816.F32 R96, R16.reuse, R44, R76 ;  /* 0x0000002c1060723c */ /* 0x040fe6000000184c */
[----:B------:R1:W-:Y:S04]  /*eb80*/  LDGSTS.E.BYPASS.LTC128B.128 [R245+0x3100], [R12.64], !P1 ;  /* 0x031000000cf57fae */ /* 0x0003e8000c901d48 */
[----:B---3--:R-:W-:Y:S01]  /*eb90*/  LDSM.16.M88.4 R20, [R235+0x9100] ;  /* 0x00910000eb14783b */ /* 0x008fe20000000200 */
[C---:B------:R-:W-:Y:S03]  /*eba0*/  HMMA.16816.F32 R36, R16.reuse, R40, R80 ;  /* 0x000000281024723c */ /* 0x040fe60000001850 */
[----:B------:R-:W2:Y:S04]  /*ebb0*/  LDSM.16.M88.4 R60, [R233+0x5900] ;  /* 0x00590000e93c783b */ /* 0x000ea80000000200 */
[----:B------:R-:W3:Y:S01]  /*ebc0*/  LDSM.16.M88.4 R72, [R233+0x4100] ;  /* 0x00410000e948783b */ /* 0x000ee20000000200 */
        /* <DEDUP_REMOVED lines=8> */
[----:B------:R-:W-:Y:S01]  /*ec50*/  LDSM.16.M88.4 R24, [R232+0x3000] ;  /* 0x00300000e818783b */ /* 0x000fe20000000200 */
[C---:B------:R-:W-:Y:S03]  /*ec60*/  HMMA.16816.F32 R228, R16.reuse, R54, R92 ;  /* 0x0000003610e4723c */ /* 0x040fe6000000185c */
[----:B------:R-:W1:Y:S04]  /*ec70*/  LDSM.16.M88.4 R92, [R233+0x6900] ;  /* 0x00690000e95c783b */ /* 0x000e680000000200 */
[----:B------:R-:W0:Y:S01]  /*ec80*/  LDGDEPBAR ;  /* 0x00000000000079af */ /* 0x000e220000000000 */
[C---:B------:R-:W-:Y:S08]  /*ec90*/  HMMA.16816.F32 R224, R16.reuse, R50, R112 ;  /* 0x0000003210e0723c */ /* 0x040ff00000001870 */
[C---:B------:R-:W-:Y:S08]  /*eca0*/  HMMA.16816.F32 R120, R16.reuse, R42, R160 ;  /* 0x0000002a1078723c */ /* 0x040ff000000018a0 */
[----:B------:R-:W-:Y:S01]  /*ecb0*/  HMMA.16816.F32 R192, R16, R30, R188 ;  /* 0x0000001e10c0723c */ /* 0x000fe200000018bc */
[----:B------:R-:W1:Y:S07]  /*ecc0*/  LDSM.16.M88.4 R16, [R235+0x7100] ;  /* 0x00710000eb10783b */ /* 0x000e6e0000000200 */
[C---:B----4-:R-:W-:Y:S08]  /*ecd0*/  HMMA.16816.F32 R188, R8.reuse, R56, R184 ;  /* 0x0000003808bc723c */ /* 0x050ff000000018b8 */
        /* <DEDUP_REMOVED lines=11> */
[C---:B------:R-:W-:Y:S08]  /*ed90*/  HMMA.16816.F32 R240, R8.reuse, R28, R124 ;  /* 0x0000001c08f0723c */ /* 0x040ff0000000187c */
[C---:B------:R-:W-:Y:S01]  /*eda0*/  HMMA.16816.F32 R180, R8.reuse, R42, R164 ;  /* 0x0000002a08b4723c */ /* 0x040fe200000018a4 */
[----:B------:R-:W-:Y:S07]  /*edb0*/  LDSM.16.M88.4 R40, [R232+0x1000] ;  /* 0x00100000e828783b */ /* 0x000fee0000000200 */
[C---:B------:R-:W-:Y:S01]  /*edc0*/  HMMA.16816.F32 R184, R8.reuse, R34, R152 ;  /* 0x0000002208b8723c */ /* 0x040fe20000001898 */
[----:B------:R-:W-:Y:S07]  /*edd0*/  LDSM.16.M88.4 R32, [R232+0x2000] ;  /* 0x00200000e820783b */ /* 0x000fee0000000200 */
[----:B------:R-:W-:Y:S01]  /*ede0*/  HMMA.16816.F32 R176, R8, R30, R132 ;  /* 0x0000001e08b0723c */ /* 0x000fe20000001884 */
[----:B------:R-:W4:Y:S04]  /*edf0*/  LDSM.16.M88.4 R8, [R236+0x9100] ;  /* 0x00910000ec08783b */ /* 0x000f280000000200 */
[----:B------:R-:W-:Y:S03]  /*ee00*/  LDSM.16.M88.4 R28, [R232+0x2800] ;  /* 0x00280000e81c783b */ /* 0x000fe60000000200 */
[----:B--2---:R-:W-:Y:S01]  /*ee10*/  HMMA.16816.F32 R152, R20, R60, R36 ;  /* 0x0000003c1498723c */ /* 0x004fe20000001824 */
[----:B------:R-:W2:Y:S01]  /*ee20*/  LDSM.16.M88.4 R36, [R232+0x1800] ;  /* 0x00180000e824783b */ /* 0x000ea20000000200 */
[----:B------:R-:W-:-:S06]  /*ee30*/  DEPBAR.LE SB0, 0x0 ;  /* 0x000080000000791a */ /* 0x000fcc0000000000 */
[C---:B---3--:R-:W-:Y:S08]  /*ee40*/  HMMA.16816.F32 R168, R20.reuse, R72, R104 ;  /* 0x0000004814a8723c */ /* 0x048ff00000001868 */
[C---:B------:R-:W-:Y:S08]  /*ee50*/  HMMA.16816.F32 R164, R20.reuse, R68, R100 ;  /* 0x0000004414a4723c */ /* 0x040ff00000001864 */
[C---:B------:R-:W-:Y:S08]  /*ee60*/  HMMA.16816.F32 R172, R20.reuse, R76, R116 ;  /* 0x0000004c14ac723c */ /* 0x040ff00000001874 */
[C---:B------:R-:W-:Y:S08]  /*ee70*/  HMMA.16816.F32 R156, R20.reuse, R64, R96 ;  /* 0x00000040149c723c */ /* 0x040ff00000001860 */
[C---:B------:R-:W-:Y:S08]  /*ee80*/  HMMA.16816.F32 R144, R20.reuse, R80, R84 ;  /* 0x000000501490723c */ /* 0x040ff00000001854 */
[C---:B-1----:R-:W-:Y:S08]  /*ee90*/  HMMA.16816.F32 R112, R20.reuse, R92, R88 ;  /* 0x0000005c1470723c */ /* 0x042ff00000001858 */
[----:B------:R-:W-:Y:S08]  /*eea0*/  HMMA.16816.F32 R136, R20, R78, R108 ;  /* 0x0000004e1488723c */ /* 0x000ff0000000186c */
[C---:B------:R-:W-:Y:S08]  /*eeb0*/  HMMA.16816.F32 R104, R16.reuse, R76, R188 ;  /* 0x0000004c1068723c */ /* 0x040ff000000018bc */
[----:B------:R-:W-:Y:S08]  /*eec0*/  HMMA.16816.F32 R100, R16, R78, R56 ;  /* 0x0000004e1064723c */ /* 0x000ff00000001838 */
[C---:B------:R-:W-:Y:S08]  /*eed0*/  HMMA.16816.F32 R132, R20.reuse, R74, R228 ;  /* 0x0000004a1484723c */ /* 0x040ff000000018e4 */
[----:B------:R-:W-:Y:S08]  /*eee0*/  HMMA.16816.F32 R128, R20, R70, R224 ;  /* 0x000000461480723c */ /* 0x000ff000000018e0 */
[C---:B------:R-:W-:Y:S07]  /*eef0*/  HMMA.16816.F32 R96, R16.reuse, R72, R196 ;  /* 0x000000481060723c */ /* 0x040fee00000018c4 */
[----:B------:R-:W-:Y:S01]  /*ef00*/  IMAD.MOV.U32 R199, RZ, RZ, R239 ;  /* 0x000000ffffc77224 */ /* 0x000fe200078e00ef */
[----:B------:R-:W-:Y:S01]  /*ef10*/  HMMA.16816.F32 R88, R16, R74, R52 ;  /* 0x0000004a1058723c */ /* 0x000fe20000001834 */
[----:B------:R-:W-:-:S03]  /*ef20*/  IADD3 R239, R238, 0x3000, RZ ;  /* 0x00003000eeef7810 */ /* 0x000fc60007ffe0ff */
[----:B------:R-:W-:-:S04]  /*ef30*/  ISETP.GE.AND P0, PT, R199, 0x2, PT ;  /* 0x00000002c700780c */ /* 0x000fc80003f06270 */
[C---:B------:R-:W-:Y:S08]  /*ef40*/  HMMA.16816.F32 R84, R16.reuse, R68, R200 ;  /* 0x000000441054723c */ /* 0x040ff000000018c8 */
[----:B------:R-:W-:Y:S08]  /*ef50*/  HMMA.16816.F32 R76, R16, R70, R148 ;  /* 0x00000046104c723c */ /* 0x000ff00000001894 */
[----:B------:R-:W-:Y:S08]  /*ef60*/  HMMA.16816.F32 R124, R20, R66, R208 ;  /* 0x00000042147c723c */ /* 0x000ff000000018d0 */
        /* <DEDUP_REMOVED lines=9> */
[C---:B------:R-:W-:Y:S07]  /*f000*/  HMMA.16816.F32 R20, R16.reuse, R92, R240 ;  /* 0x0000005c1014723c */ /* 0x040fee00000018f0 */
[C---:B------:R-:W-:Y:S01]  /*f010*/  IADD3 R243, R238.reuse, 0x1000, RZ ;  /* 0x00001000eef37810 */ /* 0x040fe20007ffe0ff */
[----:B------:R-:W-:Y:S01]  /*f020*/  HMMA.16816.F32 R16, R16, R94, R176 ;  /* 0x0000005e1010723c */ /* 0x000fe200000018b0 */
[----:B------:R-:W-:-:S02]  /*f030*/  IADD3 R242, R238, 0x1800, RZ ;  /* 0x00001800eef27810 */ /* 0x000fc40007ffe0ff */
[C---:B------:R-:W-:Y:S02]  /*f040*/  IADD3 R241, R238.reuse, 0x2000, RZ ;  /* 0x00002000eef17810 */ /* 0x040fe40007ffe0ff */
[----:B------:R-:W-:-:S03]  /*f050*/  IADD3 R240, R238, 0x2800, RZ ;  /* 0x00002800eef07810 */ /* 0x000fc60007ffe0ff */
[C---:B----4-:R-:W-:Y:S08]  /*f060*/  HMMA.16816.F32 R172, R8.reuse, R48, R172 ;  /* 0x0000003008ac723c */ /* 0x050ff000000018ac */
        /* <DEDUP_REMOVED lines=26> */
[----:B------:R-:W-:Y:S01]  /*f210*/  HMMA.16816.F32 R32, R12, R26, R16 ;  /* 0x0000001a0c20723c */ /* 0x000fe20000001810 */
[----:B------:R-:W-:Y:S06]  /*f220*/  BAR.SYNC.DEFER_BLOCKING 0x0 ;  /* 0x0000000000007b1d */ /* 0x000fec0000010000 */
[----:B------:R-:W-:Y:S05]  /*f230*/  @!P0 BRA `(.L_x_724) ;  /* 0x0000028000008947 */ /* 0x000fea0003800000 */
[----:B------:R-:W2:Y:S04]  /*f240*/  LDL.64 R230, [R1+0x40] ;  /* 0x0000400001e67983 */ /* 0x000ea80000100a00 */
[----:B------:R-:W3:Y:S01]  /*f250*/  LDL R5, [R1+0x30] ;  /* 0x0000300001057983 */ /* 0x000ee20000100800 */
[----:B------:R-:W-:Y:S01]  /*f260*/  IADD3 R0, R199, -0x2, RZ ;  /* 0xfffffffec7007810 */ /* 0x000fe20007ffe0ff */
[----:B------:R-:W-:-:S04]  /*f270*/  IMAD.MOV.U32 R141, RZ, RZ, c[0x0][0x1e0] ;  /* 0x00007800ff8d7624 */ /* 0x000fc800078e00ff */
[----:B------:R-:W-:Y:S02]  /*f280*/  IMAD R3, R252, R0, RZ ;  /* 0x00000000fc037224 */ /* 0x000fe400078e02ff */
[----:B--2---:R-:W-:Y:S02]  /*f290*/  IMAD.MOV.U32 R228, RZ, RZ, R230 ;  /* 0x000000ffffe47224 */ /* 0x004fe400078e00e6 */
[----:B------:R-:W-:Y:S02]  /*f2a0*/  IMAD.MOV.U32 R230, RZ, RZ, 0x70 ;  /* 0x00000070ffe67424 */ /* 0x000fe400078e00ff */
[----:B------:R-:W-:Y:S01]  /*f2b0*/  IMAD.MOV.U32 R229, RZ, RZ, R231 ;  /* 0x000000ffffe57224 */ /* 0x000fe200078e00e7 */
[----:B---3--:R-:W-:Y:S01]  /*f2c0*/  LOP3.LUT P5, RZ, R5, 0x1, RZ, 0xc0, !PT ;  /* 0x0000000105ff7812 */ /* 0x008fe200078ac0ff */
[----:B------:R-:W-:Y:S01]  /*f2d0*/  IMAD.WIDE.U32 R230, R230, c[0x0][0x1e0], RZ ;  /* 0x00007800e6e67a25 */ /* 0x000fe200078e00ff */
[----:B------:R-:W-:-:S05]  /*f2e0*/  SHF.R.S32.HI R5, RZ, 0x1f, R0 ;  /* 0x0000001fff057819 */ /* 0x000fca0000011400 */
[----:B------:R-:W-:Y:S01]  /*f2f0*/  IMAD.WIDE.U32 R8, R0, R230, R228 ;  /* 0x000000e600087225 */ /* 0x000fe200078e00e4 */
[----:B------:R-:W-:-:S03]  /*f300*/  SHF.L.U64.HI R0, R141, R248, c[0x0][0x1e4] ;  /* 0x000079008d007619 */ /* 0x000fc600000102f8 */
[----:B------:R-:W-:Y:S01]  /*f310*/  IMAD R3, R5, R230, R3 ;  /* 0x000000e605037224 */ /* 0x000fe200078e0203 */
[----:B------:R-:W-:Y:S02]  /*f320*/  SHF.L.U32 R5, R141, 0x5, RZ ;  /* 0x000000058d057819 */ /* 0x000fe400000006ff */
[----:B------:R-:W-:Y:S01]  /*f330*/  LEA R6, P0, R8, c[0x0][0x1c8], 0x1 ;  /* 0x0000720008067a11 */ /* 0x000fe200078008ff */
        /* <DEDUP_REMOVED lines=9> */
[----:B------:R1:W-:Y:S03]  /*f3d0*/  LDGSTS.E.BYPASS.LTC128B.128 [R245+0x3900], [R6.64], !P5 ;  /* 0x0390000006f57fae */ /* 0x0003e6000e901d48 */
[----:B------:R-:W-:Y:S01]  /*f3e0*/  IADD3.X R13, R0, R15, RZ, P0, !PT ;  /* 0x0000000f000d7210 */ /* 0x000fe200007fe4ff */
[----:B------:R2:W-:Y:S01]  /*f3f0*/  LDGSTS.E.BYPASS.LTC128B.128 [R245+0x4100], [R14.64], !P5 ;  /* 0x041000000ef57fae */ /* 0x0005e2000e901d48 */
[----:B------:R-:W-:-:S03]  /*f400*/  IADD3 R8, P0, R5, R10, RZ ;  /* 0x0000000a05087210 */ /* 0x000fc60007f1e0ff */
[C---:B------:R-:W-:Y:S01]  /*f410*/  IMAD.X R11, R0.reuse, 0x1, R13, P1 ;  /* 0x00000001000b7824 */ /* 0x040fe200008e060d */
        /* <DEDUP_REMOVED lines=10> */
.L_x_724:
[----:B------:R-:W2:Y:S04]  /*f4c0*/  LDL.LU R197, [R1+0x18] ;  /* 0x0000180001c57983 */ /* 0x000ea80000300800 */
[----:B------:R-:W4:Y:S04]  /*f4d0*/  LDL R205, [R1+0x60] ;  /* 0x0000600001cd7983 */ /* 0x000f280000100800 */
[----:B------:R-:W-:Y:S04]  /*f4e0*/  STL [R1+0xa0], R244 ;  /* 0x0000a0f401007387 */ /* 0x000fe80000100800 */
[----:B------:R-:W-:Y:S04]  /*f4f0*/  STL [R1+0x9c], R243 ;  /* 0x00009cf301007387 */ /* 0x000fe80000100800 */
[----:B------:R-:W-:Y:S04]  /*f500*/  STL [R1+0x98], R242 ;  /* 0x000098f201007387 */ /* 0x000fe80000100800 */
[----:B------:R1:W-:Y:S01]  /*f510*/  STL [R1+0x94], R241 ;  /* 0x000094f101007387 */ /* 0x0003e20000100800 */
[----:B------:R-:W-:-:S02]  /*f520*/  LOP3.LUT R3, R247, 0xffffffe0, RZ, 0xc0, !PT ;  /* 0xffffffe0f7037812 */ /* 0x000fc400078ec0ff */
[----:B------:R-:W-:Y:S01]  /*f530*/  LEA.HI R0, R250, R251, RZ, 0x2 ;  /* 0x000000fbfa007211 */ /* 0x000fe200078f10ff */
[----:B------:R-:W0:Y:S04]  /*f540*/  LDGDEPBAR ;  /* 0x00000000000079af */ /* 0x000e280000000000 */
[----:B-1-3--:R-:W3:Y:S01]  /*f550*/  LDL R241, [R1+0x64] ;  /* 0x0000640001f17983 */ /* 0x00aee20000100800 */
[----:B------:R-:W-:Y:S01]  /*f560*/  SHF.R.S32.HI R5, RZ, 0x1f, R249 ;  /* 0x0000001fff057819 */ /* 0x000fe200000114f9 */
[----:B------:R-:W-:Y:S01]  /*f570*/  IMAD.IADD R3, R251, 0x1, -R3 ;  /* 0x00000001fb037824 */ /* 0x000fe200078e0a03 */
[----:B------:R-:W-:Y:S01]  /*f580*/  LOP3.LUT R0, R0, 0xfffffffc, RZ, 0xc0, !PT ;  /* 0xfffffffc00007812 */ /* 0x000fe200078ec0ff */
[----:B------:R-:W-:Y:S01]  /*f590*/  STL [R1+0x90], R240 ;  /* 0x000090f001007387 */ /* 0x000fe20000100800 */
[----:B------:R-:W-:-:S02]  /*f5a0*/  LEA.HI R5, R5, R249, RZ, 0x2 ;  /* 0x000000f905057211 */ /* 0x000fc400078f10ff */
[----:B------:R-:W-:Y:S01]  /*f5b0*/  SHF.R.S32.HI R6, RZ, 0x1f, R3 ;  /* 0x0000001fff067819 */ /* 0x000fe20000011403 */
[----:B------:R-:W-:Y:S01]  /*f5c0*/  IMAD.IADD R0, R251, 0x1, -R0 ;  /* 0x00000001fb007824 */ /* 0x000fe200078e0a00 */
[----:B------:R-:W-:Y:S01]  /*f5d0*/  LOP3.LUT R7, R5, 0xffffffc, RZ, 0xc0, !PT ;  /* 0x0ffffffc05077812 */ /* 0x000fe200078ec0ff */
[----:B------:R-:W-:Y:S01]  /*f5e0*/  STL [R1+0x8c], R239 ;  /* 0x00008cef01007387 */ /* 0x000fe20000100800 */
[----:B------:R-:W-:Y:S02]  /*f5f0*/  LEA.HI R6, R6, R3, RZ, 0x2 ;  /* 0x0000000306067211 */ /* 0x000fe400078f10ff */
[----:B------:R-:W-:Y:S01]  /*f600*/  LEA.HI R5, R0, R0, RZ, 0x1 ;  /* 0x0000000000057211 */ /* 0x000fe200078f08ff */
[----:B------:R-:W-:Y:S01]  /*f610*/  IMAD.IADD R8, R249, 0x1, -R7 ;  /* 0x00000001f9087824 */ /* 0x000fe200078e0a07 */
[----:B------:R-:W-:Y:S02]  /*f620*/  STL [R1+0x88], R238 ;  /* 0x000088ee01007387 */ /* 0x000fe40000100800 */
[C---:B------:R-:W-:Y:S01]  /*f630*/  LOP3.LUT R10, R5.reuse, 0x1ffffffe, RZ, 0xc0, !PT ;  /* 0x1ffffffe050a7812 */ /* 0x040fe200078ec0ff */
[----:B------:R-:W-:Y:S01]  /*f640*/  IMAD.SHL.U32 R9, R5, 0x20, RZ ;  /* 0x0000002005097824 */ /* 0x000fe200078e00ff */
[----:B------:R-:W-:Y:S04]  /*f650*/  STL [R1+0x84], R237 ;  /* 0x000084ed01007387 */ /* 0x000fe80000100800 */
[----:B------:R-:W-:Y:S04]  /*f660*/  STL [R1+0x80], R236 ;  /* 0x000080ec01007387 */ /* 0x000fe80000100800 */
[----:B------:R-:W-:Y:S04]  /*f670*/  STL [R1+0x7c], R235 ;  /* 0x00007ceb01007387 */ /* 0x000fe80000100800 */
[----:B------:R-:W-:Y:S04]  /*f680*/  STL [R1+0x78], R234 ;  /* 0x000078ea01007387 */ /* 0x000fe80000100800 */
[----:B------:R-:W-:Y:S04]  /*f690*/  STL [R1+0x74], R233 ;  /* 0x000074e901007387 */ /* 0x000fe80000100800 */
[----:B------:R-:W-:Y:S04]  /*f6a0*/  STL [R1+0x70], R232 ;  /* 0x000070e801007387 */ /* 0x000fe80000100800 */
[----:B------:R-:W-:Y:S01]  /*f6b0*/  STL [R1+0x6c], R143 ;  /* 0x00006c8f01007387 */ /* 0x000fe20000100800 */
[----:B--2---:R-:W-:-:S05]  /*f6c0*/  LEA.HI.SX32 R7, R6, R197, 0x1e ;  /* 0x000000c506077211 */ /* 0x004fca00078ff2ff */
[----:B------:R-:W-:Y:S01]  /*f6d0*/  IMAD R5, R8, 0x10, R7 ;  /* 0x0000001008057824 */ /* 0x000fe200078e0207 */
[----:B------:R-:W-:Y:S01]  /*f6e0*/  LOP3.LUT R7, R9, 0xffffffc0, RZ, 0xc0, !PT ;  /* 0xffffffc009077812 */ /* 0x000fe200078ec0ff */
[----:B------:R-:W-:-:S04]  /*f6f0*/  IMAD.IADD R8, R0, 0x1, -R10 ;  /* 0x0000000100087824 */ /* 0x000fc800078e0a0a */
[----:B------:R-:W-:-:S04]  /*f700*/  IMAD.IADD R0, R7, 0x1, R5 ;  /* 0x0000000107007824 */ /* 0x000fc800078e0205 */
[----:B------:R-:W-:-:S04]  /*f710*/  IMAD R11, R8, 0x8, R0 ;  /* 0x00000008080b7824 */ /* 0x000fc800078e0200 */
[----:B------:R-:W-:Y:S01]  /*f720*/  @P6 IMAD.HI.U32 R5, R11, c[0x0][0x2c8], RZ ;  /* 0x0000b2000b056a27 */ /* 0x000fe200078e00ff */
[----:B------:R-:W-:Y:S03]  /*f730*/  STL [R1+0x38], R11 ;  /* 0x0000380b01007387 */ /* 0x000fe60000100800 */
[----:B------:R-:W-:Y:S01]  /*f740*/  IMAD.MOV.U32 R0, RZ, RZ, R11 ;  /* 0x000000ffff007224 */ /* 0x000fe200078e000b */
[----:B------:R-:W-:-:S05]  /*f750*/  @P6 SHF.R.U32.HI R0, RZ, c[0x0][0x2cc], R5 ;  /* 0x0000b300ff006a19 */ /* 0x000fca0000011605 */
[----:B------:R-:W-:Y:S04]  /*f760*/  SHFL.IDX PT, R5, R0, 0x2, 0x1c1f ;  /* 0x005c1f0000057f89 */ /* 0x000fe800000e0000 */
[----:B------:R-:W1:Y:S04]  /*f770*/  SHFL.IDX PT, R8, R0, RZ, 0x1c1f ;  /* 0x001c1fff00087589 */ /* 0x000e6800000e0000 */
[----:B------:R-:W2:Y:S04]  /*f780*/  SHFL.IDX PT, R9, R0, 0x3, 0x1c1f ;  /* 0x007c1f0000097f89 */ /* 0x000ea800000e0000 */
[----:B------:R1:W2:Y:S01]  /*f790*/  SHFL.IDX PT, R10, R0, 0x1, 0x1c1f ;  /* 0x003c1f00000a7f89 */ /* 0x0002a200000e0000 */
[----:B---3--:R-:W-:Y:S01]  /*f7a0*/  IMAD.IADD R7, R241, 0x1, R246 ;  /* 0x00000001f1077824 */ /* 0x008fe200078e02f6 */
[----:B-1----:R-:W-:-:S05]  /*f7b0*/  LOP3.LUT R0, R6, 0x7ffffffc, RZ, 0xc0, !PT ;  /* 0x7ffffffc06007812 */ /* 0x002fca00078ec0ff */
[----:B------:R-:W-:Y:S02]  /*f7c0*/  IMAD.IADD R3, R3, 0x1, -R0 ;  /* 0x0000000103037824 */ /* 0x000fe400078e0a00 */
[----:B------:R-:W-:Y:S02]  /*f7d0*/  IMAD.IADD R0, R142, 0x1, R140 ;  /* 0x000000018e007824 */ /* 0x000fe400078e028c */
[----:B------:R-:W-:Y:S02]  /*f7e0*/  IMAD.SHL.U32 R11, R3, 0x2, RZ ;  /* 0x00000002030b7824 */ /* 0x000fe400078e00ff */
[----:B------:R-:W-:-:S03]  /*f7f0*/  IMAD.SHL.U32 R228, R0, 0x2, RZ ;  /* 0x0000000200e47824 */ /* 0x000fc600078e00ff */
[----:B------:R-:W-:Y:S01]  /*f800*/  IADD3 R3, -R11, 0x1, R7 ;  /* 0x000000010b037810 */ /* 0x000fe20007ffe107 */
[----:B------:R-:W-:Y:S01]  /*f810*/  IMAD.IADD R7, R7, 0x1, -R11 ;  /* 0x0000000107077824 */ /* 0x000fe200078e0a0b */
[----:B------:R1:W-:Y:S01]  /*f820*/  STL [R1+0x3c], R11 ;  /* 0x00003c0b01007387 */ /* 0x0003e20000100800 */
[--C-:B------:R-:W-:Y:S02]  /*f830*/  IMAD R229, R4, 0x2, R228.reuse ;  /* 0x0000000204e57824 */ /* 0x100fe400078e02e4 */
[----:B----4-:R-:W-:Y:S01]  /*f840*/  IMAD.IADD R3, R3, 0x1, -R205 ;  /* 0x0000000103037824 */ /* 0x010fe200078e0acd */
[----:B------:R-:W-:Y:S01]  /*f850*/  LDSM.16.MT88.4 R24, [R228+0x100] ;  /* 0x00010000e418783b */ /* 0x000fe20000004200 */
[----:B------:R-:W-:Y:S02]  /*f860*/  IMAD R231, R2, 0x2, R228 ;  /* 0x0000000202e77824 */ /* 0x000fe400078e02e4 */
[C---:B------:R-:W-:Y:S02]  /*f870*/  IMAD.IADD R6, R3.reuse, 0x1, R8 ;  /* 0x0000000103067824 */ /* 0x040fe400078e0208 */
[----:B--2---:R-:W-:-:S02]  /*f880*/  IMAD.IADD R8, R3, 0x1, R9 ;  /* 0x0000000103087824 */ /* 0x004fc400078e0209 */
[----:B------:R-:W-:Y:S01]  /*f890*/  IMAD.IADD R5, R3, 0x1, R5 ;  /* 0x0000000103057824 */ /* 0x000fe200078e0205 */
[----:B------:R-:W-:Y:S01]  /*f8a0*/  IMNMX R6, R7, R6, PT ;  /* 0x0000000607067217 */ /* 0x000fe20003800200 */
[----:B------:R-:W-:Y:S01]  /*f8b0*/  IMAD.IADD R9, R3, 0x1, R10 ;  /* 0x0000000103097824 */ /* 0x000fe200078e020a */
[C---:B------:R-:W-:Y:S01]  /*f8c0*/  IMNMX R3, R7.reuse, R8, PT ;  /* 0x0000000807037217 */ /* 0x040fe20003800200 */
[----:B------:R-:W-:Y:S01]  /*f8d0*/  IMAD R230, R2, 0x2, R229 ;  /* 0x0000000202e67824 */ /* 0x000fe200078e02e5 */
[----:B------:R-:W-:Y:S02]  /*f8e0*/  IMNMX R5, R7, R5, PT ;  /* 0x0000000507057217 */ /* 0x000fe40003800200 */
[----:B------:R-:W-:Y:S02]  /*f8f0*/  ISETP.GT.AND P1, PT, R3, RZ, PT ;  /* 0x000000ff0300720c */ /* 0x000fe40003f24270 */
[----:B------:R-:W-:Y:S02]  /*f900*/  ISETP.GT.AND P3, PT, R5, RZ, PT ;  /* 0x000000ff0500720c */ /* 0x000fe40003f64270 */
[----:B------:R-:W-:-:S02]  /*f910*/  FSEL R16, R174, -INF , P1 ;  /* 0xff800000ae107808 */ /* 0x000fc40000800000 */
[----:B------:R-:W-:Y:S02]  /*f920*/  ISETP.GT.AND P2, PT, R5, 0x1, PT ;  /* 0x000000010500780c */ /* 0x000fe40003f44270 */
[C---:B------:R-:W-:Y:S02]  /*f930*/  ISETP.GT.AND P0, PT, R3.reuse, 0x1, PT ;  /* 0x000000010300780c */ /* 0x040fe40003f04270 */
[----:B------:R-:W-:Y:S02]  /*f940*/  ISETP.GT.AND P1, PT, R3, 0x8, PT ;  /* 0x000000080300780c */ /* 0x000fe40003f24270 */
[----:B------:R-:W-:Y:S02]  /*f950*/  FSEL R12, R172, -INF , P3 ;  /* 0xff800000ac0c7808 */ /* 0x000fe40001800000 */
[----:B------:R-:W-:Y:S02]  /*f960*/  FSEL R13, R173, -INF , P2 ;  /* 0xff800000ad0d7808 */ /* 0x000fe40001000000 */
[----:B------:R-:W-:-:S02]  /*f970*/  FSEL R17, R175, -INF , P0 ;  /* 0xff800000af117808 */ /* 0x000fc40000000000 */
[----:B------:R-:W-:Y:S02]  /*f980*/  FSEL R18, R138, -INF , P1 ;  /* 0xff8000008a127808 */ /* 0x000fe40000800000 */
[C---:B------:R-:W-:Y:S02]  /*f990*/  ISETP.GT.AND P3, PT, R5.reuse, 0x8, PT ;  /* 0x000000080500780c */ /* 0x040fe40003f64270 */
[----:B------:R-:W-:Y:S02]  /*f9a0*/  ISETP.GT.AND P2, PT, R5, 0x9, PT ;  /* 0x000000090500780c */ /* 0x000fe40003f44270 */
[C---:B------:R-:W-:Y:S02]  /*f9b0*/  ISETP.GT.AND P0, PT, R3.reuse, 0x9, PT ;  /* 0x000000090300780c */ /* 0x040fe40003f04270 */
[----:B------:R-:W-:Y:S02]  /*f9c0*/  ISETP.GT.AND P1, PT, R3, 0x10, PT ;  /* 0x000000100300780c */ /* 0x000fe40003f24270 */
[----:B------:R-:W-:-:S02]  /*f9d0*/  FSEL R14, R136, -INF , P3 ;  /* 0xff800000880e7808 */ /* 0x000fc40001800000 */
[----:B------:R-:W-:Y:S02]  /*f9e0*/  FSEL R15, R137, -INF , P2 ;  /* 0xff800000890f7808 */ /* 0x000fe40001000000 */
[----:B------:R-:W-:Y:S02]  /*f9f0*/  FSEL R19, R139, -INF , P0 ;  /* 0xff8000008b137808 */ /* 0x000fe40000000000 */
[----:B------:R-:W-:Y:S02]  /*fa00*/  FSEL R28, R170, -INF , P1 ;  /* 0xff800000aa1c7808 */ /* 0x000fe40000800000 */
[C---:B------:R-:W-:Y:S02]  /*fa10*/  ISETP.GT.AND P3, PT, R5.reuse, 0x10, PT ;  /* 0x000000100500780c */ /* 0x040fe40003f64270 */
        /* <DEDUP_REMOVED lines=30> */
[----:B-1----:R-:W-:Y:S02]  /*fc00*/  FSEL R11, R81, -INF , P1 ;  /* 0xff800000510b7808 */ /* 0x002fe40000800000 */
[----:B------:R-:W-:-:S02]  /*fc10*/  ISETP.GT.AND P0, PT, R6, RZ, PT ;  /* 0x000000ff0600720c */ /* 0x000fc40003f04270 */
[C---:B------:R-:W-:Y:S02]  /*fc20*/  ISETP.GT.AND P2, PT, R6.reuse, 0x8, PT ;  /* 0x000000080600780c */ /* 0x040fe40003f44270 */
[C---:B------:R-:W-:Y:S02]  /*fc30*/  ISETP.GT.AND P1, PT, R6.reuse, 0x11, PT ;  /* 0x000000110600780c */ /* 0x040fe40003f24270 */
[----:B------:R-:W-:Y:S02]  /*fc40*/  ISETP.GT.AND P3, PT, R6, 0x18, PT ;  /* 0x000000180600780c */ /* 0x000fe40003f64270 */
[----:B------:R-:W-:Y:S02]  /*fc50*/  FSEL R10, R80, -INF , P0 ;  /* 0xff800000500a7808 */ /* 0x000fe40000000000 */
[----:B------:R-:W-:Y:S02]  /*fc60*/  FSEL R85, R100, -INF , P2 ;  /* 0xff80000064557808 */ /* 0x000fe40001000000 */
[----:B------:R-:W-:-:S02]  /*fc70*/  FSEL R88, R97, -INF , P1 ;  /* 0xff80000061587808 */ /* 0x000fc40000800000 */
[----:B------:R-:W-:Y:S02]  /*fc80*/  FSEL R89, R48, -INF , P3 ;  /* 0xff80000030597808 */ /* 0x000fe40001800000 */
[C---:B------:R-:W-:Y:S02]  /*fc90*/  ISETP.GT.AND P4, PT, R6.reuse, 0x9, PT ;  /* 0x000000090600780c */ /* 0x040fe40003f84270 */
        /* <DEDUP_REMOVED lines=8> */
[----:B------:R-:W-:Y:S02]  /*fd20*/  FSEL R163, R72, -INF , P1 ;  /* 0xff80000048a37808 */ /* 0x000fe40000800000 */
[----:B------:R-:W-:-:S02]  /*fd30*/  ISETP.GT.AND P4, PT, R6, 0x19, PT ;  /* 0x000000190600780c */ /* 0x000fc40003f84270 */
        /* <DEDUP_REMOVED lines=8> */
[----:B------:R-:W-:Y:S02]  /*fdc0*/  FSEL R169, R60, -INF , P1 ;  /* 0xff8000003ca97808 */ /* 0x000fe40000800000 */
[C---:B------:R-:W-:Y:S02]  /*fdd0*/  ISETP.GT.AND P4, PT, R6.reuse, 0x29, PT ;  /* 0x000000290600780c */ /* 0x040fe40003f84270 */
        /* <DEDUP_REMOVED lines=8> */
[----:B------:R-:W-:Y:S02]  /*fe60*/  FSEL R212, R52, -INF , P1 ;  /* 0xff80000034d47808 */ /* 0x000fe40000800000 */
[C---:B------:R-:W-:Y:S02]  /*fe70*/  ISETP.GT.AND P4, PT, R6.reuse, 0x39, PT ;  /* 0x000000390600780c */ /* 0x040fe40003f84270 */
        /* <DEDUP_REMOVED lines=14> */
[----:B------:R-:W-:Y:S02]  /*ff60*/  FMNMX.FTZ R6, R10, R11, !PT ;  /* 0x0000000b0a067209 */ /* 0x000fe40007810000 */
[----:B------:R-:W-:-:S02]  /*ff70*/  FSEL R207, R57, -INF , P0 ;  /* 0xff80000039cf7808 */ /* 0x000fc40000000000 */
[----:B------:R-:W-:Y:S02]  /*ff80*/  FMNMX.FTZ R6, R85, R6, !PT ;  /* 0x0000000655067209 */ /* 0x000fe40007810000 */
[----:B------:R-:W-:Y:S02]  /*ff90*/  ISETP.GT.AND P0, PT, R5, 0x30, PT ;  /* 0x000000300500780c */ /* 0x000fe40003f04270 */
[----:B------:R-:W-:Y:S02]  /*ffa0*/  FMNMX.FTZ R6, R86, R6, !PT ;  /* 0x0000000656067209 */ /* 0x000fe40007810000 */
[----:B------:R-:W-:Y:S02]  /*ffb0*/  FMNMX.FTZ R8, R12, R13, !PT ;  /* 0x0000000d0c087209 */ /* 0x000fe40007810000 */
[----:B------:R-:W-:Y:S02]  /*ffc0*/  FMNMX.FTZ R6, R87, R6, !PT ;  /* 0x0000000657067209 */ /* 0x000fe40007810000 */
[----:B------:R-:W-:-:S02]  /*ffd0*/  FSEL R151, R156, -INF , P0 ;  /* 0xff8000009c977808 */ /* 0x000fc40000000000 */
[----:B------:R-:W-:Y:S02]  /*ffe0*/  FMNMX.FTZ R6, R88, R6, !PT ;  /* 0x0000000658067209 */ /* 0x000fe40007810000 */
[----:B------:R-:W-:Y:S02]  /*fff0*/  ISETP.GT.AND P0, PT, R3, 0x31, PT ;  /* 0x000000310300780c */ /* 0x000fe40003f04270 */
[----:B------:R-:W-:Y:S02]  /*10000*/  FMNMX.FTZ R6, R89, R6, !PT ;  /* 0x0000000659067209 */ /* 0x000fe40007810000 */
[----:B------:R-:W-:Y:S02]  /*10010*/  FMNMX.FTZ R8, R14, R8, !PT ;  /* 0x000000080e087209 */ /* 0x000fe40007810000 */
[----:B------:R-:W-:Y:S02]  /*10020*/  FSEL R159, R159, -INF , P0 ;  /* 0xff8000009f9f7808 */ /* 0x000fe40000000000 */
[----:B------:R-:W-:-:S02]  /*10030*/  FSEL R200, R41, -INF , P3 ;  /* 0xff80000029c87808 */ /* 0x000fc40001800000 */
[----:B------:R-:W-:Y:S02]  /*10040*/  FSEL R235, R32, -INF , P2 ;  /* 0xff80000020eb7808 */ /* 0x000fe40001000000 */
[----:B------:R-:W-:Y:S02]  /*10050*/  FMNMX.FTZ R6, R90, R6, !PT ;  /* 0x000000065a067209 */ /* 0x000fe40007810000 */
        /* <DEDUP_REMOVED lines=17> */
[----:B------:R-:W-:Y:S02]  /*10170*/  IMNMX R7, R7, R9, PT ;  /* 0x0000000907077217 */ /* 0x000fe40003800200 */
[----:B------:R-:W-:Y:S02]  /*10180*/  FMNMX.FTZ R8, R21, R8, !PT ;  /* 0x0000000815087209 */ /* 0x000fe40007810000 */
[----:B------:R-:W-:Y:S02]  /*10190*/  FSEL R164, R153, -INF , P1 ;  /* 0xff80000099a47808 */ /* 0x000fe40000800000 */
        /* <DEDUP_REMOVED lines=49> */
[----:B------:R-:W-:-:S02]  /*104b0*/  ISETP.GT.AND P0, PT, R3, 0x40, PT ;  /* 0x000000400300780c */ /* 0x000fc40003f04270 */
[----:B------:R-:W-:Y:S02]  /*104c0*/  FMNMX.FTZ R5, R207, R5, !PT ;  /* 0x00000005cf057209 */ /* 0x000fe40007810000 */
[----:B------:R-:W-:Y:S02]  /*104d0*/  FMNMX.FTZ R6, R164, R6, !PT ;  /* 0x00000006a4067209 */ /* 0x000fe40007810000 */
[----:B------:R-:W-:Y:S02]  /*104e0*/  FMNMX.FTZ R8, R159, R8, !PT ;  /* 0x000000089f087209 */ /* 0x000fe40007810000 */
[----:B------:R-:W-:Y:S02]  /*104f0*/  FSEL R154, R154, -INF , P0 ;  /* 0xff8000009a9a7808 */ /* 0x000fe40000000000 */
[----:B------:R-:W-:Y:S02]  /*10500*/  FMNMX.FTZ R5, R212, R5, !PT ;  /* 0x00000005d4057209 */ /* 0x000fe40007810000 */
[----:B------:R-:W-:-:S02]  /*10510*/  FMNMX.FTZ R6, R157, R6, !PT ;  /* 0x000000069d067209 */ /* 0x000fc40007810000 */
        /* <DEDUP_REMOVED lines=10> */
[----:B------:R-:W-:Y:S02]  /*105c0*/  FSEL R155, R122, -INF , P0 ;  /* 0xff8000007a9b7808 */ /* 0x000fe40000000000 */
[----:B------:R-:W-:-:S02]  /*105d0*/  ISETP.GT.AND P0, PT, R3, 0x49, PT ;  /* 0x000000490300780c */ /* 0x000fc40003f04270 */
[----:B------:R-:W-:Y:S02]  /*105e0*/  FSEL R192, R116, -INF , P1 ;  /* 0xff80000074c07808 */ /* 0x000fe40000800000 */
        /* <DEDUP_REMOVED lines=9> */
[----:B------:R-:W-:Y:S02]  /*10680*/  FSEL R238, R112, -INF , P5 ;  /* 0xff80000070ee7808 */ /* 0x000fe40002800000 */
[----:B------:R-:W-:-:S02]  /*10690*/  FMNMX.FTZ R5, R234, R5, !PT ;  /* 0x00000005ea057209 */ /* 0x000fc40007810000 */
[----:B------:R-:W-:Y:S02]  /*106a0*/  FMNMX.FTZ R6, R194, R6, !PT ;  /* 0x00000006c2067209 */ /* 0x000fe40007810000 */
[----:B------:R-:W-:Y:S01]  /*106b0*/  ISETP.GT.AND P0, PT, R3, 0x51, PT ;  /* 0x000000510300780c */ /* 0x000fe20003f04270 */
[----:B------:R-:W1:Y:S01]  /*106c0*/  SHFL.BFLY PT, R9, R5, 0x2, 0x1f ;  /* 0x0c401f0005097f89 */ /* 0x000e6200000e0000 */
[----:B------:R-:W-:Y:S02]  /*106d0*/  FMNMX.FTZ R8, R153, R8, !PT ;  /* 0x0000000899087209 */ /* 0x000fe40007810000 */
[----:B------:R-:W-:Y:S02]  /*106e0*/  FSEL R233, R113, -INF , P4 ;  /* 0xff80000071e97808 */ /* 0x000fe40002000000 */
[----:B------:R-:W-:Y:S02]  /*106f0*/  FMNMX.FTZ R6, R238, R6, !PT ;  /* 0x00000006ee067209 */ /* 0x000fe40007810000 */
[----:B------:R-:W-:-:S02]  /*10700*/  FSEL R186, R147, -INF , P0 ;  /* 0xff80000093ba7808 */ /* 0x000fc40000000000 */
[----:B------:R-:W-:Y:S02]  /*10710*/  ISETP.GT.AND P1, PT, R3, 0x58, PT ;  /* 0x000000580300780c */ /* 0x000fe40003f24270 */
[----:B------:R-:W-:Y:S02]  /*10720*/  FMNMX.FTZ R8, R183, R8, !PT ;  /* 0x00000008b7087209 */ /* 0x000fe40007810000 */
[----:B------:R-:W-:Y:S02]  /*10730*/  FMNMX.FTZ R137, R233, R6, !PT ;  /* 0x00000006e9897209 */ /* 0x000fe40007810000 */
[----:B------:R-:W-:Y:S02]  /*10740*/  ISETP.GT.AND P0, PT, R3, 0x59, PT ;  /* 0x000000590300780c */ /* 0x000fe40003f04270 */
[----:B------:R-:W-:Y:S02]  /*10750*/  FSEL R181, R118, -INF , P1 ;  /* 0xff80000076b57808 */ /* 0x000fe40000800000 */
[----:B------:R-:W-:-:S02]  /*10760*/  FMNMX.FTZ R6, R186, R8, !PT ;  /* 0x00000008ba067209 */ /* 0x000fc40007810000 */
[----:B------:R-:W-:Y:S02]  /*10770*/  FSEL R232, R108, -INF , P3 ;  /* 0xff8000006ce87808 */ /* 0x000fe40001800000 */
[----:B------:R-:W-:Y:S02]  /*10780*/  FSEL R182, R119, -INF , P0 ;  /* 0xff80000077b67808 */ /* 0x000fe40000000000 */
[----:B------:R-:W-:Y:S02]  /*10790*/  ISETP.GT.AND P3, PT, R3, 0x60, PT ;  /* 0x000000600300780c */ /* 0x000fe40003f64270 */
[----:B------:R-:W-:Y:S02]  /*107a0*/  FMNMX.FTZ R6, R181, R6, !PT ;  /* 0x00000006b5067209 */ /* 0x000fe40007810000 */
[----:B------:R-:W-:Y:S02]  /*107b0*/  FSEL R143, R109, -INF , P2 ;  /* 0xff8000006d8f7808 */ /* 0x000fe40001000000 */
[----:B------:R-:W-:-:S02]  /*107c0*/  ISETP.GT.AND P2, PT, R3, 0x61, PT ;  /* 0x000000610300780c */ /* 0x000fc40003f44270 */
[C---:B------:R-:W-:Y:S02]  /*107d0*/  ISETP.GT.AND P1, PT, R3.reuse, 0x68, PT ;  /* 0x000000680300780c */ /* 0x040fe40003f24270 */
[----:B------:R-:W-:Y:S02]  /*107e0*/  ISETP.GT.AND P0, PT, R3, 0x69, PT ;  /* 0x000000690300780c */ /* 0x000fe40003f04270 */
[----:B------:R-:W-:Y:S02]  /*107f0*/  FSEL R243, R114, -INF , P3 ;  /* 0xff80000072f37808 */ /* 0x000fe40001800000 */
[----:B------:R-:W-:Y:S02]  /*10800*/  FMNMX.FTZ R3, R182, R6, !PT ;  /* 0x00000006b6037209 */ /* 0x000fe40007810000 */
[----:B------:R-:W-:Y:S02]  /*10810*/  FMNMX.FTZ R137, R232, R137, !PT ;  /* 0x00000089e8897209 */ /* 0x000fe40007810000 */
[----:B------:R-:W-:-:S02]  /*10820*/  FSEL R189, R115, -INF , P2 ;  /* 0xff80000073bd7808 */ /* 0x000fc40001000000 */
[----:B------:R-:W-:Y:S02]  /*10830*/  FMNMX.FTZ R3, R243, R3, !PT ;  /* 0x00000003f3037209 */ /* 0x000fe40007810000 */
[----:B------:R-:W-:Y:S02]  /*10840*/  FMNMX.FTZ R137, R143, R137, !PT ;  /* 0x000000898f897209 */ /* 0x000fe40007810000 */
[----:B------:R-:W-:Y:S02]  /*10850*/  FSEL R244, R110, -INF , P1 ;  /* 0xff8000006ef47808 */ /* 0x000fe40000800000 */
[----:B------:R-:W-:Y:S01]  /*10860*/  FMNMX.FTZ R3, R189, R3, !PT ;  /* 0x00000003bd037209 */ /* 0x000fe20007810000 */
[----:B------:R-:W2:Y:S01]  /*10870*/  SHFL.BFLY PT, R6, R137, 0x2, 0x1f ;  /* 0x0c401f0089067f89 */ /* 0x000ea200000e0000 */
[----:B------:R-:W-:Y:S02]  /*10880*/  FSEL R111, R111, -INF , P0 ;  /* 0xff8000006f6f7808 */ /* 0x000fe40000000000 */
[----:B-1----:R-:W-:-:S02]  /*10890*/  FMNMX.FTZ R139, R5, R9, !PT ;  /* 0x00000009058b7209 */ /* 0x002fc40007810000 */
[----:B------:R-:W-:Y:S02]  /*108a0*/  FMNMX.FTZ R3, R244, R3, !PT ;  /* 0x00000003f4037209 */ /* 0x000fe40007810000 */
[----:B------:R-:W-:Y:S01]  /*108b0*/  ISETP.GT.AND P0, PT, R7, 0x1, PT ;  /* 0x000000010700780c */ /* 0x000fe20003f04270 */
[----:B------:R-:W1:Y:S01]  /*108c0*/  SHFL.BFLY PT, R5, R139, 0x1, 0x1f ;  /* 0x0c201f008b057f89 */ /* 0x000e6200000e0000 */
[----:B------:R-:W-:Y:S02]  /*108d0*/  FMNMX.FTZ R3, R111, R3, !PT ;  /* 0x000000036f037209 */ /* 0x000fe40007810000 */
[----:B------:R-:W-:Y:S02]  /*108e0*/  FSEL R68, R83, -INF , P0 ;  /* 0xff80000053447808 */ /* 0x000fe40000000000 */
[C---:B------:R-:W-:Y:S01]  /*108f0*/  ISETP.GT.AND P0, PT, R7.reuse, 0x9, PT ;  /* 0x000000090700780c */ /* 0x040fe20003f04270 */
[----:B------:R-:W3:Y:S01]  /*10900*/  SHFL.BFLY PT, R71, R3, 0x2, 0x1f ;  /* 0x0c401f0003477f89 */ /* 0x000ee200000e0000 */
[----:B------:R-:W-:-:S02]  /*10910*/  ISETP.GT.AND P1, PT, R7, RZ, PT ;  /* 0x000000ff0700720c */ /* 0x000fc40003f24270 */
[----:B------:R-:W-:Y:S02]  /*10920*/  FSEL R70, R103, -INF , P0 ;  /* 0xff80000067467808 */ /* 0x000fe40000000000 */
[C---:B------:R-:W-:Y:S02]  /*10930*/  ISETP.GT.AND P0, PT, R7.reuse, 0x19, PT ;  /* 0x000000190700780c */ /* 0x040fe40003f04270 */
[----:B------:R-:W-:Y:S02]  /*10940*/  ISETP.GT.AND P2, PT, R7, 0x8, PT ;  /* 0x000000080700780c */ /* 0x000fe40003f44270 */
[----:B------:R-:W-:Y:S02]  /*10950*/  FSEL R69, R82, -INF , P1 ;  /* 0xff80000052457808 */ /* 0x000fe40000800000 */
[----:B--2---:R-:W-:Y:S02]  /*10960*/  FMNMX.FTZ R137, R137, R6, !PT ;  /* 0x0000000689897209 */ /* 0x004fe40007810000 */
[----:B------:R-:W-:-:S02]  /*10970*/  FSEL R84, R51, -INF , P0 ;  /* 0xff80000033547808 */ /* 0x000fc40000000000 */
[----:B------:R-:W-:Y:S01]  /*10980*/  FSEL R80, R102, -INF , P2 ;  /* 0xff80000066507808 */ /* 0x000fe20001000000 */
[----:B------:R-:W2:Y:S01]  /*10990*/  SHFL.BFLY PT, R8, R137, 0x1, 0x1f ;  /* 0x0c201f0089087f89 */ /* 0x000ea200000e0000 */
[----:B------:R-:W-:Y:S02]  /*109a0*/  ISETP.GT.AND P0, PT, R7, 0x29, PT ;  /* 0x000000290700780c */ /* 0x000fe40003f04270 */
[----:B------:R-:W-:Y:S02]  /*109b0*/  FMNMX.FTZ R6, R69, R68, !PT ;  /* 0x0000004445067209 */ /* 0x000fe40007810000 */
[----:B-1----:R-:W-:Y:S02]  /*109c0*/  FMNMX.FTZ R139, R139, R5, !PT ;  /* 0x000000058b8b7209 */ /* 0x002fe40007810000 */
[----:B------:R-:W-:Y:S02]  /*109d0*/  ISETP.GT.AND P3, PT, R7, 0x10, PT ;  /* 0x000000100700780c */ /* 0x000fe40003f64270 */
[----:B------:R-:W-:-:S02]  /*109e0*/  FSEL R94, R79, -INF , P0 ;  /* 0xff8000004f5e7808 */ /* 0x000fc40000000000 */
[----:B------:R-:W-:Y:S01]  /*109f0*/  FMNMX.FTZ R5, R80, R6, !PT ;  /* 0x0000000650057209 */ /* 0x000fe20007810000 */
[----:B------:R-:W-:Y:S01]  /*10a00*/  FMUL.FTZ R6, R139, c[0x0][0x2d0] ;  /* 0x0000b4008b067a20 */ /* 0x000fe20000410000 */
[----:B------:R-:W-:Y:S02]  /*10a10*/  ISETP.GT.AND P0, PT, R7, 0x31, PT ;  /* 0x000000310700780c */ /* 0x000fe40003f04270 */
[----:B---3--:R-:W-:Y:S02]  /*10a20*/  FMNMX.FTZ R71, R3, R71, !PT ;  /* 0x0000004703477209 */ /* 0x008fe40007810000 */
[----:B------:R-:W-:Y:S02]  /*10a30*/  ISETP.GT.AND P2, PT, R7, 0x11, PT ;  /* 0x000000110700780c */ /* 0x000fe40003f44270 */
[----:B------:R-:W-:Y:S01]  /*10a40*/  FSEL R81, R98, -INF , P3 ;  /* 0xff80000062517808 */ /* 0x000fe20001800000 */
[----:B------:R-:W1:Y:S01]  /*10a50*/  SHFL.BFLY PT, R9, R71, 0x1, 0x1f ;  /* 0x0c201f0047097f89 */ /* 0x000e6200000e0000 */
[----:B------:R-:W-:-:S02]  /*10a60*/  FMNMX.FTZ R3, R70, R5, !PT ;  /* 0x0000000546037209 */ /* 0x000fc40007810000 */
[----:B------:R-:W-:Y:S02]  /*10a70*/  FSEL R130, R75, -INF , P0 ;  /* 0xff8000004b827808 */ /* 0x000fe40000000000 */
[----:B------:R-:W-:Y:S02]  /*10a80*/  FSETP.NEU.FTZ.AND P0, PT, R139, -INF , PT ;  /* 0xff8000008b00780b */ /* 0x000fe40003f1d000 */
[----:B------:R-:W-:Y:S02]  /*10a90*/  ISETP.GT.AND P1, PT, R7, 0x18, PT ;  /* 0x000000180700780c */ /* 0x000fe40003f24270 */
[----:B------:R-:W-:Y:S02]  /*10aa0*/  FSEL R82, R99, -INF , P2 ;  /* 0xff80000063527808 */ /* 0x000fe40001000000 */
[----:B------:R-:W-:Y:S02]  /*10ab0*/  FMNMX.FTZ R3, R81, R3, !PT ;  /* 0x0000000351037209 */ /* 0x000fe40007810000 */
[----:B------:R-:W-:-:S02]  /*10ac0*/  FSEL R6, R6, RZ, P0 ;  /* 0x000000ff06067208 */ /* 0x000fc40000000000 */
[----:B------:R-:W-:Y:S02]  /*10ad0*/  FSEL R83, R50, -INF , P1 ;  /* 0xff80000032537808 */ /* 0x000fe40000800000 */
[----:B------:R-:W-:Y:S01]  /*10ae0*/  FMNMX.FTZ R5, R82, R3, !PT ;  /* 0x0000000352057209 */ /* 0x000fe20007810000 */
[----:B------:R-:W-:Y:S01]  /*10af0*/  FFMA.FTZ R3, R10, c[0x0][0x2d0], -R6 ;  /* 0x0000b4000a037a23 */ /* 0x000fe20000010806 */
[----:B------:R-:W-:Y:S02]  /*10b00*/  ISETP.GT.AND P3, PT, R7, 0x20, PT ;  /* 0x000000200700780c */ /* 0x000fe40003f64270 */
[----:B------:R-:W-:Y:S01]  /*10b10*/  FMNMX.FTZ R5, R83, R5, !PT ;  /* 0x0000000553057209 */ /* 0x000fe20007810000 */
[----:B------:R3:W-:Y:S01]  /*10b20*/  MUFU.EX2 R252, R3 ;  /* 0x0000000300fc7308 */ /* 0x0007e20000000800 */
[----:B------:R-:W-:Y:S02]  /*10b30*/  ISETP.GT.AND P2, PT, R7, 0x21, PT ;  /* 0x000000210700780c */ /* 0x000fe40003f44270 */
[----:B------:R-:W-:-:S02]  /*10b40*/  FSEL R91, R46, -INF , P3 ;  /* 0xff8000002e5b7808 */ /* 0x000fc40001800000 */
[----:B--2---:R-:W-:Y:S01]  /*10b50*/  FMNMX.FTZ R137, R137, R8, !PT ;  /* 0x0000000889897209 */ /* 0x004fe20007810000 */
[----:B------:R-:W-:Y:S01]  /*10b60*/  FFMA.FTZ R8, R11, c[0x0][0x2d0], -R6 ;  /* 0x0000b4000b087a23 */ /* 0x000fe20000010806 */
[----:B------:R-:W-:Y:S02]  /*10b70*/  ISETP.GT.AND P1, PT, R7, 0x28, PT ;  /* 0x000000280700780c */ /* 0x000fe40003f24270 */
[----:B------:R-:W-:Y:S01]  /*10b80*/  FSEL R92, R47, -INF , P2 ;  /* 0xff8000002f5c7808 */ /* 0x000fe20001000000 */
[----:B------:R2:W-:Y:S01]  /*10b90*/  MUFU.EX2 R251, R8 ;  /* 0x0000000800fb7308 */ /* 0x0005e20000000800 */
[----:B------:R-:W-:Y:S02]  /*10ba0*/  FSEL R93, R78, -INF , P1 ;  /* 0xff8000004e5d7808 */ /* 0x000fe40000800000 */
[----:B------:R-:W-:Y:S01]  /*10bb0*/  FSETP.NEU.FTZ.AND P0, PT, R137, -INF , PT ;  /* 0xff8000008900780b */ /* 0x000fe20003f1d000 */
[----:B------:R-:W-:Y:S01]  /*10bc0*/  LDSM.16.MT88.4 R76, [R230+0x900] ;  /* 0x00090000e64c783b */ /* 0x000fe20000004200 */
[----:B------:R-:W-:-:S02]  /*10bd0*/  ISETP.GT.AND P1, PT, R7, 0x30, PT ;  /* 0x000000300700780c */ /* 0x000fc40003f24270 */
[----:B---3--:R-:W-:Y:S01]  /*10be0*/  FMNMX.FTZ R3, R84, R5, !PT ;  /* 0x0000000554037209 */ /* 0x008fe20007810000 */
[----:B------:R-:W-:Y:S01]  /*10bf0*/  FMUL.FTZ R5, R137, c[0x0][0x2d0] ;  /* 0x0000b40089057a20 */ /* 0x000fe20000410000 */
[----:B------:R-:W-:Y:S02]  /*10c00*/  FSEL R131, R74, -INF , P1 ;  /* 0xff8000004a837808 */ /* 0x000fe40000800000 */
[----:B------:R-:W-:Y:S01]  /*10c10*/  FMNMX.FTZ R3, R91, R3, !PT ;  /* 0x000000035b037209 */ /* 0x000fe20007810000 */
[----:B------:R-:W-:Y:S01]  /*10c20*/  LDSM.16.MT88.4 R72, [R229+0x900] ;  /* 0x00090000e548783b */ /* 0x000fe20000004200 */
[----:B------:R-:W-:Y:S02]  /*10c30*/  FSEL R5, R5, RZ, P0 ;  /* 0x000000ff05057208 */ /* 0x000fe40000000000 */
[----:B------:R-:W-:Y:S02]  /*10c40*/  FMNMX.FTZ R3, R92, R3, !PT ;  /* 0x000000035c037209 */ /* 0x000fe40007810000 */
[----:B------:R-:W-:Y:S01]  /*10c50*/  ISETP.GT.AND P2, PT, R7, 0x38, PT ;  /* 0x000000380700780c */ /* 0x000fe20003f44270 */
[----:B--2---:R-:W-:Y:S01]  /*10c60*/  FFMA.FTZ R8, R12, c[0x0][0x2d0], -R5 ;  /* 0x0000b4000c087a23 */ /* 0x004fe20000010805 */
[----:B------:R-:W-:-:S02]  /*10c70*/  FMNMX.FTZ R3, R93, R3, !PT ;  /* 0x000000035d037209 */ /* 0x000fc40007810000 */
[----:B------:R-:W-:Y:S01]  /*10c80*/  ISETP.GT.AND P1, PT, R7, 0x39, PT ;  /* 0x000000390700780c */ /* 0x000fe20003f24270 */
[----:B------:R2:W-:Y:S01]  /*10c90*/  MUFU.EX2 R240, R8 ;  /* 0x0000000800f07308 */ /* 0x0005e20000000800 */
[----:B------:R-:W-:Y:S02]  /*10ca0*/  FMNMX.FTZ R3, R94, R3, !PT ;  /* 0x000000035e037209 */ /* 0x000fe40007810000 */
[----:B------:R-:W-:Y:S02]  /*10cb0*/  FSEL R128, R38, -INF , P2 ;  /* 0xff80000026807808 */ /* 0x000fe40001000000 */
[----:B------:R-:W-:Y:S02]  /*10cc0*/  FMNMX.FTZ R3, R131, R3, !PT ;  /* 0x0000000383037209 */ /* 0x000fe40007810000 */
[----:B------:R-:W-:Y:S02]  /*10cd0*/  FSEL R135, R39, -INF , P1 ;  /* 0xff80000027877808 */ /* 0x000fe40000800000 */
[----:B------:R-:W-:Y:S01]  /*10ce0*/  FMNMX.FTZ R3, R130, R3, !PT ;  /* 0x0000000382037209 */ /* 0x000fe20007810000 */
[----:B------:R-:W3:Y:S01]  /*10cf0*/  LDSM.16.MT88.4 R36, [R231+0x100] ;  /* 0x00010000e724783b */ /* 0x000ee20000004200 */
[----:B------:R-:W-:-:S02]  /*10d00*/  ISETP.GT.AND P2, PT, R7, 0x40, PT ;  /* 0x000000400700780c */ /* 0x000fc40003f44270 */
[----:B------:R-:W-:Y:S02]  /*10d10*/  FMNMX.FTZ R3, R128, R3, !PT ;  /* 0x0000000380037209 */ /* 0x000fe40007810000 */
[----:B------:R-:W-:Y:S01]  /*10d20*/  ISETP.GT.AND P1, PT, R7, 0x41, PT ;  /* 0x000000410700780c */ /* 0x000fe20003f24270 */
[----:B--2---:R-:W-:Y:S01]  /*10d30*/  FFMA.FTZ R8, R13, c[0x0][0x2d0], -R5 ;  /* 0x0000b4000d087a23 */ /* 0x004fe20000010805 */
[----:B------:R-:W-:Y:S02]  /*10d40*/  FSEL R145, R66, -INF , P2 ;  /* 0xff80000042917808 */ /* 0x000fe40001000000 */
[----:B------:R-:W-:Y:S01]  /*10d50*/  FSEL R146, R67, -INF , P1 ;  /* 0xff80000043927808 */ /* 0x000fe20000800000 */
[----:B------:R2:W-:Y:S01]  /*10d60*/  MUFU.EX2 R195, R8 ;  /* 0x0000000800c37308 */ /* 0x0005e20000000800 */
[C---:B------:R-:W-:Y:S01]  /*10d70*/  ISETP.GT.AND P1, PT, R7.reuse, 0x48, PT ;  /* 0x000000480700780c */ /* 0x040fe20003f24270 */
[----:B------:R-:W-:Y:S01]  /*10d80*/  LDSM.16.MT88.4 R64, [R231+0x900] ;  /* 0x00090000e740783b */ /* 0x000fe20000004200 */
[----:B------:R-:W-:-:S02]  /*10d90*/  ISETP.GT.AND P0, PT, R7, 0x49, PT ;  /* 0x000000490700780c */ /* 0x000fc40003f04270 */
[----:B------:R-:W-:Y:S02]  /*10da0*/  FSEL R147, R62, -INF , P1 ;  /* 0xff8000003e937808 */ /* 0x000fe40000800000 */
[----:B------:R-:W-:Y:S02]  /*10db0*/  FSEL R152, R63, -INF , P0 ;  /* 0xff8000003f987808 */ /* 0x000fe40000000000 */
[----:B-1----:R-:W-:Y:S01]  /*10dc0*/  FMNMX.FTZ R71, R71, R9, !PT ;  /* 0x0000000947477209 */ /* 0x002fe20007810000 */
[--C-:B------:R-:W-:Y:S01]  /*10dd0*/  FFMA.FTZ R9, R15, c[0x0][0x2d0], -R5.reuse ;  /* 0x0000b4000f097a23 */ /* 0x100fe20000010805 */
[C---:B------:R-:W-:Y:S01]  /*10de0*/  ISETP.GT.AND P0, PT, R7.reuse, 0x51, PT ;  /* 0x000000510700780c */ /* 0x040fe20003f04270 */
[----:B------:R-:W-:Y:S01]  /*10df0*/  LDSM.16.MT88.4 R60, [R228+0x900] ;  /* 0x00090000e43c783b */ /* 0x000fe20000004200 */
[----:B------:R-:W-:Y:S01]  /*10e00*/  ISETP.GT.AND P1, PT, R7, 0x50, PT ;  /* 0x000000500700780c */ /* 0x000fe20003f24270 */
[----:B------:R-:W-:Y:S01]  /*10e10*/  MUFU.EX2 R193, R9 ;  /* 0x0000000900c17308 */ /* 0x000fe20000000800 */
[----:B------:R-:W-:Y:S01]  /*10e20*/  FSEL R178, R59, -INF , P0 ;  /* 0xff8000003bb27808 */ /* 0x000fe20000000000 */
[----:B--2---:R-:W-:Y:S01]  /*10e30*/  FFMA.FTZ R8, R14, c[0x0][0x2d0], -R5 ;  /* 0x0000b4000e087a23 */ /* 0x004fe20000010805 */
[----:B------:R-:W-:-:S02]  /*10e40*/  FSETP.NEU.FTZ.AND P0, PT, R71, -INF , PT ;  /* 0xff8000004700780b */ /* 0x000fc40003f1d000 */
[----:B------:R-:W-:Y:S02]  /*10e50*/  FSEL R175, R58, -INF , P1 ;  /* 0xff8000003aaf7808 */ /* 0x000fe40000800000 */
[C---:B------:R-:W-:Y:S01]  /*10e60*/  ISETP.GT.AND P4, PT, R7.reuse, 0x58, PT ;  /* 0x000000580700780c */ /* 0x040fe20003f84270 */
[----:B------:R1:W2:Y:S01]  /*10e70*/  MUFU.EX2 R191, R8 ;  /* 0x0000000800bf7308 */ /* 0x0002a20000000800 */
[C---:B------:R-:W-:Y:S02]  /*10e80*/  ISETP.GT.AND P5, PT, R7.reuse, 0x59, PT ;  /* 0x000000590700780c */ /* 0x040fe40003fa4270 */
[C---:B------:R-:W-:Y:S02]  /*10e90*/  ISETP.GT.AND P3, PT, R7.reuse, 0x60, PT ;  /* 0x000000600700780c */ /* 0x040fe40003f64270 */
[C---:B------:R-:W-:Y:S02]  /*10ea0*/  ISETP.GT.AND P2, PT, R7.reuse, 0x61, PT ;  /* 0x000000610700780c */ /* 0x040fe40003f44270 */
[----:B------:R-:W-:-:S02]  /*10eb0*/  ISETP.GT.AND P1, PT, R7, 0x68, PT ;  /* 0x000000680700780c */ /* 0x000fc40003f24270 */
[----:B------:R-:W-:Y:S02]  /*10ec0*/  FSEL R177, R54, -INF , P4 ;  /* 0xff80000036b17808 */ /* 0x000fe40002000000 */
[----:B------:R-:W-:Y:S02]  /*10ed0*/  FSEL R176, R55, -INF , P5 ;  /* 0xff80000037b07808 */ /* 0x000fe40002800000 */
[----:B------:R-:W-:Y:S01]  /*10ee0*/  FSEL R174, R42, -INF , P3 ;  /* 0xff8000002aae7808 */ /* 0x000fe20001800000 */
[----:B------:R-:W-:Y:S01]  /*10ef0*/  LDSM.16.MT88.4 R52, [R230+0x100] ;  /* 0x00010000e634783b */ /* 0x000fe20000004200 */
[----:B------:R-:W-:Y:S02]  /*10f00*/  FSEL R173, R43, -INF , P2 ;  /* 0xff8000002bad7808 */ /* 0x000fe40001000000 */
[----:B-1----:R-:W-:Y:S01]  /*10f10*/  FMNMX.FTZ R8, R135, R3, !PT ;  /* 0x0000000387087209 */ /* 0x002fe20007810000 */
[----:B------:R-:W-:Y:S01]  /*10f20*/  FMUL.FTZ R3, R71, c[0x0][0x2d0] ;  /* 0x0000b40047037a20 */ /* 0x000fe20000410000 */
[----:B------:R-:W-:Y:S01]  /*10f30*/  FSEL R172, R34, -INF , P1 ;  /* 0xff80000022ac7808 */ /* 0x000fe20000800000 */
[----:B------:R-:W1:Y:S01]  /*10f40*/  LDSM.16.MT88.4 R40, [R229+0x100] ;  /* 0x00010000e528783b */ /* 0x000e620000004200 */
[----:B------:R-:W-:-:S02]  /*10f50*/  FMNMX.FTZ R8, R145, R8, !PT ;  /* 0x0000000891087209 */ /* 0x000fc40007810000 */
[----:B------:R-:W-:Y:S02]  /*10f60*/  FSEL R3, R3, RZ, P0 ;  /* 0x000000ff03037208 */ /* 0x000fe40000000000 */
[----:B------:R-:W-:Y:S02]  /*10f70*/  FMNMX.FTZ R8, R146, R8, !PT ;  /* 0x0000000892087209 */ /* 0x000fe40007810000 */
[----:B------:R-:W-:Y:S01]  /*10f80*/  ISETP.GT.AND P0, PT, R7, 0x69, PT ;  /* 0x000000690700780c */ /* 0x000fe20003f04270 */
[--C-:B------:R-:W-:Y:S01]  /*10f90*/  FFMA.FTZ R0, R17, c[0x0][0x2d0], -R3.reuse ;  /* 0x0000b40011007a23 */ /* 0x100fe20000010803 */
[----:B------:R-:W-:Y:S01]  /*10fa0*/  FMNMX.FTZ R8, R147, R8, !PT ;  /* 0x0000000893087209 */ /* 0x000fe20007810000 */
[----:B------:R-:W-:Y:S01]  /*10fb0*/  FFMA.FTZ R9, R16, c[0x0][0x2d0], -R3 ;  /* 0x0000b40010097a23 */ /* 0x000fe20000010803 */
[----:B------:R-:W-:Y:S01]  /*10fc0*/  FSEL R170, R35, -INF , P0 ;  /* 0xff80000023aa7808 */ /* 0x000fe20000000000 */
[----:B------:R4:W-:Y:S01]  /*10fd0*/  MUFU.EX2 R196, R0 ;  /* 0x0000000000c47308 */ /* 0x0009e20000000800 */
[----:B------:R-:W-:-:S02]  /*10fe0*/  FMNMX.FTZ R8, R152, R8, !PT ;  /* 0x0000000898087209 */ /* 0x000fc40007810000 */
[----:B--2---:R-:W-:Y:S02]  /*10ff0*/  F2FP.PACK_AB R10, R193, R191 ;  /* 0x000000bfc10a723e */ /* 0x004fe400000000ff */
[----:B------:R-:W-:Y:S02]  /*11000*/  FMNMX.FTZ R7, R175, R8, !PT ;  /* 0x00000008af077209 */ /* 0x000fe40007810000 */
[----:B------:R-:W-:Y:S01]  /*11010*/  F2FP.PACK_AB R8, R195, R240 ;  /* 0x000000f0c308723e */ /* 0x000fe200000000ff */
[----:B------:R-:W2:Y:S01]  /*11020*/  MUFU.EX2 R206, R9 ;  /* 0x0000000900ce7308 */ /* 0x000ea20000000800 */
[----:B------:R-:W-:-:S04]  /*11030*/  FMNMX.FTZ R7, R178, R7, !PT ;  /* 0x00000007b2077209 */ /* 0x000fc80007810000 */
[----:B------:R-:W-:Y:S01]  /*11040*/  FMNMX.FTZ R4, R177, R7, !PT ;  /* 0x00000007b1047209 */ /* 0x000fe20007810000 */
[----:B----4-:R-:W-:-:S03]  /*11050*/  FFMA.FTZ R0, R18, c[0x0][0x2d0], -R3 ;  /* 0x0000b40012007a23 */ /* 0x010fc60000010803 */
[----:B------:R-:W-:Y:S01]  /*11060*/  FMNMX.FTZ R4, R176, R4, !PT ;  /* 0x00000004b0047209 */ /* 0x000fe20007810000 */
[----:B------:R4:W-:Y:S03]  /*11070*/  MUFU.EX2 R198, R0 ;  /* 0x0000000000c67308 */ /* 0x0009e60000000800 */
[----:B------:R-:W-:Y:S02]  /*11080*/  FMNMX.FTZ R2, R174, R4, !PT ;  /* 0x00000004ae027209 */ /* 0x000fe40007810000 */
[----:B--2---:R-:W-:Y:S01]  /*11090*/  F2FP.PACK_AB R9, R196, R206 ;  /* 0x000000cec409723e */ /* 0x004fe200000000ff */
[----:B----4-:R-:W-:-:S04]  /*110a0*/  FFMA.FTZ R0, R19, c[0x0][0x2d0], -R3 ;  /* 0x0000b40013007a23 */ /* 0x010fc80000010803 */
[----:B------:R2:W4:Y:S02]  /*110b0*/  MUFU.EX2 R209, R0 ;  /* 0x0000000000d17308 */ /* 0x0005240000000800 */
[----:B--2---:R-:W-:Y:S01]  /*110c0*/  FMNMX.FTZ R0, R173, R2, !PT ;  /* 0x00000002ad007209 */ /* 0x004fe20007810000 */
[--C-:B------:R-:W-:Y:S01]  /*110d0*/  FFMA.FTZ R2, R20, c[0x0][0x2d0], -R5.reuse ;  /* 0x0000b40014027a23 */ /* 0x100fe20000010805 */
[----:B----4-:R-:W-:Y:S02]  /*110e0*/  F2FP.PACK_AB R11, R209, R198 ;  /* 0x000000c6d10b723e */ /* 0x010fe400000000ff */
[----:B------:R-:W-:Y:S02]  /*110f0*/  FMNMX.FTZ R0, R172, R0, !PT ;  /* 0x00000000ac007209 */ /* 0x000fe40007810000 */
[----:B------:R2:W-:Y:S02]  /*11100*/  MUFU.EX2 R237, R2 ;  /* 0x0000000200ed7308 */ /* 0x0005e40000000800 */
[----:B------:R-:W-:Y:S01]  /*11110*/  FMNMX.FTZ R0, R170, R0, !PT ;  /* 0x00000000aa007209 */ /* 0x000fe20007810000 */
[C---:B------:R-:W-:Y:S04]  /*11120*/  HMMA.16816.F32 R44, R8.reuse, R24, RZ ;  /* 0x00000018082c723c */ /* 0x040fe800000018ff */
[----:B------:R-:W4:Y:S04]  /*11130*/  SHFL.BFLY PT, R4, R0, 0x2, 0x1f ;  /* 0x0c401f0000047f89 */ /* 0x000f2800000e0000 */
[----:B---3--:R-:W-:Y:S01]  /*11140*/  HMMA.16816.F32 R56, R8, R36, RZ ;  /* 0x000000240838723c */ /* 0x008fe200000018ff */
[----:B--2---:R-:W-:-:S04]  /*11150*/  FFMA.FTZ R2, R21, c[0x0][0x2d0], -R5 ;  /* 0x0000b40015027a23 */ /* 0x004fc80000010805 */
[----:B------:R2:W3:Y:S03]  /*11160*/  MUFU.EX2 R214, R2 ;  /* 0x0000000200d67308 */ /* 0x0004e60000000800 */
[C---:B-1----:R-:W-:Y:S08]  /*11170*/  HMMA.16816.F32 R48, R8.reuse, R40, RZ ;  /* 0x000000280830723c */ /* 0x042ff000000018ff */
[----:B------:R-:W-:Y:S01]  /*11180*/  HMMA.16816.F32 R16, R8, R52, RZ ;  /* 0x000000340810723c */ /* 0x000fe200000018ff */
[----:B----4-:R-:W-:Y:S01]  /*11190*/  FMNMX.FTZ R0, R0, R4, !PT ;  /* 0x0000000400007209 */ /* 0x010fe20007810000 */
[----:B--2---:R-:W-:-:S04]  /*111a0*/  FFMA.FTZ R2, R22, c[0x0][0x2d0], -R5 ;  /* 0x0000b40016027a23 */ /* 0x004fc80000010805 */
[----:B------:R-:W1:Y:S02]  /*111b0*/  SHFL.BFLY PT, R4, R0, 0x1, 0x1f ;  /* 0x0c201f0000047f89 */ /* 0x000e6400000e0000 */
[----:B------:R-:W-:Y:S01]  /*111c0*/  HMMA.16816.F32 R32, R8, R26, RZ ;  /* 0x0000001a0820723c */ /* 0x000fe200000018ff */
[----:B---3--:R-:W-:Y:S01]  /*111d0*/  F2FP.PACK_AB R12, R214, R237 ;  /* 0x000000edd60c723e */ /* 0x008fe200000000ff */
[----:B------:R2:W-:Y:S02]  /*111e0*/  MUFU.EX2 R201, R2 ;  /* 0x0000000200c97308 */ /* 0x0005e40000000800 */
[----:B--2---:R-:W-:-:S04]  /*111f0*/  FFMA.FTZ R2, R23, c[0x0][0x2d0], -R5 ;  /* 0x0000b40017027a23 */ /* 0x004fc80000010805 */
[----:B------:R-:W-:Y:S02]  /*11200*/  HMMA.16816.F32 R20, R8, R42, RZ ;  /* 0x0000002a0814723c */ /* 0x000fe400000018ff */
[----:B------:R2:W3:Y:S01]  /*11210*/  MUFU.EX2 R239, R2 ;  /* 0x0000000200ef7308 */ /* 0x0004e20000000800 */
[----:B-1----:R-:W-:-:S04]  /*11220*/  FMNMX.FTZ R138, R0, R4, !PT ;  /* 0x00000004008a7209 */ /* 0x002fc80007810000 */
[C---:B------:R-:W-:Y:S01]  /*11230*/  FSETP.NEU.FTZ.AND P0, PT, R138.reuse, -INF , PT ;  /* 0xff8000008a00780b */ /* 0x040fe20003f1d000 */
[----:B------:R-:W-:-:S05]  /*11240*/  FMUL.FTZ R0, R138, c[0x0][0x2d0] ;  /* 0x0000b4008a007a20 */ /* 0x000fca0000410000 */
[----:B------:R-:W-:Y:S01]  /*11250*/  FSEL R0, R0, RZ, P0 ;  /* 0x000000ff00007208 */ /* 0x000fe20000000000 */
[----:B--2---:R-:W-:Y:S01]  /*11260*/  FFMA.FTZ R2, R28, c[0x0][0x2d0], -R3 ;  /* 0x0000b4001c027a23 */ /* 0x004fe20000010803 */
[----:B---3--:R-:W-:-:S03]  /*11270*/  F2FP.PACK_AB R14, R239, R201 ;  /* 0x000000c9ef0e723e */ /* 0x008fc600000000ff */
[----:B------:R1:W-:Y:S02]  /*11280*/  MUFU.EX2 R213, R2 ;  /* 0x0000000200d57308 */ /* 0x0003e40000000800 */
[----:B-1----:R-:W-:-:S06]  /*11290*/  FFMA.FTZ R2, R29, c[0x0][0x2d0], -R3 ;  /* 0x0000b4001d027a23 */ /* 0x002fcc0000010803 */
[----:B------:R1:W2:Y:S02]  /*112a0*/  MUFU.EX2 R179, R2 ;  /* 0x0000000200b37308 */ /* 0x0002a40000000800 */
[----:B-1----:R-:W-:Y:S02]  /*112b0*/  FFMA.FTZ R2, R30, c[0x0][0x2d0], -R3 ;  /* 0x0000b4001e027a23 */ /* 0x002fe40000010803 */
[----:B--2---:R-:W-:-:S04]  /*112c0*/  IMAD.MOV.U32 R4, RZ, RZ, R179 ;  /* 0x000000ffff047224 */ /* 0x004fc800078e00b3 */
[----:B------:R1:W-:Y:S01]  /*112d0*/  MUFU.EX2 R203, R2 ;  /* 0x0000000200cb7308 */ /* 0x0003e20000000800 */
[----:B------:R-:W-:Y:S01]  /*112e0*/  F2FP.PACK_AB R13, R4, R213 ;  /* 0x000000d5040d723e */ /* 0x000fe200000000ff */
[----:B-1----:R-:W-:Y:S02]  /*112f0*/  FFMA.FTZ R2, R31, c[0x0][0x2d0], -R3 ;  /* 0x0000b4001f027a23 */ /* 0x002fe40000010803 */
[C---:B------:R-:W-:Y:S04]  /*11300*/  HMMA.16816.F32 R28, R8.reuse, R38, RZ ;  /* 0x00000026081c723c */ /* 0x040fe800000018ff */
[----:B------:R1:W2:Y:S04]  /*11310*/  MUFU.EX2 R202, R2 ;  /* 0x0000000200ca7308 */ /* 0x0002a80000000800 */
[----:B------:R-:W-:Y:S01]  /*11320*/  HMMA.16816.F32 R8, R8, R54, RZ ;  /* 0x000000360808723c */ /* 0x000fe200000018ff */
[----:B-1----:R-:W-:Y:S01]  /*11330*/  FFMA.FTZ R2, R85, c[0x0][0x2d0], -R6 ;  /* 0x0000b40055027a23 */ /* 0x002fe20000010806 */
[----:B--2---:R-:W-:-:S03]  /*11340*/  F2FP.PACK_AB R15, R202, R203 ;  /* 0x000000cbca0f723e */ /* 0x004fc600000000ff */
[----:B------:R1:W-:Y:S04]  /*11350*/  MUFU.EX2 R227, R2 ;  /* 0x0000000200e37308 */ /* 0x0003e80000000800 */
[C---:B------:R-:W-:Y:S11]  /*11360*/  HMMA.16816.F32 R100, R12.reuse, R60, R44 ;  /* 0x0000003c0c64723c */ /* 0x040ff6000000182c */
[----:B------:R-:W-:Y:S04]  /*11370*/  @!UPT UIADD3 URZ, URZ, URZ, URZ ;  /* 0x0000003f3f3ff290 */ /* 0x000fe8000fffe03f */
[----:B------:R-:W-:Y:S01]  /*11380*/  HMMA.16816.F32 R44, R12, R78, R8 ;  /* 0x0000004e0c2c723c */ /* 0x000fe20000001808 */
[----:B-1----:R-:W-:-:S06]  /*11390*/  FFMA.FTZ R2, R86, c[0x0][0x2d0], -R6 ;  /* 0x0000b40056027a23 */ /* 0x002fcc0000010806 */
[----:B------:R-:W-:Y:S01]  /*113a0*/  F2FP.PACK_AB R8, R251, R252 ;  /* 0x000000fcfb08723e */ /* 0x000fe200000000ff */
[----:B------:R1:W2:Y:S01]  /*113b0*/  MUFU.EX2 R187, R2 ;  /* 0x0000000200bb7308 */ /* 0x0002a20000000800 */
[C---:B------:R-:W-:Y:S08]  /*113c0*/  HMMA.16816.F32 R112, R12.reuse, R66, R28 ;  /* 0x000000420c70723c */ /* 0x040ff0000000181c */
[----:B------:R-:W-:Y:S01]  /*113d0*/  HMMA.16816.F32 R96, R12, R64, R56 ;  /* 0x000000400c60723c */ /* 0x000fe20000001838 */
[----:B-1----:R-:W-:Y:S01]  /*113e0*/  FFMA.FTZ R2, R87, c[0x0][0x2d0], -R6 ;  /* 0x0000b40057027a23 */ /* 0x002fe20000010806 */
[----:B--2---:R-:W-:-:S06]  /*113f0*/  F2FP.PACK_AB R10, R187, R227 ;  /* 0x000000e3bb0a723e */ /* 0x004fcc00000000ff */
[C---:B------:R-:W-:Y:S01]  /*11400*/  HMMA.16816.F32 R124, R12.reuse, R72, R48 ;  /* 0x000000480c7c723c */ /* 0x040fe20000001830 */
[----:B------:R1:W-:Y:S07]  /*11410*/  MUFU.EX2 R210, R2 ;  /* 0x0000000200d27308 */ /* 0x0003ee0000000800 */
[C---:B------:R-:W-:Y:S08]  /*11420*/  HMMA.16816.F32 R120, R12.reuse, R76, R16 ;  /* 0x0000004c0c78723c */ /* 0x040ff00000001810 */
[----:B------:R-:W-:Y:S01]  /*11430*/  HMMA.16816.F32 R116, R12, R62, R32 ;  /* 0x0000003e0c74723c */ /* 0x000fe20000001820 */
[----:B-1----:R-:W-:-:S02]  /*11440*/  FFMA.FTZ R2, R88, c[0x0][0x2d0], -R6 ;  /* 0x0000b40058027a23 */ /* 0x002fc40000010806 */
[----:B------:R-:W-:Y:S02]  /*11450*/  IMAD.MOV.U32 R88, RZ, RZ, R111 ;  /* 0x000000ffff587224 */ /* 0x000fe400078e006f */
[----:B------:R1:W-:Y:S03]  /*11460*/  MUFU.EX2 R208, R2 ;  /* 0x0000000200d07308 */ /* 0x0003e60000000800 */
[----:B------:R-:W-:Y:S01]  /*11470*/  HMMA.16816.F32 R108, R12, R74, R20 ;  /* 0x0000004a0c6c723c */ /* 0x000fe20000001814 */
        /* <DEDUP_REMOVED lines=21> */
[C---:B------:R-:W-:Y:S08]  /*115d0*/  HMMA.16816.F32 R32, R8.reuse, R38, RZ ;  /* 0x000000260820723c */ /* 0x040ff000000018ff */
[----:B------:R-:W-:Y:S01]  /*115e0*/  HMMA.16816.F32 R36, R8, R42, RZ ;  /* 0x0000002a0824723c */ /* 0x000fe200000018ff */
[----:B-1----:R-:W-:-:S04]  /*115f0*/  FFMA.FTZ R2, R82, c[0x0][0x2d0], -R0 ;  /* 0x0000b40052027a23 */ /* 0x002fc80000010800 */
[----:B------:R1:W3:Y:S03]  /*11600*/  MUFU.EX2 R184, R2 ;  /* 0x0000000200b87308 */ /* 0x0002e60000000800 */
[----:B------:R-:W-:Y:S07]  /*11610*/  HMMA.16816.F32 R52, R8, R54, RZ ;  /* 0x000000360834723c */ /* 0x000fee00000018ff */
[----:B------:R-:W-:-:S02]  /*11620*/  F2FP.PACK_AB R8, R208, R210 ;  /* 0x000000d2d008723e */ /* 0x000fc400000000ff */
        /* <DEDUP_REMOVED lines=9> */
[C---:B------:R-:W-:Y:S01]  /*116c0*/  HMMA.16816.F32 R48, R8.reuse, R72, R12 ;  /* 0x000000480830723c */ /* 0x040fe2000000180c */
[----:B------:R-:W-:Y:S07]  /*116d0*/  LDSM.16.MT88.4 R12, [R229+0x1100] ;  /* 0x00110000e50c783b */ /* 0x000fee0000004200 */
[----:B------:R-:W-:Y:S01]  /*116e0*/  HMMA.16816.F32 R40, R8, R60, R20 ;  /* 0x0000003c0828723c */ /* 0x000fe20000001814 */
[----:B------:R-:W-:Y:S01]  /*116f0*/  LDSM.16.MT88.4 R20, [R228+0x1100] ;  /* 0x00110000e414783b */ /* 0x000fe20000004200 */
[----:B-1----:R-:W-:-:S04]  /*11700*/  FFMA.FTZ R2, R105, c[0x0][0x2d0], -R6 ;  /* 0x0000b40069027a23 */ /* 0x002fc80000010806 */
[----:B------:R1:W-:Y:S02]  /*11710*/  MUFU.EX2 R248, R2 ;  /* 0x0000000200f87308 */ /* 0x0003e40000000800 */
[C---:B------:R-:W-:Y:S01]  /*11720*/  HMMA.16816.F32 R56, R8.reuse, R64, R16 ;  /* 0x000000400838723c */ /* 0x040fe20000001810 */
[----:B------:R-:W-:Y:S07]  /*11730*/  LDSM.16.MT88.4 R16, [R231+0x1100] ;  /* 0x00110000e710783b */ /* 0x000fee0000004200 */
[----:B------:R-:W-:Y:S01]  /*11740*/  HMMA.16816.F32 R28, R8, R62, R28 ;  /* 0x0000003e081c723c */ /* 0x000fe2000000181c */
[----:B-1----:R-:W-:-:S07]  /*11750*/  FFMA.FTZ R2, R104, c[0x0][0x2d0], -R6 ;  /* 0x0000b40068027a23 */ /* 0x002fce0000010806 */
[C---:B------:R-:W-:Y:S01]  /*11760*/  HMMA.16816.F32 R32, R8.reuse, R66, R32 ;  /* 0x000000420820723c */ /* 0x040fe20000001820 */
[----:B------:R1:W-:Y:S07]  /*11770*/  MUFU.EX2 R249, R2 ;  /* 0x0000000200f97308 */ /* 0x0003ee0000000800 */
[C---:B------:R-:W-:Y:S08]  /*11780*/  HMMA.16816.F32 R36, R8.reuse, R74, R36 ;  /* 0x0000004a0824723c */ /* 0x040ff00000001824 */
[----:B------:R-:W-:Y:S01]  /*11790*/  HMMA.16816.F32 R52, R8, R78, R52 ;  /* 0x0000004e0834723c */ /* 0x000fe20000001834 */
[----:B-1----:R-:W-:-:S04]  /*117a0*/  FFMA.FTZ R2, R95, c[0x0][0x2d0], -R6 ;  /* 0x0000b4005f027a23 */ /* 0x002fc80000010806 */
[----:B------:R1:W-:Y:S02]  /*117b0*/  MUFU.EX2 R250, R2 ;  /* 0x0000000200fa7308 */ /* 0x0003e40000000800 */
[----:B-1----:R-:W-:Y:S02]  /*117c0*/  FFMA.FTZ R2, R133, c[0x0][0x2d0], -R5 ;  /* 0x0000b40085027a23 */ /* 0x002fe40000010805 */
[----:B------:R-:W-:-:S04]  /*117d0*/  IMAD.MOV.U32 R133, RZ, RZ, R4 ;  /* 0x000000ffff857224 */ /* 0x000fc800078e0004 */
[----:B------:R1:W-:Y:S01]  /*117e0*/  MUFU.EX2 R225, R2 ;  /* 0x0000000200e17308 */ /* 0x0003e20000000800 */
[----:B------:R-:W-:Y:S02]  /*117f0*/  IMAD.MOV.U32 R4, RZ, RZ, R212 ;  /* 0x000000ffff047224 */ /* 0x000fe400078e00d4 */
[----:B-1----:R-:W-:Y:S02]  /*11800*/  FFMA.FTZ R2, R132, c[0x0][0x2d0], -R5 ;  /* 0x0000b40084027a23 */ /* 0x002fe40000010805 */
[----:B------:R-:W-:-:S03]  /*11810*/  IMAD.MOV.U32 R132, RZ, RZ, R214 ;  /* 0x000000ffff847224 */ /* 0x000fc600078e00d6 */
[----:B------:R1:W2:Y:S02]  /*11820*/  MUFU.EX2 R226, R2 ;  /* 0x0000000200e27308 */ /* 0x0002a40000000800 */
[--C-:B-1----:R-:W-:Y:S02]  /*11830*/  FFMA.FTZ R2, R107, c[0x0][0x2d0], -R5.reuse ;  /* 0x0000b4006b027a23 */ /* 0x102fe40000010805 */
[----:B------:R-:W-:Y:S01]  /*11840*/  HMMA.16816.F32 R104, R8, R76, R24 ;  /* 0x0000004c0868723c */ /* 0x000fe20000001818 */
[----:B------:R-:W1:Y:S03]  /*11850*/  LDSM.16.MT88.4 R24, [R230+0x1100] ;  /* 0x00110000e618783b */ /* 0x000e660000004200 */
[----:B------:R3:W-:Y:S03]  /*11860*/  MUFU.EX2 R246, R2 ;  /* 0x0000000200f67308 */ /* 0x0007e60000000800 */
[----:B--2---:R-:W-:Y:S01]  /*11870*/  F2FP.PACK_AB R8, R226, R225 ;  /* 0x000000e1e208723e */ /* 0x004fe200000000ff */
[----:B---3--:R-:W-:-:S02]  /*11880*/  FFMA.FTZ R2, R129, c[0x0][0x2d0], -R5 ;  /* 0x0000b40081027a23 */ /* 0x008fc40000010805 */
[----:B------:R-:W-:Y:S02]  /*11890*/  IMAD.MOV.U32 R129, RZ, RZ, R211 ;  /* 0x000000ffff817224 */ /* 0x000fe400078e00d3 */
[----:B------:R2:W3:Y:S02]  /*118a0*/  MUFU.EX2 R224, R2 ;  /* 0x0000000200e07308 */ /* 0x0004e40000000800 */
[----:B--2---:R-:W-:Y:S01]  /*118b0*/  FFMA.FTZ R2, R134, c[0x0][0x2d0], -R3 ;  /* 0x0000b40086027a23 */ /* 0x004fe20000010803 */
[----:B---3--:R-:W-:Y:S01]  /*118c0*/  F2FP.PACK_AB R10, R224, R246 ;  /* 0x000000f6e00a723e */ /* 0x008fe200000000ff */
[----:B------:R-:W-:-:S04]  /*118d0*/  IMAD.MOV.U32 R134, RZ, RZ, R213 ;  /* 0x000000ffff867224 */ /* 0x000fc800078e00d5 */
[----:B------:R2:W-:Y:S02]  /*118e0*/  MUFU.EX2 R223, R2 ;  /* 0x0000000200df7308 */ /* 0x0005e40000000800 */
[----:B--2---:R-:W-:Y:S02]  /*118f0*/  FFMA.FTZ R2, R136, c[0x0][0x2d0], -R3 ;  /* 0x0000b40088027a23 */ /* 0x004fe40000010803 */
[----:B------:R-:W-:-:S04]  /*11900*/  IMAD.MOV.U32 R136, RZ, RZ, R210 ;  /* 0x000000ffff887224 */ /* 0x000fc800078e00d2 */
        /* <DEDUP_REMOVED lines=9> */
[----:B---3--:R-:W-:-:S05]  /*119a0*/  F2FP.PACK_AB R11, R220, R221 ;  /* 0x000000dddc0b723e */ /* 0x008fca00000000ff */
[----:B------:R2:W-:Y:S02]  /*119b0*/  MUFU.EX2 R218, R2 ;  /* 0x0000000200da7308 */ /* 0x0005e40000000800 */
[C---:B-1----:R-:W-:Y:S07]  /*119c0*/  HMMA.16816.F32 R76, R8.reuse, R24, R120 ;  /* 0x00000018084c723c */ /* 0x042fee0000001878 */
[----:B------:R-:W-:Y:S01]  /*119d0*/  IMAD.MOV.U32 R123, RZ, RZ, R207 ;  /* 0x000000ffff7b7224 */ /* 0x000fe200078e00cf */
[----:B------:R-:W-:Y:S01]  /*119e0*/  HMMA.16816.F32 R84, R8, R12, R124 ;  /* 0x0000000c0854723c */ /* 0x000fe2000000187c */
[----:B------:R-:W-:-:S02]  /*119f0*/  IMAD.MOV.U32 R121, RZ, RZ, R196 ;  /* 0x000000ffff797224 */ /* 0x000fc400078e00c4 */
[----:B------:R-:W-:Y:S02]  /*11a00*/  IMAD.MOV.U32 R122, RZ, RZ, R199 ;  /* 0x000000ffff7a7224 */ /* 0x000fe400078e00c7 */
[----:B--2---:R-:W-:Y:S02]  /*11a10*/  FFMA.FTZ R2, R92, c[0x0][0x2d0], -R0 ;  /* 0x0000b4005c027a23 */ /* 0x004fe40000010800 */
[----:B------:R-:W-:Y:S01]  /*11a20*/  IMAD.MOV.U32 R124, RZ, RZ, R206 ;  /* 0x000000ffff7c7224 */ /* 0x000fe200078e00ce */
[----:B------:R-:W-:Y:S01]  /*11a30*/  HMMA.16816.F32 R100, R8, R20, R100 ;  /* 0x000000140864723c */ /* 0x000fe20000001864 */
[----:B------:R1:W2:Y:S01]  /*11a40*/  MUFU.EX2 R219, R2 ;  /* 0x0000000200db7308 */ /* 0x0002a20000000800 */
[----:B------:R-:W-:Y:S02]  /*11a50*/  IMAD.MOV.U32 R127, RZ, RZ, R205 ;  /* 0x000000ffff7f7224 */ /* 0x000fe400078e00cd */
[----:B------:R-:W-:Y:S02]  /*11a60*/  IMAD.MOV.U32 R125, RZ, RZ, R204 ;  /* 0x000000ffff7d7224 */ /* 0x000fe400078e00cc */
[----:B------:R-:W-:-:S02]  /*11a70*/  IMAD.MOV.U32 R126, RZ, RZ, R88 ;  /* 0x000000ffff7e7224 */ /* 0x000fc400078e0058 */
[----:B------:R-:W-:Y:S01]  /*11a80*/  HMMA.16816.F32 R96, R8, R16, R96 ;  /* 0x000000100860723c */ /* 0x000fe20000001860 */
[----:B------:R-:W-:-:S07]  /*11a90*/  IMAD.MOV.U32 R120, RZ, RZ, R195 ;  /* 0x000000ffff787224 */ /* 0x000fce00078e00c3 */
        /* <DEDUP_REMOVED lines=9> */
[----:B--2---:R-:W-:Y:S02]  /*11b30*/  F2FP.PACK_AB R9, R219, R218 ;  /* 0x000000dadb09723e */ /* 0x004fe400000000ff */
[----:B------:R-:W-:Y:S01]  /*11b40*/  F2FP.PACK_AB R10, R250, R249 ;  /* 0x000000f9fa0a723e */ /* 0x000fe200000000ff */
[----:B-1----:R-:W-:Y:S01]  /*11b50*/  FFMA.FTZ R2, R163, c[0x0][0x2d0], -R6 ;  /* 0x0000b400a3027a23 */ /* 0x002fe20000010806 */
[----:B---3--:R-:W-:Y:S01]  /*11b60*/  F2FP.PACK_AB R11, R216, R217 ;  /* 0x000000d9d80b723e */ /* 0x008fe200000000ff */
[----:B------:R-:W-:-:S02]  /*11b70*/  IMAD.MOV.U32 R163, RZ, RZ, R200 ;  /* 0x000000ffffa37224 */ /* 0x000fc400078e00c8 */
[----:B------:R1:W-:Y:S04]  /*11b80*/  MUFU.EX2 R212, R2 ;  /* 0x0000000200d47308 */ /* 0x0003e80000000800 */
[C---:B------:R-:W-:Y:S08]  /*11b90*/  HMMA.16816.F32 R64, R8.reuse, R20, R40 ;  /* 0x000000140840723c */ /* 0x040ff00000001828 */
[----:B------:R-:W-:Y:S01]  /*11ba0*/  HMMA.16816.F32 R60, R8, R22, R28 ;  /* 0x00000016083c723c */ /* 0x000fe2000000181c */
[----:B------:R-:W2:Y:S01]  /*11bb0*/  LDSM.16.MT88.4 R20, [R228+0x1900] ;  /* 0x00190000e414783b */ /* 0x000ea20000004200 */
[----:B-1----:R-:W-:-:S03]  /*11bc0*/  FFMA.FTZ R2, R162, c[0x0][0x2d0], -R6 ;  /* 0x0000b400a2027a23 */ /* 0x002fc60000010806 */
[----:B------:R-:W-:Y:S01]  /*11bd0*/  LDSM.16.MT88.4 R28, [R230+0x1900] ;  /* 0x00190000e61c783b */ /* 0x000fe20000004200 */
[----:B------:R-:W-:Y:S01]  /*11be0*/  IMAD.MOV.U32 R162, RZ, RZ, R202 ;  /* 0x000000ffffa27224 */ /* 0x000fe200078e00ca */
[----:B------:R1:W-:Y:S01]  /*11bf0*/  MUFU.EX2 R213, R2 ;  /* 0x0000000200d57308 */ /* 0x0003e20000000800 */
[C---:B------:R-:W-:Y:S08]  /*11c00*/  HMMA.16816.F32 R56, R8.reuse, R16, R56 ;  /* 0x000000100838723c */ /* 0x040ff00000001838 */
[----:B------:R-:W-:Y:S01]  /*11c10*/  HMMA.16816.F32 R44, R8, R18, R32 ;  /* 0x00000012082c723c */ /* 0x000fe20000001820 */
[----:B------:R-:W3:Y:S01]  /*11c20*/  LDSM.16.MT88.4 R16, [R231+0x1900] ;  /* 0x00190000e710783b */ /* 0x000ee20000004200 */
[----:B-1----:R-:W-:-:S06]  /*11c30*/  FFMA.FTZ R2, R161, c[0x0][0x2d0], -R6 ;  /* 0x0000b400a1027a23 */ /* 0x002fcc0000010806 */
[----:B------:R-:W-:Y:S01]  /*11c40*/  HMMA.16816.F32 R40, R8, R12, R48 ;  /* 0x0000000c0828723c */ /* 0x000fe20000001830 */
[----:B------:R-:W-:Y:S01]  /*11c50*/  IMAD.MOV.U32 R161, RZ, RZ, R124 ;  /* 0x000000ffffa17224 */ /* 0x000fe200078e007c */
[----:B------:R1:W-:Y:S01]  /*11c60*/  MUFU.EX2 R214, R2 ;  /* 0x0000000200d67308 */ /* 0x0003e20000000800 */
[----:B------:R-:W-:-:S05]  /*11c70*/  IMAD.MOV.U32 R124, RZ, RZ, R197 ;  /* 0x000000ffff7c7224 */ /* 0x000fca00078e00c5 */
[C---:B------:R-:W-:Y:S01]  /*11c80*/  HMMA.16816.F32 R32, R8.reuse, R14, R36 ;  /* 0x0000000e0820723c */ /* 0x040fe20000001824 */
[----:B------:R-:W4:Y:S07]  /*11c90*/  LDSM.16.MT88.4 R12, [R229+0x1900] ;  /* 0x00190000e50c783b */ /* 0x000f2e0000004200 */
[----:B------:R-:W-:Y:S01]  /*11ca0*/  HMMA.16816.F32 R48, R8, R24, R104 ;  /* 0x000000180830723c */ /* 0x000fe20000001868 */
[----:B-1----:R-:W-:Y:S02]  /*11cb0*/  FFMA.FTZ R2, R160, c[0x0][0x2d0], -R6 ;  /* 0x0000b400a0027a23 */ /* 0x002fe40000010806 */
[----:B------:R-:W-:-:S02]  /*11cc0*/  IMAD.MOV.U32 R160, RZ, RZ, R70 ;  /* 0x000000ffffa07224 */ /* 0x000fc400078e0046 */
[----:B------:R-:W-:-:S03]  /*11cd0*/  IMAD.MOV.U32 R70, RZ, RZ, R215 ;  /* 0x000000ffff467224 */ /* 0x000fc600078e00d7 */
[----:B------:R-:W-:Y:S01]  /*11ce0*/  HMMA.16816.F32 R52, R8, R26, R52 ;  /* 0x0000001a0834723c */ /* 0x000fe20000001834 */
[----:B------:R1:W-:Y:S01]  /*11cf0*/  MUFU.EX2 R215, R2 ;  /* 0x0000000200d77308 */ /* 0x0003e20000000800 */
[----:B------:R-:W2:Y:S01]  /*11d00*/  LDSM.16.MT88.4 R24, [R228+0x2100] ;  /* 0x00210000e418783b */ /* 0x000ea20000004200 */
[----:B-1----:R-:W-:Y:S02]  /*11d10*/  FFMA.FTZ R2, R151, c[0x0][0x2d0], -R5 ;  /* 0x0000b40097027a23 */ /* 0x002fe40000010805 */
[----:B------:R-:W-:-:S04]  /*11d20*/  IMAD.MOV.U32 R151, RZ, RZ, R140 ;  /* 0x000000ffff977224 */ /* 0x000fc800078e008c */
[----:B------:R1:W-:Y:S02]  /*11d30*/  MUFU.EX2 R209, R2 ;  /* 0x0000000200d17308 */ /* 0x0003e40000000800 */
[----:B-1----:R-:W-:Y:S02]  /*11d40*/  FFMA.FTZ R2, R150, c[0x0][0x2d0], -R5 ;  /* 0x0000b40096027a23 */ /* 0x002fe40000010805 */
[----:B------:R-:W-:-:S04]  /*11d50*/  IMAD.MOV.U32 R150, RZ, RZ, R141 ;  /* 0x000000ffff967224 */ /* 0x000fc800078e008d */
[----:B------:R1:W1:Y:S02]  /*11d60*/  MUFU.EX2 R210, R2 ;  /* 0x0000000200d27308 */ /* 0x0002640000000800 */
[----:B-1----:R-:W-:Y:S01]  /*11d70*/  FFMA.FTZ R2, R148, c[0x0][0x2d0], -R5 ;  /* 0x0000b40094027a23 */ /* 0x002fe20000010805 */
[----:B------:R-:W-:Y:S01]  /*11d80*/  F2FP.PACK_AB R8, R210, R209 ;  /* 0x000000d1d208723e */ /* 0x000fe200000000ff */
[----:B------:R-:W-:-:S04]  /*11d90*/  IMAD.MOV.U32 R148, RZ, RZ, R127 ;  /* 0x000000ffff947224 */ /* 0x000fc800078e007f */
[----:B------:R1:W-:Y:S01]  /*11da0*/  MUFU.EX2 R211, R2 ;  /* 0x0000000200d37308 */ /* 0x0003e20000000800 */
[----:B------:R-:W-:Y:S02]  /*11db0*/  IMAD.MOV.U32 R127, RZ, RZ, R129 ;  /* 0x000000ffff7f7224 */ /* 0x000fe400078e0081 */
[----:B------:R-:W-:Y:S02]  /*11dc0*/  IMAD.MOV.U32 R129, RZ, RZ, R198 ;  /* 0x000000ffff817224 */ /* 0x000fe400078e00c6 */
[----:B-1----:R-:W-:Y:S02]  /*11dd0*/  FFMA.FTZ R2, R149, c[0x0][0x2d0], -R5 ;  /* 0x0000b40095027a23 */ /* 0x002fe40000010805 */
[----:B------:R-:W-:Y:S02]  /*11de0*/  IMAD.MOV.U32 R149, RZ, RZ, R193 ;  /* 0x000000ffff957224 */ /* 0x000fe400078e00c1 */
[----:B------:R1:W1:Y:S02]  /*11df0*/  MUFU.EX2 R208, R2 ;  /* 0x0000000200d07308 */ /* 0x0002640000000800 */
[----:B-1----:R-:W-:Y:S01]  /*11e00*/  FFMA.FTZ R2, R158, c[0x0][0x2d0], -R3 ;  /* 0x0000b4009e027a23 */ /* 0x002fe20000010803 */
[----:B------:R-:W-:Y:S01]  /*11e10*/  F2FP.PACK_AB R10, R208, R211 ;  /* 0x000000d3d00a723e */ /* 0x000fe200000000ff */
[----:B------:R-:W-:-:S04]  /*11e20*/  IMAD.MOV.U32 R158, RZ, RZ, R201 ;  /* 0x000000ffff9e7224 */ /* 0x000fc800078e00c9 */
[----:B------:R1:W-:Y:S02]  /*11e30*/  MUFU.EX2 R207, R2 ;  /* 0x0000000200cf7308 */ /* 0x0003e40000000800 */
[----:B-1----:R-:W-:Y:S02]  /*11e40*/  FFMA.FTZ R2, R159, c[0x0][0x2d0], -R3 ;  /* 0x0000b4009f027a23 */ /* 0x002fe40000010803 */
[----:B------:R-:W-:-:S04]  /*11e50*/  IMAD.MOV.U32 R159, RZ, RZ, R70 ;  /* 0x000000ffff9f7224 */ /* 0x000fc800078e0046 */
[----:B------:R1:W1:Y:S01]  /*11e60*/  MUFU.EX2 R206, R2 ;  /* 0x0000000200ce7308 */ /* 0x0002620000000800 */
[----:B------:R-:W-:Y:S02]  /*11e70*/  IMAD.MOV.U32 R70, RZ, RZ, R203 ;  /* 0x000000ffff467224 */ /* 0x000fe400078e00cb */
[----:B-1----:R-:W-:Y:S01]  /*11e80*/  FFMA.FTZ R2, R144, c[0x0][0x2d0], -R3 ;  /* 0x0000b40090027a23 */ /* 0x002fe20000010803 */
[----:B------:R-:W-:Y:S01]  /*11e90*/  F2FP.PACK_AB R9, R206, R207 ;  /* 0x000000cfce09723e */ /* 0x000fe200000000ff */
[----:B------:R-:W-:-:S03]  /*11ea0*/  IMAD.MOV.U32 R144, RZ, RZ, R189 ;  /* 0x000000ffff907224 */ /* 0x000fc600078e00bd */
[----:B------:R1:W-:Y:S02]  /*11eb0*/  MUFU.EX2 R205, R2 ;  /* 0x0000000200cd7308 */ /* 0x0003e40000000800 */
[----:B-1----:R-:W-:-:S06]  /*11ec0*/  FFMA.FTZ R2, R142, c[0x0][0x2d0], -R3 ;  /* 0x0000b4008e027a23 */ /* 0x002fcc0000010803 */
[----:B------:R1:W1:Y:S02]  /*11ed0*/  MUFU.EX2 R204, R2 ;  /* 0x0000000200cc7308 */ /* 0x0002640000000800 */
[----:B-1----:R-:W-:Y:S01]  /*11ee0*/  FFMA.FTZ R2, R131, c[0x0][0x2d0], -R0 ;  /* 0x0000b40083027a23 */ /* 0x002fe20000010800 */
[----:B------:R-:W-:Y:S01]  /*11ef0*/  F2FP.PACK_AB R11, R204, R205 ;  /* 0x000000cdcc0b723e */ /* 0x000fe200000000ff */
[----:B------:R-:W-:-:S04]  /*11f00*/  IMAD.MOV.U32 R131, RZ, RZ, R123 ;  /* 0x000000ffff837224 */ /* 0x000fc800078e007b */
[----:B------:R1:W-:Y:S01]  /*11f10*/  MUFU.EX2 R202, R2 ;  /* 0x0000000200ca7308 */ /* 0x0003e20000000800 */
[----:B------:R-:W-:Y:S01]  /*11f20*/  IMAD.MOV.U32 R123, RZ, RZ, R191 ;  /* 0x000000ffff7b7224 */ /* 0x000fe200078e00bf */
[C---:B--2---:R-:W-:Y:S08]  /*11f30*/  HMMA.16816.F32 R112, R8.reuse, R20, R100 ;  /* 0x000000140870723c */ /* 0x044ff00000001864 */
[----:B------:R-:W-:Y:S01]  /*11f40*/  HMMA.16816.F32 R108, R8, R22, R92 ;  /* 0x00000016086c723c */ /* 0x000fe2000000185c */
[----:B-1----:R-:W-:-:S02]  /*11f50*/  FFMA.FTZ R2, R130, c[0x0][0x2d0], -R0 ;  /* 0x0000b40082027a23 */ /* 0x002fc40000010800 */
[----:B------:R-:W-:Y:S02]  /*11f60*/  IMAD.MOV.U32 R130, RZ, RZ, R125 ;  /* 0x000000ffff827224 */ /* 0x000fe400078e007d */
[----:B------:R1:W2:Y:S01]  /*11f70*/  MUFU.EX2 R203, R2 ;  /* 0x0000000200cb7308 */ /* 0x0002a20000000800 */
[----:B------:R-:W-:Y:S02]  /*11f80*/  IMAD.MOV.U32 R125, RZ, RZ, R136 ;  /* 0x000000ffff7d7224 */ /* 0x000fe400078e0088 */
[C---:B---3--:R-:W-:Y:S08]  /*11f90*/  HMMA.16816.F32 R104, R8.reuse, R16, R96 ;  /* 0x000000100868723c */ /* 0x048ff00000001860 */
[----:B------:R-:W-:Y:S01]  /*11fa0*/  HMMA.16816.F32 R100, R8, R18, R88 ;  /* 0x000000120864723c */ /* 0x000fe20000001858 */
[----:B-1----:R-:W-:-:S02]  /*11fb0*/  FFMA.FTZ R2, R128, c[0x0][0x2d0], -R0 ;  /* 0x0000b40080027a23 */ /* 0x002fc40000010800 */
[----:B------:R-:W-:-:S05]  /*11fc0*/  IMAD.MOV.U32 R128, RZ, RZ, R194 ;  /* 0x000000ffff807224 */ /* 0x000fca00078e00c2 */
[C---:B----4-:R-:W-:Y:S01]  /*11fd0*/  HMMA.16816.F32 R96, R8.reuse, R12, R84 ;  /* 0x0000000c0860723c */ /* 0x050fe20000001854 */
[----:B------:R1:W-:Y:S07]  /*11fe0*/  MUFU.EX2 R201, R2 ;  /* 0x0000000200c97308 */ /* 0x0003ee0000000800 */
        /* <DEDUP_REMOVED lines=10> */
[----:B---3--:R-:W-:Y:S01]  /*12090*/  F2FP.PACK_AB R11, R200, R201 ;  /* 0x000000c9c80b723e */ /* 0x008fe200000000ff */
[----:B------:R-:W-:Y:S02]  /*120a0*/  IMAD.MOV.U32 R167, RZ, RZ, R190 ;  /* 0x000000ffffa77224 */ /* 0x000fe400078e00be */
[----:B------:R1:W-:Y:S04]  /*120b0*/  MUFU.EX2 R193, R2 ;  /* 0x0000000200c17308 */ /* 0x0003e80000000800 */
[C---:B------:R-:W-:Y:S08]  /*120c0*/  HMMA.16816.F32 R36, R8.reuse, R14, R32 ;  /* 0x0000000e0824723c */ /* 0x040ff00000001820 */
[----:B------:R-:W-:Y:S01]  /*120d0*/  HMMA.16816.F32 R84, R8, R20, R64 ;  /* 0x000000140854723c */ /* 0x000fe20000001840 */
[----:B-1----:R-:W-:-:S02]  /*120e0*/  FFMA.FTZ R2, R168, c[0x0][0x2d0], -R6 ;  /* 0x0000b400a8027a23 */ /* 0x002fc40000010806 */
[----:B------:R-:W-:Y:S02]  /*120f0*/  IMAD.MOV.U32 R168, RZ, RZ, R188 ;  /* 0x000000ffffa87224 */ /* 0x000fe400078e00bc */
[----:B------:R1:W-:Y:S03]  /*12100*/  MUFU.EX2 R196, R2 ;  /* 0x0000000200c47308 */ /* 0x0003e60000000800 */
[C---:B------:R-:W-:Y:S08]  /*12110*/  HMMA.16816.F32 R32, R8.reuse, R28, R48 ;  /* 0x0000001c0820723c */ /* 0x040ff00000001830 */
[----:B------:R-:W-:Y:S01]  /*12120*/  HMMA.16816.F32 R76, R8, R22, R60 ;  /* 0x00000016084c723c */ /* 0x000fe2000000183c */
[----:B------:R-:W-:Y:S01]  /*12130*/  LDSM.16.MT88.4 R20, [R231+0x2100] ;  /* 0x00210000e714783b */ /* 0x000fe20000004200 */
[----:B-1----:R-:W-:-:S06]  /*12140*/  FFMA.FTZ R2, R169, c[0x0][0x2d0], -R6 ;  /* 0x0000b400a9027a23 */ /* 0x002fcc0000010806 */
[C---:B------:R-:W-:Y:S01]  /*12150*/  HMMA.16816.F32 R64, R8.reuse, R16, R56 ;  /* 0x000000100840723c */ /* 0x040fe20000001838 */
[----:B------:R1:W-:Y:S07]  /*12160*/  MUFU.EX2 R198, R2 ;  /* 0x0000000200c67308 */ /* 0x0003ee0000000800 */
[C---:B------:R-:W-:Y:S01]  /*12170*/  HMMA.16816.F32 R44, R8.reuse, R18, R44 ;  /* 0x00000012082c723c */ /* 0x040fe2000000182c */
[----:B------:R-:W2:Y:S07]  /*12180*/  LDSM.16.MT88.4 R16, [R229+0x2100] ;  /* 0x00210000e510783b */ /* 0x000eae0000004200 */
[----:B------:R-:W-:Y:S01]  /*12190*/  HMMA.16816.F32 R40, R8, R12, R40 ;  /* 0x0000000c0828723c */ /* 0x000fe20000001828 */
[----:B------:R-:W3:Y:S01]  /*121a0*/  LDSM.16.MT88.4 R12, [R230+0x2100] ;  /* 0x00210000e60c783b */ /* 0x000ee20000004200 */
[----:B-1----:R-:W-:-:S04]  /*121b0*/  FFMA.FTZ R2, R171, c[0x0][0x2d0], -R6 ;  /* 0x0000b400ab027a23 */ /* 0x002fc80000010806 */
[----:B------:R1:W-:Y:S02]  /*121c0*/  MUFU.EX2 R199, R2 ;  /* 0x0000000200c77308 */ /* 0x0003e40000000800 */
[----:B------:R-:W-:Y:S01]  /*121d0*/  HMMA.16816.F32 R28, R8, R30, R52 ;  /* 0x0000001e081c723c */ /* 0x000fe20000001834 */
[----:B-1----:R-:W-:-:S05]  /*121e0*/  FFMA.FTZ R2, R165, c[0x0][0x2d0], -R5 ;  /* 0x0000b400a5027a23 */ /* 0x002fca0000010805 */
        /* <DEDUP_REMOVED lines=21> */
[C---:B------:R-:W-:Y:S08]  /*12340*/  HMMA.16816.F32 R56, R8.reuse, R24, R112 ;  /* 0x000000180838723c */ /* 0x040ff00000001870 */
[----:B------:R-:W-:Y:S01]  /*12350*/  HMMA.16816.F32 R52, R8, R26, R108 ;  /* 0x0000001a0834723c */ /* 0x000fe2000000186c */
[----:B-1----:R-:W-:-:S04]  /*12360*/  FFMA.FTZ R2, R146, c[0x0][0x2d0], -R0 ;  /* 0x0000b40092027a23 */ /* 0x002fc80000010800 */
[----:B------:R1:W4:Y:S03]  /*12370*/  MUFU.EX2 R142, R2 ;  /* 0x00000002008e7308 */ /* 0x0003260000000800 */
[C---:B--2---:R-:W-:Y:S08]  /*12380*/  HMMA.16816.F32 R80, R8.reuse, R16, R96 ;  /* 0x000000100850723c */ /* 0x044ff00000001860 */
[----:B------:R-:W-:Y:S01]  /*12390*/  HMMA.16816.F32 R60, R8, R20, R104 ;  /* 0x00000014083c723c */ /* 0x000fe20000001868 */
[----:B-1----:R-:W-:-:S07]  /*123a0*/  FFMA.FTZ R2, R147, c[0x0][0x2d0], -R0 ;  /* 0x0000b40093027a23 */ /* 0x002fce0000010800 */
[C---:B------:R-:W-:Y:S01]  /*123b0*/  HMMA.16816.F32 R72, R8.reuse, R22, R100 ;  /* 0x000000160848723c */ /* 0x040fe20000001864 */
[----:B------:R1:W-:Y:S07]  /*123c0*/  MUFU.EX2 R141, R2 ;  /* 0x00000002008d7308 */ /* 0x0003ee0000000800 */
[C---:B------:R-:W-:Y:S08]  /*123d0*/  HMMA.16816.F32 R116, R8.reuse, R18, R116 ;  /* 0x000000120874723c */ /* 0x040ff00000001874 */
[----:B---3--:R-:W-:Y:S01]  /*123e0*/  HMMA.16816.F32 R92, R8, R12, R92 ;  /* 0x0000000c085c723c */ /* 0x008fe2000000185c */
[----:B-1----:R-:W-:-:S04]  /*123f0*/  FFMA.FTZ R2, R152, c[0x0][0x2d0], -R0 ;  /* 0x0000b40098027a23 */ /* 0x002fc80000010800 */
[----:B------:R1:W2:Y:S03]  /*12400*/  MUFU.EX2 R140, R2 ;  /* 0x00000002008c7308 */ /* 0x0002a60000000800 */
[----:B------:R-:W-:Y:S07]  /*12410*/  HMMA.16816.F32 R96, R8, R14, R88 ;  /* 0x0000000e0860723c */ /* 0x000fee0000001858 */
[----:B------:R-:W-:-:S02]  /*12420*/  F2FP.PACK_AB R8, R196, R193 ;  /* 0x000000c1c408723e */ /* 0x000fc400000000ff */
[----:B----4-:R-:W-:Y:S02]  /*12430*/  F2FP.PACK_AB R9, R142, R136 ;  /* 0x000000888e09723e */ /* 0x010fe400000000ff */
[----:B------:R-:W-:Y:S01]  /*12440*/  F2FP.PACK_AB R10, R199, R198 ;  /* 0x000000c6c70a723e */ /* 0x000fe200000000ff */
[----:B-1----:R-:W-:Y:S01]  /*12450*/  FFMA.FTZ R2, R168, c[0x0][0x2d0], -R5 ;  /* 0x0000b400a8027a23 */ /* 0x002fe20000010805 */
[----:B--2---:R-:W-:Y:S01]  /*12460*/  F2FP.PACK_AB R11, R140, R141 ;  /* 0x0000008d8c0b723e */ /* 0x004fe200000000ff */
[----:B------:R-:W-:Y:S02]  /*12470*/  IMAD.MOV.U32 R168, RZ, RZ, R167 ;  /* 0x000000ffffa87224 */ /* 0x000fe400078e00a7 */
[----:B------:R-:W-:Y:S01]  /*12480*/  IMAD.MOV.U32 R167, RZ, RZ, R135 ;  /* 0x000000ffffa77224 */ /* 0x000fe200078e0087 */
[----:B------:R1:W-:Y:S01]  /*12490*/  MUFU.EX2 R112, R2 ;  /* 0x0000000200707308 */ /* 0x0003e20000000800 */
[----:B------:R-:W-:Y:S02]  /*124a0*/  IMAD.MOV.U32 R135, RZ, RZ, R128 ;  /* 0x000000ffff877224 */ /* 0x000fe400078e0080 */
[----:B------:R-:W-:Y:S01]  /*124b0*/  IMAD.MOV.U32 R128, RZ, RZ, R130 ;  /* 0x000000ffff807224 */ /* 0x000fe200078e0082 */
[----:B------:R-:W-:Y:S01]  /*124c0*/  HMMA.16816.F32 R88, R8, R24, R84 ;  /* 0x000000180858723c */ /* 0x000fe20000001854 */
[----:B------:R-:W-:-:S02]  /*124d0*/  IMAD.MOV.U32 R130, RZ, RZ, R131 ;  /* 0x000000ffff827224 */ /* 0x000fc400078e0083 */
[----:B------:R-:W-:Y:S02]  /*124e0*/  IMAD.MOV.U32 R131, RZ, RZ, R244 ;  /* 0x000000ffff837224 */ /* 0x000fe400078e00f4 */
[----:B------:R-:W-:Y:S01]  /*124f0*/  FFMA.FTZ R4, R4, c[0x0][0x2d0], -R6 ;  /* 0x0000b40004047a23 */ /* 0x000fe20000010806 */
[----:B------:R2:W5:Y:S02]  /*12500*/  LDL.LU R244, [R1+0xa0] ;  /* 0x0000a00001f47983 */ /* 0x0005640000300800 */
[----:B------:R-:W-:Y:S02]  /*12510*/  HMMA.16816.F32 R84, R8, R26, R76 ;  /* 0x0000001a0854723c */ /* 0x000fe4000000184c */
[----:B------:R-:W3:Y:S01]  /*12520*/  LDSM.16.MT88.4 R24, [R228+0x2900] ;  /* 0x00290000e418783b */ /* 0x000ee20000004200 */
[----:B-1----:R-:W-:Y:S02]  /*12530*/  FFMA.FTZ R2, R168, c[0x0][0x2d0], -R5 ;  /* 0x0000b400a8027a23 */ /* 0x002fe40000010805 */
[----:B------:R-:W-:-:S02]  /*12540*/  IMAD.MOV.U32 R168, RZ, RZ, R167 ;  /* 0x000000ffffa87224 */ /* 0x000fc400078e00a7 */
[----:B------:R-:W-:Y:S01]  /*12550*/  IMAD.MOV.U32 R167, RZ, RZ, R135 ;  /* 0x000000ffffa77224 */ /* 0x000fe200078e0087 */
[----:B------:R1:W4:Y:S01]  /*12560*/  MUFU.EX2 R113, R2 ;  /* 0x0000000200717308 */ /* 0x0003220000000800 */
[----:B------:R-:W-:Y:S01]  /*12570*/  HMMA.16816.F32 R76, R8, R20, R64 ;  /* 0x00000014084c723c */ /* 0x000fe20000001840 */
[----:B-1----:R-:W-:Y:S02]  /*12580*/  FFMA.FTZ R2, R168, c[0x0][0x2d0], -R5 ;  /* 0x0000b400a8027a23 */ /* 0x002fe40000010805 */
[----:B------:R-:W-:-:S04]  /*12590*/  IMAD.MOV.U32 R168, RZ, RZ, R167 ;  /* 0x000000ffffa87224 */ /* 0x000fc800078e00a7 */
[----:B------:R1:W-:Y:S01]  /*125a0*/  MUFU.EX2 R114, R2 ;  /* 0x0000000200727308 */ /* 0x0003e20000000800 */
[----:B------:R-:W-:Y:S02]  /*125b0*/  IMAD.MOV.U32 R135, RZ, RZ, R128 ;  /* 0x000000ffff877224 */ /* 0x000fe400078e0080 */
[----:B------:R-:W-:Y:S02]  /*125c0*/  IMAD.MOV.U32 R128, RZ, RZ, R130 ;  /* 0x000000ffff807224 */ /* 0x000fe400078e0082 */
[----:B-1----:R-:W-:-:S04]  /*125d0*/  FFMA.FTZ R2, R168, c[0x0][0x2d0], -R5 ;  /* 0x0000b400a8027a23 */ /* 0x002fc80000010805 */
[----:B------:R1:W-:Y:S01]  /*125e0*/  MUFU.EX2 R115, R2 ;  /* 0x0000000200737308 */ /* 0x0003e20000000800 */
[----:B------:R-:W-:Y:S02]  /*125f0*/  IMAD.MOV.U32 R130, RZ, RZ, R144 ;  /* 0x000000ffff827224 */ /* 0x000fe400078e0090 */
[----:B------:R-:W-:Y:S02]  /*12600*/  IMAD.MOV.U32 R144, RZ, RZ, R243 ;  /* 0x000000ffff907224 */ /* 0x000fe400078e00f3 */
[----:B------:R-:W-:Y:S01]  /*12610*/  IMAD.MOV.U32 R167, RZ, RZ, R135 ;  /* 0x000000ffffa77224 */ /* 0x000fe200078e0087 */
[----:B------:R-:W-:Y:S01]  /*12620*/  HMMA.16816.F32 R64, R8, R22, R44 ;  /* 0x000000160840723c */ /* 0x000fe2000000182c */
[----:B-1----:R-:W-:-:S07]  /*12630*/  FFMA.FTZ R2, R183, c[0x0][0x2d0], -R3 ;  /* 0x0000b400b7027a23 */ /* 0x002fce0000010803 */
[C---:B------:R-:W-:Y:S01]  /*12640*/  HMMA.16816.F32 R48, R8.reuse, R16, R40 ;  /* 0x000000100830723c */ /* 0x040fe20000001828 */
[----:B------:R-:W-:Y:S01]  /*12650*/  IMAD.MOV.U32 R135, RZ, RZ, R128 ;  /* 0x000000ffff877224 */ /* 0x000fe200078e0080 */
[----:B------:R-:W1:Y:S01]  /*12660*/  LDSM.16.MT88.4 R20, [R231+0x2900] ;  /* 0x00290000e714783b */ /* 0x000e620000004200 */
[----:B------:R2:W-:Y:S01]  /*12670*/  MUFU.EX2 R111, R2 ;  /* 0x00000002006f7308 */ /* 0x0005e20000000800 */
[----:B------:R-:W-:Y:S02]  /*12680*/  IMAD.MOV.U32 R128, RZ, RZ, R144 ;  /* 0x000000ffff807224 */ /* 0x000fe400078e0090 */
[----:B------:R-:W-:Y:S01]  /*12690*/  IMAD.MOV.U32 R144, RZ, RZ, R242 ;  /* 0x000000ffff907224 */ /* 0x000fe200078e00f2 */
[----:B------:R1:W5:Y:S01]  /*126a0*/  LDL.LU R243, [R1+0x9c] ;  /* 0x00009c0001f37983 */ /* 0x0003620000300800 */
[----:B------:R-:W-:Y:S02]  /*126b0*/  IMAD.MOV.U32 R168, RZ, RZ, R167 ;  /* 0x000000ffffa87224 */ /* 0x000fe400078e00a7 */
[----:B--2---:R-:W-:Y:S01]  /*126c0*/  FFMA.FTZ R2, R186, c[0x0][0x2d0], -R3 ;  /* 0x0000b400ba027a23 */ /* 0x004fe20000010803 */
[----:B------:R-:W-:Y:S01]  /*126d0*/  HMMA.16816.F32 R44, R8, R18, R36 ;  /* 0x00000012082c723c */ /* 0x000fe20000001824 */
[----:B------:R-:W-:Y:S01]  /*126e0*/  IMAD.MOV.U32 R167, RZ, RZ, R135 ;  /* 0x000000ffffa77224 */ /* 0x000fe200078e0087 */
[----:B------:R-:W-:Y:S01]  /*126f0*/  LDSM.16.MT88.4 R16, [R229+0x2900] ;  /* 0x00290000e510783b */ /* 0x000fe20000004200 */
[----:B------:R2:W1:Y:S01]  /*12700*/  MUFU.EX2 R109, R2 ;  /* 0x00000002006d7308 */ /* 0x0004620000000800 */
[----:B------:R-:W-:-:S02]  /*12710*/  IMAD.MOV.U32 R135, RZ, RZ, R144 ;  /* 0x000000ffff877224 */ /* 0x000fc400078e0090 */
[----:B------:R1:W5:Y:S01]  /*12720*/  LDL.LU R242, [R1+0x98] ;  /* 0x0000980001f27983 */ /* 0x0003620000300800 */
[----:B--2---:R-:W-:-:S04]  /*12730*/  FFMA.FTZ R2, R181, c[0x0][0x2d0], -R3 ;  /* 0x0000b400b5027a23 */ /* 0x004fc80000010803 */
[----:B------:R2:W-:Y:S02]  /*12740*/  MUFU.EX2 R110, R2 ;  /* 0x00000002006e7308 */ /* 0x0005e40000000800 */
[----:B--2---:R-:W-:-:S06]  /*12750*/  FFMA.FTZ R2, R182, c[0x0][0x2d0], -R3 ;  /* 0x0000b400b6027a23 */ /* 0x004fcc0000010803 */
[----:B------:R2:W1:Y:S01]  /*12760*/  MUFU.EX2 R108, R2 ;  /* 0x00000002006c7308 */ /* 0x0004620000000800 */
[C---:B------:R-:W-:Y:S01]  /*12770*/  HMMA.16816.F32 R36, R8.reuse, R12, R32 ;  /* 0x0000000c0824723c */ /* 0x040fe20000001820 */
[----:B--2---:R-:W-:Y:S02]  /*12780*/  FFMA.FTZ R2, R168, c[0x0][0x2d0], -R6 ;  /* 0x0000b400a8027a23 */ /* 0x004fe40000010806 */
[----:B------:R-:W-:Y:S02]  /*12790*/  IMAD.MOV.U32 R168, RZ, RZ, R167 ;  /* 0x000000ffffa87224 */ /* 0x000fe400078e00a7 */
[----:B------:R-:W-:Y:S02]  /*127a0*/  IMAD.MOV.U32 R167, RZ, RZ, R135 ;  /* 0x000000ffffa77224 */ /* 0x000fe400078e0087 */
[----:B------:R2:W-:Y:S01]  /*127b0*/  MUFU.EX2 R107, R2 ;  /* 0x00000002006b7308 */ /* 0x0005e20000000800 */
[----:B------:R-:W-:Y:S01]  /*127c0*/  IMAD.MOV.U32 R135, RZ, RZ, R159 ;  /* 0x000000ffff877224 */ /* 0x000fe200078e009f */
[----:B------:R-:W-:Y:S01]  /*127d0*/  HMMA.16816.F32 R40, R8, R14, R28 ;  /* 0x0000000e0828723c */ /* 0x000fe2000000181c */
[----:B------:R-:W-:Y:S01]  /*127e0*/  IMAD.MOV.U32 R159, RZ, RZ, R158 ;  /* 0x000000ffff9f7224 */ /* 0x000fe200078e009e */
[----:B------:R-:W1:Y:S01]  /*127f0*/  LDSM.16.MT88.4 R12, [R230+0x2900] ;  /* 0x00290000e60c783b */ /* 0x000e620000004200 */
[----:B------:R-:W-:-:S02]  /*12800*/  IMAD.MOV.U32 R158, RZ, RZ, R163 ;  /* 0x000000ffff9e7224 */ /* 0x000fc400078e00a3 */
[----:B--2---:R-:W-:Y:S02]  /*12810*/  FFMA.FTZ R2, R168, c[0x0][0x2d0], -R6 ;  /* 0x0000b400a8027a23 */ /* 0x004fe40000010806 */
[----:B------:R-:W-:-:S04]  /*12820*/  IMAD.MOV.U32 R168, RZ, RZ, R167 ;  /* 0x000000ffffa87224 */ /* 0x000fc800078e00a7 */
[----:B------:R-:W-:Y:S01]  /*12830*/  IMAD.MOV.U32 R169, RZ, RZ, R168 ;  /* 0x000000ffffa97224 */ /* 0x000fe200078e00a8 */
[----:B------:R2:W1:Y:S01]  /*12840*/  MUFU.EX2 R104, R2 ;  /* 0x0000000200687308 */ /* 0x0004620000000800 */
[----:B------:R-:W-:Y:S02]  /*12850*/  IMAD.MOV.U32 R167, RZ, RZ, R135 ;  /* 0x000000ffffa77224 */ /* 0x000fe400078e0087 */
[----:B------:R-:W-:Y:S02]  /*12860*/  IMAD.MOV.U32 R135, RZ, RZ, R158 ;  /* 0x000000ffff877224 */ /* 0x000fe400078e009e */
[----:B------:R-:W-:Y:S02]  /*12870*/  IMAD.MOV.U32 R168, RZ, RZ, R167 ;  /* 0x000000ffffa87224 */ /* 0x000fe400078e00a7 */
[----:B------:R-:W-:Y:S02]  /*12880*/  IMAD.MOV.U32 R167, RZ, RZ, R135 ;  /* 0x000000ffffa77224 */ /* 0x000fe400078e0087 */
[----:B--2---:R-:W-:-:S04]  /*12890*/  FFMA.FTZ R2, R169, c[0x0][0x2d0], -R6 ;  /* 0x0000b400a9027a23 */ /* 0x004fc80000010806 */
[----:B------:R2:W-:Y:S01]  /*128a0*/  MUFU.EX2 R105, R2 ;  /* 0x0000000200697308 */ /* 0x0005e20000000800 */
        /* <DEDUP_REMOVED lines=8> */
[----:B------:R-:W-:Y:S02]  /*12930*/  FFMA.FTZ R34, R169, c[0x0][0x2d0], -R6 ;  /* 0x0000b400a9227a23 */ /* 0x000fe40000010806 */
[----:B------:R-:W-:Y:S02]  /*12940*/  IMAD.MOV.U32 R130, RZ, RZ, R131 ;  /* 0x000000ffff827224 */ /* 0x000fe400078e0083 */
[----:B------:R-:W-:Y:S02]  /*12950*/  IMAD.MOV.U32 R169, RZ, RZ, R168 ;  /* 0x000000ffffa97224 */ /* 0x000fe400078e00a8 */
[----:B--2---:R-:W-:-:S04]  /*12960*/  FFMA.FTZ R2, R178, c[0x0][0x2d0], -R0 ;  /* 0x0000b400b2027a23 */ /* 0x004fc80000010800 */
[----:B------:R2:W1:Y:S01]  /*12970*/  MUFU.EX2 R102, R2 ;  /* 0x0000000200667308 */ /* 0x0004620000000800 */
[----:B------:R-:W-:Y:S02]  /*12980*/  IMAD.MOV.U32 R131, RZ, RZ, R126 ;  /* 0x000000ffff837224 */ /* 0x000fe400078e007e */
[----:B------:R-:W-:Y:S02]  /*12990*/  IMAD.MOV.U32 R168, RZ, RZ, R167 ;  /* 0x000000ffffa87224 */ /* 0x000fe400078e00a7 */
[----:B------:R-:W-:Y:S02]  /*129a0*/  IMAD.MOV.U32 R144, RZ, RZ, R149 ;  /* 0x000000ffff907224 */ /* 0x000fe400078e0095 */
[----:B------:R-:W-:Y:S02]  /*129b0*/  IMAD.MOV.U32 R167, RZ, RZ, R135 ;  /* 0x000000ffffa77224 */ /* 0x000fe400078e0087 */
[----:B------:R-:W-:Y:S02]  /*129c0*/  IMAD.MOV.U32 R135, RZ, RZ, R128 ;  /* 0x000000ffff877224 */ /* 0x000fe400078e0080 */
[----:B--2---:R-:W-:-:S02]  /*129d0*/  FFMA.FTZ R2, R177, c[0x0][0x2d0], -R0 ;  /* 0x0000b400b1027a23 */ /* 0x004fc40000010800 */
[----:B------:R-:W-:Y:S02]  /*129e0*/  IMAD.MOV.U32 R128, RZ, RZ, R130 ;  /* 0x000000ffff807224 */ /* 0x000fe400078e0082 */
[----:B------:R2:W-:Y:S01]  /*129f0*/  MUFU.EX2 R101, R2 ;  /* 0x0000000200657308 */ /* 0x0005e20000000800 */
[----:B------:R-:W-:Y:S02]  /*12a00*/  IMAD.MOV.U32 R130, RZ, RZ, R131 ;  /* 0x000000ffff827224 */ /* 0x000fe400078e0083 */
[----:B------:R-:W-:Y:S02]  /*12a10*/  IMAD.MOV.U32 R131, RZ, RZ, R144 ;  /* 0x000000ffff837224 */ /* 0x000fe400078e0090 */
[----:B------:R-:W-:Y:S01]  /*12a20*/  IMAD.MOV.U32 R144, RZ, RZ, R236 ;  /* 0x000000ffff907224 */ /* 0x000fe200078e00ec */
[----:B----4-:R-:W-:Y:S01]  /*12a30*/  F2FP.PACK_AB R8, R113, R112 ;  /* 0x000000707108723e */ /* 0x010fe200000000ff */
[----:B------:R-:W-:Y:S01]  /*12a40*/  FFMA.FTZ R35, R169, c[0x0][0x2d0], -R6 ;  /* 0x0000b400a9237a23 */ /* 0x000fe20000010806 */
[----:B------:R-:W-:Y:S01]  /*12a50*/  MUFU.EX2 R106, R4 ;  /* 0x00000004006a7308 */ /* 0x000fe20000000800 */
[----:B------:R-:W-:Y:S01]  /*12a60*/  IMAD.MOV.U32 R171, RZ, RZ, R168 ;  /* 0x000000ffffab7224 */ /* 0x000fe200078e00a8 */
[----:B-1----:R-:W-:Y:S01]  /*12a70*/  F2FP.PACK_AB R9, R109, R111 ;  /* 0x0000006f6d09723e */ /* 0x002fe200000000ff */
[----:B--2---:R-:W-:Y:S01]  /*12a80*/  FFMA.FTZ R2, R176, c[0x0][0x2d0], -R0 ;  /* 0x0000b400b0027a23 */ /* 0x004fe20000010800 */
[----:B------:R-:W-:Y:S01]  /*12a90*/  F2FP.PACK_AB R10, R115, R114 ;  /* 0x00000072730a723e */ /* 0x000fe200000000ff */
[----:B------:R-:W-:-:S03]  /*12aa0*/  IMAD.MOV.U32 R169, RZ, RZ, R167 ;  /* 0x000000ffffa97224 */ /* 0x000fc600078e00a7 */
[----:B------:R1:W2:Y:S01]  /*12ab0*/  MUFU.EX2 R100, R2 ;  /* 0x0000000200647308 */ /* 0x0002a20000000800 */
[----:B------:R-:W-:Y:S01]  /*12ac0*/  F2FP.PACK_AB R11, R108, R110 ;  /* 0x0000006e6c0b723e */ /* 0x000fe200000000ff */
        /* <DEDUP_REMOVED lines=8> */
[----:B------:R-:W-:Y:S01]  /*12b50*/  IMAD.MOV.U32 R158, RZ, RZ, R161 ;  /* 0x000000ffff9e7224 */ /* 0x000fe200078e00a1 */
[----:B---3--:R-:W-:Y:S01]  /*12b60*/  HMMA.16816.F32 R152, R8, R26, R52 ;  /* 0x0000001a0898723c */ /* 0x008fe20000001834 */
[----:B------:R-:W-:Y:S02]  /*12b70*/  IMAD.MOV.U32 R163, RZ, RZ, R240 ;  /* 0x000000ffffa37224 */ /* 0x000fe400078e00f0 */
[----:B------:R-:W-:-:S02]  /*12b80*/  IMAD.MOV.U32 R157, RZ, RZ, R169 ;  /* 0x000000ffff9d7224 */ /* 0x000fc400078e00a9 */
[----:B------:R-:W-:Y:S02]  /*12b90*/  IMAD.MOV.U32 R169, RZ, RZ, R144 ;  /* 0x000000ffffa97224 */ /* 0x000fe400078e0090 */
[--C-:B------:R-:W-:Y:S02]  /*12ba0*/  FFMA.FTZ R54, R174, c[0x0][0x2d0], -R0.reuse ;  /* 0x0000b400ae367a23 */ /* 0x100fe40000010800 */
[--C-:B------:R-:W-:Y:S02]  /*12bb0*/  FFMA.FTZ R55, R173, c[0x0][0x2d0], -R0.reuse ;  /* 0x0000b400ad377a23 */ /* 0x100fe40000010800 */
[--C-:B------:R-:W-:Y:S02]  /*12bc0*/  FFMA.FTZ R68, R172, c[0x0][0x2d0], -R0.reuse ;  /* 0x0000b400ac447a23 */ /* 0x100fe40000010800 */
[----:B------:R-:W-:Y:S02]  /*12bd0*/  FFMA.FTZ R70, R170, c[0x0][0x2d0], -R0 ;  /* 0x0000b400aa467a23 */ /* 0x000fe40000010800 */
[----:B------:R-:W-:-:S02]  /*12be0*/  FADD.FTZ R33, R69, R7 ;  /* 0x0000000745217221 */ /* 0x000fc40000010000 */
[----:B-1----:R-:W-:Y:S01]  /*12bf0*/  FFMA.FTZ R2, R171, c[0x0][0x2d0], -R5 ;  /* 0x0000b400ab027a23 */ /* 0x002fe20000010805 */
[----:B------:R-:W-:Y:S01]  /*12c00*/  F2FP.PACK_AB R4, R104, R107 ;  /* 0x0000006b6804723e */ /* 0x000fe200000000ff */
[----:B------:R-:W-:Y:S02]  /*12c10*/  IMAD.MOV.U32 R144, RZ, RZ, R159 ;  /* 0x000000ffff907224 */ /* 0x000fe400078e009f */
[--C-:B------:R-:W-:Y:S02]  /*12c20*/  FFMA.FTZ R30, R232, c[0x0][0x2d0], -R5.reuse ;  /* 0x0000b400e81e7a23 */ /* 0x100fe40000010805 */
[--C-:B------:R-:W-:Y:S01]  /*12c30*/  FFMA.FTZ R29, R143, c[0x0][0x2d0], -R5.reuse ;  /* 0x0000b4008f1d7a23 */ /* 0x100fe20000010805 */
[----:B------:R-:W-:Y:S01]  /*12c40*/  HMMA.16816.F32 R60, R8, R20, R60 ;  /* 0x00000014083c723c */ /* 0x000fe2000000183c */
[----:B------:R-:W-:Y:S01]  /*12c50*/  FFMA.FTZ R0, R233, c[0x0][0x2d0], -R5 ;  /* 0x0000b400e9007a23 */ /* 0x000fe20000010805 */
[----:B------:R-:W-:Y:S01]  /*12c60*/  LDSM.16.MT88.4 R172, [R231+0x3100] ;  /* 0x00310000e7ac783b */ /* 0x000fe20000004200 */
[----:B------:R-:W-:-:S02]  /*12c70*/  IMAD.MOV.U32 R159, RZ, RZ, R158 ;  /* 0x000000ffff9f7224 */ /* 0x000fc400078e009e */
[----:B------:R-:W-:Y:S02]  /*12c80*/  IMAD.MOV.U32 R158, RZ, RZ, R163 ;  /* 0x000000ffff9e7224 */ /* 0x000fe400078e00a3 */
[----:B------:R-:W-:Y:S01]  /*12c90*/  IMAD.MOV.U32 R163, RZ, RZ, R120 ;  /* 0x000000ffffa37224 */ /* 0x000fe200078e0078 */
[----:B------:R1:W-:Y:S01]  /*12ca0*/  MUFU.EX2 R69, R0 ;  /* 0x0000000000457308 */ /* 0x0003e20000000800 */
[----:B------:R-:W-:Y:S01]  /*12cb0*/  IMAD.MOV.U32 R120, RZ, RZ, R121 ;  /* 0x000000ffff787224 */ /* 0x000fe200078e0079 */
[----:B------:R-:W-:Y:S01]  /*12cc0*/  F2FP.PACK_AB R5, R102, R103 ;  /* 0x000000676605723e */ /* 0x000fe200000000ff */
[--C-:B------:R-:W-:Y:S01]  /*12cd0*/  FFMA.FTZ R52, R235, c[0x0][0x2d0], -R6.reuse ;  /* 0x0000b400eb347a23 */ /* 0x100fe20000010806 */
[----:B--2---:R-:W-:Y:S01]  /*12ce0*/  F2FP.PACK_AB R7, R100, R101 ;  /* 0x000000656407723e */ /* 0x004fe200000000ff */
[----:B------:R-:W-:Y:S01]  /*12cf0*/  FFMA.FTZ R53, R234, c[0x0][0x2d0], -R6 ;  /* 0x0000b400ea357a23 */ /* 0x000fe20000010806 */
[----:B------:R-:W-:Y:S01]  /*12d00*/  F2FP.PACK_AB R6, R105, R106 ;  /* 0x0000006a6906723e */ /* 0x000fe200000000ff */
        /* <DEDUP_REMOVED lines=8> */
[----:B-1----:R-:W-:Y:S01]  /*12d90*/  FADD.FTZ R0, R180, R33 ;  /* 0x00000021b4007221 */ /* 0x002fe20000010000 */
[----:B------:R-:W-:Y:S01]  /*12da0*/  HMMA.16816.F32 R128, R8, R12, R92 ;  /* 0x0000000c0880723c */ /* 0x000fe2000000185c */
[----:B------:R1:W-:Y:S01]  /*12db0*/  MUFU.EX2 R92, R2 ;  /* 0x00000002005c7308 */ /* 0x0003e20000000800 */
[--C-:B------:R-:W-:Y:S02]  /*12dc0*/  FFMA.FTZ R28, R157, c[0x0][0x2d0], -R3.reuse ;  /* 0x0000b4009d1c7a23 */ /* 0x100fe40000010803 */
[----:B------:R-:W-:Y:S02]  /*12dd0*/  FFMA.FTZ R31, R165, c[0x0][0x2d0], -R3 ;  /* 0x0000b400a51f7a23 */ /* 0x000fe40000010803 */
[----:B------:R-:W-:Y:S02]  /*12de0*/  FADD.FTZ R0, R179, R0 ;  /* 0x00000000b3007221 */ /* 0x000fe40000010000 */
[----:B------:R-:W-:-:S02]  /*12df0*/  IMAD.MOV.U32 R145, RZ, RZ, R158 ;  /* 0x000000ffff917224 */ /* 0x000fc400078e009e */
[----:B------:R-:W-:Y:S02]  /*12e00*/  IMAD.MOV.U32 R146, RZ, RZ, R163 ;  /* 0x000000ffff927224 */ /* 0x000fe400078e00a3 */
[----:B------:R-:W-:Y:S01]  /*12e10*/  IMAD.MOV.U32 R166, RZ, RZ, R120 ;  /* 0x000000ffffa67224 */ /* 0x000fe200078e0078 */
[----:B------:R-:W-:Y:S01]  /*12e20*/  HMMA.16816.F32 R76, R4, R20, R76 ;  /* 0x00000014044c723c */ /* 0x000fe2000000184c */
[----:B------:R-:W-:Y:S02]  /*12e30*/  FADD.FTZ R32, R252, R251 ;  /* 0x000000fbfc207221 */ /* 0x000fe40000010000 */
[--C-:B-1----:R-:W-:Y:S02]  /*12e40*/  FFMA.FTZ R2, R164, c[0x0][0x2d0], -R3.reuse ;  /* 0x0000b400a4027a23 */ /* 0x102fe40000010803 */
[----:B------:R-:W-:Y:S02]  /*12e50*/  FFMA.FTZ R3, R171, c[0x0][0x2d0], -R3 ;  /* 0x0000b400ab037a23 */ /* 0x000fe40000010803 */
[----:B------:R-:W-:Y:S01]  /*12e60*/  IMAD.MOV.U32 R164, RZ, RZ, R159 ;  /* 0x000000ffffa47224 */ /* 0x000fe200078e009f */
[----:B------:R-:W-:Y:S01]  /*12e70*/  HMMA.16816.F32 R56, R8, R24, R56 ;  /* 0x000000180838723c */ /* 0x000fe20000001838 */
[----:B------:R1:W-:Y:S01]  /*12e80*/  MUFU.EX2 R21, R3 ;  /* 0x0000000300157308 */ /* 0x0003e20000000800 */
[----:B------:R-:W-:Y:S01]  /*12e90*/  FADD.FTZ R0, R185, R0 ;  /* 0x00000000b9007221 */ /* 0x000fe20000010000 */
[----:B------:R-:W2:Y:S01]  /*12ea0*/  LDSM.16.MT88.4 R156, [R228+0x3100] ;  /* 0x00310000e49c783b */ /* 0x000ea20000004200 */
[----:B------:R-:W-:-:S02]  /*12eb0*/  IMAD.MOV.U32 R171, RZ, RZ, R122 ;  /* 0x000000ffffab7224 */ /* 0x000fc400078e007a */
[----:B------:R-:W-:Y:S02]  /*12ec0*/  IMAD.MOV.U32 R165, RZ, RZ, R123 ;  /* 0x000000ffffa57224 */ /* 0x000fe400078e007b */
[----:B------:R-:W-:Y:S01]  /*12ed0*/  HMMA.16816.F32 R72, R8, R22, R72 ;  /* 0x000000160848723c */ /* 0x000fe20000001848 */
[----:B------:R-:W-:Y:S02]  /*12ee0*/  IMAD.MOV.U32 R149, RZ, RZ, R241 ;  /* 0x000000ffff957224 */ /* 0x000fe400078e00f1 */
[----:B------:R-:W-:-:S05]  /*12ef0*/  IMAD.MOV.U32 R126, RZ, RZ, R237 ;  /* 0x000000ffff7e7224 */ /* 0x000fca00078e00ed */
[----:B------:R-:W-:Y:S01]  /*12f00*/  HMMA.16816.F32 R80, R8, R16, R80 ;  /* 0x000000100850723c */ /* 0x000fe20000001850 */
[----:B-1----:R-:W-:Y:S02]  /*12f10*/  FADD.FTZ R3, R164, R166 ;  /* 0x000000a6a4037221 */ /* 0x002fe40000010000 */
[----:B------:R-:W-:-:S05]  /*12f20*/  IMAD.MOV.U32 R93, RZ, RZ, R151 ;  /* 0x000000ffff5d7224 */ /* 0x000fca00078e0097 */
[----:B------:R-:W-:Y:S01]  /*12f30*/  HMMA.16816.F32 R116, R8, R18, R116 ;  /* 0x000000120874723c */ /* 0x000fe20000001874 */
[----:B------:R-:W-:-:S07]  /*12f40*/  FADD.FTZ R3, R171, R3 ;  /* 0x00000003ab037221 */ /* 0x000fce0000010000 */
[----:B------:R-:W-:Y:S01]  /*12f50*/  HMMA.16816.F32 R96, R8, R14, R96 ;  /* 0x0000000e0860723c */ /* 0x000fe20000001860 */
[----:B------:R-:W-:-:S07]  /*12f60*/  IMAD.MOV.U32 R251, RZ, RZ, R135 ;  /* 0x000000fffffb7224 */ /* 0x000fce00078e0087 */
[C---:B------:R-:W-:Y:S01]  /*12f70*/  HMMA.16816.F32 R64, R4.reuse, R22, R64 ;  /* 0x000000160440723c */ /* 0x040fe20000001840 */
[----:B------:R1:W-:Y:S01]  /*12f80*/  MUFU.EX2 R23, R2 ;  /* 0x0000000200177308 */ /* 0x0003e20000000800 */
[----:B------:R-:W-:Y:S01]  /*12f90*/  FADD.FTZ R8, R145, R146 ;  /* 0x0000009291087221 */ /* 0x000fe20000010000 */
[----:B------:R3:W5:Y:S01]  /*12fa0*/  LDL.LU R241, [R1+0x94] ;  /* 0x0000940001f17983 */ /* 0x0007620000300800 */
[----:B------:R-:W-:Y:S02]  /*12fb0*/  IMAD.MOV.U32 R94, RZ, RZ, R125 ;  /* 0x000000ffff5e7224 */ /* 0x000fe400078e007d */
[----:B------:R-:W-:Y:S01]  /*12fc0*/  FADD.FTZ R8, R165, R8 ;  /* 0x00000008a5087221 */ /* 0x000fe20000010000 */
[----:B------:R3:W5:Y:S01]  /*12fd0*/  LDL.LU R240, [R1+0x90] ;  /* 0x0000900001f07983 */ /* 0x0007620000300800 */
[----:B------:R-:W-:Y:S01]  /*12fe0*/  HMMA.16816.F32 R88, R4, R24, R88 ;  /* 0x000000180458723c */ /* 0x000fe20000001858 */
[----:B------:R-:W-:-:S07]  /*12ff0*/  IMAD.MOV.U32 R178, RZ, RZ, R149 ;  /* 0x000000ffffb27224 */ /* 0x000fce00078e0095 */
[----:B------:R-:W-:Y:S01]  /*13000*/  HMMA.16816.F32 R84, R4, R26, R84 ;  /* 0x0000001a0454723c */ /* 0x000fe20000001854 */
[----:B-1----:R-:W-:-:S04]  /*13010*/  FADD.FTZ R2, R227, R32 ;  /* 0x00000020e3027221 */ /* 0x002fc80000010000 */
[----:B------:R-:W-:-:S03]  /*13020*/  FADD.FTZ R2, R187, R2 ;  /* 0x00000002bb027221 */ /* 0x000fc60000010000 */
[----:B------:R-:W-:Y:S01]  /*13030*/  HMMA.16816.F32 R48, R4, R16, R48 ;  /* 0x000000100430723c */ /* 0x000fe20000001830 */
[----:B------:R-:W-:-:S07]  /*13040*/  IMAD.MOV.U32 R177, RZ, RZ, R148 ;  /* 0x000000ffffb17224 */ /* 0x000fce00078e0094 */
[----:B------:R-:W-:Y:S01]  /*13050*/  HMMA.16816.F32 R44, R4, R18, R44 ;  /* 0x00000012042c723c */ /* 0x000fe2000000182c */
[----:B------:R-:W-:-:S07]  /*13060*/  IMAD.MOV.U32 R95, RZ, RZ, R126 ;  /* 0x000000ffff5f7224 */ /* 0x000fce00078e007e */
[----:B------:R-:W-:Y:S01]  /*13070*/  HMMA.16816.F32 R36, R4, R12, R36 ;  /* 0x0000000c0424723c */ /* 0x000fe20000001824 */
[----:B------:R-:W-:-:S07]  /*13080*/  IMAD.MOV.U32 R176, RZ, RZ, R134 ;  /* 0x000000ffffb07224 */ /* 0x000fce00078e0086 */
[----:B------:R-:W-:Y:S01]  /*13090*/  HMMA.16816.F32 R40, R4, R14, R40 ;  /* 0x0000000e0428723c */ /* 0x000fe20000001828 */
[----:B------:R-:W-:Y:S02]  /*130a0*/  FADD.FTZ R3, R93, R3 ;  /* 0x000000035d037221 */ /* 0x000fe40000010000 */
[----:B------:R-:W-:Y:S02]  /*130b0*/  IMAD.MOV.U32 R186, RZ, RZ, R150 ;  /* 0x000000ffffba7224 */ /* 0x000fe400078e0096 */
[----:B------:R-:W-:Y:S02]  /*130c0*/  IMAD.MOV.U32 R147, RZ, RZ, R167 ;  /* 0x000000ffff937224 */ /* 0x000fe400078e00a7 */
[----:B------:R-:W-:Y:S02]  /*130d0*/  IMAD.MOV.U32 R146, RZ, RZ, R168 ;  /* 0x000000ffff927224 */ /* 0x000fe400078e00a8 */
[----:B------:R-:W-:Y:S02]  /*130e0*/  IMAD.MOV.U32 R125, RZ, RZ, R132 ;  /* 0x000000ffff7d7224 */ /* 0x000fe400078e0084 */
[----:B------:R-:W-:-:S02]  /*130f0*/  IMAD.MOV.U32 R145, RZ, RZ, R169 ;  /* 0x000000ffff917224 */ /* 0x000fc400078e00a9 */
[----:B------:R-:W-:Y:S02]  /*13100*/  IMAD.MOV.U32 R161, RZ, RZ, R239 ;  /* 0x000000ffffa17224 */ /* 0x000fe400078e00ef */
[----:B------:R-:W-:Y:S01]  /*13110*/  IMAD.MOV.U32 R252, RZ, RZ, R144 ;  /* 0x000000fffffc7224 */ /* 0x000fe200078e0090 */
[----:B------:R-:W1:Y:S01]  /*13120*/  MUFU.EX2 R20, R34 ;  /* 0x0000002200147308 */ /* 0x000e620000000800 */
[----:B------:R-:W-:Y:S01]  /*13130*/  FADD.FTZ R7, R184, R0 ;  /* 0x00000000b8077221 */ /* 0x000fe20000010000 */
[----:B------:R-:W-:Y:S01]  /*13140*/  LDSM.16.MT88.4 R16, [R230+0x3100] ;  /* 0x00310000e610783b */ /* 0x000fe20000004200 */
[----:B------:R-:W-:-:S03]  /*13150*/  @P6 IMAD.HI.U32 R0, R124, c[0x0][0x2c8], RZ ;  /* 0x0000b2007c006a27 */ /* 0x000fc600078e00ff */
[----:B------:R3:W5:Y:S01]  /*13160*/  LDL.LU R239, [R1+0x8c] ;  /* 0x00008c0001ef7983 */ /* 0x0007620000300800 */
[----:B------:R-:W-:Y:S01]  /*13170*/  FADD.FTZ R4, R251, R8 ;  /* 0x00000008fb047221 */ /* 0x000fe20000010000 */
[----:B------:R-:W-:Y:S01]  /*13180*/  @P6 SHF.R.U32.HI R124, RZ, c[0x0][0x2cc], R0 ;  /* 0x0000b300ff7c6a19 */ /* 0x000fe20000011600 */
[----:B------:R-:W-:Y:S02]  /*13190*/  FADD.FTZ R2, R94, R2 ;  /* 0x000000025e027221 */ /* 0x000fe40000010000 */
[----:B------:R-:W-:Y:S01]  /*131a0*/  IMAD.MOV.U32 R126, RZ, RZ, R133 ;  /* 0x000000ffff7e7224 */ /* 0x000fe200078e0085 */
[----:B------:R-:W4:Y:S01]  /*131b0*/  MUFU.EX2 R9, R54 ;  /* 0x0000003600097308 */ /* 0x000f220000000800 */
[----:B------:R-:W-:Y:S01]  /*131c0*/  FADD.FTZ R6, R95, R4 ;  /* 0x000000045f067221 */ /* 0x000fe20000010000 */
[----:B------:R3:W5:Y:S01]  /*131d0*/  LDL.LU R238, [R1+0x88] ;  /* 0x0000880001ee7983 */ /* 0x0007620000300800 */
[----:B------:R-:W-:Y:S01]  /*131e0*/  FADD.FTZ R5, R176, R3 ;  /* 0x00000003b0057221 */ /* 0x000fe20000010000 */
[----:B------:R-:W-:Y:S01]  /*131f0*/  IADD3 R3, R124, R178, -R177 ;  /* 0x000000b27c037210 */ /* 0x000fe20007ffe8b1 */
[----:B------:R-:W-:Y:S01]  /*13200*/  FADD.FTZ R4, R186, R2 ;  /* 0x00000002ba047221 */ /* 0x000fe20000010000 */
[----:B------:R3:W5:Y:S01]  /*13210*/  LDL.LU R237, [R1+0x84] ;  /* 0x0000840001ed7983 */ /* 0x0007620000300800 */
[----:B------:R-:W-:-:S02]  /*13220*/  IMAD.MOV.U32 R2, RZ, RZ, RZ ;  /* 0x000000ffff027224 */ /* 0x000fc400078e00ff */
[----:B------:R-:W-:Y:S01]  /*13230*/  IMAD.MOV.U32 R26, RZ, RZ, R147 ;  /* 0x000000ffff1a7224 */ /* 0x000fe200078e0093 */
[----:B------:R-:W1:Y:S01]  /*13240*/  MUFU.EX2 R24, R28 ;  /* 0x0000001c00187308 */ /* 0x000e620000000800 */
[----:B------:R-:W-:Y:S01]  /*13250*/  IMAD.HI R2, R3, -0x6db6db6d, R2 ;  /* 0x9249249303027827 */ /* 0x000fe200078e0202 */
[----:B------:R3:W5:Y:S04]  /*13260*/  LDL.LU R236, [R1+0x80] ;  /* 0x0000800001ec7983 */ /* 0x0007680000300800 */
[----:B------:R-:W-:Y:S01]  /*13270*/  SHF.R.U32.HI R0, RZ, 0x1f, R2 ;  /* 0x0000001fff007819 */ /* 0x000fe20000011602 */
[----:B------:R-:W-:Y:S01]  /*13280*/  IMAD.MOV.U32 R27, RZ, RZ, R146 ;  /* 0x000000ffff1b7224 */ /* 0x000fe200078e0092 */
[----:B------:R-:W1:Y:S01]  /*13290*/  MUFU.EX2 R11, R35 ;  /* 0x00000023000b7308 */ /* 0x000e620000000800 */
[----:B------:R-:W-:Y:S01]  /*132a0*/  IMAD.MOV.U32 R25, RZ, RZ, R145 ;  /* 0x000000ffff197224 */ /* 0x000fe200078e0091 */
[----:B------:R-:W-:Y:S01]  /*132b0*/  LEA.HI.SX32 R8, R2, R0, 0x1a ;  /* 0x0000000002087211 */ /* 0x000fe200078fd2ff */
[----:B------:R-:W-:Y:S01]  /*132c0*/  FADD.FTZ R2, R125, R6 ;  /* 0x000000067d027221 */ /* 0x000fe20000010000 */
[----:B------:R3:W5:Y:S01]  /*132d0*/  LDL.LU R235, [R1+0x7c] ;  /* 0x00007c0001eb7983 */ /* 0x0007620000300800 */
[----:B------:R-:W-:-:S02]  /*132e0*/  FADD.FTZ R0, R126, R5 ;  /* 0x000000057e007221 */ /* 0x000fc40000010000 */
[----:B------:R-:W-:Y:S01]  /*132f0*/  FADD.FTZ R4, R127, R4 ;  /* 0x000000047f047221 */ /* 0x000fe20000010000 */
[----:B------:R-:W1:Y:S01]  /*13300*/  MUFU.EX2 R10, R55 ;  /* 0x00000037000a7308 */ /* 0x000e620000000800 */
[----:B------:R-:W-:Y:S01]  /*13310*/  IMAD.MOV.U32 R251, RZ, RZ, R160 ;  /* 0x000000fffffb7224 */ /* 0x000fe200078e00a0 */
[----:B------:R3:W5:Y:S01]  /*13320*/  LDL.LU R234, [R1+0x78] ;  /* 0x0000780001ea7983 */ /* 0x0007620000300800 */
[----:B------:R-:W-:Y:S02]  /*13330*/  FADD.FTZ R3, R26, R7 ;  /* 0x000000071a037221 */ /* 0x000fe40000010000 */
[----:B------:R-:W-:Y:S01]  /*13340*/  IMAD.MOV.U32 R93, RZ, RZ, R161 ;  /* 0x000000ffff5d7224 */ /* 0x000fe200078e00a1 */
[----:B------:R3:W5:Y:S01]  /*13350*/  LDL.LU R233, [R1+0x74] ;  /* 0x0000740001e97983 */ /* 0x0007620000300800 */
[----:B------:R-:W-:Y:S02]  /*13360*/  FADD.FTZ R2, R27, R2 ;  /* 0x000000021b027221 */ /* 0x000fe40000010000 */
[----:B------:R-:W-:Y:S01]  /*13370*/  IMAD.MOV.U32 R94, RZ, RZ, R162 ;  /* 0x000000ffff5e7224 */ /* 0x000fe200078e00a2 */
[----:B------:R-:W1:Y:S01]  /*13380*/  MUFU.EX2 R14, R52 ;  /* 0x00000034000e7308 */ /* 0x000e620000000800 */
[----:B------:R-:W-:Y:S01]  /*13390*/  FADD.FTZ R0, R25, R0 ;  /* 0x0000000019007221 */ /* 0x000fe20000010000 */
[----:B------:R3:W5:Y:S01]  /*133a0*/  LDL.LU R232, [R1+0x70] ;  /* 0x0000700001e87983 */ /* 0x0007620000300800 */
[----:B------:R-:W-:-:S02]  /*133b0*/  FADD.FTZ R5, R252, R4 ;  /* 0x00000004fc057221 */ /* 0x000fc40000010000 */
[----:B------:R-:W-:Y:S01]  /*133c0*/  FADD.FTZ R3, R251, R3 ;  /* 0x00000003fb037221 */ /* 0x000fe20000010000 */
[----:B------:R3:W5:Y:S01]  /*133d0*/  LDL.LU R143, [R1+0x6c] ;  /* 0x00006c00018f7983 */ /* 0x0007620000300800 */
        /* <DEDUP_REMOVED lines=62> */
[----:B------:R-:W-:Y:S01]  /*137c0*/  IMAD.MOV.U32 R163, RZ, RZ, R121 ;  /* 0x000000ffffa37224 */ /* 0x000fe200078e0079 */
[----:B------:R-:W1:Y:S01]  /*137d0*/  MUFU.EX2 R30, R30 ;  /* 0x0000001e001e7308 */ /* 0x000e620000000800 */
[----:B------:R-:W-:Y:S01]  /*137e0*/  FADD.FTZ R5, R110, R5 ;  /* 0x000000056e057221 */ /* 0x000fe20000010000 */
[----:B------:R-:W2:Y:S01]  /*137f0*/  LDSM.16.MT88.4 R120, [R229+0x3100] ;  /* 0x00310000e578783b */ /* 0x000ea20000004200 */
[----:B------:R-:W-:Y:S02]  /*13800*/  FADD.FTZ R2, R105, R0 ;  /* 0x0000000069027221 */ /* 0x000fe40000010000 */
[----:B------:R-:W-:-:S03]  /*13810*/  FADD.FTZ R0, R100, R3 ;  /* 0x0000000364007221 */ /* 0x000fc60000010000 */
[----:B------:R-:W2:Y:S01]  /*13820*/  MUFU.EX2 R22, R31 ;  /* 0x0000001f00167308 */ /* 0x000ea20000000800 */
[----:B------:R-:W-:Y:S02]  /*13830*/  FADD.FTZ R4, R115, R4 ;  /* 0x0000000473047221 */ /* 0x000fe40000010000 */
[----:B------:R-:W-:-:S05]  /*13840*/  FADD.FTZ R5, R108, R5 ;  /* 0x000000056c057221 */ /* 0x000fca0000010000 */
[----:B------:R-:W-:Y:S01]  /*13850*/  MUFU.EX2 R15, R53 ;  /* 0x00000035000f7308 */ /* 0x000fe20000000800 */
[----:B-1----:R-:W-:Y:S02]  /*13860*/  FADD.FTZ R3, R20, R2 ;  /* 0x0000000214037221 */ /* 0x002fe40000010000 */
[----:B----4-:R-:W-:-:S05]  /*13870*/  FADD.FTZ R2, R9, R0 ;  /* 0x0000000009027221 */ /* 0x010fca0000010000 */
[----:B------:R-:W-:Y:S01]  /*13880*/  MUFU.EX2 R12, R70 ;  /* 0x00000046000c7308 */ /* 0x000fe20000000800 */
[----:B------:R-:W-:Y:S02]  /*13890*/  IMAD.MOV.U32 R95, RZ, RZ, R163 ;  /* 0x000000ffff5f7224 */ /* 0x000fe400078e00a3 */
[----:B------:R-:W-:-:S05]  /*138a0*/  FADD.FTZ R0, R92, R4 ;  /* 0x000000045c007221 */ /* 0x000fca0000010000 */
[----:B------:R-:W1:Y:S01]  /*138b0*/  MUFU.EX2 R29, R29 ;  /* 0x0000001d001d7308 */ /* 0x000e620000000800 */
[----:B------:R-:W-:Y:S02]  /*138c0*/  FADD.FTZ R4, R24, R5 ;  /* 0x0000000518047221 */ /* 0x000fe40000010000 */
[----:B------:R-:W-:Y:S01]  /*138d0*/  FADD.FTZ R3, R11, R3 ;  /* 0x000000030b037221 */ /* 0x000fe20000010000 */
[----:B------:R-:W-:Y:S01]  /*138e0*/  IMNMX R5, RZ, R8, !PT ;  /* 0x00000008ff057217 */ /* 0x000fe20007800200 */
[----:B------:R-:W-:Y:S01]  /*138f0*/  FADD.FTZ R2, R10, R2 ;  /* 0x000000020a027221 */ /* 0x000fe20000010000 */
[----:B------:R-:W-:Y:S01]  /*13900*/  IADD3 R246, R95, -0x2, RZ ;  /* 0xfffffffe5ff67810 */ /* 0x000fe20007ffe0ff */
[----:B------:R-:W-:Y:S02]  /*13910*/  FADD.FTZ R0, R69, R0 ;  /* 0x0000000045007221 */ /* 0x000fe40000010000 */
[----:B------:R-:W-:Y:S02]  /*13920*/  FADD.FTZ R4, R23, R4 ;  /* 0x0000000417047221 */ /* 0x000fe40000010000 */
[----:B------:R-:W-:-:S02]  /*13930*/  FADD.FTZ R3, R14, R3 ;  /* 0x000000030e037221 */ /* 0x000fc40000010000 */
[----:B------:R-:W-:Y:S01]  /*13940*/  FADD.FTZ R2, R13, R2 ;  /* 0x000000020d027221 */ /* 0x000fe20000010000 */
[----:B------:R4:W-:Y:S01]  /*13950*/  STL [R1+0x2c], R5 ;  /* 0x00002c0501007387 */ /* 0x0009e20000100800 */
[----:B------:R-:W-:Y:S01]  /*13960*/  FADD.FTZ R0, R30, R0 ;  /* 0x000000001e007221 */ /* 0x000fe20000010000 */
[----:B------:R-:W-:Y:S01]  /*13970*/  ISETP.GE.AND P0, PT, R246, R5, PT ;  /* 0x00000005f600720c */ /* 0x000fe20003f06270 */
[----:B--2---:R-:W-:Y:S01]  /*13980*/  FADD.FTZ R4, R22, R4 ;  /* 0x0000000416047221 */ /* 0x004fe20000010000 */
[----:B------:R-:W-:Y:S02]  /*13990*/  F2FP.PACK_AB R132, R69, R92 ;  /* 0x0000005c4584723e */ /* 0x000fe400000000ff */
[----:B------:R-:W-:Y:S02]  /*139a0*/  F2FP.PACK_AB R133, R23, R24 ;  /* 0x000000181785723e */ /* 0x000fe400000000ff */
[----:B-1----:R-:W-:Y:S01]  /*139b0*/  F2FP.PACK_AB R134, R29, R30 ;  /* 0x0000001e1d86723e */ /* 0x002fe200000000ff */
[----:B----4-:R-:W-:-:S02]  /*139c0*/  FADD.FTZ R5, R15, R3 ;  /* 0x000000030f057221 */ /* 0x010fc40000010000 */
        /* <DEDUP_REMOVED lines=29> */
[----:B---3--:R-:W2:Y:S01]  /*13ba0*/  LDL R95, [R1+0x38] ;  /* 0x00003800015f7983 */ /* 0x008ea20000100800 */
        /* <DEDUP_REMOVED lines=8> */
.L_x_726:
[----:B------:R-:W-:Y:S04]  /*13c30*/  DEPBAR.LE SB0, 0x0 ;  /* 0x000080000000791a */ /* 0x000fe80000000000 */
[----:B------:R-:W-:Y:S01]  /*13c40*/  BAR.SYNC.DEFER_BLOCKING 0x0 ;  /* 0x0000000000007b1d */ /* 0x000fe20000010000 */
[C---:B------:R-:W-:Y:S01]  /*13c50*/  ISETP.GE.AND P0, PT, R216.reuse, RZ, PT ;  /* 0x000000ffd800720c */ /* 0x040fe20003f06270 */
[----:B------:R-:W-:Y:S01]  /*13c60*/  IMAD.MOV.U32 R142, RZ, RZ, c[0x0][0x208] ;  /* 0x00008200ff8e7624 */ /* 0x000fe200078e00ff */
[----:B------:R-:W-:Y:S01]  /*13c70*/  IADD3 R246, R216, -0x1, RZ ;  /* 0xffffffffd8f67810 */ /* 0x000fe20007ffe0ff */
[----:B------:R-:W-:Y:S02]  /*13c80*/  IMAD.MOV.U32 R137, RZ, RZ, 0x5 ;  /* 0x00000005ff897424 */ /* 0x000fe400078e00ff */
[----:B------:R-:W-:Y:S02]  /*13c90*/  IMAD.SHL.U32 R142, R142, 0x20, RZ ;  /* 0x000000208e8e7824 */ /* 0x000fe400078e00ff */
[----:B--2---:R-:W-:Y:S05]  /*13ca0*/  IMAD.MOV.U32 R2, RZ, RZ, c[0x0][0x208] ;  /* 0x00008200ff027624 */ /* 0x004fea00078e00ff */
[----:B------:R-:W-:Y:S01]  /*13cb0*/  SHF.L.U64.HI R2, R2, R137, c[0x0][0x20c] ;  /* 0x0000830002027619 */ /* 0x000fe20000010289 */
[----:B------:R-:W-:Y:S01]  /*13cc0*/  @P0 IMAD.WIDE.U32 R138, R216, c[0x0][0x208], RZ ;  /* 0x00008200d88a0a25 */ /* 0x000fe200078e00ff */
[----:B-1----:R-:W-:Y:S05]  /*13cd0*/  @P0 SHF.R.S32.HI R0, RZ, 0x1f, R216 ;  /* 0x0000001fff000819 */ /* 0x002fea00000114d8 */
[----:B------:R-:W-:Y:S01]  /*13ce0*/  @P0 IMAD R0, R0, c[0x0][0x208], RZ ;  /* 0x0000820000000a24 */ /* 0x000fe200078e02ff */
[----:B-----5:R-:W-:Y:S03]  /*13cf0*/  LDSM.16.M88.4 R112, [R234+0x7100] ;  /* 0x00710000ea70783b */ /* 0x020fe60000000200 */
[----:B------:R-:W-:Y:S04]  /*13d00*/  @P0 IMAD R0, R216, c[0x0][0x20c], R0 ;  /* 0x00008300d8000a24 */ /* 0x000fe800078e0200 */
[----:B------:R-:W-:Y:S01]  /*13d10*/  @P0 IMAD.IADD R0, R139, 0x1, R0 ;  /* 0x000000018b000824 */ /* 0x000fe200078e0200 */
[----:B------:R-:W1:Y:S03]  /*13d20*/  LDSM.16.M88.4 R16, [R143+0x3900] ;  /* 0x003900008f10783b */ /* 0x000e660000000200 */
[----:B------:R-:W-:Y:S05]  /*13d30*/  @P0 IMAD R0, R0, 0x70, RZ ;  /* 0x0000007000000824 */ /* 0x000fea00078e02ff */
[----:B------:R-:W2:Y:S08]  /*13d40*/  LDSM.16.M88.4 R108, [R234+0x9100] ;  /* 0x00910000ea6c783b */ /* 0x000eb00000000200 */
[----:B------:R-:W3:Y:S08]  /*13d50*/  LDSM.16.M88.4 R32, [R143+0x4100] ;  /* 0x004100008f20783b */ /* 0x000ef00000000200 */
[----:B------:R-:W4:Y:S04]  /*13d60*/  LDL R223, [R1+0x30] ;  /* 0x0000300001df7983 */ /* 0x000f280000100800 */
[----:B------:R-:W3:Y:S08]  /*13d70*/  LDSM.16.M88.4 R48, [R143+0x4900] ;  /* 0x004900008f30783b */ /* 0x000ef00000000200 */
[----:B------:R-:W3:Y:S01]  /*13d80*/  LDSM.16.M88.4 R64, [R143+0x5100] ;  /* 0x005100008f40783b */ /* 0x000ee20000000200 */
[-C--:B-1----:R-:W-:Y:S07]  /*13d90*/  HMMA.16816.F32 R4, R112, R16.reuse, RZ ;  /* 0x000000107004723c */ /* 0x082fee00000018ff */
[----:B------:R-:W4:Y:S01]  /*13da0*/  LDL.64 R220, [R1+0x50] ;  /* 0x0000500001dc7983 */ /* 0x000f220000100a00 */
[C---:B--2---:R-:W-:Y:S05]  /*13db0*/  HMMA.16816.F32 R8, R108.reuse, R16, RZ ;  /* 0x000000106c08723c */ /* 0x044fea00000018ff */
[----:B------:R-:W4:Y:S03]  /*13dc0*/  LDL.64 R218, [R1+0x58] ;  /* 0x0000580001da7983 */ /* 0x000f260000100a00 */
[-C--:B------:R-:W-:Y:S03]  /*13dd0*/  HMMA.16816.F32 R12, R108, R18.reuse, RZ ;  /* 0x000000126c0c723c */ /* 0x080fe600000018ff */
[----:B------:R-:W1:Y:S05]  /*13de0*/  LDSM.16.M88.4 R80, [R143+0x5900] ;  /* 0x005900008f50783b */ /* 0x000e6a0000000200 */
[C---:B------:R-:W-:Y:S03]  /*13df0*/  HMMA.16816.F32 R16, R112.reuse, R18, RZ ;  /* 0x000000127010723c */ /* 0x040fe600000018ff */
[----:B------:R-:W1:Y:S05]  /*13e00*/  LDSM.16.M88.4 R96, [R143+0x6100] ;  /* 0x006100008f60783b */ /* 0x000e6a0000000200 */
[-C--:B---3--:R-:W-:Y:S03]  /*13e10*/  HMMA.16816.F32 R20, R112, R32.reuse, RZ ;  /* 0x000000207014723c */ /* 0x088fe600000018ff */
[----:B------:R-:W3:Y:S05]  /*13e20*/  LDSM.16.M88.4 R188, [R143+0x6900] ;  /* 0x006900008fbc783b */ /* 0x000eea0000000200 */
[C---:B------:R-:W-:Y:S03]  /*13e30*/  HMMA.16816.F32 R24, R108.reuse, R32, RZ ;  /* 0x000000206c18723c */ /* 0x040fe600000018ff */
[----:B------:R-:W-:Y:S05]  /*13e40*/  LDSM.16.M88.4 R192, [R237+0x7100] ;  /* 0x00710000edc0783b */ /* 0x000fea0000000200 */
[-C--:B------:R-:W-:Y:S03]  /*13e50*/  HMMA.16816.F32 R28, R108, R34.reuse, RZ ;  /* 0x000000226c1c723c */ /* 0x080fe600000018ff */
[----:B------:R-:W1:Y:S05]  /*13e60*/  LDSM.16.M88.4 R196, [R238] ;  /* 0x00000000eec4783b */ /* 0x000e6a0000000200 */
[C---:B------:R-:W-:Y:S03]  /*13e70*/  HMMA.16816.F32 R32, R112.reuse, R34, RZ ;  /* 0x000000227020723c */ /* 0x040fe600000018ff */
[----:B------:R-:W1:Y:S05]  /*13e80*/  LDSM.16.M88.4 R200, [R237+0x9100] ;  /* 0x00910000edc8783b */ /* 0x000e6a0000000200 */
[-C--:B------:R-:W-:Y:S03]  /*13e90*/  HMMA.16816.F32 R36, R112, R48.reuse, RZ ;  /* 0x000000307024723c */ /* 0x080fe600000018ff */
[----:B------:R-:W1:Y:S05]  /*13ea0*/  LDSM.16.M88.4 R204, [R244] ;  /* 0x00000000f4cc783b */ /* 0x000e6a0000000200 */
[C---:B------:R-:W-:Y:S03]  /*13eb0*/  HMMA.16816.F32 R40, R108.reuse, R48, RZ ;  /* 0x000000306c28723c */ /* 0x040fe600000018ff */
[----:B------:R-:W1:Y:S05]  /*13ec0*/  LDSM.16.M88.4 R208, [R243] ;  /* 0x00000000f3d0783b */ /* 0x000e6a0000000200 */
[-C--:B------:R-:W-:Y:S03]  /*13ed0*/  HMMA.16816.F32 R44, R108, R50.reuse, RZ ;  /* 0x000000326c2c723c */ /* 0x080fe600000018ff */
[----:B------:R-:W-:Y:S05]  /*13ee0*/  LDSM.16.M88.4 R212, [R241] ;  /* 0x00000000f1d4783b */ /* 0x000fea0000000200 */
[C---:B------:R-:W-:Y:S03]  /*13ef0*/  HMMA.16816.F32 R48, R112.reuse, R50, RZ ;  /* 0x000000327030723c */ /* 0x040fe600000018ff */
[----:B------:R-:W-:Y:S04]  /*13f00*/  STL [R1+0x6c], R234 ;  /* 0x00006cea01007387 */ /* 0x000fe80000100800 */
[----:B------:R1:W-:Y:S01]  /*13f10*/  STL [R1+0x70], R143 ;  /* 0x0000708f01007387 */ /* 0x0003e20000100800 */
        /* <DEDUP_REMOVED lines=12> */
[-C--:B-1----:R-:W-:Y:S03]  /*13fe0*/  HMMA.16816.F32 R68, R112, R80.reuse, RZ ;  /* 0x000000507044723c */ /* 0x082fe600000018ff */
[----:B------:R-:W2:Y:S04]  /*13ff0*/  LDL R217, [R1+0x64] ;  /* 0x0000640001d97983 */ /* 0x000ea80000100800 */
[----:B------:R-:W2:Y:S01]  /*14000*/  LDL R143, [R1+0x60] ;  /* 0x00006000018f7983 */ /* 0x000ea20000100800 */
[C---:B------:R-:W-:Y:S08]  /*14010*/  HMMA.16816.F32 R72, R108.reuse, R80, RZ ;  /* 0x000000506c48723c */ /* 0x040ff000000018ff */
[-C--:B------:R-:W-:Y:S08]  /*14020*/  HMMA.16816.F32 R76, R108, R82.reuse, RZ ;  /* 0x000000526c4c723c */ /* 0x080ff000000018ff */
[C---:B------:R-:W-:Y:S08]  /*14030*/  HMMA.16816.F32 R80, R112.reuse, R82, RZ ;  /* 0x000000527050723c */ /* 0x040ff000000018ff */
[-C--:B------:R-:W-:Y:S08]  /*14040*/  HMMA.16816.F32 R84, R112, R96.reuse, RZ ;  /* 0x000000607054723c */ /* 0x080ff000000018ff */
[C---:B------:R-:W-:Y:S08]  /*14050*/  HMMA.16816.F32 R88, R108.reuse, R96, RZ ;  /* 0x000000606c58723c */ /* 0x040ff000000018ff */
[-C--:B------:R-:W-:Y:S08]  /*14060*/  HMMA.16816.F32 R92, R108, R98.reuse, RZ ;  /* 0x000000626c5c723c */ /* 0x080ff000000018ff */
[C---:B------:R-:W-:Y:S08]  /*14070*/  HMMA.16816.F32 R96, R112.reuse, R98, RZ ;  /* 0x000000627060723c */ /* 0x040ff000000018ff */
[-C--:B---3--:R-:W-:Y:S08]  /*14080*/  HMMA.16816.F32 R100, R112, R188.reuse, RZ ;  /* 0x000000bc7064723c */ /* 0x088ff000000018ff */
        /* <DEDUP_REMOVED lines=12> */
[C---:B------:R-:W-:Y:S04]  /*14150*/  HMMA.16816.F32 R32, R192.reuse, R206, R32 ;  /* 0x000000cec020723c */ /* 0x040fe80000001820 */
[----:B----4-:R-:W-:Y:S04]  /*14160*/  LOP3.LUT P3, RZ, R223, 0x1, RZ, 0xc0, !PT ;  /* 0x00000001dfff7812 */ /* 0x010fe8000786c0ff */
[-C--:B------:R-:W-:Y:S08]  /*14170*/  HMMA.16816.F32 R36, R192, R208.reuse, R36 ;  /* 0x000000d0c024723c */ /* 0x080ff00000001824 */
[C---:B------:R-:W-:Y:S08]  /*14180*/  HMMA.16816.F32 R40, R200.reuse, R208, R40 ;  /* 0x000000d0c828723c */ /* 0x040ff00000001828 */
[-C--:B------:R-:W-:Y:S04]  /*14190*/  HMMA.16816.F32 R44, R200, R210.reuse, R44 ;  /* 0x000000d2c82c723c */ /* 0x080fe8000000182c */
[----:B------:R-:W-:Y:S02]  /*141a0*/  @P0 IMAD.MOV.U32 R205, RZ, RZ, R221 ;  /* 0x000000ffffcd0224 */ /* 0x000fe400078e00dd */
[----:B------:R-:W-:Y:S02]  /*141b0*/  @P0 IMAD.MOV.U32 R204, RZ, RZ, R218 ;  /* 0x000000ffffcc0224 */ /* 0x000fe400078e00da */
[C---:B------:R-:W-:Y:S01]  /*141c0*/  HMMA.16816.F32 R48, R192.reuse, R210, R48 ;  /* 0x000000d2c030723c */ /* 0x040fe20000001830 */
[----:B------:R-:W4:Y:S03]  /*141d0*/  LDL R218, [R1+0x3c] ;  /* 0x00003c0001da7983 */ /* 0x000f260000100800 */
[----:B------:R-:W-:Y:S04]  /*141e0*/  @P0 IMAD.WIDE.U32 R204, R138, 0x70, R204 ;  /* 0x000000708acc0825 */ /* 0x000fe800078e00cc */
[-C--:B-1----:R-:W-:Y:S04]  /*141f0*/  HMMA.16816.F32 R52, R192, R188.reuse, R52 ;  /* 0x000000bcc034723c */ /* 0x082fe80000001834 */
[C---:B------:R-:W-:Y:S01]  /*14200*/  @P0 LEA R138, P1, R204.reuse, c[0x0][0x1f8], 0x1 ;  /* 0x00007e00cc8a0a11 */ /* 0x040fe200078208ff */
[----:B------:R-:W-:Y:S03]  /*14210*/  @P0 IMAD.IADD R0, R205, 0x1, R0 ;  /* 0x00000001cd000824 */ /* 0x000fe600078e0200 */
[C---:B------:R-:W-:Y:S04]  /*14220*/  HMMA.16816.F32 R56, R200.reuse, R188, R56 ;  /* 0x000000bcc838723c */ /* 0x040fe80000001838 */
[----:B------:R-:W-:Y:S01]  /*14230*/  @P0 LEA.HI.X R139, R204, c[0x0][0x1fc], R0, 0x1, P1 ;  /* 0x00007f00cc8b0a11 */ /* 0x000fe200008f0c00 */
[----:B------:R-:W-:Y:S01]  /*14240*/  IMAD.MOV.U32 R0, RZ, RZ, c[0x0][0x2c4] ;  /* 0x0000b100ff007624 */ /* 0x000fe200078e00ff */
[-C--:B------:R-:W-:Y:S02]  /*14250*/  @P0 IADD3 R206, P2, R138, R142.reuse, RZ ;  /* 0x0000008e8ace0210 */ /* 0x080fe40007f5e0ff */
[-C--:B------:R-:W-:Y:S04]  /*14260*/  HMMA.16816.F32 R60, R200, R190.reuse, R60 ;  /* 0x000000bec83c723c */ /* 0x080fe8000000183c */
[--C-:B------:R-:W-:Y:S01]  /*14270*/  @P0 IMAD.X R207, R139, 0x1, R2.reuse, P2 ;  /* 0x000000018bcf0824 */ /* 0x100fe200010e0602 */
[-C--:B------:R-:W-:Y:S03]  /*14280*/  @P0 IADD3 R208, P1, R206, R142.reuse, RZ ;  /* 0x0000008eced00210 */ /* 0x080fe60007f3e0ff */
[C---:B------:R-:W-:Y:S01]  /*14290*/  HMMA.16816.F32 R64, R192.reuse, R190, R64 ;  /* 0x000000bec040723c */ /* 0x040fe20000001840 */
[----:B------:R-:W1:Y:S03]  /*142a0*/  LDSM.16.M88.4 R188, [R239] ;  /* 0x00000000efbc783b */ /* 0x000e660000000200 */
[--C-:B------:R-:W-:Y:S01]  /*142b0*/  @P0 IMAD.X R209, R207, 0x1, R2.reuse, P1 ;  /* 0x00000001cfd10824 */ /* 0x100fe200008e0602 */
[-C--:B------:R-:W-:Y:S03]  /*142c0*/  @P0 IADD3 R204, P2, R208, R142.reuse, RZ ;  /* 0x0000008ed0cc0210 */ /* 0x080fe60007f5e0ff */
[-C--:B------:R-:W-:Y:S01]  /*142d0*/  HMMA.16816.F32 R68, R192, R212.reuse, R68 ;  /* 0x000000d4c044723c */ /* 0x080fe20000001844 */
[----:B------:R-:W-:Y:S01]  /*142e0*/  @!PT LDS RZ, [RZ] ;  /* 0x00000000fffff984 */ /* 0x000fe20000000800 */
[----:B------:R-:W-:Y:S01]  /*142f0*/  @!PT LDS RZ, [RZ] ;  /* 0x00000000fffff984 */ /* 0x000fe20000000800 */
[----:B------:R-:W-:Y:S01]  /*14300*/  @!PT LDS RZ, [RZ] ;  /* 0x00000000fffff984 */ /* 0x000fe20000000800 */
[----:B------:R1:W-:Y:S03]  /*14310*/  @P0 LDGSTS.E.BYPASS.LTC128B.128 [R245+0x100], [R138.64], !P3 ;  /* 0x001000008af50fae */ /* 0x0003e6000d901d48 */
[--C-:B------:R-:W-:Y:S04]  /*14320*/  @P0 IMAD.X R205, R209, 0x1, R2.reuse, P2 ;  /* 0x00000001d1cd0824 */ /* 0x100fe800010e0602 */
[C---:B------:R-:W-:Y:S01]  /*14330*/  HMMA.16816.F32 R72, R200.reuse, R212, R72 ;  /* 0x000000d4c848723c */ /* 0x040fe20000001848 */
[----:B------:R1:W-:Y:S07]  /*14340*/  @P0 LDGSTS.E.BYPASS.LTC128B.128 [R245+0x900], [R206.64], !P3 ;  /* 0x00900000cef50fae */ /* 0x0003ee000d901d48 */
[-C--:B------:R-:W-:Y:S01]  /*14350*/  HMMA.16816.F32 R76, R200, R214.reuse, R76 ;  /* 0x000000d6c84c723c */ /* 0x080fe2000000184c */
[----:B------:R1:W-:Y:S07]  /*14360*/  @P0 LDGSTS.E.BYPASS.LTC128B.128 [R245+0x1100], [R208.64], !P3 ;  /* 0x01100000d0f50fae */ /* 0x0003ee000d901d48 */
[C---:B------:R-:W-:Y:S01]  /*14370*/  HMMA.16816.F32 R80, R192.reuse, R214, R80 ;  /* 0x000000d6c050723c */ /* 0x040fe20000001850 */
[----:B------:R1:W-:Y:S07]  /*14380*/  @P0 LDGSTS.E.BYPASS.LTC128B.128 [R245+0x1900], [R204.64], !P3 ;  /* 0x01900000ccf50fae */ /* 0x0003ee000d901d48 */
[-C--:B---3--:R-:W-:Y:S08]  /*14390*/  HMMA.16816.F32 R84, R192, R196.reuse, R84 ;  /* 0x000000c4c054723c */ /* 0x088ff00000001854 */
[C---:B------:R-:W-:Y:S07]  /*143a0*/  HMMA.16816.F32 R88, R200.reuse, R196, R88 ;  /* 0x000000c4c858723c */ /* 0x040fee0000001858 */
[-C--:B------:R-:W-:Y:S01]  /*143b0*/  @P0 IADD3 R196, P1, R204, R142.reuse, RZ ;  /* 0x0000008eccc40210 */ /* 0x080fe20007f3e0ff */
[-C--:B------:R-:W-:Y:S04]  /*143c0*/  HMMA.16816.F32 R92, R200, R198.reuse, R92 ;  /* 0x000000c6c85c723c */ /* 0x080fe8000000185c */
[--C-:B------:R-:W-:Y:S01]  /*143d0*/  @P0 IMAD.X R197, R205, 0x1, R2.reuse, P1 ;  /* 0x00000001cdc50824 */ /* 0x100fe200008e0602 */
[-C--:B-1----:R-:W-:Y:S03]  /*143e0*/  @P0 IADD3 R138, P2, R196, R142.reuse, RZ ;  /* 0x0000008ec48a0210 */ /* 0x082fe60007f5e0ff */
[C---:B------:R-:W-:Y:S01]  /*143f0*/  HMMA.16816.F32 R96, R192.reuse, R198, R96 ;  /* 0x000000c6c060723c */ /* 0x040fe20000001860 */
[----:B------:R1:W-:Y:S03]  /*14400*/  @P0 LDGSTS.E.BYPASS.LTC128B.128 [R245+0x2100], [R196.64], !P3 ;  /* 0x02100000c4f50fae */ /* 0x0003e6000d901d48 */
[--C-:B------:R-:W-:Y:S03]  /*14410*/  @P0 IMAD.X R139, R197, 0x1, R2.reuse, P2 ;  /* 0x00000001c58b0824 */ /* 0x100fe600010e0602 */
[----:B------:R-:W-:Y:S01]  /*14420*/  @P0 IADD3 R198, P1, R138, R142, RZ ;  /* 0x0000008e8ac60210 */ /* 0x000fe20007f3e0ff */
[-C--:B------:R-:W-:Y:S01]  /*14430*/  HMMA.16816.F32 R100, R192, R188.reuse, R100 ;  /* 0x000000bcc064723c */ /* 0x080fe20000001864 */
[----:B------:R3:W-:Y:S03]  /*14440*/  @P0 LDGSTS.E.BYPASS.LTC128B.128 [R245+0x2900], [R138.64], !P3 ;  /* 0x029000008af50fae */ /* 0x0007e6000d901d48 */
[----:B------:R-:W-:Y:S01]  /*14450*/  @P0 IMAD.X R199, R139, 0x1, R2, P1 ;  /* 0x000000018bc70824 */ /* 0x000fe200008e0602 */
[----:B------:R-:W-:Y:S03]  /*14460*/  ISETP.NE.AND P1, PT, R0, 0x1, PT ;  /* 0x000000010000780c */ /* 0x000fe60003f25270 */
[C---:B------:R-:W-:Y:S01]  /*14470*/  HMMA.16816.F32 R104, R200.reuse, R188, R104 ;  /* 0x000000bcc868723c */ /* 0x040fe20000001868 */
[----:B------:R-:W2:Y:S04]  /*14480*/  LDL R2, [R1+0x34] ;  /* 0x0000340001027983 */ /* 0x000ea80000100800 */
[----:B------:R-:W-:Y:S03]  /*14490*/  STL [R1+0x94], R235 ;  /* 0x000094eb01007387 */ /* 0x000fe60000100800 */
[-C--:B------:R-:W-:Y:S01]  /*144a0*/  HMMA.16816.F32 R108, R200, R190.reuse, R108 ;  /* 0x000000bec86c723c */ /* 0x080fe2000000186c */
[----:B------:R-:W-:Y:S04]  /*144b0*/  STL [R1+0x98], R233 ;  /* 0x000098e901007387 */ /* 0x000fe80000100800 */
[----:B------:R1:W-:Y:S03]  /*144c0*/  @P0 LDGSTS.E.BYPASS.LTC128B.128 [R245+0x3100], [R198.64], !P3 ;  /* 0x03100000c6f50fae */ /* 0x0003e6000d901d48 */
[----:B------:R-:W-:Y:S04]  /*144d0*/  HMMA.16816.F32 R112, R192, R190, R112 ;  /* 0x000000bec070723c */ /* 0x000fe80000001870 */
[----:B---3--:R-:W-:Y:S01]  /*144e0*/  IMAD R138, R216, -0x70, RZ ;  /* 0xffffff90d88a7824 */ /* 0x008fe200078e02ff */
[----:B------:R-:W-:Y:S04]  /*144f0*/  STL [R1+0x9c], R236 ;  /* 0x00009cec01007387 */ /* 0x000fe80000100800 */
[----:B------:R3:W3:Y:S04]  /*14500*/  LDL R0, [R1+0x38] ;  /* 0x0000380001007983 */ /* 0x0006e80000100800 */
[----:B------:R-:W-:Y:S08]  /*14510*/  LDSM.16.M88.4 R204, [R233+0x3900] ;  /* 0x00390000e9cc783b */ /* 0x000ff00000000200 */
[----:B------:R-:W-:Y:S08]  /*14520*/  LDSM.16.M88.4 R208, [R235+0x9100] ;  /* 0x00910000ebd0783b */ /* 0x000ff00000000200 */
[----:B-1----:R-:W1:Y:S08]  /*14530*/  LDSM.16.M88.4 R196, [R235+0x7100] ;  /* 0x00710000ebc4783b */ /* 0x002e700000000200 */
[----:B------:R-:W1:Y:S08]  /*14540*/  LDSM.16.M88.4 R212, [R233+0x4100] ;  /* 0x00410000e9d4783b */ /* 0x000e700000000200 */
[----:B------:R-:W0:Y:S08]  /*14550*/  LDGDEPBAR ;  /* 0x00000000000079af */ /* 0x000e300000000000 */
[----:B------:R-:W1:Y:S08]  /*14560*/  LDSM.16.M88.4 R200, [R233+0x4900] ;  /* 0x00490000e9c8783b */ /* 0x000e700000000200 */
[----:B------:R-:W1:Y:S02]  /*14570*/  LDSM.16.M88.4 R188, [R233+0x5100] ;  /* 0x00510000e9bc783b */ /* 0x000e640000000200 */
[-C--:B-1----:R-:W-:Y:S06]  /*14580*/  HMMA.16816.F32 R4, R196, R204.reuse, R4 ;  /* 0x000000ccc404723c */ /* 0x082fec0000001804 */
[----:B------:R-:W1:Y:S02]  /*14590*/  LDSM.16.M88.4 R192, [R233+0x5900] ;  /* 0x00590000e9c0783b */ /* 0x000e640000000200 */
[C---:B------:R-:W-:Y:S06]  /*145a0*/  HMMA.16816.F32 R8, R208.reuse, R204, R8 ;  /* 0x000000ccd008723c */ /* 0x040fec0000001808 */
[----:B------:R-:W-:Y:S02]  /*145b0*/  STL [R1+0xa0], R232 ;  /* 0x0000a0e801007387 */ /* 0x000fe40000100800 */
[-C--:B------:R-:W-:Y:S08]  /*145c0*/  HMMA.16816.F32 R12, R208, R206.reuse, R12 ;  /* 0x000000ced00c723c */ /* 0x080ff0000000180c */
[C---:B------:R-:W-:Y:S01]  /*145d0*/  HMMA.16816.F32 R16, R196.reuse, R206, R16 ;  /* 0x000000cec410723c */ /* 0x040fe20000001810 */
[----:B------:R-:W1:Y:S07]  /*145e0*/  LDSM.16.M88.4 R204, [R233+0x6100] ;  /* 0x00610000e9cc783b */ /* 0x000e6e0000000200 */
        /* <DEDUP_REMOVED lines=11> */
[C---:B------:R-:W-:Y:S04]  /*146a0*/  HMMA.16816.F32 R56, R208.reuse, R188, R56 ;  /* 0x000000bcd038723c */ /* 0x040fe80000001838 */
[----:B----4-:R-:W-:Y:S04]  /*146b0*/  IADD3 R138, -R218, 0x1, R138 ;  /* 0x00000001da8a7810 */ /* 0x010fe80007ffe18a */
[-C--:B------:R-:W-:Y:S04]  /*146c0*/  HMMA.16816.F32 R60, R208, R190.reuse, R60 ;  /* 0x000000bed03c723c */ /* 0x080fe8000000183c */
[----:B--2---:R-:W-:Y:S04]  /*146d0*/  IADD3 R138, -R143, R138, R217 ;  /* 0x0000008a8f8a7210 */ /* 0x004fe80007ffe1d9 */
[C---:B------:R-:W-:Y:S01]  /*146e0*/  HMMA.16816.F32 R64, R196.reuse, R190, R64 ;  /* 0x000000bec440723c */ /* 0x040fe20000001840 */
[----:B------:R-:W-:Y:S07]  /*146f0*/  LDSM.16.M88.4 R188, [R236+0x7100] ;  /* 0x00710000ecbc783b */ /* 0x000fee0000000200 */
        /* <DEDUP_REMOVED lines=16> */
[-C--:B------:R-:W-:Y:S04]  /*14800*/  HMMA.16816.F32 R12, R212, R194.reuse, R12 ;  /* 0x000000c2d40c723c */ /* 0x080fe8000000180c */
[----:B---3--:R-:W-:Y:S04]  /*14810*/  @P1 IMAD.MOV.U32 R0, RZ, RZ, R2 ;  /* 0x000000ffff001224 */ /* 0x008fe800078e0002 */
[C---:B------:R-:W-:Y:S01]  /*14820*/  HMMA.16816.F32 R16, R188.reuse, R194, R16 ;  /* 0x000000c2bc10723c */ /* 0x040fe20000001810 */
[----:B------:R-:W-:Y:S07]  /*14830*/  SHFL.IDX PT, R2, R0, RZ, 0x1c1f ;  /* 0x001c1fff00027589 */ /* 0x000fee00000e0000 */
[-C--:B--2---:R-:W-:Y:S01]  /*14840*/  HMMA.16816.F32 R20, R188, R204.reuse, R20 ;  /* 0x000000ccbc14723c */ /* 0x084fe20000001814 */
[----:B------:R-:W1:Y:S07]  /*14850*/  SHFL.IDX PT, R137, R0, 0x1, 0x1c1f ;  /* 0x003c1f0000897f89 */ /* 0x000e6e00000e0000 */
[C---:B------:R-:W-:Y:S01]  /*14860*/  HMMA.16816.F32 R24, R212.reuse, R204, R24 ;  /* 0x000000ccd418723c */ /* 0x040fe20000001818 */
[----:B------:R-:W2:Y:S07]  /*14870*/  SHFL.IDX PT, R142, R0, 0x2, 0x1c1f ;  /* 0x005c1f00008e7f89 */ /* 0x000eae00000e0000 */
[-C--:B------:R-:W-:Y:S01]  /*14880*/  HMMA.16816.F32 R28, R212, R206.reuse, R28 ;  /* 0x000000ced41c723c */ /* 0x080fe2000000181c */
[----:B------:R3:W4:Y:S07]  /*14890*/  SHFL.IDX PT, R139, R0, 0x3, 0x1c1f ;  /* 0x007c1f00008b7f89 */ /* 0x00072e00000e0000 */
[C---:B------:R-:W-:Y:S01]  /*148a0*/  HMMA.16816.F32 R32, R188.reuse, R206, R32 ;  /* 0x000000cebc20723c */ /* 0x040fe20000001820 */
[----:B------:R-:W4:Y:S03]  /*148b0*/  LDSM.16.M88.4 R192, [R232+0x1000] ;  /* 0x00100000e8c0783b */ /* 0x000f260000000200 */
[----:B-1----:R-:W-:Y:S05]  /*148c0*/  IMAD.IADD R137, R138, 0x1, R137 ;  /* 0x000000018a897824 */ /* 0x002fea00078e0289 */
[C---:B------:R-:W-:Y:S02]  /*148d0*/  ISETP.GT.AND P1, PT, R137.reuse, RZ, PT ;  /* 0x000000ff8900720c */ /* 0x040fe40003f24270 */
[----:B------:R-:W-:Y:S02]  /*148e0*/  ISETP.GT.AND P0, PT, R137, 0x1, PT ;  /* 0x000000018900780c */ /* 0x000fe40003f04270 */
[----:B------:R-:W-:Y:S02]  /*148f0*/  FSEL R198, R6, -INF , P1 ;  /* 0xff80000006c67808 */ /* 0x000fe40000800000 */
[----:B------:R-:W-:Y:S01]  /*14900*/  FSEL R197, R7, -INF , P0 ;  /* 0xff80000007c57808 */ /* 0x000fe20000000000 */
[C---:B---3--:R-:W-:Y:S01]  /*14910*/  IMAD.IADD R0, R138.reuse, 0x1, R2 ;  /* 0x000000018a007824 */ /* 0x048fe200078e0202 */
[C---:B------:R-:W-:Y:S01]  /*14920*/  ISETP.GT.AND P5, PT, R137.reuse, 0x58, PT ;  /* 0x000000588900780c */ /* 0x040fe20003fa4270 */
[C---:B--2---:R-:W-:Y:S01]  /*14930*/  IMAD.IADD R2, R138.reuse, 0x1, R142 ;  /* 0x000000018a027824 */ /* 0x044fe200078e028e */
[----:B------:R-:W-:Y:S01]  /*14940*/  ISETP.GT.AND P4, PT, R137, 0x59, PT ;  /* 0x000000598900780c */ /* 0x000fe20003f84270 */
[----:B----4-:R-:W-:Y:S01]  /*14950*/  IMAD.IADD R138, R138, 0x1, R139 ;  /* 0x000000018a8a7824 */ /* 0x010fe200078e028b */
[C---:B------:R-:W-:Y:S02]  /*14960*/  ISETP.GT.AND P3, PT, R0.reuse, RZ, PT ;  /* 0x000000ff0000720c */ /* 0x040fe40003f64270 */
[----:B------:R-:W-:Y:S02]  /*14970*/  ISETP.GT.AND P2, PT, R0, 0x1, PT ;  /* 0x000000010000780c */ /* 0x000fe40003f44270 */
[----:B------:R-:W-:Y:S02]  /*14980*/  FSEL R142, R4, -INF , P3 ;  /* 0xff800000048e7808 */ /* 0x000fe40001800000 */
[----:B------:R-:W-:Y:S02]  /*14990*/  FSEL R196, R5, -INF , P2 ;  /* 0xff80000005c47808 */ /* 0x000fe40001000000 */
[----:B------:R-:W1:Y:S01]  /*149a0*/  LDSM.16.M88.4 R4, [R232+0x1800] ;  /* 0x00180000e804783b */ /* 0x000e620000000200 */
[C---:B------:R-:W-:Y:S02]  /*149b0*/  ISETP.GT.AND P3, PT, R2.reuse, RZ, PT ;  /* 0x000000ff0200720c */ /* 0x040fe40003f64270 */
[----:B------:R-:W-:Y:S02]  /*149c0*/  ISETP.GT.AND P2, PT, R2, 0x1, PT ;  /* 0x000000010200780c */ /* 0x000fe40003f44270 */
[C---:B------:R-:W-:Y:S02]  /*149d0*/  ISETP.GT.AND P1, PT, R138.reuse, RZ, PT ;  /* 0x000000ff8a00720c */ /* 0x040fe40003f24270 */
[----:B------:R-:W-:Y:S02]  /*149e0*/  ISETP.GT.AND P0, PT, R138, 0x1, PT ;  /* 0x000000018a00780c */ /* 0x000fe40003f04270 */
[----:B------:R-:W-:Y:S02]  /*149f0*/  FSEL R199, R8, -INF , P3 ;  /* 0xff80000008c77808 */ /* 0x000fe40001800000 */
[----:B------:R-:W-:Y:S01]  /*14a00*/  FSEL R201, R9, -INF , P2 ;  /* 0xff80000009c97808 */ /* 0x000fe20001000000 */
[-C--:B------:R-:W-:Y:S03]  /*14a10*/  HMMA.16816.F32 R36, R188, R192.reuse, R36 ;  /* 0x000000c0bc24723c */ /* 0x080fe60000001824 */
[----:B------:R-:W-:Y:S02]  /*14a20*/  FSEL R203, R10, -INF , P1 ;  /* 0xff8000000acb7808 */ /* 0x000fe40000800000 */
[----:B------:R-:W-:Y:S02]  /*14a30*/  FSEL R202, R11, -INF , P0 ;  /* 0xff8000000bca7808 */ /* 0x000fe40000000000 */
[----:B------:R-:W2:Y:S01]  /*14a40*/  LDSM.16.M88.4 R8, [R232+0x2000] ;  /* 0x00200000e808783b */ /* 0x000ea20000000200 */
[C---:B------:R-:W-:Y:S04]  /*14a50*/  HMMA.16816.F32 R40, R212.reuse, R192, R40 ;  /* 0x000000c0d428723c */ /* 0x040fe80000001828 */
[----:B------:R-:W-:Y:S02]  /*14a60*/  ISETP.GT.AND P3, PT, R2, 0x8, PT ;  /* 0x000000080200780c */ /* 0x000fe40003f64270 */
[----:B------:R-:W-:Y:S02]  /*14a70*/  ISETP.GT.AND P0, PT, R138, 0x9, PT ;  /* 0x000000098a00780c */ /* 0x000fe40003f04270 */
[-C--:B------:R-:W-:Y:S03]  /*14a80*/  HMMA.16816.F32 R44, R212, R194.reuse, R44 ;  /* 0x000000c2d42c723c */ /* 0x080fe6000000182c */
[----:B------:R-:W-:Y:S02]  /*14a90*/  ISETP.GT.AND P2, PT, R2, 0x9, PT ;  /* 0x000000090200780c */ /* 0x000fe40003f44270 */
[----:B------:R-:W-:Y:S02]  /*14aa0*/  FSEL R200, R12, -INF , P3 ;  /* 0xff8000000cc87808 */ /* 0x000fe40001800000 */
[----:B------:R-:W-:Y:S01]  /*14ab0*/  FSEL R15, R15, -INF , P0 ;  /* 0xff8000000f0f7808 */ /* 0x000fe20000000000 */
[C---:B------:R-:W-:Y:S04]  /*14ac0*/  HMMA.16816.F32 R48, R188.reuse, R194, R48 ;  /* 0x000000c2bc30723c */ /* 0x040fe80000001830 */
[----:B------:R-:W-:Y:S02]  /*14ad0*/  ISETP.GT.AND P3, PT, R0, 0x8, PT ;  /* 0x000000080000780c */ /* 0x000fe40003f64270 */
[----:B------:R-:W-:Y:S02]  /*14ae0*/  ISETP.GT.AND P0, PT, R137, 0x9, PT ;  /* 0x000000098900780c */ /* 0x000fe40003f04270 */
[-C--:B-1----:R-:W-:Y:S03]  /*14af0*/  HMMA.16816.F32 R52, R188, R4.reuse, R52 ;  /* 0x00000004bc34723c */ /* 0x082fe60000001834 */
[----:B------:R-:W-:Y:S02]  /*14b00*/  ISETP.GT.AND P1, PT, R138, 0x8, PT ;  /* 0x000000088a00780c */ /* 0x000fe40003f24270 */
[----:B------:R-:W-:Y:S02]  /*14b10*/  FSEL R16, R16, -INF , P3 ;  /* 0xff80000010107808 */ /* 0x000fe40001800000 */
[----:B------:R-:W-:Y:S01]  /*14b20*/  FSEL R19, R19, -INF , P0 ;  /* 0xff80000013137808 */ /* 0x000fe20000000000 */
[C---:B------:R-:W-:Y:S04]  /*14b30*/  HMMA.16816.F32 R56, R212.reuse, R4, R56 ;  /* 0x00000004d438723c */ /* 0x040fe80000001838 */
[C---:B------:R-:W-:Y:S02]  /*14b40*/  ISETP.GT.AND P3, PT, R0.reuse, 0x10, PT ;  /* 0x000000100000780c */ /* 0x040fe40003f64270 */
[----:B------:R-:W-:Y:S02]  /*14b50*/  ISETP.GT.AND P0, PT, R137, 0x11, PT ;  /* 0x000000118900780c */ /* 0x000fe40003f04270 */
[-C--:B------:R-:W-:Y:S03]  /*14b60*/  HMMA.16816.F32 R60, R212, R6.reuse, R60 ;  /* 0x00000006d43c723c */ /* 0x080fe6000000183c */
[----:B------:R-:W-:Y:S02]  /*14b70*/  ISETP.GT.AND P6, PT, R0, 0x68, PT ;  /* 0x000000680000780c */ /* 0x000fe40003fc4270 */
[----:B------:R-:W-:Y:S02]  /*14b80*/  FMNMX.FTZ R12, R142, R3, !PT ;  /* 0x000000038e0c7209 */ /* 0x000fe40007810000 */
[----:B------:R-:W-:Y:S01]  /*14b90*/  FSEL R13, R13, -INF , P2 ;  /* 0xff8000000d0d7808 */ /* 0x000fe20001000000 */
[C---:B------:R-:W-:Y:S01]  /*14ba0*/  HMMA.16816.F32 R64, R188.reuse, R6, R64 ;  /* 0x00000006bc40723c */ /* 0x040fe20000001840 */
[----:B------:R-:W1:Y:S03]  /*14bb0*/  LDSM.16.M88.4 R4, [R232+0x2800] ;  /* 0x00280000e804783b */ /* 0x000e660000000200 */
[----:B------:R-:W-:Y:S02]  /*14bc0*/  ISETP.GT.AND P2, PT, R0, 0x9, PT ;  /* 0x000000090000780c */ /* 0x000fe40003f44270 */
[----:B------:R-:W-:Y:S02]  /*14bd0*/  FSEL R20, R20, -INF , P3 ;  /* 0xff80000014147808 */ /* 0x000fe40001800000 */
[-C--:B--2---:R-:W-:Y:S03]  /*14be0*/  HMMA.16816.F32 R68, R188, R8.reuse, R68 ;  /* 0x00000008bc44723c */ /* 0x084fe60000001844 */
[----:B------:R-:W-:Y:S02]  /*14bf0*/  ISETP.GT.AND P3, PT, R2, 0x10, PT ;  /* 0x000000100200780c */ /* 0x000fe40003f64270 */
[----:B------:R-:W-:Y:S02]  /*14c00*/  FSEL R23, R23, -INF , P0 ;  /* 0xff80000017177808 */ /* 0x000fe40000000000 */
[----:B------:R-:W-:Y:S01]  /*14c10*/  ISETP.GT.AND P0, PT, R138, 0x11, PT ;  /* 0x000000118a00780c */ /* 0x000fe20003f04270 */
[C---:B------:R-:W-:Y:S04]  /*14c20*/  HMMA.16816.F32 R72, R212.reuse, R8, R72 ;  /* 0x00000008d448723c */ /* 0x040fe80000001848 */
[----:B------:R-:W-:Y:S02]  /*14c30*/  FMNMX.FTZ R12, R196, R12, !PT ;  /* 0x0000000cc40c7209 */ /* 0x000fe40007810000 */
[----:B------:R-:W-:Y:S02]  /*14c40*/  FSEL R17, R17, -INF , P2 ;  /* 0xff80000011117808 */ /* 0x000fe40001000000 */
[-C--:B------:R-:W-:Y:S03]  /*14c50*/  HMMA.16816.F32 R76, R212, R10.reuse, R76 ;  /* 0x0000000ad44c723c */ /* 0x080fe6000000184c */
[----:B------:R-:W-:Y:S02]  /*14c60*/  ISETP.GT.AND P2, PT, R0, 0x11, PT ;  /* 0x000000110000780c */ /* 0x000fe40003f44270 */
[----:B------:R-:W-:Y:S02]  /*14c70*/  FSEL R24, R24, -INF , P3 ;  /* 0xff80000018187808 */ /* 0x000fe40001800000 */
[----:B------:R-:W-:Y:S01]  /*14c80*/  ISETP.GT.AND P3, PT, R2, 0x18, PT ;  /* 0x000000180200780c */ /* 0x000fe20003f64270 */
[C---:B------:R-:W-:Y:S01]  /*14c90*/  HMMA.16816.F32 R80, R188.reuse, R10, R80 ;  /* 0x0000000abc50723c */ /* 0x040fe20000001850 */
[----:B------:R-:W2:Y:S01]  /*14ca0*/  LDSM.16.M88.4 R8, [R232+0x3000] ;  /* 0x00300000e808783b */ /* 0x000ea20000000200 */
[----:B------:R-:W-:Y:S04]  /*14cb0*/  DEPBAR.LE SB0, 0x0 ;  /* 0x000080000000791a */ /* 0x000fe80000000000 */
[----:B------:R-:W-:Y:S03]  /*14cc0*/  FSEL R27, R27, -INF , P0 ;  /* 0xff8000001b1b7808 */ /* 0x000fe60000000000 */
[----:B------:R-:W-:Y:S01]  /*14cd0*/  BAR.SYNC.DEFER_BLOCKING 0x0 ;  /* 0x0000000000007b1d */ /* 0x000fe20000010000 */
[-C--:B-1----:R-:W-:Y:S05]  /*14ce0*/  HMMA.16816.F32 R84, R188, R4.reuse, R84 ;  /* 0x00000004bc54723c */ /* 0x082fea0000001854 */
[----:B------:R-:W-:Y:S02]  /*14cf0*/  ISETP.GT.AND P0, PT, R138, 0x19, PT ;  /* 0x000000198a00780c */ /* 0x000fe40003f04270 */
[----:B------:R-:W-:Y:S01]  /*14d00*/  FMNMX.FTZ R12, R16, R12, !PT ;  /* 0x0000000c100c7209 */ /* 0x000fe20007810000 */
[C---:B------:R-:W-:Y:S04]  /*14d10*/  HMMA.16816.F32 R88, R212.reuse, R4, R88 ;  /* 0x00000004d458723c */ /* 0x040fe80000001858 */
[----:B------:R-:W-:Y:S02]  /*14d20*/  FSEL R21, R21, -INF , P2 ;  /* 0xff80000015157808 */ /* 0x000fe40001000000 */
[----:B------:R-:W-:Y:S02]  /*14d30*/  ISETP.GT.AND P2, PT, R2, 0x11, PT ;  /* 0x000000110200780c */ /* 0x000fe40003f44270 */
[----:B------:R-:W-:Y:S01]  /*14d40*/  FSEL R28, R28, -INF , P3 ;  /* 0xff8000001c1c7808 */ /* 0x000fe20001800000 */
[-C--:B------:R-:W-:Y:S03]  /*14d50*/  HMMA.16816.F32 R92, R212, R6.reuse, R92 ;  /* 0x00000006d45c723c */ /* 0x080fe6000000185c */
[----:B------:R-:W-:Y:S02]  /*14d60*/  FSEL R31, R31, -INF , P0 ;  /* 0xff8000001f1f7808 */ /* 0x000fe40000000000 */
[----:B------:R-:W-:Y:S02]  /*14d70*/  ISETP.GT.AND P3, PT, R0, 0x18, PT ;  /* 0x000000180000780c */ /* 0x000fe40003f64270 */
[----:B------:R-:W-:Y:S01]  /*14d80*/  ISETP.GT.AND P0, PT, R137, 0x19, PT ;  /* 0x000000198900780c */ /* 0x000fe20003f04270 */
[C---:B------:R-:W-:Y:S04]  /*14d90*/  HMMA.16816.F32 R96, R188.reuse, R6, R96 ;  /* 0x00000006bc60723c */ /* 0x040fe80000001860 */
[----:B------:R-:W-:Y:S02]  /*14da0*/  FMNMX.FTZ R12, R17, R12, !PT ;  /* 0x0000000c110c7209 */ /* 0x000fe40007810000 */
[----:B------:R-:W-:Y:S02]  /*14db0*/  FSEL R25, R25, -INF , P2 ;  /* 0xff80000019197808 */ /* 0x000fe40001000000 */
[----:B------:R-:W-:Y:S01]  /*14dc0*/  ISETP.GT.AND P2, PT, R2, 0x19, PT ;  /* 0x000000190200780c */ /* 0x000fe20003f44270 */
[-C--:B--2---:R-:W-:Y:S03]  /*14dd0*/  HMMA.16816.F32 R100, R188, R8.reuse, R100 ;  /* 0x00000008bc64723c */ /* 0x084fe60000001864 */
[----:B------:R-:W-:Y:S02]  /*14de0*/  FSEL R32, R32, -INF , P3 ;  /* 0xff80000020207808 */ /* 0x000fe40001800000 */
[----:B------:R-:W-:Y:S02]  /*14df0*/  FSEL R35, R35, -INF , P0 ;  /* 0xff80000023237808 */ /* 0x000fe40000000000 */
[----:B------:R-:W-:Y:S01]  /*14e00*/  ISETP.GT.AND P3, PT, R0, 0x20, PT ;  /* 0x000000200000780c */ /* 0x000fe20003f64270 */
[C---:B------:R-:W-:Y:S01]  /*14e10*/  HMMA.16816.F32 R104, R212.reuse, R8, R104 ;  /* 0x00000008d468723c */ /* 0x040fe20000001868 */
[----:B------:R-:W2:Y:S03]  /*14e20*/  LDL.64 R8, [R1+0x48] ;  /* 0x0000480001087983 */ /* 0x000ea60000100a00 */
[----:B------:R-:W-:Y:S02]  /*14e30*/  ISETP.GT.AND P0, PT, R137, 0x21, PT ;  /* 0x000000218900780c */ /* 0x000fe40003f04270 */
[----:B------:R-:W-:Y:S02]  /*14e40*/  FMNMX.FTZ R4, R20, R12, !PT ;  /* 0x0000000c14047209 */ /* 0x000fe40007810000 */
[----:B------:R-:W-:Y:S01]  /*14e50*/  FSEL R29, R29, -INF , P2 ;  /* 0xff8000001d1d7808 */ /* 0x000fe20001000000 */
[-C--:B------:R-:W-:Y:S03]  /*14e60*/  HMMA.16816.F32 R108, R212, R10.reuse, R108 ;  /* 0x0000000ad46c723c */ /* 0x080fe6000000186c */
[----:B------:R-:W-:Y:S02]  /*14e70*/  ISETP.GT.AND P2, PT, R0, 0x19, PT ;  /* 0x000000190000780c */ /* 0x000fe40003f44270 */
[----:B------:R-:W-:Y:S02]  /*14e80*/  FSEL R36, R36, -INF , P3 ;  /* 0xff80000024247808 */ /* 0x000fe40001800000 */
[----:B------:R-:W-:Y:S01]  /*14e90*/  FSEL R39, R39, -INF , P0 ;  /* 0xff80000027277808 */ /* 0x000fe20000000000 */
[----:B------:R-:W-:Y:S01]  /*14ea0*/  HMMA.16816.F32 R112, R188, R10, R112 ;  /* 0x0000000abc70723c */ /* 0x000fe20000001870 */
[----:B------:R-:W3:Y:S03]  /*14eb0*/  LDL.64 R10, [R1+0x40] ;  /* 0x00004000010a7983 */ /* 0x000ee60000100a00 */
[----:B------:R-:W-:Y:S02]  /*14ec0*/  ISETP.GT.AND P0, PT, R138, 0x21, PT ;  /* 0x000000218a00780c */ /* 0x000fe40003f04270 */
[----:B------:R-:W-:Y:S01]  /*14ed0*/  ISETP.GT.AND P3, PT, R2, 0x20, PT ;  /* 0x000000200200780c */ /* 0x000fe20003f64270 */
[----:B------:R-:W-:Y:S01]  /*14ee0*/  STL [R1+0xa4], R216 ;  /* 0x0000a4d801007387 */ /* 0x000fe20000100800 */
[----:B------:R-:W-:Y:S03]  /*14ef0*/  FMNMX.FTZ R4, R21, R4, !PT ;  /* 0x0000000415047209 */ /* 0x000fe60007810000 */
[----:B------:R-:W-:Y:S01]  /*14f00*/  STL [R1+0xa8], R246 ;  /* 0x0000a8f601007387 */ /* 0x000fe20000100800 */
        /* <DEDUP_REMOVED lines=83> */
[----:B------:R-:W-:Y:S02]  /*15440*/  FMNMX.FTZ R5, R198, R136, !PT ;  /* 0x00000088c6057209 */ /* 0x000fe40007810000 */
[----:B------:R-:W-:Y:S02]  /*15450*/  FSEL R217, R69, -INF , P2 ;  /* 0xff80000045d97808 */ /* 0x000fe40001000000 */
[----:B------:R-:W-:Y:S01]  /*15460*/  FSEL R53, R76, -INF , P3 ;  /* 0xff8000004c357808 */ /* 0x000fe20001800000 */
[----:B------:R-:W-:Y:S01]  /*15470*/  IMAD.MOV.U32 R76, RZ, RZ, R219 ;  /* 0x000000ffff4c7224 */ /* 0x000fe200078e00db */
[----:B------:R-:W-:Y:S01]  /*15480*/  FSEL R12, R79, -INF , P0 ;  /* 0xff8000004f0c7808 */ /* 0x000fe20000000000 */
[----:B------:R-:W-:Y:S01]  /*15490*/  IMAD.MOV.U32 R79, RZ, RZ, R218 ;  /* 0x000000ffff4f7224 */ /* 0x000fe200078e00da */
[----:B------:R-:W-:Y:S02]  /*154a0*/  ISETP.GT.AND P3, PT, R0, 0x48, PT ;  /* 0x000000480000780c */ /* 0x000fe40003f64270 */
[----:B------:R-:W-:Y:S02]  /*154b0*/  FSEL R195, R54, -INF , P1 ;  /* 0xff80000036c37808 */ /* 0x000fe40000800000 */
[----:B------:R-:W-:Y:S02]  /*154c0*/  ISETP.GT.AND P1, PT, R138, 0x30, PT ;  /* 0x000000308a00780c */ /* 0x000fe40003f24270 */
[----:B------:R-:W-:Y:S02]  /*154d0*/  ISETP.GT.AND P2, PT, R2, 0x41, PT ;  /* 0x000000410200780c */ /* 0x000fe40003f44270 */
[----:B------:R-:W-:Y:S02]  /*154e0*/  FMNMX.FTZ R4, R57, R4, !PT ;  /* 0x0000000439047209 */ /* 0x000fe40007810000 */
[----:B------:R-:W-:Y:S02]  /*154f0*/  FMNMX.FTZ R5, R197, R5, !PT ;  /* 0x00000005c5057209 */ /* 0x000fe40007810000 */
[----:B------:R-:W-:Y:S01]  /*15500*/  FSEL R226, R80, -INF , P3 ;  /* 0xff80000050e27808 */ /* 0x000fe20001800000 */
[----:B------:R-:W-:Y:S01]  /*15510*/  IMAD.MOV.U32 R80, RZ, RZ, R217 ;  /* 0x000000ffff507224 */ /* 0x000fe200078e00d9 */
[----:B------:R-:W-:Y:S02]  /*15520*/  FMNMX.FTZ R4, R79, R4, !PT ;  /* 0x000000044f047209 */ /* 0x000fe40007810000 */
[----:B------:R-:W-:Y:S02]  /*15530*/  FSEL R63, R73, -INF , P2 ;  /* 0xff800000493f7808 */ /* 0x000fe40001000000 */
[----:B------:R-:W-:Y:S02]  /*15540*/  ISETP.GT.AND P2, PT, R2, 0x49, PT ;  /* 0x000000490200780c */ /* 0x000fe40003f44270 */
[----:B------:R-:W-:Y:S02]  /*15550*/  FSEL R225, R58, -INF , P1 ;  /* 0xff8000003ae17808 */ /* 0x000fe40000800000 */
[----:B------:R-:W-:Y:S02]  /*15560*/  ISETP.GT.AND P1, PT, R138, 0x38, PT ;  /* 0x000000388a00780c */ /* 0x000fe40003f24270 */
[----:B------:R-:W-:Y:S02]  /*15570*/  FMNMX.FTZ R5, R18, R5, !PT ;  /* 0x0000000512057209 */ /* 0x000fe40007810000 */
[----:B------:R-:W-:Y:S02]  /*15580*/  FSEL R52, R77, -INF , P2 ;  /* 0xff8000004d347808 */ /* 0x000fe40001000000 */
[----:B------:R-:W-:Y:S02]  /*15590*/  FMNMX.FTZ R4, R80, R4, !PT ;  /* 0x0000000450047209 */ /* 0x000fe40007810000 */
[----:B------:R-:W-:Y:S01]  /*155a0*/  FSEL R222, R62, -INF , P1 ;  /* 0xff8000003ede7808 */ /* 0x000fe20000800000 */
[----:B------:R-:W-:Y:S01]  /*155b0*/  IMAD.MOV.U32 R62, RZ, RZ, R211 ;  /* 0x000000ffff3e7224 */ /* 0x000fe200078e00d3 */
[----:B------:R-:W-:Y:S02]  /*155c0*/  ISETP.GT.AND P1, PT, R137, 0x38, PT ;  /* 0x000000388900780c */ /* 0x000fe40003f24270 */
[----:B------:R-:W-:Y:S01]  /*155d0*/  ISETP.GT.AND P2, PT, R0, 0x49, PT ;  /* 0x000000490000780c */ /* 0x000fe20003f44270 */
[----:B------:R-:W-:Y:S01]  /*155e0*/  IMAD.MOV.U32 R77, RZ, RZ, R222 ;  /* 0x000000ffff4d7224 */ /* 0x000fe200078e00de */
[----:B------:R-:W-:Y:S02]  /*155f0*/  FMNMX.FTZ R5, R19, R5, !PT ;  /* 0x0000000513057209 */ /* 0x000fe40007810000 */
[----:B------:R-:W-:Y:S02]  /*15600*/  FSEL R58, R66, -INF , P1 ;  /* 0xff800000423a7808 */ /* 0x000fe40000800000 */
[----:B------:R-:W-:Y:S02]  /*15610*/  FSEL R248, R81, -INF , P2 ;  /* 0xff80000051f87808 */ /* 0x000fe40001000000 */
[----:B------:R-:W-:Y:S02]  /*15620*/  FMNMX.FTZ R4, R226, R4, !PT ;  /* 0x00000004e2047209 */ /* 0x000fe40007810000 */
[C---:B------:R-:W-:Y:S02]  /*15630*/  ISETP.GT.AND P1, PT, R137.reuse, 0x40, PT ;  /* 0x000000408900780c */ /* 0x040fe40003f24270 */
[----:B------:R-:W-:Y:S02]  /*15640*/  ISETP.GT.AND P0, PT, R137, 0x49, PT ;  /* 0x000000498900780c */ /* 0x000fe40003f04270 */
[----:B------:R-:W-:Y:S02]  /*15650*/  ISETP.GT.AND P3, PT, R0, 0x50, PT ;  /* 0x000000500000780c */ /* 0x000fe40003f64270 */
[----:B------:R-:W-:Y:S02]  /*15660*/  FMNMX.FTZ R5, R22, R5, !PT ;  /* 0x0000000516057209 */ /* 0x000fe40007810000 */
[----:B------:R-:W-:Y:S02]  /*15670*/  FSEL R61, R70, -INF , P1 ;  /* 0xff800000463d7808 */ /* 0x000fe40000800000 */
[----:B------:R-:W-:Y:S02]  /*15680*/  ISETP.GT.AND P1, PT, R138, 0x40, PT ;  /* 0x000000408a00780c */ /* 0x000fe40003f24270 */
[----:B------:R-:W-:Y:S01]  /*15690*/  FSEL R252, R83, -INF , P0 ;  /* 0xff80000053fc7808 */ /* 0x000fe20000000000 */
[----:B------:R-:W-:Y:S01]  /*156a0*/  IMAD.MOV.U32 R83, RZ, RZ, R210 ;  /* 0x000000ffff537224 */ /* 0x000fe200078e00d2 */
[----:B------:R-:W-:Y:S02]  /*156b0*/  ISETP.GT.AND P2, PT, R0, 0x51, PT ;  /* 0x000000510000780c */ /* 0x000fe40003f44270 */
[----:B------:R-:W-:Y:S02]  /*156c0*/  ISETP.GT.AND P0, PT, R137, 0x51, PT ;  /* 0x000000518900780c */ /* 0x000fe40003f04270 */
[----:B------:R-:W-:Y:S02]  /*156d0*/  FSEL R247, R84, -INF , P3 ;  /* 0xff80000054f77808 */ /* 0x000fe40001800000 */
[----:B------:R-:W-:Y:S02]  /*156e0*/  FMNMX.FTZ R139, R248, R4, !PT ;  /* 0x00000004f88b7209 */ /* 0x000fe40007810000 */
[----:B------:R-:W-:Y:S02]  /*156f0*/  FMNMX.FTZ R5, R23, R5, !PT ;  /* 0x0000000517057209 */ /* 0x000fe40007810000 */
[----:B------:R-:W-:Y:S02]  /*15700*/  FSEL R227, R85, -INF , P2 ;  /* 0xff80000055e37808 */ /* 0x000fe40001000000 */
[----:B------:R-:W-:Y:S02]  /*15710*/  FSEL R87, R87, -INF , P0 ;  /* 0xff80000057577808 */ /* 0x000fe40000000000 */
[----:B------:R-:W-:Y:S02]  /*15720*/  FSEL R143, R74, -INF , P1 ;  /* 0xff8000004a8f7808 */ /* 0x000fe40000800000 */
[----:B------:R-:W-:Y:S02]  /*15730*/  ISETP.GT.AND P1, PT, R138, 0x48, PT ;  /* 0x000000488a00780c */ /* 0x000fe40003f24270 */
[----:B------:R-:W-:Y:S01]  /*15740*/  ISETP.GT.AND P0, PT, R0, 0x58, PT ;  /* 0x000000580000780c */ /* 0x000fe20003f04270 */
[----:B------:R-:W-:Y:S01]  /*15750*/  IMAD.MOV.U32 R81, RZ, RZ, R143 ;  /* 0x000000ffff517224 */ /* 0x000fe200078e008f */
[----:B------:R-:W-:Y:S02]  /*15760*/  FMNMX.FTZ R139, R247, R139, !PT ;  /* 0x0000008bf78b7209 */ /* 0x000fe40007810000 */
[----:B------:R-:W-:Y:S02]  /*15770*/  FMNMX.FTZ R5, R34, R5, !PT ;  /* 0x0000000522057209 */ /* 0x000fe40007810000 */
[----:B------:R-:W-:Y:S01]  /*15780*/  FSEL R54, R78, -INF , P1 ;  /* 0xff8000004e367808 */ /* 0x000fe20000800000 */
[----:B------:R-:W-:Y:S01]  /*15790*/  IMAD.MOV.U32 R78, RZ, RZ, R208 ;  /* 0x000000ffff4e7224 */ /* 0x000fe200078e00d0 */
[----:B------:R-:W-:Y:S02]  /*157a0*/  FSEL R221, R96, -INF , P0 ;  /* 0xff80000060dd7808 */ /* 0x000fe40000000000 */
[----:B------:R-:W-:Y:S02]  /*157b0*/  ISETP.GT.AND P1, PT, R137, 0x48, PT ;  /* 0x000000488900780c */ /* 0x000fe40003f24270 */
[----:B------:R-:W-:Y:S02]  /*157c0*/  ISETP.GT.AND P3, PT, R0, 0x59, PT ;  /* 0x000000590000780c */ /* 0x000fe40003f64270 */
[----:B------:R-:W-:Y:S02]  /*157d0*/  FMNMX.FTZ R139, R227, R139, !PT ;  /* 0x0000008be38b7209 */ /* 0x000fe40007810000 */
[----:B------:R-:W-:Y:S02]  /*157e0*/  FMNMX.FTZ R5, R35, R5, !PT ;  /* 0x0000000523057209 */ /* 0x000fe40007810000 */
[----:B------:R-:W-:Y:S02]  /*157f0*/  FMNMX.FTZ R4, R199, R140, !PT ;  /* 0x0000008cc7047209 */ /* 0x000fe40007810000 */
[----:B------:R-:W-:Y:S02]  /*15800*/  FSEL R250, R82, -INF , P1 ;  /* 0xff80000052fa7808 */ /* 0x000fe40000800000 */
[----:B------:R-:W-:Y:S01]  /*15810*/  ISETP.GT.AND P1, PT, R137, 0x50, PT ;  /* 0x000000508900780c */ /* 0x000fe20003f24270 */
[----:B--2---:R-:W-:Y:S01]  /*15820*/  IMAD.MOV.U32 R9, RZ, RZ, c[0x0][0x1e0] ;  /* 0x00007800ff097624 */ /* 0x004fe200078e00ff */
[----:B------:R-:W-:Y:S02]  /*15830*/  FSEL R219, R97, -INF , P3 ;  /* 0xff80000061db7808 */ /* 0x000fe40001800000 */
[----:B------:R-:W-:Y:S02]  /*15840*/  ISETP.GT.AND P2, PT, R0, 0x60, PT ;  /* 0x000000600000780c */ /* 0x000fe40003f44270 */
[----:B------:R-:W-:Y:S02]  /*15850*/  FMNMX.FTZ R139, R221, R139, !PT ;  /* 0x0000008bdd8b7209 */ /* 0x000fe40007810000 */
[----:B------:R-:W-:Y:S02]  /*15860*/  FMNMX.FTZ R5, R38, R5, !PT ;  /* 0x0000000526057209 */ /* 0x000fe40007810000 */
[----:B------:R-:W-:Y:S02]  /*15870*/  FMNMX.FTZ R4, R201, R4, !PT ;  /* 0x00000004c9047209 */ /* 0x000fe40007810000 */
[----:B------:R-:W-:Y:S02]  /*15880*/  FSEL R86, R86, -INF , P1 ;  /* 0xff80000056567808 */ /* 0x000fe40000800000 */
[----:B------:R-:W-:Y:S01]  /*15890*/  FSEL R218, R100, -INF , P2 ;  /* 0xff80000064da7808 */ /* 0x000fe20001000000 */
[----:B------:R-:W-:Y:S01]  /*158a0*/  IMAD.MOV.U32 R100, RZ, RZ, R54 ;  /* 0x000000ffff647224 */ /* 0x000fe200078e0036 */
[----:B------:R-:W-:Y:S01]  /*158b0*/  ISETP.GT.AND P1, PT, R0, 0x61, PT ;  /* 0x000000610000780c */ /* 0x000fe20003f24270 */
[----:B---3--:R-:W-:Y:S01]  /*158c0*/  IMAD.MOV.U32 R10, RZ, RZ, 0x5 ;  /* 0x00000005ff0a7424 */ /* 0x008fe200078e00ff */
[----:B------:R-:W-:Y:S02]  /*158d0*/  FMNMX.FTZ R139, R219, R139, !PT ;  /* 0x0000008bdb8b7209 */ /* 0x000fe40007810000 */
[----:B------:R-:W-:Y:S02]  /*158e0*/  FMNMX.FTZ R5, R39, R5, !PT ;  /* 0x0000000527057209 */ /* 0x000fe40007810000 */
[----:B------:R-:W-:Y:S02]  /*158f0*/  FMNMX.FTZ R4, R200, R4, !PT ;  /* 0x00000004c8047209 */ /* 0x000fe40007810000 */
[----:B------:R-:W-:Y:S02]  /*15900*/  FSEL R217, R101, -INF , P1 ;  /* 0xff80000065d97808 */ /* 0x000fe40000800000 */
        /* <DEDUP_REMOVED lines=44> */
[----:B------:R-:W-:Y:S02]  /*15bd0*/  FMNMX.FTZ R0, R87, R0, !PT ;  /* 0x0000000057007209 */ /* 0x000fe40007810000 */
[----:B------:R-:W-:Y:S02]  /*15be0*/  FSEL R212, R98, -INF , P5 ;  /* 0xff80000062d47808 */ /* 0x000fe40002800000 */
[C---:B------:R-:W-:Y:S02]  /*15bf0*/  ISETP.GT.AND P3, PT, R137.reuse, 0x60, PT ;  /* 0x000000608900780c */ /* 0x040fe40003f64270 */
[C---:B------:R-:W-:Y:S02]  /*15c00*/  ISETP.GT.AND P2, PT, R137.reuse, 0x61, PT ;  /* 0x000000618900780c */ /* 0x040fe40003f44270 */
[C---:B------:R-:W-:Y:S02]  /*15c10*/  ISETP.GT.AND P1, PT, R137.reuse, 0x68, PT ;  /* 0x000000688900780c */ /* 0x040fe40003f24270 */
[----:B------:R-:W-:Y:S02]  /*15c20*/  ISETP.GT.AND P0, PT, R137, 0x69, PT ;  /* 0x000000698900780c */ /* 0x000fe40003f04270 */
[----:B------:R-:W-:Y:S02]  /*15c30*/  FMNMX.FTZ R137, R62, R4, !PT ;  /* 0x000000043e897209 */ /* 0x000fe40007810000 */
[----:B------:R-:W-:Y:S02]  /*15c40*/  FMNMX.FTZ R4, R47, R5, !PT ;  /* 0x000000052f047209 */ /* 0x000fe40007810000 */
[----:B------:R-:W-:Y:S01]  /*15c50*/  FSEL R211, R99, -INF , P4 ;  /* 0xff80000063d37808 */ /* 0x000fe20002000000 */
[----:B------:R-:W-:Y:S01]  /*15c60*/  IMAD.MOV.U32 R99, RZ, RZ, R86 ;  /* 0x000000ffff637224 */ /* 0x000fe200078e0056 */
        /* <DEDUP_REMOVED lines=10> */
[----:B------:R-:W-:Y:S02]  /*15d10*/  FSEL R207, R115, -INF , P0 ;  /* 0xff80000073cf7808 */ /* 0x000fe40000000000 */
[----:B------:R-:W-:Y:S02]  /*15d20*/  ISETP.GT.AND P0, PT, R138, 0x51, PT ;  /* 0x000000518a00780c */ /* 0x000fe40003f04270 */
[----:B------:R-:W-:Y:S02]  /*15d30*/  FSEL R208, R114, -INF , P1 ;  /* 0xff80000072d07808 */ /* 0x000fe40000800000 */
[----:B------:R-:W-:Y:S02]  /*15d40*/  FMNMX.FTZ R0, R209, R0, !PT ;  /* 0x00000000d1007209 */ /* 0x000fe40007810000 */
[----:B------:R-:W-:Y:S02]  /*15d50*/  FMNMX.FTZ R4, R78, R4, !PT ;  /* 0x000000044e047209 */ /* 0x000fe40007810000 */
[C---:B------:R-:W-:Y:S02]  /*15d60*/  ISETP.GT.AND P3, PT, R2.reuse, 0x50, PT ;  /* 0x000000500200780c */ /* 0x040fe40003f64270 */
[----:B------:R-:W-:Y:S02]  /*15d70*/  ISETP.GT.AND P2, PT, R2, 0x51, PT ;  /* 0x000000510200780c */ /* 0x000fe40003f44270 */
[----:B------:R-:W-:Y:S02]  /*15d80*/  ISETP.GT.AND P1, PT, R138, 0x50, PT ;  /* 0x000000508a00780c */ /* 0x000fe40003f24270 */
[----:B------:R-:W-:Y:S01]  /*15d90*/  FSEL R213, R91, -INF , P0 ;  /* 0xff8000005bd57808 */ /* 0x000fe20000000000 */
[----:B------:R-:W-:Y:S01]  /*15da0*/  IMAD.MOV.U32 R91, RZ, RZ, R62 ;  /* 0x000000ffff5b7224 */ /* 0x000fe200078e003e */
[----:B------:R-:W-:Y:S02]  /*15db0*/  ISETP.GT.AND P0, PT, R2, 0x58, PT ;  /* 0x000000580200780c */ /* 0x000fe40003f04270 */
[----:B------:R-:W-:Y:S02]  /*15dc0*/  FMNMX.FTZ R0, R208, R0, !PT ;  /* 0x00000000d0007209 */ /* 0x000fe40007810000 */
[----:B------:R-:W-:Y:S02]  /*15dd0*/  ISETP.GT.AND P4, PT, R2, 0x68, PT ;  /* 0x000000680200780c */ /* 0x000fe40003f84270 */
[----:B------:R-:W-:Y:S01]  /*15de0*/  FSEL R205, R88, -INF , P3 ;  /* 0xff80000058cd7808 */ /* 0x000fe20001800000 */
[----:B------:R-:W-:Y:S01]  /*15df0*/  IMAD.MOV.U32 R88, RZ, RZ, R87 ;  /* 0x000000ffff587224 */ /* 0x000fe200078e0057 */
[----:B------:R-:W-:Y:S01]  /*15e00*/  FSEL R204, R89, -INF , P2 ;  /* 0xff80000059cc7808 */ /* 0x000fe20001000000 */
[----:B------:R-:W-:Y:S01]  /*15e10*/  IMAD.MOV.U32 R89, RZ, RZ, R76 ;  /* 0x000000ffff597224 */ /* 0x000fe200078e004c */
[----:B------:R-:W-:Y:S01]  /*15e20*/  FSEL R214, R90, -INF , P1 ;  /* 0xff8000005ad67808 */ /* 0x000fe20000800000 */
[----:B------:R-:W-:Y:S01]  /*15e30*/  IMAD.MOV.U32 R90, RZ, RZ, R63 ;  /* 0x000000ffff5a7224 */ /* 0x000fe200078e003f */
        /* <DEDUP_REMOVED lines=8> */
[----:B------:R-:W-:Y:S02]  /*15ec0*/  FMNMX.FTZ R2, R102, R2, !PT ;  /* 0x0000000266027209 */ /* 0x000fe40007810000 */
[----:B------:R-:W-:Y:S01]  /*15ed0*/  FSEL R191, R93, -INF , P3 ;  /* 0xff8000005dbf7808 */ /* 0x000fe20001800000 */
[C---:B------:R-:W-:Y:S01]  /*15ee0*/  FMUL.FTZ R93, R139.reuse, c[0x0][0x2d0] ;  /* 0x0000b4008b5d7a20 */ /* 0x040fe20000410000 */
[----:B------:R-:W-:Y:S01]  /*15ef0*/  FSETP.NEU.FTZ.AND P3, PT, R139, -INF , PT ;  /* 0xff8000008b00780b */ /* 0x000fe20003f7d000 */
[----:B------:R-:W1:Y:S01]  /*15f00*/  SHFL.BFLY PT, R5, R0, 0x2, 0x1f ;  /* 0x0c401f0000057f89 */ /* 0x000e6200000e0000 */
[----:B------:R-:W-:Y:S02]  /*15f10*/  FMNMX.FTZ R2, R100, R2, !PT ;  /* 0x0000000264027209 */ /* 0x000fe40007810000 */
[----:B------:R-:W-:Y:S02]  /*15f20*/  FSEL R93, R93, RZ, P3 ;  /* 0x000000ff5d5d7208 */ /* 0x000fe40001800000 */
[----:B------:R-:W-:Y:S02]  /*15f30*/  FMNMX.FTZ R2, R103, R2, !PT ;  /* 0x0000000267027209 */ /* 0x000fe40007810000 */
[----:B------:R-:W-:Y:S01]  /*15f40*/  FSEL R112, R105, -INF , P1 ;  /* 0xff80000069707808 */ /* 0x000fe20000800000 */
[--C-:B------:R-:W-:Y:S01]  /*15f50*/  FFMA.FTZ R215, R215, c[0x0][0x2d0], -R93.reuse ;  /* 0x0000b400d7d77a23 */ /* 0x100fe2000001085d */
[----:B------:R-:W-:Y:S01]  /*15f60*/  FMNMX.FTZ R4, R214, R2, !PT ;  /* 0x00000002d6047209 */ /* 0x000fe20007810000 */
[----:B------:R-:W-:Y:S01]  /*15f70*/  FFMA.FTZ R2, R142, c[0x0][0x2d0], -R93 ;  /* 0x0000b4008e027a23 */ /* 0x000fe2000001085d */
[----:B------:R-:W-:Y:S02]  /*15f80*/  LOP3.LUT P6, RZ, R223, 0x1, RZ, 0xc0, !PT ;  /* 0x00000001dfff7812 */ /* 0x000fe400078cc0ff */
[----:B------:R-:W-:Y:S01]  /*15f90*/  FMNMX.FTZ R137, R83, R137, !PT ;  /* 0x0000008953897209 */ /* 0x000fe20007810000 */
[----:B------:R2:W-:Y:S01]  /*15fa0*/  MUFU.EX2 R190, R2 ;  /* 0x0000000200be7308 */ /* 0x0005e20000000800 */
[----:B------:R-:W-:Y:S02]  /*15fb0*/  ISETP.GT.AND P1, PT, R138, 0x58, PT ;  /* 0x000000588a00780c */ /* 0x000fe40003f24270 */
[----:B------:R-:W-:Y:S02]  /*15fc0*/  FMNMX.FTZ R4, R213, R4, !PT ;  /* 0x00000004d5047209 */ /* 0x000fe40007810000 */
[----:B------:R-:W-:Y:S02]  /*15fd0*/  FSEL R189, R94, -INF , P1 ;  /* 0xff8000005ebd7808 */ /* 0x000fe40000800000 */
[----:B------:R-:W-:Y:S02]  /*15fe0*/  FSEL R109, R109, -INF , P0 ;  /* 0xff8000006d6d7808 */ /* 0x000fe40000000000 */
[----:B------:R-:W-:Y:S02]  /*15ff0*/  ISETP.GT.AND P0, PT, R138, 0x59, PT ;  /* 0x000000598a00780c */ /* 0x000fe40003f04270 */
[----:B-1----:R-:W-:Y:S02]  /*16000*/  FMNMX.FTZ R0, R0, R5, !PT ;  /* 0x0000000500007209 */ /* 0x002fe40007810000 */
[----:B------:R-:W-:Y:S02]  /*16010*/  FSEL R115, R95, -INF , P0 ;  /* 0xff8000005f737808 */ /* 0x000fe40000000000 */
[C---:B------:R-:W-:Y:S01]  /*16020*/  ISETP.GT.AND P0, PT, R138.reuse, 0x61, PT ;  /* 0x000000618a00780c */ /* 0x040fe20003f04270 */
[----:B------:R-:W1:Y:S01]  /*16030*/  SHFL.BFLY PT, R6, R0, 0x1, 0x1f ;  /* 0x0c201f0000067f89 */ /* 0x000e6200000e0000 */
[C---:B------:R-:W-:Y:S02]  /*16040*/  ISETP.GT.AND P1, PT, R138.reuse, 0x60, PT ;  /* 0x000000608a00780c */ /* 0x040fe40003f24270 */
[----:B------:R-:W-:Y:S01]  /*16050*/  FSEL R114, R107, -INF , P0 ;  /* 0xff8000006b727808 */ /* 0x000fe20000000000 */
[----:B------:R-:W-:Y:S01]  /*16060*/  IMAD.MOV.U32 R107, RZ, RZ, R81 ;  /* 0x000000ffff6b7224 */ /* 0x000fe200078e0051 */
[----:B------:R-:W-:Y:S02]  /*16070*/  ISETP.GT.AND P0, PT, R138, 0x69, PT ;  /* 0x000000698a00780c */ /* 0x000fe40003f04270 */
[----:B------:R-:W-:Y:S02]  /*16080*/  FSEL R142, R106, -INF , P1 ;  /* 0xff8000006a8e7808 */ /* 0x000fe40000800000 */
[----:B--2---:R-:W-:Y:S01]  /*16090*/  FMNMX.FTZ R2, R189, R4, !PT ;  /* 0x00000004bd027209 */ /* 0x004fe20007810000 */
[--C-:B------:R-:W-:Y:S01]  /*160a0*/  FFMA.FTZ R4, R196, c[0x0][0x2d0], -R93.reuse ;  /* 0x0000b400c4047a23 */ /* 0x100fe2000001085d */
[----:B------:R-:W-:Y:S02]  /*160b0*/  FSEL R70, R111, -INF , P0 ;  /* 0xff8000006f467808 */ /* 0x000fe40000000000 */
[----:B------:R-:W-:Y:S01]  /*160c0*/  ISETP.GT.AND P1, PT, R138, 0x68, PT ;  /* 0x000000688a00780c */ /* 0x000fe20003f24270 */
[----:B------:R2:W3:Y:S01]  /*160d0*/  MUFU.EX2 R251, R4 ;  /* 0x0000000400fb7308 */ /* 0x0004e20000000800 */
[----:B------:R-:W-:Y:S02]  /*160e0*/  FMNMX.FTZ R2, R115, R2, !PT ;  /* 0x0000000273027209 */ /* 0x000fe40007810000 */
[----:B------:R-:W-:Y:S02]  /*160f0*/  FSEL R188, R104, -INF , P2 ;  /* 0xff80000068bc7808 */ /* 0x000fe40001000000 */
[----:B------:R-:W-:Y:S02]  /*16100*/  FMNMX.FTZ R2, R142, R2, !PT ;  /* 0x000000028e027209 */ /* 0x000fe40007810000 */
[----:B------:R-:W-:Y:S02]  /*16110*/  FSEL R113, R110, -INF , P1 ;  /* 0xff8000006e717808 */ /* 0x000fe40000800000 */
[----:B------:R-:W-:Y:S02]  /*16120*/  FMNMX.FTZ R137, R63, R137, !PT ;  /* 0x000000893f897209 */ /* 0x000fe40007810000 */
[----:B-1----:R-:W-:Y:S02]  /*16130*/  FMNMX.FTZ R138, R0, R6, !PT ;  /* 0x00000006008a7209 */ /* 0x002fe40007810000 */
[----:B------:R-:W-:Y:S02]  /*16140*/  FMNMX.FTZ R137, R53, R137, !PT ;  /* 0x0000008935897209 */ /* 0x000fe40007810000 */
[C---:B------:R-:W-:Y:S01]  /*16150*/  FSETP.NEU.FTZ.AND P2, PT, R138.reuse, -INF , PT ;  /* 0xff8000008a00780b */ /* 0x040fe20003f5d000 */
[----:B------:R-:W-:Y:S01]  /*16160*/  FMUL.FTZ R92, R138, c[0x0][0x2d0] ;  /* 0x0000b4008a5c7a20 */ /* 0x000fe20000410000 */
[----:B------:R-:W-:Y:S02]  /*16170*/  FMNMX.FTZ R137, R52, R137, !PT ;  /* 0x0000008934897209 */ /* 0x000fe40007810000 */
[----:B------:R-:W-:Y:S02]  /*16180*/  FSEL R97, R108, -INF , P4 ;  /* 0xff8000006c617808 */ /* 0x000fe40002000000 */
[----:B------:R-:W-:Y:S02]  /*16190*/  FSEL R92, R92, RZ, P2 ;  /* 0x000000ff5c5c7208 */ /* 0x000fe40001000000 */
[----:B------:R-:W-:Y:S02]  /*161a0*/  FMNMX.FTZ R137, R205, R137, !PT ;  /* 0x00000089cd897209 */ /* 0x000fe40007810000 */
[----:B--2---:R-:W-:Y:S01]  /*161b0*/  FMNMX.FTZ R4, R114, R2, !PT ;  /* 0x0000000272047209 */ /* 0x004fe20007810000 */
[--C-:B------:R-:W-:Y:S01]  /*161c0*/  FFMA.FTZ R2, R16, c[0x0][0x2d0], -R93.reuse ;  /* 0x0000b40010027a23 */ /* 0x100fe2000001085d */
[----:B------:R-:W-:Y:S01]  /*161d0*/  FMNMX.FTZ R137, R204, R137, !PT ;  /* 0x00000089cc897209 */ /* 0x000fe20007810000 */
[--C-:B------:R-:W-:Y:S01]  /*161e0*/  FFMA.FTZ R16, R20, c[0x0][0x2d0], -R93.reuse ;  /* 0x0000b40014107a23 */ /* 0x100fe2000001085d */
[----:B------:R-:W-:Y:S01]  /*161f0*/  FMNMX.FTZ R0, R113, R4, !PT ;  /* 0x0000000471007209 */ /* 0x000fe20007810000 */
[----:B------:R1:W-:Y:S01]  /*16200*/  MUFU.EX2 R54, R2 ;  /* 0x0000000200367308 */ /* 0x0003e20000000800 */
[--C-:B------:R-:W-:Y:S01]  /*16210*/  FFMA.FTZ R4, R198, c[0x0][0x2d0], -R92.reuse ;  /* 0x0000b400c6047a23 */ /* 0x100fe2000001085c */
[----:B------:R-:W-:Y:S01]  /*16220*/  ISETP.GE.AND P4, PT, R216, 0x1, PT ;  /* 0x00000001d800780c */ /* 0x000fe20003f86270 */
[--C-:B------:R-:W-:Y:S01]  /*16230*/  FFMA.FTZ R99, R99, c[0x0][0x2d0], -R92.reuse ;  /* 0x0000b40063637a23 */ /* 0x100fe2000001085c */
[----:B------:R-:W-:Y:S01]  /*16240*/  FMNMX.FTZ R0, R70, R0, !PT ;  /* 0x0000000046007209 */ /* 0x000fe20007810000 */
[--C-:B------:R-:W-:Y:S01]  /*16250*/  FFMA.FTZ R210, R210, c[0x0][0x2d0], -R92.reuse ;  /* 0x0000b400d2d27a23 */ /* 0x100fe2000001085c */
[----:B---3--:R-:W-:Y:S01]  /*16260*/  F2FP.PACK_AB R72, R251, R190 ;  /* 0x000000befb48723e */ /* 0x008fe200000000ff */
[--C-:B------:R-:W-:Y:S01]  /*16270*/  FFMA.FTZ R209, R209, c[0x0][0x2d0], -R92.reuse ;  /* 0x0000b400d1d17a23 */ /* 0x100fe2000001085c */
[----:B------:R-:W-:Y:S01]  /*16280*/  FMNMX.FTZ R137, R194, R137, !PT ;  /* 0x00000089c2897209 */ /* 0x000fe20007810000 */
[--C-:B------:R-:W-:Y:S01]  /*16290*/  FFMA.FTZ R208, R208, c[0x0][0x2d0], -R92.reuse ;  /* 0x0000b400d0d07a23 */ /* 0x100fe2000001085c */
[----:B------:R2:W-:Y:S01]  /*162a0*/  MUFU.EX2 R222, R4 ;  /* 0x0000000400de7308 */ /* 0x0005e20000000800 */
[--C-:B------:R-:W-:Y:S01]  /*162b0*/  FFMA.FTZ R207, R207, c[0x0][0x2d0], -R92.reuse ;  /* 0x0000b400cfcf7a23 */ /* 0x100fe2000001085c */
[----:B------:R-:W-:Y:S03]  /*162c0*/  FMNMX.FTZ R137, R191, R137, !PT ;  /* 0x00000089bf897209 */ /* 0x000fe60007810000 */
[----:B------:R-:W-:Y:S02]  /*162d0*/  @P4 SHF.L.U64.HI R12, R9, R10, c[0x0][0x1e4] ;  /* 0x00007900090c4619 */ /* 0x000fe4000001020a */
[----:B------:R-:W-:Y:S04]  /*162e0*/  FMNMX.FTZ R137, R188, R137, !PT ;  /* 0x00000089bc897209 */ /* 0x000fe80007810000 */
[----:B------:R-:W-:Y:S01]  /*162f0*/  FMNMX.FTZ R137, R112, R137, !PT ;  /* 0x0000008970897209 */ /* 0x000fe20007810000 */
[----:B-1----:R-:W-:Y:S03]  /*16300*/  FFMA.FTZ R2, R17, c[0x0][0x2d0], -R93 ;  /* 0x0000b40011027a23 */ /* 0x002fe6000001085d */
[----:B------:R-:W-:Y:S01]  /*16310*/  FMNMX.FTZ R137, R97, R137, !PT ;  /* 0x0000008961897209 */ /* 0x000fe20007810000 */
[----:B------:R-:W-:Y:S01]  /*16320*/  @P4 IMAD.SHL.U32 R17, R9, 0x20, RZ ;  /* 0x0000002009114824 */ /* 0x000fe200078e00ff */
[----:B------:R1:W-:Y:S02]  /*16330*/  MUFU.EX2 R111, R2 ;  /* 0x00000002006f7308 */ /* 0x0003e40000000800 */
[----:B------:R-:W-:Y:S01]  /*16340*/  FMNMX.FTZ R137, R109, R137, !PT ;  /* 0x000000896d897209 */ /* 0x000fe20007810000 */
[----:B--2---:R-:W-:Y:S04]  /*16350*/  FFMA.FTZ R4, R197, c[0x0][0x2d0], -R92 ;  /* 0x0000b400c5047a23 */ /* 0x004fe8000001085c */
[----:B------:R-:W2:Y:S03]  /*16360*/  SHFL.BFLY PT, R5, R137, 0x2, 0x1f ;  /* 0x0c401f0089057f89 */ /* 0x000ea600000e0000 */
[----:B------:R3:W4:Y:S05]  /*16370*/  MUFU.EX2 R223, R4 ;  /* 0x0000000400df7308 */ /* 0x00072a0000000800 */
[----:B-1----:R-:W1:Y:S01]  /*16380*/  SHFL.BFLY PT, R2, R0, 0x2, 0x1f ;  /* 0x0c401f0000027f89 */ /* 0x002e6200000e0000 */
[----:B--2---:R-:W-:Y:S02]  /*16390*/  FMNMX.FTZ R137, R137, R5, !PT ;  /* 0x0000000589897209 */ /* 0x004fe40007810000 */
[----:B------:R-:W-:Y:S01]  /*163a0*/  @P4 SHF.R.S32.HI R5, RZ, 0x1f, R246 ;  /* 0x0000001fff054819 */ /* 0x000fe200000114f6 */
[--C-:B---3--:R-:W-:Y:S01]  /*163b0*/  FFMA.FTZ R4, R18, c[0x0][0x2d0], -R92.reuse ;  /* 0x0000b40012047a23 */ /* 0x108fe2000001085c */
[----:B----4-:R-:W-:Y:S03]  /*163c0*/  F2FP.PACK_AB R73, R223, R222 ;  /* 0x000000dedf49723e */ /* 0x010fe600000000ff */
[----:B------:R-:W2:Y:S01]  /*163d0*/  SHFL.BFLY PT, R6, R137, 0x1, 0x1f ;  /* 0x0c201f0089067f89 */ /* 0x000ea200000e0000 */
[----:B------:R3:W-:Y:S01]  /*163e0*/  MUFU.EX2 R64, R4 ;  /* 0x0000000400407308 */ /* 0x0007e20000000800 */
[----:B------:R-:W-:Y:S04]  /*163f0*/  @P4 IMAD R5, R5, c[0x0][0x1e0], RZ ;  /* 0x0000780005054a24 */ /* 0x000fe800078e02ff */
[----:B------:R-:W-:Y:S01]  /*16400*/  @P4 IMAD R5, R246, c[0x0][0x1e4], R5 ;  /* 0x00007900f6054a24 */ /* 0x000fe200078e0205 */
[----:B-1----:R-:W-:Y:S05]  /*16410*/  FMNMX.FTZ R0, R0, R2, !PT ;  /* 0x0000000200007209 */ /* 0x002fea0007810000 */
[----:B------:R-:W1:Y:S01]  /*16420*/  SHFL.BFLY PT, R2, R0, 0x1, 0x1f ;  /* 0x0c201f0000027f89 */ /* 0x000e6200000e0000 */
[----:B--2---:R-:W-:Y:S01]  /*16430*/  FMNMX.FTZ R137, R137, R6, !PT ;  /* 0x0000000689897209 */ /* 0x004fe20007810000 */
[----:B------:R-:W-:Y:S03]  /*16440*/  @P4 IMAD.WIDE.U32 R6, R246, c[0x0][0x1e0], RZ ;  /* 0x00007800f6064a25 */ /* 0x000fe600078e00ff */
[----:B------:R-:W-:Y:S01]  /*16450*/  FSETP.NEU.FTZ.AND P1, PT, R137, -INF , PT ;  /* 0xff8000008900780b */ /* 0x000fe20003f3d000 */
[----:B---3--:R-:W-:Y:S02]  /*16460*/  FFMA.FTZ R4, R19, c[0x0][0x2d0], -R92 ;  /* 0x0000b40013047a23 */ /* 0x008fe4000001085c */
[----:B------:R-:W-:Y:S02]  /*16470*/  FMUL.FTZ R94, R137, c[0x0][0x2d0] ;  /* 0x0000b400895e7a20 */ /* 0x000fe40000410000 */
[----:B------:R2:W-:Y:S01]  /*16480*/  MUFU.EX2 R65, R4 ;  /* 0x0000000400417308 */ /* 0x0005e20000000800 */
[----:B------:R-:W-:Y:S02]  /*16490*/  @P4 IMAD.IADD R7, R7, 0x1, R5 ;  /* 0x0000000107074824 */ /* 0x000fe400078e0205 */
[----:B------:R-:W-:Y:S01]  /*164a0*/  FSEL R94, R94, RZ, P1 ;  /* 0x000000ff5e5e7208 */ /* 0x000fe20000800000 */
[----:B------:R-:W-:Y:S02]  /*164b0*/  @P4 IMAD.MOV.U32 R5, RZ, RZ, R11 ;  /* 0x000000ffff054224 */ /* 0x000fe400078e000b */
[----:B------:R-:W-:Y:S01]  /*164c0*/  @P4 IMAD R7, R7, 0x70, RZ ;  /* 0x0000007007074824 */ /* 0x000fe200078e02ff */
[----:B-1----:R-:W-:Y:S01]  /*164d0*/  FMNMX.FTZ R71, R0, R2, !PT ;  /* 0x0000000200477209 */ /* 0x002fe20007810000 */
[----:B------:R-:W-:Y:S02]  /*164e0*/  FFMA.FTZ R0, R200, c[0x0][0x2d0], -R94 ;  /* 0x0000b400c8007a23 */ /* 0x000fe4000001085e */
[----:B------:R-:W-:Y:S02]  /*164f0*/  IMAD.MOV.U32 R200, RZ, RZ, R60 ;  /* 0x000000ffffc87224 */ /* 0x000fe400078e003c */
[----:B------:R1:W-:Y:S01]  /*16500*/  MUFU.EX2 R55, R0 ;  /* 0x0000000000377308 */ /* 0x0003e20000000800 */
[----:B------:R-:W-:Y:S02]  /*16510*/  FMUL.FTZ R96, R71, c[0x0][0x2d0] ;  /* 0x0000b40047607a20 */ /* 0x000fe40000410000 */
[----:B--2---:R-:W-:Y:S02]  /*16520*/  @P4 IMAD.MOV.U32 R4, RZ, RZ, R8 ;  /* 0x000000ffff044224 */ /* 0x004fe400078e0008 */
[----:B------:R-:W-:Y:S02]  /*16530*/  FFMA.FTZ R8, R199, c[0x0][0x2d0], -R94 ;  /* 0x0000b400c7087a23 */ /* 0x000fe4000001085e */
[----:B------:R-:W-:Y:S03]  /*16540*/  @P4 IMAD.WIDE.U32 R4, R6, 0x70, R4 ;  /* 0x0000007006044825 */ /* 0x000fe600078e0004 */
[----:B------:R2:W-:Y:S01]  /*16550*/  MUFU.EX2 R198, R8 ;  /* 0x0000000800c67308 */ /* 0x0005e20000000800 */
[----:B------:R-:W-:Y:S01]  /*16560*/  @P4 IMAD.IADD R7, R5, 0x1, R7 ;  /* 0x0000000105074824 */ /* 0x000fe200078e0207 */
[C---:B------:R-:W-:Y:S01]  /*16570*/  @P4 LEA R6, P0, R4.reuse, c[0x0][0x1c8], 0x1 ;  /* 0x0000720004064a11 */ /* 0x040fe200078008ff */
[--C-:B-1----:R-:W-:Y:S03]  /*16580*/  FFMA.FTZ R0, R13, c[0x0][0x2d0], -R94.reuse ;  /* 0x0000b4000d007a23 */ /* 0x102fe6000001085e */
[----:B------:R-:W-:Y:S01]  /*16590*/  @P4 LEA.HI.X R7, R4, c[0x0][0x1cc], R7, 0x1, P0 ;  /* 0x0000730004074a11 */ /* 0x000fe200000f0c07 */
[----:B------:R-:W-:Y:S01]  /*165a0*/  FFMA.FTZ R13, R33, c[0x0][0x2d0], -R93 ;  /* 0x0000b400210d7a23 */ /* 0x000fe2000001085d */
[----:B------:R-:W-:Y:S02]  /*165b0*/  @P4 IADD3 R4, P0, R17, R6, RZ ;  /* 0x0000000611044210 */ /* 0x000fe40007f1e0ff */
[----:B------:R-:W1:Y:S01]  /*165c0*/  MUFU.EX2 R2, R0 ;  /* 0x0000000000027308 */ /* 0x000e620000000800 */
[----:B------:R3:W-:Y:S02]  /*165d0*/  @P4 LDGSTS.E.BYPASS.LTC128B.128 [R245+0x3900], [R6.64], !P6 ;  /* 0x0390000006f54fae */ /* 0x0007e4000f101d48 */
[C---:B------:R-:W-:Y:S07]  /*165e0*/  @P4 IMAD.X R5, R12.reuse, 0x1, R7, P0 ;  /* 0x000000010c054824 */ /* 0x040fee00000e0607 */
[----:B------:R4:W-:Y:S01]  /*165f0*/  MUFU.EX2 R242, R13 ;  /* 0x0000000d00f27308 */ /* 0x0009e20000000800 */
[----:B------:R3:W-:Y:S01]  /*16600*/  @P4 LDGSTS.E.BYPASS.LTC128B.128 [R245+0x4100], [R4.64], !P6 ;  /* 0x0410000004f54fae */ /* 0x0007e2000f101d48 */
[----:B--2---:R-:W-:Y:S02]  /*16610*/  FFMA.FTZ R8, R201, c[0x0][0x2d0], -R94 ;  /* 0x0000b400c9087a23 */ /* 0x004fe4000001085e */
[----:B------:R-:W-:Y:S06]  /*16620*/  IMAD.MOV.U32 R201, RZ, RZ, R61 ;  /* 0x000000ffffc97224 */ /* 0x000fec00078e003d */
[----:B------:R2:W-:Y:S01]  /*16630*/  MUFU.EX2 R197, R8 ;  /* 0x0000000800c57308 */ /* 0x0005e20000000800 */
[----:B-1----:R1:W-:Y:S01]  /*16640*/  STL [R1], R2 ;  /* 0x0000000201007387 */ /* 0x0023e20000100800 */
[----:B----4-:R-:W-:Y:S08]  /*16650*/  FFMA.FTZ R13, R49, c[0x0][0x2d0], -R93 ;  /* 0x0000b400310d7a23 */ /* 0x010ff0000001085d */
[----:B------:R-:W-:Y:S01]  /*16660*/  MUFU.EX2 R98, R13 ;  /* 0x0000000d00627308 */ /* 0x000fe20000000800 */
[C---:B--2---:R-:W-:Y:S05]  /*16670*/  @P4 IADD3 R8, P0, R17.reuse, R4, RZ ;  /* 0x0000000411084210 */ /* 0x044fea0007f1e0ff */
[C---:B------:R-:W-:Y:S01]  /*16680*/  @P4 IMAD.X R9, R12.reuse, 0x1, R5, P0 ;  /* 0x000000010c094824 */ /* 0x040fe200000e0605 */
[----:B------:R-:W-:Y:S04]  /*16690*/  @P4 IADD3 R10, P0, R17, R8, RZ ;  /* 0x00000008110a4210 */ /* 0x000fe80007f1e0ff */
[----:B------:R2:W-:Y:S01]  /*166a0*/  @P4 LDGSTS.E.BYPASS.LTC128B.128 [R245+0x4900], [R8.64], !P6 ;  /* 0x0490000008f54fae */ /* 0x0005e2000f101d48 */
[----:B------:R-:W-:Y:S01]  /*166b0*/  @P4 IMAD.X R11, R12, 0x1, R9, P0 ;  /* 0x000000010c0b4824 */ /* 0x000fe200000e0609 */
[----:B------:R-:W-:Y:S02]  /*166c0*/  FSETP.NEU.FTZ.AND P0, PT, R71, -INF , PT ;  /* 0xff8000004700780b */ /* 0x000fe40003f1d000 */
[----:B---3--:R-:W-:Y:S02]  /*166d0*/  @P4 IADD3 R6, P5, R17, R10, RZ ;  /* 0x0000000a11064210 */ /* 0x008fe40007fbe0ff */
[----:B------:R-:W-:Y:S02]  /*166e0*/  FSEL R96, R96, RZ, P0 ;  /* 0x000000ff60607208 */ /* 0x000fe40000000000 */
[----:B------:R3:W-:Y:S01]  /*166f0*/  @P4 LDGSTS.E.BYPASS.LTC128B.128 [R245+0x5100], [R10.64], !P6 ;  /* 0x051000000af54fae */ /* 0x0007e2000f101d48 */
[----:B------:R-:W-:Y:S02]  /*16700*/  @P4 IMAD.X R7, R12, 0x1, R11, P5 ;  /* 0x000000010c074824 */ /* 0x000fe400028e060b */
[--C-:B------:R-:W-:Y:S02]  /*16710*/  FFMA.FTZ R0, R203, c[0x0][0x2d0], -R96.reuse ;  /* 0x0000b400cb007a23 */ /* 0x100fe40000010860 */
[--C-:B------:R-:W-:Y:S02]  /*16720*/  FFMA.FTZ R115, R115, c[0x0][0x2d0], -R96.reuse ;  /* 0x0000b40073737a23 */ /* 0x100fe40000010860 */
[----:B------:R4:W-:Y:S01]  /*16730*/  MUFU.EX2 R196, R0 ;  /* 0x0000000000c47308 */ /* 0x0009e20000000800 */
[----:B------:R1:W-:Y:S01]  /*16740*/  @P4 LDGSTS.E.BYPASS.LTC128B.128 [R245+0x5900], [R6.64], !P6 ;  /* 0x0590000006f54fae */ /* 0x0003e2000f101d48 */
[----:B------:R-:W-:Y:S02]  /*16750*/  IMAD.MOV.U32 R203, RZ, RZ, R65 ;  /* 0x000000ffffcb7224 */ /* 0x000fe400078e0041 */
[--C-:B----4-:R-:W-:Y:S02]  /*16760*/  FFMA.FTZ R0, R202, c[0x0][0x2d0], -R96.reuse ;  /* 0x0000b400ca007a23 */ /* 0x110fe40000010860 */
[----:B------:R-:W-:Y:S04]  /*16770*/  IMAD.MOV.U32 R202, RZ, RZ, R89 ;  /* 0x000000ffffca7224 */ /* 0x000fe800078e0059 */
[----:B------:R4:W1:Y:S02]  /*16780*/  MUFU.EX2 R199, R0 ;  /* 0x0000000000c77308 */ /* 0x0008640000000800 */
[--C-:B----4-:R-:W-:Y:S01]  /*16790*/  FFMA.FTZ R0, R14, c[0x0][0x2d0], -R96.reuse ;  /* 0x0000b4000e007a23 */ /* 0x110fe20000010860 */
[----:B-1----:R-:W-:Y:S01]  /*167a0*/  F2FP.PACK_AB R65, R199, R196 ;  /* 0x000000c4c741723e */ /* 0x002fe200000000ff */
[--C-:B------:R-:W-:Y:S06]  /*167b0*/  FFMA.FTZ R14, R32, c[0x0][0x2d0], -R93.reuse ;  /* 0x0000b400200e7a23 */ /* 0x100fec000001085d */
[----:B------:R1:W-:Y:S02]  /*167c0*/  MUFU.EX2 R95, R0 ;  /* 0x00000000005f7308 */ /* 0x0003e40000000800 */
[----:B-1----:R-:W-:Y:S02]  /*167d0*/  FFMA.FTZ R0, R15, c[0x0][0x2d0], -R96 ;  /* 0x0000b4000f007a23 */ /* 0x002fe40000010860 */
[--C-:B------:R-:W-:Y:S06]  /*167e0*/  FFMA.FTZ R15, R21, c[0x0][0x2d0], -R93.reuse ;  /* 0x0000b400150f7a23 */ /* 0x100fec000001085d */
[----:B------:R-:W1:Y:S10]  /*167f0*/  MUFU.EX2 R2, R0 ;  /* 0x0000000000027308 */ /* 0x000e740000000800 */
[----:B------:R-:W4:Y:S10]  /*16800*/  MUFU.EX2 R0, R16 ;  /* 0x0000001000007308 */ /* 0x000f340000000800 */
[----:B------:R2:W-:Y:S01]  /*16810*/  MUFU.EX2 R16, R14 ;  /* 0x0000000e00107308 */ /* 0x0005e20000000800 */
[----:B-1----:R1:W-:Y:S09]  /*16820*/  STL [R1+0x10], R2 ;  /* 0x0000100201007387 */ /* 0x0023f20000100800 */
[----:B------:R3:W-:Y:S01]  /*16830*/  MUFU.EX2 R232, R15 ;  /* 0x0000000f00e87308 */ /* 0x0007e20000000800 */
[----:B----4-:R4:W-:Y:S01]  /*16840*/  STL [R1+0xc], R0 ;  /* 0x00000c0001007387 */ /* 0x0109e20000100800 */
[--C-:B--2---:R-:W-:Y:S08]  /*16850*/  FFMA.FTZ R14, R48, c[0x0][0x2d0], -R93.reuse ;  /* 0x0000b400300e7a23 */ /* 0x104ff0000001085d */
[----:B------:R-:W-:Y:S01]  /*16860*/  MUFU.EX2 R110, R14 ;  /* 0x0000000e006e7308 */ /* 0x000fe20000000800 */
[--C-:B-1----:R-:W-:Y:S02]  /*16870*/  FFMA.FTZ R2, R22, c[0x0][0x2d0], -R92.reuse ;  /* 0x0000b40016027a23 */ /* 0x102fe4000001085c */
[--C-:B---3--:R-:W-:Y:S07]  /*16880*/  FFMA.FTZ R15, R36, c[0x0][0x2d0], -R93.reuse ;  /* 0x0000b400240f7a23 */ /* 0x108fee000001085d */
[----:B------:R-:W1:Y:S01]  /*16890*/  MUFU.EX2 R2, R2 ;  /* 0x0000000200027308 */ /* 0x000e620000000800 */
[--C-:B----4-:R-:W-:Y:S09]  /*168a0*/  FFMA.FTZ R0, R23, c[0x0][0x2d0], -R92.reuse ;  /* 0x0000b40017007a23 */ /* 0x110ff2000001085c */
[----:B------:R2:W-:Y:S10]  /*168b0*/  MUFU.EX2 R236, R0 ;  /* 0x0000000000ec7308 */ /* 0x0005f40000000800 */
[----:B------:R-:W-:Y:S01]  /*168c0*/  MUFU.EX2 R244, R15 ;  /* 0x0000000f00f47308 */ /* 0x000fe20000000800 */
[----:B-1----:R1:W-:Y:S04]  /*168d0*/  STL [R1+0x14], R2 ;  /* 0x0000140201007387 */ /* 0x0023e80000100800 */
[----:B------:R3:W-:Y:S01]  /*168e0*/  STL [R1+0xac], R139 ;  /* 0x0000ac8b01007387 */ /* 0x0007e20000100800 */
[----:B--2---:R-:W-:Y:S04]  /*168f0*/  FFMA.FTZ R0, R34, c[0x0][0x2d0], -R92 ;  /* 0x0000b40022007a23 */ /* 0x004fe8000001085c */
[----:B------:R2:W-:Y:S01]  /*16900*/  MUFU.EX2 R239, R0 ;  /* 0x0000000000ef7308 */ /* 0x0005e20000000800 */
[----:B-1----:R-:W-:Y:S09]  /*16910*/  FFMA.FTZ R2, R28, c[0x0][0x2d0], -R94 ;  /* 0x0000b4001c027a23 */ /* 0x002ff2000001085e */
[----:B------:R1:W-:Y:S01]  /*16920*/  MUFU.EX2 R240, R2 ;  /* 0x0000000200f07308 */ /* 0x0003e20000000800 */
[--C-:B--2---:R-:W-:Y:S09]  /*16930*/  FFMA.FTZ R0, R35, c[0x0][0x2d0], -R92.reuse ;  /* 0x0000b40023007a23 */ /* 0x104ff2000001085c */
[----:B------:R2:W-:Y:S01]  /*16940*/  MUFU.EX2 R243, R0 ;  /* 0x0000000000f37308 */ /* 0x0005e20000000800 */
[----:B-1----:R-:W-:Y:S09]  /*16950*/  FFMA.FTZ R2, R38, c[0x0][0x2d0], -R92 ;  /* 0x0000b40026027a23 */ /* 0x002ff2000001085c */
[----:B------:R1:W-:Y:S01]  /*16960*/  MUFU.EX2 R237, R2 ;  /* 0x0000000200ed7308 */ /* 0x0003e20000000800 */
[----:B--2---:R-:W-:Y:S09]  /*16970*/  FFMA.FTZ R0, R24, c[0x0][0x2d0], -R94 ;  /* 0x0000b40018007a23 */ /* 0x004ff2000001085e */
[----:B------:R2:W-:Y:S01]  /*16980*/  MUFU.EX2 R246, R0 ;  /* 0x0000000000f67308 */ /* 0x0005e20000000800 */
[----:B-1----:R-:W-:Y:S09]  /*16990*/  FFMA.FTZ R2, R42, c[0x0][0x2d0], -R96 ;  /* 0x0000b4002a027a23 */ /* 0x002ff20000010860 */
[----:B------:R-:W-:Y:S01]  /*169a0*/  MUFU.EX2 R143, R2 ;  /* 0x00000002008f7308 */ /* 0x000fe20000000800 */
[----:B--2---:R-:W-:Y:S09]  /*169b0*/  FFMA.FTZ R0, R25, c[0x0][0x2d0], -R94 ;  /* 0x0000b40019007a23 */ /* 0x004ff2000001085e */
[----:B------:R1:W-:Y:S02]  /*169c0*/  MUFU.EX2 R233, R0 ;  /* 0x0000000000e97308 */ /* 0x0003e40000000800 */
[--C-:B-1----:R-:W-:Y:S08]  /*169d0*/  FFMA.FTZ R0, R26, c[0x0][0x2d0], -R96.reuse ;  /* 0x0000b4001a007a23 */ /* 0x102ff00000010860 */
[----:B------:R1:W-:Y:S02]  /*169e0*/  MUFU.EX2 R216, R0 ;  /* 0x0000000000d87308 */ /* 0x0003e40000000800 */
[----:B-1----:R-:W-:Y:S08]  /*169f0*/  FFMA.FTZ R0, R27, c[0x0][0x2d0], -R96 ;  /* 0x0000b4001b007a23 */ /* 0x002ff00000010860 */
[----:B------:R1:W-:Y:S02]  /*16a00*/  MUFU.EX2 R235, R0 ;  /* 0x0000000000eb7308 */ /* 0x0003e40000000800 */
[----:B-1----:R-:W-:Y:S08]  /*16a10*/  FFMA.FTZ R0, R29, c[0x0][0x2d0], -R94 ;  /* 0x0000b4001d007a23 */ /* 0x002ff0000001085e */
        /* <DEDUP_REMOVED lines=19> */
[C---:B------:R-:W-:Y:S02]  /*16b50*/  @P4 IADD3 R4, P3, R17.reuse, R6, RZ ;  /* 0x0000000611044210 */ /* 0x040fe40007f7e0ff */
[----:B------:R-:W-:Y:S01]  /*16b60*/  FADD.FTZ R2, -R0, R3 ;  /* 0x0000000300027221 */ /* 0x000fe20000010100 */
[----:B------:R-:W-:Y:S01]  /*16b70*/  FSEL R0, R138, RZ, P2 ;  /* 0x000000ff8a007208 */ /* 0x000fe20001000000 */
[----:B------:R1:W-:Y:S01]  /*16b80*/  STL [R1+0xb0], R138 ;  /* 0x0000b08a01007387 */ /* 0x0003e20000100800 */
[----:B------:R-:W-:Y:S01]  /*16b90*/  @P4 IMAD.X R5, R12, 0x1, R7, P3 ;  /* 0x000000010c054824 */ /* 0x000fe200018e0607 */
[----:B------:R-:W-:Y:S01]  /*16ba0*/  @P4 IADD3 R8, P2, R17, R4, RZ ;  /* 0x0000000411084210 */ /* 0x000fe20007f5e0ff */
[----:B------:R-:W-:Y:S02]  /*16bb0*/  FMUL.FTZ R2, R2, c[0x0][0x2d0] ;  /* 0x0000b40002027a20 */ /* 0x000fe40000410000 */
[----:B------:R-:W-:Y:S01]  /*16bc0*/  FADD.FTZ R0, -R0, R136 ;  /* 0x0000008800007221 */ /* 0x000fe20000010100 */
[----:B------:R3:W-:Y:S01]  /*16bd0*/  @P4 LDGSTS.E.BYPASS.LTC128B.128 [R245+0x6100], [R4.64], !P6 ;  /* 0x0610000004f54fae */ /* 0x0007e2000f101d48 */
[----:B------:R4:W4:Y:S01]  /*16be0*/  MUFU.EX2 R3, R2 ;  /* 0x0000000200037308 */ /* 0x0009220000000800 */
[----:B------:R-:W-:Y:S02]  /*16bf0*/  @P4 IMAD.X R9, R12, 0x1, R5, P2 ;  /* 0x000000010c094824 */ /* 0x000fe400010e0605 */
[----:B------:R-:W-:Y:S02]  /*16c00*/  FMUL.FTZ R0, R0, c[0x0][0x2d0] ;  /* 0x0000b40000007a20 */ /* 0x000fe40000410000 */
[----:B------:R-:W-:Y:S01]  /*16c10*/  IMAD.MOV.U32 R136, RZ, RZ, R64 ;  /* 0x000000ffff887224 */ /* 0x000fe200078e0040 */
[----:B------:R-:W-:Y:S01]  /*16c20*/  F2FP.PACK_AB R64, R197, R198 ;  /* 0x000000c6c540723e */ /* 0x000fe200000000ff */
[----:B------:R3:W-:Y:S03]  /*16c30*/  @P4 LDGSTS.E.BYPASS.LTC128B.128 [R245+0x6900], [R8.64], !P6 ;  /* 0x0690000008f54fae */ /* 0x0007e6000f101d48 */
[----:B------:R3:W3:Y:S01]  /*16c40*/  MUFU.EX2 R69, R0 ;  /* 0x0000000000457308 */ /* 0x0006e20000000800 */
[----:B------:R-:W-:Y:S04]  /*16c50*/  F2FP.PACK_AB R75, R203, R136 ;  /* 0x00000088cb4b723e */ /* 0x000fe800000000ff */
[----:B------:R-:W3:Y:S08]  /*16c60*/  LDSM.16.MT88.4 R20, [R228+0x100] ;  /* 0x00010000e414783b */ /* 0x000ef00000004200 */
[----:B-1----:R-:W2:Y:S01]  /*16c70*/  LDL.LU R138, [R1] ;  /* 0x00000000018a7983 */ /* 0x002ea20000300800 */
[----:B----4-:R-:W-:Y:S01]  /*16c80*/  FSEL R2, R137, RZ, P1 ;  /* 0x000000ff89027208 */ /* 0x010fe20000800000 */
[C---:B------:R-:W-:Y:S02]  /*16c90*/  FMUL.FTZ R17, R3.reuse, R157 ;  /* 0x0000009d03117220 */ /* 0x040fe40000410000 */
[C---:B---3--:R-:W-:Y:S01]  /*16ca0*/  FMUL.FTZ R5, R3.reuse, R145 ;  /* 0x0000009103057220 */ /* 0x048fe20000410000 */
[----:B------:R-:W1:Y:S01]  /*16cb0*/  LDSM.16.MT88.4 R36, [R231+0x100] ;  /* 0x00010000e724783b */ /* 0x000e620000004200 */
[----:B------:R-:W-:Y:S02]  /*16cc0*/  IMAD.MOV.U32 R145, RZ, RZ, R18 ;  /* 0x000000ffff917224 */ /* 0x000fe400078e0012 */
[----:B------:R-:W-:Y:S02]  /*16cd0*/  FMUL.FTZ R4, R3, R144 ;  /* 0x0000009003047220 */ /* 0x000fe40000410000 */
[----:B------:R-:W-:Y:S02]  /*16ce0*/  IMAD.MOV.U32 R144, RZ, RZ, R19 ;  /* 0x000000ffff907224 */ /* 0x000fe400078e0013 */
[----:B------:R-:W-:Y:S01]  /*16cf0*/  FADD.FTZ R0, -R2, R140 ;  /* 0x0000008c02007221 */ /* 0x000fe20000010100 */
[----:B------:R-:W-:Y:S01]  /*16d00*/  FSEL R2, R71, RZ, P0 ;  /* 0x000000ff47027208 */ /* 0x000fe20000000000 */
[C---:B------:R-:W-:Y:S01]  /*16d10*/  FMUL.FTZ R7, R69.reuse, R147 ;  /* 0x0000009345077220 */ /* 0x040fe20000410000 */
[----:B------:R-:W0:Y:S01]  /*16d20*/  LDGDEPBAR ;  /* 0x00000000000079af */ /* 0x000e220000000000 */
[----:B------:R-:W-:Y:S02]  /*16d30*/  FMUL.FTZ R0, R0, c[0x0][0x2d0] ;  /* 0x0000b40000007a20 */ /* 0x000fe40000410000 */
[----:B------:R-:W-:Y:S02]  /*16d40*/  FMUL.FTZ R6, R69, R146 ;  /* 0x0000009245067220 */ /* 0x000fe40000410000 */
[----:B------:R3:W4:Y:S01]  /*16d50*/  MUFU.EX2 R68, R0 ;  /* 0x0000000000447308 */ /* 0x0007220000000800 */
[----:B------:R-:W-:Y:S02]  /*16d60*/  IMAD.MOV.U32 R146, RZ, RZ, R16 ;  /* 0x000000ffff927224 */ /* 0x000fe400078e0010 */
[----:B------:R-:W2:Y:S01]  /*16d70*/  LDL.LU R147, [R1+0x14] ;  /* 0x0000140001937983 */ /* 0x000ea20000300800 */
[----:B------:R-:W-:Y:S02]  /*16d80*/  FMUL.FTZ R16, R3, R156 ;  /* 0x0000009c03107220 */ /* 0x000fe40000410000 */
[C---:B------:R-:W-:Y:S02]  /*16d90*/  FMUL.FTZ R18, R69.reuse, R158 ;  /* 0x0000009e45127220 */ /* 0x040fe40000410000 */
[----:B------:R-:W-:Y:S02]  /*16da0*/  IMAD.MOV.U32 R140, RZ, RZ, R55 ;  /* 0x000000ffff8c7224 */ /* 0x000fe400078e0037 */
[----:B------:R-:W-:Y:S02]  /*16db0*/  FMUL.FTZ R19, R69, R159 ;  /* 0x0000009f45137220 */ /* 0x000fe40000410000 */
[C---:B------:R-:W-:Y:S02]  /*16dc0*/  FMUL.FTZ R32, R3.reuse, R172 ;  /* 0x000000ac03207220 */ /* 0x040fe40000410000 */
[----:B------:R-:W-:Y:S02]  /*16dd0*/  FMUL.FTZ R33, R3, R173 ;  /* 0x000000ad03217220 */ /* 0x000fe40000410000 */
[C---:B------:R-:W-:Y:S02]  /*16de0*/  FMUL.FTZ R34, R69.reuse, R174 ;  /* 0x000000ae45227220 */ /* 0x040fe40000410000 */
[----:B------:R-:W-:Y:S02]  /*16df0*/  FMUL.FTZ R35, R69, R175 ;  /* 0x000000af45237220 */ /* 0x000fe40000410000 */
[C---:B------:R-:W-:Y:S01]  /*16e00*/  FMUL.FTZ R48, R3.reuse, R120 ;  /* 0x0000007803307220 */ /* 0x040fe20000410000 */
[----:B------:R-:W-:Y:S01]  /*16e10*/  LDSM.16.MT88.4 R172, [R231+0x3100] ;  /* 0x00310000e7ac783b */ /* 0x000fe20000004200 */
[----:B------:R-:W-:Y:S02]  /*16e20*/  FMUL.FTZ R49, R3, R121 ;  /* 0x0000007903317220 */ /* 0x000fe40000410000 */
[----:B---3--:R-:W-:Y:S02]  /*16e30*/  FADD.FTZ R0, -R2, R141 ;  /* 0x0000008d02007221 */ /* 0x008fe40000010100 */
[----:B------:R-:W-:Y:S02]  /*16e40*/  FFMA.FTZ R2, R43, c[0x0][0x2d0], -R96 ;  /* 0x0000b4002b027a23 */ /* 0x000fe40000010860 */
[----:B------:R-:W-:Y:S02]  /*16e50*/  FMUL.FTZ R0, R0, c[0x0][0x2d0] ;  /* 0x0000b40000007a20 */ /* 0x000fe40000410000 */
[----:B------:R3:W-:Y:S01]  /*16e60*/  MUFU.EX2 R104, R2 ;  /* 0x0000000200687308 */ /* 0x0007e20000000800 */
[C---:B----4-:R-:W-:Y:S02]  /*16e70*/  FMUL.FTZ R12, R68.reuse, R152 ;  /* 0x00000098440c7220 */ /* 0x050fe40000410000 */
[C---:B------:R-:W-:Y:S02]  /*16e80*/  FMUL.FTZ R8, R68.reuse, R148 ;  /* 0x0000009444087220 */ /* 0x040fe40000410000 */
[----:B------:R-:W4:Y:S01]  /*16e90*/  LDL.LU R148, [R1+0xc] ;  /* 0x00000c0001947983 */ /* 0x000f220000300800 */
[C---:B------:R-:W-:Y:S02]  /*16ea0*/  FMUL.FTZ R13, R68.reuse, R153 ;  /* 0x00000099440d7220 */ /* 0x040fe40000410000 */
[----:B------:R-:W-:Y:S02]  /*16eb0*/  IMAD.MOV.U32 R141, RZ, RZ, R54 ;  /* 0x000000ffff8d7224 */ /* 0x000fe400078e0036 */
[----:B------:R-:W1:Y:S01]  /*16ec0*/  MUFU.EX2 R0, R0 ;  /* 0x0000000000007308 */ /* 0x000e620000000800 */
[----:B------:R-:W-:Y:S02]  /*16ed0*/  FMUL.FTZ R9, R68, R149 ;  /* 0x0000009544097220 */ /* 0x000fe40000410000 */
[----:B------:R-:W-:Y:S01]  /*16ee0*/  F2FP.PACK_AB R74, R111, R141 ;  /* 0x0000008d6f4a723e */ /* 0x000fe200000000ff */
[----:B------:R-:W-:Y:S02]  /*16ef0*/  FFMA.FTZ R121, R142, c[0x0][0x2d0], -R96 ;  /* 0x0000b4008e797a23 */ /* 0x000fe40000010860 */
[--C-:B------:R-:W-:Y:S02]  /*16f00*/  FFMA.FTZ R120, R188, c[0x0][0x2d0], -R94.reuse ;  /* 0x0000b400bc787a23 */ /* 0x100fe4000001085e */
[----:B------:R-:W-:Y:S02]  /*16f10*/  FMUL.FTZ R40, R68, R180 ;  /* 0x000000b444287220 */ /* 0x000fe40000410000 */
[-C--:B------:R-:W-:Y:S05]  /*16f20*/  HMMA.16816.F32 R4, R72, R20.reuse, R4 ;  /* 0x000000144804723c */ /* 0x080fea0000001804 */
[----:B---3--:R-:W-:Y:S02]  /*16f30*/  FFMA.FTZ R2, R44, c[0x0][0x2d0], -R94 ;  /* 0x0000b4002c027a23 */ /* 0x008fe4000001085e */
[C---:B------:R-:W-:Y:S02]  /*16f40*/  FMUL.FTZ R24, R68.reuse, R164 ;  /* 0x000000a444187220 */ /* 0x040fe40000410000 */
[----:B------:R3:W-:Y:S03]  /*16f50*/  MUFU.EX2 R105, R2 ;  /* 0x0000000200697308 */ /* 0x0007e60000000800 */
[----:B------:R-:W-:Y:S02]  /*16f60*/  FMUL.FTZ R28, R68, R168 ;  /* 0x000000a8441c7220 */ /* 0x000fe40000410000 */
[C---:B-1----:R-:W-:Y:S02]  /*16f70*/  FMUL.FTZ R14, R0.reuse, R154 ;  /* 0x0000009a000e7220 */ /* 0x042fe40000410000 */
[C---:B------:R-:W-:Y:S02]  /*16f80*/  FMUL.FTZ R15, R0.reuse, R155 ;  /* 0x0000009b000f7220 */ /* 0x040fe40000410000 */
[C---:B------:R-:W-:Y:S02]  /*16f90*/  FMUL.FTZ R10, R0.reuse, R150 ;  /* 0x00000096000a7220 */ /* 0x040fe40000410000 */
[----:B------:R-:W-:Y:S02]  /*16fa0*/  FMUL.FTZ R11, R0, R151 ;  /* 0x00000097000b7220 */ /* 0x000fe40000410000 */
[----:B------:R-:W-:Y:S02]  /*16fb0*/  IMAD.MOV.U32 R150, RZ, RZ, R53 ;  /* 0x000000ffff967224 */ /* 0x000fe400078e0035 */
[----:B------:R-:W-:Y:S02]  /*16fc0*/  IMAD.MOV.U32 R151, RZ, RZ, R52 ;  /* 0x000000ffff977224 */ /* 0x000fe400078e0034 */
[----:B------:R-:W1:Y:S01]  /*16fd0*/  LDSM.16.MT88.4 R52, [R229+0x100] ;  /* 0x00010000e534783b */ /* 0x000e620000004200 */
[----:B------:R-:W-:Y:S02]  /*16fe0*/  FMUL.FTZ R29, R68, R169 ;  /* 0x000000a9441d7220 */ /* 0x000fe40000410000 */
[C---:B------:R-:W-:Y:S02]  /*16ff0*/  FMUL.FTZ R30, R0.reuse, R170 ;  /* 0x000000aa001e7220 */ /* 0x040fe40000410000 */
[C---:B------:R-:W-:Y:S02]  /*17000*/  FMUL.FTZ R31, R0.reuse, R171 ;  /* 0x000000ab001f7220 */ /* 0x040fe40000410000 */
[----:B---3--:R-:W-:Y:S02]  /*17010*/  FFMA.FTZ R2, R45, c[0x0][0x2d0], -R94 ;  /* 0x0000b4002d027a23 */ /* 0x008fe4000001085e */
[----:B------:R-:W-:Y:S02]  /*17020*/  FMUL.FTZ R43, R0, R183 ;  /* 0x000000b7002b7220 */ /* 0x000fe40000410000 */
[----:B------:R3:W-:Y:S01]  /*17030*/  MUFU.EX2 R26, R2 ;  /* 0x00000002001a7308 */ /* 0x0007e20000000800 */
[----:B------:R-:W-:Y:S02]  /*17040*/  FMUL.FTZ R41, R68, R181 ;  /* 0x000000b544297220 */ /* 0x000fe40000410000 */
[----:B------:R-:W-:Y:S02]  /*17050*/  FMUL.FTZ R42, R0, R182 ;  /* 0x000000b6002a7220 */ /* 0x000fe40000410000 */
[C---:B------:R-:W-:Y:S02]  /*17060*/  FMUL.FTZ R44, R68.reuse, R116 ;  /* 0x00000074442c7220 */ /* 0x040fe40000410000 */
[C---:B------:R-:W-:Y:S02]  /*17070*/  FMUL.FTZ R45, R68.reuse, R117 ;  /* 0x00000075442d7220 */ /* 0x040fe40000410000 */
[C---:B------:R-:W-:Y:S02]  /*17080*/  FMUL.FTZ R50, R69.reuse, R122 ;  /* 0x0000007a45327220 */ /* 0x040fe40000410000 */
[----:B------:R-:W-:Y:S02]  /*17090*/  FMUL.FTZ R51, R69, R123 ;  /* 0x0000007b45337220 */ /* 0x000fe40000410000 */
[C---:B------:R-:W-:Y:S02]  /*170a0*/  FMUL.FTZ R60, R68.reuse, R132 ;  /* 0x00000084443c7220 */ /* 0x040fe40000410000 */
[----:B------:R-:W-:Y:S02]  /*170b0*/  FMUL.FTZ R61, R68, R133 ;  /* 0x00000085443d7220 */ /* 0x000fe40000410000 */
[C---:B------:R-:W-:Y:S02]  /*170c0*/  FMUL.FTZ R62, R0.reuse, R134 ;  /* 0x00000086003e7220 */ /* 0x040fe40000410000 */
[----:B------:R-:W-:Y:S02]  /*170d0*/  FMUL.FTZ R63, R0, R135 ;  /* 0x00000087003f7220 */ /* 0x000fe40000410000 */
[----:B------:R-:W-:Y:S02]  /*170e0*/  IMAD.MOV.U32 R149, RZ, RZ, R201 ;  /* 0x000000ffff957224 */ /* 0x000fe400078e00c9 */
[----:B------:R-:W-:Y:S02]  /*170f0*/  IMAD.MOV.U32 R201, RZ, RZ, R90 ;  /* 0x000000ffffc97224 */ /* 0x000fe400078e005a */
[----:B---3--:R-:W-:Y:S02]  /*17100*/  FFMA.FTZ R2, R46, c[0x0][0x2d0], -R96 ;  /* 0x0000b4002e027a23 */ /* 0x008fe40000010860 */
[----:B------:R-:W-:Y:S02]  /*17110*/  FMUL.FTZ R46, R0, R118 ;  /* 0x00000076002e7220 */ /* 0x000fe40000410000 */
[----:B------:R3:W-:Y:S01]  /*17120*/  MUFU.EX2 R25, R2 ;  /* 0x0000000200197308 */ /* 0x0007e20000000800 */
[--C-:B------:R-:W-:Y:S02]  /*17130*/  FFMA.FTZ R117, R217, c[0x0][0x2d0], -R93.reuse ;  /* 0x0000b400d9757a23 */ /* 0x100fe4000001085d */
[----:B------:R-:W-:Y:S02]  /*17140*/  FFMA.FTZ R123, R112, c[0x0][0x2d0], -R94 ;  /* 0x0000b400707b7a23 */ /* 0x000fe4000001085e */
[--C-:B------:R-:W-:Y:S02]  /*17150*/  FFMA.FTZ R112, R189, c[0x0][0x2d0], -R96.reuse ;  /* 0x0000b400bd707a23 */ /* 0x100fe40000010860 */
[--C-:B------:R-:W-:Y:S02]  /*17160*/  FFMA.FTZ R116, R218, c[0x0][0x2d0], -R93.reuse ;  /* 0x0000b400da747a23 */ /* 0x100fe4000001085d */
[--C-:B------:R-:W-:Y:S02]  /*17170*/  FFMA.FTZ R122, R114, c[0x0][0x2d0], -R96.reuse ;  /* 0x0000b400727a7a23 */ /* 0x100fe40000010860 */
[----:B------:R-:W-:Y:S02]  /*17180*/  FFMA.FTZ R132, R113, c[0x0][0x2d0], -R96 ;  /* 0x0000b40071847a23 */ /* 0x000fe40000010860 */
[--C-:B------:R-:W-:Y:S02]  /*17190*/  FFMA.FTZ R133, R97, c[0x0][0x2d0], -R94.reuse ;  /* 0x0000b40061857a23 */ /* 0x100fe4000001085e */
[----:B------:R-:W-:Y:S02]  /*171a0*/  FFMA.FTZ R134, R109, c[0x0][0x2d0], -R94 ;  /* 0x0000b4006d867a23 */ /* 0x000fe4000001085e */
[----:B------:R-:W-:Y:S02]  /*171b0*/  IMAD.MOV.U32 R168, RZ, RZ, R102 ;  /* 0x000000ffffa87224 */ /* 0x000fe400078e0066 */
[----:B------:R-:W-:Y:S02]  /*171c0*/  FFMA.FTZ R102, R221, c[0x0][0x2d0], -R93 ;  /* 0x0000b400dd667a23 */ /* 0x000fe4000001085d */
[--C-:B------:R-:W-:Y:S02]  /*171d0*/  FFMA.FTZ R109, R213, c[0x0][0x2d0], -R96.reuse ;  /* 0x0000b400d56d7a23 */ /* 0x100fe40000010860 */
[----:B------:R-:W-:Y:S01]  /*171e0*/  IMAD.MOV.U32 R169, RZ, RZ, R107 ;  /* 0x000000ffffa97224 */ /* 0x000fe200078e006b */
[----:B------:R-:W-:Y:S01]  /*171f0*/  MUFU.EX2 R142, R102 ;  /* 0x00000066008e7308 */ /* 0x000fe20000000800 */
[--C-:B---3--:R-:W-:Y:S02]  /*17200*/  FFMA.FTZ R2, R47, c[0x0][0x2d0], -R96.reuse ;  /* 0x0000b4002f027a23 */ /* 0x108fe40000010860 */
[----:B------:R-:W-:Y:S02]  /*17210*/  FMUL.FTZ R47, R0, R119 ;  /* 0x00000077002f7220 */ /* 0x000fe40000410000 */
[----:B------:R-:W-:Y:S02]  /*17220*/  FFMA.FTZ R119, R101, c[0x0][0x2d0], -R93 ;  /* 0x0000b40065777a23 */ /* 0x000fe4000001085d */
[----:B------:R-:W-:Y:S02]  /*17230*/  IMAD.MOV.U32 R107, RZ, RZ, R103 ;  /* 0x000000ffff6b7224 */ /* 0x000fe400078e0067 */
[--C-:B------:R-:W-:Y:S01]  /*17240*/  FFMA.FTZ R103, R219, c[0x0][0x2d0], -R93.reuse ;  /* 0x0000b400db677a23 */ /* 0x100fe2000001085d */
[----:B------:R3:W1:Y:S01]  /*17250*/  MUFU.EX2 R27, R2 ;  /* 0x00000002001b7308 */ /* 0x0006620000000800 */
[--C-:B------:R-:W-:Y:S02]  /*17260*/  FFMA.FTZ R97, R107, c[0x0][0x2d0], -R96.reuse ;  /* 0x0000b4006b617a23 */ /* 0x100fe40000010860 */
[----:B------:R-:W-:Y:S07]  /*17270*/  FFMA.FTZ R107, R214, c[0x0][0x2d0], -R96 ;  /* 0x0000b400d66b7a23 */ /* 0x000fee0000010860 */
[----:B------:R-:W-:Y:S01]  /*17280*/  MUFU.EX2 R102, R119 ;  /* 0x0000007700667308 */ /* 0x000fe20000000800 */
[----:B---3--:R-:W-:Y:S02]  /*17290*/  FFMA.FTZ R2, R192, c[0x0][0x2d0], -R93 ;  /* 0x0000b400c0027a23 */ /* 0x008fe4000001085d */
[----:B-1----:R-:W-:Y:S07]  /*172a0*/  IMAD.MOV.U32 R164, RZ, RZ, R27 ;  /* 0x000000ffffa47224 */ /* 0x002fee00078e001b */
[----:B------:R1:W-:Y:S01]  /*172b0*/  MUFU.EX2 R152, R2 ;  /* 0x0000000200987308 */ /* 0x0003e20000000800 */
[----:B------:R-:W-:Y:S02]  /*172c0*/  FMUL.FTZ R27, R0, R167 ;  /* 0x000000a7001b7220 */ /* 0x000fe40000410000 */
[----:B------:R-:W-:Y:S02]  /*172d0*/  IMAD.MOV.U32 R167, RZ, RZ, R79 ;  /* 0x000000ffffa77224 */ /* 0x000fe400078e004f */
[----:B------:R-:W-:Y:S02]  /*172e0*/  IMAD.MOV.U32 R192, RZ, RZ, R78 ;  /* 0x000000ffffc07224 */ /* 0x000fe400078e004e */
[----:B------:R-:W-:Y:S02]  /*172f0*/  IMAD.MOV.U32 R221, RZ, RZ, R164 ;  /* 0x000000ffffdd7224 */ /* 0x000fe400078e00a4 */
[----:B-1----:R-:W-:Y:S02]  /*17300*/  FFMA.FTZ R2, R193, c[0x0][0x2d0], -R93 ;  /* 0x0000b400c1027a23 */ /* 0x002fe4000001085d */
[----:B------:R-:W-:Y:S02]  /*17310*/  IMAD.MOV.U32 R193, RZ, RZ, R77 ;  /* 0x000000ffffc17224 */ /* 0x000fe400078e004d */
[----:B------:R1:W3:Y:S01]  /*17320*/  MUFU.EX2 R154, R2 ;  /* 0x00000002009a7308 */ /* 0x0002e20000000800 */
[----:B------:R-:W2:Y:S01]  /*17330*/  LDSM.16.MT88.4 R76, [R230+0x100] ;  /* 0x00010000e64c783b */ /* 0x000ea20000004200 */
[--C-:B-1----:R-:W-:Y:S08]  /*17340*/  FFMA.FTZ R2, R195, c[0x0][0x2d0], -R92.reuse ;  /* 0x0000b400c3027a23 */ /* 0x102ff0000001085c */
[----:B------:R1:W1:Y:S01]  /*17350*/  MUFU.EX2 R153, R2 ;  /* 0x0000000200997308 */ /* 0x0002620000000800 */
[----:B--2---:R-:W-:Y:S01]  /*17360*/  F2FP.PACK_AB R67, R139, R95 ;  /* 0x0000005f8b43723e */ /* 0x004fe200000000ff */
[----:B-1----:R-:W-:Y:S08]  /*17370*/  FFMA.FTZ R2, R206, c[0x0][0x2d0], -R92 ;  /* 0x0000b400ce027a23 */ /* 0x002ff0000001085c */
[----:B------:R1:W-:Y:S01]  /*17380*/  MUFU.EX2 R155, R2 ;  /* 0x00000002009b7308 */ /* 0x0003e20000000800 */
[----:B------:R-:W-:Y:S01]  /*17390*/  F2FP.PACK_AB R66, R138, R140 ;  /* 0x0000008c8a42723e */ /* 0x000fe200000000ff */
[----:B-1----:R-:W-:Y:S06]  /*173a0*/  FFMA.FTZ R2, R56, c[0x0][0x2d0], -R93 ;  /* 0x0000b40038027a23 */ /* 0x002fec000001085d */
[C---:B------:R-:W-:Y:S02]  /*173b0*/  HMMA.16816.F32 R8, R64.reuse, R20, R8 ;  /* 0x000000144008723c */ /* 0x040fe40000001808 */
[----:B------:R1:W-:Y:S02]  /*173c0*/  MUFU.EX2 R156, R2 ;  /* 0x00000002009c7308 */ /* 0x0003e40000000800 */
[C---:B------:R-:W-:Y:S03]  /*173d0*/  FMUL.FTZ R56, R68.reuse, R128 ;  /* 0x0000008044387220 */ /* 0x040fe60000410000 */
[C---:B------:R-:W-:Y:S01]  /*173e0*/  FMUL.FTZ R20, R3.reuse, R160 ;  /* 0x000000a003147220 */ /* 0x040fe20000410000 */
[-C--:B------:R-:W-:Y:S04]  /*173f0*/  HMMA.16816.F32 R12, R64, R22.reuse, R12 ;  /* 0x00000016400c723c */ /* 0x080fe8000000180c */
[----:B------:R-:W-:Y:S02]  /*17400*/  IMAD.MOV.U32 R160, RZ, RZ, R82 ;  /* 0x000000ffffa07224 */ /* 0x000fe400078e0052 */
[----:B------:R-:W-:Y:S02]  /*17410*/  FMUL.FTZ R21, R3, R161 ;  /* 0x000000a103157220 */ /* 0x000fe40000410000 */
[C---:B------:R-:W-:Y:S04]  /*17420*/  HMMA.16816.F32 R16, R72.reuse, R22, R16 ;  /* 0x000000164810723c */ /* 0x040fe80000001810 */
[----:B------:R-:W-:Y:S02]  /*17430*/  IMAD.MOV.U32 R161, RZ, RZ, R25 ;  /* 0x000000ffffa17224 */ /* 0x000fe400078e0019 */
[----:B------:R-:W-:Y:S02]  /*17440*/  FMUL.FTZ R25, R68, R165 ;  /* 0x000000a544197220 */ /* 0x000fe40000410000 */
[----:B------:R-:W-:Y:S04]  /*17450*/  FMUL.FTZ R23, R69, R163 ;  /* 0x000000a345177220 */ /* 0x000fe80000410000 */
[----:B-1----:R-:W-:Y:S02]  /*17460*/  FFMA.FTZ R2, R57, c[0x0][0x2d0], -R93 ;  /* 0x0000b40039027a23 */ /* 0x002fe4000001085d */
[----:B------:R-:W-:Y:S02]  /*17470*/  FMUL.FTZ R22, R69, R162 ;  /* 0x000000a245167220 */ /* 0x000fe40000410000 */
[----:B------:R1:W-:Y:S01]  /*17480*/  MUFU.EX2 R158, R2 ;  /* 0x00000002009e7308 */ /* 0x0003e20000000800 */
[----:B------:R-:W-:Y:S02]  /*17490*/  IMAD.MOV.U32 R165, RZ, RZ, R83 ;  /* 0x000000ffffa57224 */ /* 0x000fe400078e0053 */
[----:B------:R-:W-:Y:S02]  /*174a0*/  IMAD.MOV.U32 R163, RZ, RZ, R84 ;  /* 0x000000ffffa37224 */ /* 0x000fe400078e0054 */
[-C--:B------:R-:W-:Y:S01]  /*174b0*/  HMMA.16816.F32 R20, R72, R36.reuse, R20 ;  /* 0x000000244814723c */ /* 0x080fe20000001814 */
[----:B------:R-:W-:Y:S02]  /*174c0*/  LDSM.16.MT88.4 R84, [R231+0x900] ;  /* 0x00090000e754783b */ /* 0x000fe40000004200 */
[----:B------:R-:W-:Y:S02]  /*174d0*/  IMAD.MOV.U32 R162, RZ, RZ, R26 ;  /* 0x000000ffffa27224 */ /* 0x000fe400078e001a */
[----:B------:R-:W-:Y:S02]  /*174e0*/  FMUL.FTZ R26, R0, R166 ;  /* 0x000000a6001a7220 */ /* 0x000fe40000410000 */
[----:B------:R-:W-:Y:S02]  /*174f0*/  IMAD.MOV.U32 R166, RZ, RZ, R80 ;  /* 0x000000ffffa67224 */ /* 0x000fe400078e0050 */
[----:B------:R-:W2:Y:S03]  /*17500*/  LDSM.16.MT88.4 R80, [R228+0x900] ;  /* 0x00090000e450783b */ /* 0x000ea60000004200 */
[C---:B------:R-:W-:Y:S04]  /*17510*/  HMMA.16816.F32 R24, R64.reuse, R36, R24 ;  /* 0x000000244018723c */ /* 0x040fe80000001818 */
[----:B------:R-:W-:Y:S02]  /*17520*/  FMUL.FTZ R57, R68, R129 ;  /* 0x0000008144397220 */ /* 0x000fe40000410000 */
[----:B------:R-:W-:Y:S02]  /*17530*/  IMAD.MOV.U32 R219, RZ, RZ, R162 ;  /* 0x000000ffffdb7224 */ /* 0x000fe400078e00a2 */
[-C--:B------:R-:W-:Y:S04]  /*17540*/  HMMA.16816.F32 R28, R64, R38.reuse, R28 ;  /* 0x00000026401c723c */ /* 0x080fe8000000181c */
[----:B-1----:R-:W-:Y:S02]  /*17550*/  FFMA.FTZ R2, R58, c[0x0][0x2d0], -R92 ;  /* 0x0000b4003a027a23 */ /* 0x002fe4000001085c */
[C---:B------:R-:W-:Y:S02]  /*17560*/  FMUL.FTZ R37, R3.reuse, R177 ;  /* 0x000000b103257220 */ /* 0x040fe40000410000 */
[C---:B------:R-:W-:Y:S01]  /*17570*/  HMMA.16816.F32 R32, R72.reuse, R38, R32 ;  /* 0x000000264820723c */ /* 0x040fe20000001820 */
[----:B------:R1:W-:Y:S03]  /*17580*/  MUFU.EX2 R157, R2 ;  /* 0x00000002009d7308 */ /* 0x0003e60000000800 */
[----:B------:R-:W-:Y:S02]  /*17590*/  FMUL.FTZ R36, R3, R176 ;  /* 0x000000b003247220 */ /* 0x000fe40000410000 */
[C---:B------:R-:W-:Y:S02]  /*175a0*/  FMUL.FTZ R58, R0.reuse, R130 ;  /* 0x00000082003a7220 */ /* 0x040fe40000410000 */
[C---:B------:R-:W-:Y:S04]  /*175b0*/  FMUL.FTZ R38, R69.reuse, R178 ;  /* 0x000000b245267220 */ /* 0x040fe80000410000 */
[----:B------:R-:W-:Y:S02]  /*175c0*/  FMUL.FTZ R39, R69, R179 ;  /* 0x000000b345277220 */ /* 0x000fe40000410000 */
[----:B---3--:R-:W-:Y:S02]  /*175d0*/  IMAD.MOV.U32 R178, RZ, RZ, R154 ;  /* 0x000000ffffb27224 */ /* 0x008fe400078e009a */
[----:B------:R-:W-:Y:S02]  /*175e0*/  IMAD.MOV.U32 R179, RZ, RZ, R153 ;  /* 0x000000ffffb37224 */ /* 0x000fe400078e0099 */
[----:B------:R-:W-:Y:S01]  /*175f0*/  IMAD.MOV.U32 R153, RZ, RZ, R136 ;  /* 0x000000ffff997224 */ /* 0x000fe200078e0088 */
[-C--:B------:R-:W-:Y:S03]  /*17600*/  HMMA.16816.F32 R36, R72, R52.reuse, R36 ;  /* 0x000000344824723c */ /* 0x080fe60000001824 */
[----:B-1----:R-:W-:Y:S05]  /*17610*/  FFMA.FTZ R2, R59, c[0x0][0x2d0], -R92 ;  /* 0x0000b4003b027a23 */ /* 0x002fea000001085c */
[C---:B------:R-:W-:Y:S01]  /*17620*/  HMMA.16816.F32 R40, R64.reuse, R52, R40 ;  /* 0x000000344028723c */ /* 0x040fe20000001828 */
[----:B------:R1:W3:Y:S03]  /*17630*/  MUFU.EX2 R159, R2 ;  /* 0x00000002009f7308 */ /* 0x0002e60000000800 */
[----:B------:R-:W-:Y:S03]  /*17640*/  FMUL.FTZ R59, R0, R131 ;  /* 0x00000083003b7220 */ /* 0x000fe60000410000 */
[C---:B------:R-:W-:Y:S01]  /*17650*/  FMUL.FTZ R52, R3.reuse, R124 ;  /* 0x0000007c03347220 */ /* 0x040fe20000410000 */
[-C--:B------:R-:W-:Y:S03]  /*17660*/  HMMA.16816.F32 R44, R64, R54.reuse, R44 ;  /* 0x00000036402c723c */ /* 0x080fe6000000182c */
[----:B------:R-:W-:Y:S01]  /*17670*/  MUFU.EX2 R131, R99 ;  /* 0x0000006300837308 */ /* 0x000fe20000000800 */
[----:B------:R-:W-:Y:S04]  /*17680*/  FMUL.FTZ R53, R3, R125 ;  /* 0x0000007d03357220 */ /* 0x000fe80000410000 */
[C---:B------:R-:W-:Y:S05]  /*17690*/  HMMA.16816.F32 R48, R72.reuse, R54, R48 ;  /* 0x000000364830723c */ /* 0x040fea0000001830 */
[----:B------:R-:W-:Y:S02]  /*176a0*/  MUFU.EX2 R99, R120 ;  /* 0x0000007800637308 */ /* 0x000fe40000000800 */
[C---:B------:R-:W-:Y:S02]  /*176b0*/  FMUL.FTZ R54, R69.reuse, R126 ;  /* 0x0000007e45367220 */ /* 0x040fe40000410000 */
[----:B------:R-:W-:Y:S03]  /*176c0*/  FMUL.FTZ R55, R69, R127 ;  /* 0x0000007f45377220 */ /* 0x000fe60000410000 */
[--C-:B-1----:R-:W-:Y:S04]  /*176d0*/  FFMA.FTZ R2, R220, c[0x0][0x2d0], -R94.reuse ;  /* 0x0000b400dc027a23 */ /* 0x102fe8000001085e */
[-C--:B------:R-:W-:Y:S01]  /*176e0*/  HMMA.16816.F32 R52, R72, R76.reuse, R52 ;  /* 0x0000004c4834723c */ /* 0x080fe20000001834 */
[----:B------:R1:W-:Y:S07]  /*176f0*/  MUFU.EX2 R177, R2 ;  /* 0x0000000200b17308 */ /* 0x0003ee0000000800 */
[C---:B------:R-:W-:Y:S03]  /*17700*/  HMMA.16816.F32 R56, R64.reuse, R76, R56 ;  /* 0x0000004c4038723c */ /* 0x040fe60000001838 */
[----:B------:R-:W-:Y:S04]  /*17710*/  MUFU.EX2 R125, R97 ;  /* 0x00000061007d7308 */ /* 0x000fe80000000800 */
[----:B------:R-:W-:Y:S01]  /*17720*/  F2FP.PACK_AB R76, R233, R246 ;  /* 0x000000f6e94c723e */ /* 0x000fe200000000ff */
[-C--:B------:R-:W-:Y:S04]  /*17730*/  HMMA.16816.F32 R60, R64, R78.reuse, R60 ;  /* 0x0000004e403c723c */ /* 0x080fe8000000183c */
[----:B------:R-:W-:Y:S03]  /*17740*/  F2FP.PACK_AB R77, R235, R216 ;  /* 0x000000d8eb4d723e */ /* 0x000fe600000000ff */
[C---:B------:R-:W-:Y:S02]  /*17750*/  FMUL.FTZ R64, R3.reuse, R184 ;  /* 0x000000b803407220 */ /* 0x040fe40000410000 */
[----:B-1----:R-:W-:Y:S03]  /*17760*/  FFMA.FTZ R2, R224, c[0x0][0x2d0], -R94 ;  /* 0x0000b400e0027a23 */ /* 0x002fe6000001085e */
[----:B------:R-:W-:Y:S01]  /*17770*/  FMUL.FTZ R65, R3, R185 ;  /* 0x000000b903417220 */ /* 0x000fe20000410000 */
[----:B------:R1:W-:Y:S01]  /*17780*/  MUFU.EX2 R183, R2 ;  /* 0x0000000200b77308 */ /* 0x0003e20000000800 */
[C---:B------:R-:W-:Y:S02]  /*17790*/  FMUL.FTZ R66, R69.reuse, R186 ;  /* 0x000000ba45427220 */ /* 0x040fe40000410000 */
[----:B------:R-:W-:Y:S07]  /*177a0*/  FMUL.FTZ R67, R69, R187 ;  /* 0x000000bb45437220 */ /* 0x000fee0000410000 */
[----:B------:R-:W-:Y:S07]  /*177b0*/  HMMA.16816.F32 R64, R72, R78, R64 ;  /* 0x0000004e4840723c */ /* 0x000fee0000001840 */
[----:B----4-:R-:W-:Y:S02]  /*177c0*/  F2FP.PACK_AB R72, R232, R148 ;  /* 0x00000094e848723e */ /* 0x010fe400000000ff */
[----:B------:R-:W-:Y:S03]  /*177d0*/  F2FP.PACK_AB R73, R236, R147 ;  /* 0x00000093ec49723e */ /* 0x000fe600000000ff */
[----:B------:R-:W-:Y:S01]  /*177e0*/  F2FP.PACK_AB R74, R242, R146 ;  /* 0x00000092f24a723e */ /* 0x000fe200000000ff */
[--C-:B-1----:R-:W-:Y:S01]  /*177f0*/  FFMA.FTZ R2, R225, c[0x0][0x2d0], -R96.reuse ;  /* 0x0000b400e1027a23 */ /* 0x102fe20000010860 */
[----:B------:R-:W-:Y:S02]  /*17800*/  F2FP.PACK_AB R75, R243, R239 ;  /* 0x000000eff34b723e */ /* 0x000fe400000000ff */
[----:B------:R-:W-:Y:S01]  /*17810*/  F2FP.PACK_AB R78, R145, R240 ;  /* 0x000000f0914e723e */ /* 0x000fe200000000ff */
[----:B------:R1:W-:Y:S01]  /*17820*/  MUFU.EX2 R176, R2 ;  /* 0x0000000200b07308 */ /* 0x0003e20000000800 */
[----:B------:R-:W-:Y:S03]  /*17830*/  F2FP.PACK_AB R79, R144, R241 ;  /* 0x000000f1904f723e */ /* 0x000fe600000000ff */
[-C--:B--2---:R-:W-:Y:S08]  /*17840*/  HMMA.16816.F32 R4, R72, R80.reuse, R4 ;  /* 0x000000504804723c */ /* 0x084ff00000001804 */
[C---:B------:R-:W-:Y:S07]  /*17850*/  HMMA.16816.F32 R8, R76.reuse, R80, R8 ;  /* 0x000000504c08723c */ /* 0x040fee0000001808 */
[--C-:B------:R-:W-:Y:S01]  /*17860*/  FFMA.FTZ R80, R193, c[0x0][0x2d0], -R96.reuse ;  /* 0x0000b400c1507a23 */ /* 0x100fe20000010860 */
[-C--:B------:R-:W-:Y:S03]  /*17870*/  HMMA.16816.F32 R12, R76, R82.reuse, R12 ;  /* 0x000000524c0c723c */ /* 0x080fe6000000180c */
[----:B------:R2:W-:Y:S01]  /*17880*/  MUFU.EX2 R180, R80 ;  /* 0x0000005000b47308 */ /* 0x0005e20000000800 */
[----:B-1----:R-:W-:Y:S04]  /*17890*/  FFMA.FTZ R2, R249, c[0x0][0x2d0], -R96 ;  /* 0x0000b400f9027a23 */ /* 0x002fe80000010860 */
[C---:B------:R-:W-:Y:S05]  /*178a0*/  HMMA.16816.F32 R16, R72.reuse, R82, R16 ;  /* 0x000000524810723c */ /* 0x040fea0000001810 */
[----:B------:R1:W-:Y:S03]  /*178b0*/  MUFU.EX2 R182, R2 ;  /* 0x0000000200b67308 */ /* 0x0003e60000000800 */
[-C--:B------:R-:W-:Y:S08]  /*178c0*/  HMMA.16816.F32 R20, R72, R84.reuse, R20 ;  /* 0x000000544814723c */ /* 0x080ff00000001814 */
[C---:B------:R-:W-:Y:S01]  /*178d0*/  HMMA.16816.F32 R24, R76.reuse, R84, R24 ;  /* 0x000000544c18723c */ /* 0x040fe20000001818 */
[----:B--2---:R-:W-:Y:S06]  /*178e0*/  LDSM.16.MT88.4 R80, [R230+0x900] ;  /* 0x00090000e650783b */ /* 0x004fec0000004200 */
[----:B------:R-:W-:Y:S01]  /*178f0*/  FFMA.FTZ R84, R226, c[0x0][0x2d0], -R93 ;  /* 0x0000b400e2547a23 */ /* 0x000fe2000001085d */
[-C--:B------:R-:W-:Y:S04]  /*17900*/  HMMA.16816.F32 R28, R76, R86.reuse, R28 ;  /* 0x000000564c1c723c */ /* 0x080fe8000000181c */
[----:B---3--:R-:W-:Y:S02]  /*17910*/  IMAD.MOV.U32 R226, RZ, RZ, R159 ;  /* 0x000000ffffe27224 */ /* 0x008fe400078e009f */
[----:B-1----:R-:W-:Y:S02]  /*17920*/  FFMA.FTZ R2, R200, c[0x0][0x2d0], -R94 ;  /* 0x0000b400c8027a23 */ /* 0x002fe4000001085e */
[C---:B------:R-:W-:Y:S02]  /*17930*/  HMMA.16816.F32 R32, R72.reuse, R86, R32 ;  /* 0x000000564820723c */ /* 0x040fe40000001820 */
[----:B------:R1:W-:Y:S02]  /*17940*/  MUFU.EX2 R181, R2 ;  /* 0x0000000200b57308 */ /* 0x0003e40000000800 */
[----:B------:R-:W-:Y:S02]  /*17950*/  IMAD.MOV.U32 R200, RZ, RZ, R88 ;  /* 0x000000ffffc87224 */ /* 0x000fe400078e0058 */
[----:B-1----:R-:W-:Y:S02]  /*17960*/  FFMA.FTZ R2, R91, c[0x0][0x2d0], -R94 ;  /* 0x0000b4005b027a23 */ /* 0x002fe4000001085e */
[----:B------:R-:W1:Y:S04]  /*17970*/  LDSM.16.MT88.4 R88, [R229+0x900] ;  /* 0x00090000e558783b */ /* 0x000e680000004200 */
[----:B------:R2:W-:Y:S02]  /*17980*/  MUFU.EX2 R249, R2 ;  /* 0x0000000200f97308 */ /* 0x0005e40000000800 */
[----:B--2---:R-:W-:Y:S02]  /*17990*/  FFMA.FTZ R2, R192, c[0x0][0x2d0], -R96 ;  /* 0x0000b400c0027a23 */ /* 0x004fe40000010860 */
[----:B------:R-:W-:Y:S02]  /*179a0*/  IMAD.MOV.U32 R192, RZ, RZ, R98 ;  /* 0x000000ffffc07224 */ /* 0x000fe400078e0062 */
[----:B------:R-:W-:Y:S04]  /*179b0*/  FFMA.FTZ R98, R247, c[0x0][0x2d0], -R93 ;  /* 0x0000b400f7627a23 */ /* 0x000fe8000001085d */
[----:B------:R2:W-:Y:S01]  /*179c0*/  MUFU.EX2 R225, R2 ;  /* 0x0000000200e17308 */ /* 0x0005e20000000800 */
[----:B------:R-:W-:Y:S02]  /*179d0*/  IMAD.MOV.U32 R217, RZ, RZ, R192 ;  /* 0x000000ffffd97224 */ /* 0x000fe400078e00c0 */
[----:B------:R-:W-:Y:S01]  /*179e0*/  IMAD.MOV.U32 R247, RZ, RZ, R155 ;  /* 0x000000fffff77224 */ /* 0x000fe200078e009b */
[-C--:B-1----:R-:W-:Y:S06]  /*179f0*/  HMMA.16816.F32 R36, R72, R88.reuse, R36 ;  /* 0x000000584824723c */ /* 0x082fec0000001824 */
[----:B------:R-:W-:Y:S02]  /*17a00*/  MUFU.EX2 R124, R98 ;  /* 0x00000062007c7308 */ /* 0x000fe40000000800 */
[C---:B------:R-:W-:Y:S08]  /*17a10*/  HMMA.16816.F32 R40, R76.reuse, R88, R40 ;  /* 0x000000584c28723c */ /* 0x040ff00000001828 */
[----:B------:R-:W-:Y:S01]  /*17a20*/  MUFU.EX2 R98, R123 ;  /* 0x0000007b00627308 */ /* 0x000fe20000000800 */
[----:B--2---:R-:W-:Y:S01]  /*17a30*/  FFMA.FTZ R2, R167, c[0x0][0x2d0], -R93 ;  /* 0x0000b400a7027a23 */ /* 0x004fe2000001085d */
[-C--:B------:R-:W-:Y:S03]  /*17a40*/  HMMA.16816.F32 R44, R76, R90.reuse, R44 ;  /* 0x0000005a4c2c723c */ /* 0x080fe6000000182c */
[----:B------:R-:W-:Y:S05]  /*17a50*/  IMAD.MOV.U32 R167, RZ, RZ, R165 ;  /* 0x000000ffffa77224 */ /* 0x000fea00078e00a5 */
[----:B------:R1:W-:Y:S01]  /*17a60*/  MUFU.EX2 R224, R2 ;  /* 0x0000000200e07308 */ /* 0x0003e20000000800 */
[----:B------:R-:W-:Y:S01]  /*17a70*/  IMAD.MOV.U32 R165, RZ, RZ, R151 ;  /* 0x000000ffffa57224 */ /* 0x000fe200078e0097 */
[C---:B------:R-:W-:Y:S01]  /*17a80*/  HMMA.16816.F32 R48, R72.reuse, R90, R48 ;  /* 0x0000005a4830723c */ /* 0x040fe20000001830 */
[----:B------:R-:W-:Y:S03]  /*17a90*/  LDSM.16.MT88.4 R88, [R231+0x1100] ;  /* 0x00110000e758783b */ /* 0x000fe60000004200 */
[----:B------:R-:W-:Y:S04]  /*17aa0*/  IMAD.MOV.U32 R151, RZ, RZ, R201 ;  /* 0x000000ffff977224 */ /* 0x000fe800078e00c9 */
[-C--:B------:R-:W-:Y:S08]  /*17ab0*/  HMMA.16816.F32 R52, R72, R80.reuse, R52 ;  /* 0x000000504834723c */ /* 0x080ff00000001834 */
[C---:B------:R-:W-:Y:S04]  /*17ac0*/  HMMA.16816.F32 R56, R76.reuse, R80, R56 ;  /* 0x000000504c38723c */ /* 0x040fe80000001838 */
[----:B-1----:R-:W-:Y:S02]  /*17ad0*/  FFMA.FTZ R2, R166, c[0x0][0x2d0], -R93 ;  /* 0x0000b400a6027a23 */ /* 0x002fe4000001085d */
[----:B------:R-:W-:Y:S02]  /*17ae0*/  IMAD.MOV.U32 R166, RZ, RZ, R150 ;  /* 0x000000ffffa67224 */ /* 0x000fe400078e0096 */
[-C--:B------:R-:W-:Y:S01]  /*17af0*/  HMMA.16816.F32 R60, R76, R82.reuse, R60 ;  /* 0x000000524c3c723c */ /* 0x080fe2000000183c */
[----:B------:R-:W2:Y:S01]  /*17b00*/  LDL.LU R78, [R1+0x1c] ;  /* 0x00001c00014e7983 */ /* 0x000ea20000300800 */
[----:B------:R1:W-:Y:S02]  /*17b10*/  MUFU.EX2 R220, R2 ;  /* 0x0000000200dc7308 */ /* 0x0003e40000000800 */
[----:B------:R-:W-:Y:S01]  /*17b20*/  IMAD.MOV.U32 R150, RZ, RZ, R200 ;  /* 0x000000ffff967224 */ /* 0x000fe200078e00c8 */
[----:B------:R-:W3:Y:S02]  /*17b30*/  LDL.LU R114, [R1+0x28] ;  /* 0x0000280001727983 */ /* 0x000ee40000300800 */
[----:B------:R-:W-:Y:S01]  /*17b40*/  FFMA.FTZ R76, R169, c[0x0][0x2d0], -R96 ;  /* 0x0000b400a94c7a23 */ /* 0x000fe20000010860 */
[----:B------:R-:W-:Y:S01]  /*17b50*/  HMMA.16816.F32 R64, R72, R82, R64 ;  /* 0x000000524840723c */ /* 0x000fe20000001840 */
[----:B------:R-:W3:Y:S03]  /*17b60*/  LDL.LU R113, [R1+0x24] ;  /* 0x0000240001717983 */ /* 0x000ee60000300800 */
[----:B------:R1:W-:Y:S01]  /*17b70*/  MUFU.EX2 R192, R76 ;  /* 0x0000004c00c07308 */ /* 0x0003e20000000800 */
[----:B------:R-:W-:Y:S01]  /*17b80*/  FFMA.FTZ R77, R166, c[0x0][0x2d0], -R94 ;  /* 0x0000b400a64d7a23 */ /* 0x000fe2000001085e */
[----:B------:R-:W-:Y:S01]  /*17b90*/  LDSM.16.MT88.4 R80, [R229+0x1100] ;  /* 0x00110000e550783b */ /* 0x000fe20000004200 */
[----:B------:R-:W-:Y:S01]  /*17ba0*/  FFMA.FTZ R101, R150, c[0x0][0x2d0], -R92 ;  /* 0x0000b40096657a23 */ /* 0x000fe2000001085c */
[----:B------:R-:W-:Y:S01]  /*17bb0*/  F2FP.PACK_AB R72, R234, R244 ;  /* 0x000000f4ea48723e */ /* 0x000fe200000000ff */
[----:B------:R-:W-:Y:S03]  /*17bc0*/  IMAD.MOV.U32 R150, RZ, RZ, R106 ;  /* 0x000000ffff967224 */ /* 0x000fe600078e006a */
[--C-:B------:R-:W-:Y:S02]  /*17bd0*/  FFMA.FTZ R106, R211, c[0x0][0x2d0], -R92.reuse ;  /* 0x0000b400d36a7a23 */ /* 0x100fe4000001085c */
[----:B------:R-:W-:Y:S01]  /*17be0*/  MUFU.EX2 R189, R77 ;  /* 0x0000004d00bd7308 */ /* 0x000fe20000000800 */
[----:B------:R-:W-:Y:S02]  /*17bf0*/  IMAD.MOV.U32 R169, RZ, RZ, R163 ;  /* 0x000000ffffa97224 */ /* 0x000fe400078e00a3 */
[----:B------:R-:W-:Y:S02]  /*17c00*/  IMAD.MOV.U32 R211, RZ, RZ, R105 ;  /* 0x000000ffffd37224 */ /* 0x000fe400078e0069 */
[----:B-1----:R-:W-:Y:S01]  /*17c10*/  FFMA.FTZ R2, R149, c[0x0][0x2d0], -R92 ;  /* 0x0000b40095027a23 */ /* 0x002fe2000001085c */
[----:B------:R-:W-:Y:S01]  /*17c20*/  F2FP.PACK_AB R73, R169, R237 ;  /* 0x000000eda949723e */ /* 0x000fe200000000ff */
[----:B------:R-:W-:Y:S02]  /*17c30*/  IMAD.MOV.U32 R149, RZ, RZ, R203 ;  /* 0x000000ffff957224 */ /* 0x000fe400078e00cb */
[----:B------:R-:W-:Y:S01]  /*17c40*/  FFMA.FTZ R105, R205, c[0x0][0x2d0], -R94 ;  /* 0x0000b400cd697a23 */ /* 0x000fe2000001085e */
[----:B------:R1:W-:Y:S01]  /*17c50*/  MUFU.EX2 R206, R2 ;  /* 0x0000000200ce7308 */ /* 0x0003e20000000800 */
[----:B------:R-:W-:Y:S02]  /*17c60*/  IMAD.MOV.U32 R205, RZ, RZ, R108 ;  /* 0x000000ffffcd7224 */ /* 0x000fe400078e006c */
[--C-:B------:R-:W-:Y:S02]  /*17c70*/  FFMA.FTZ R108, R204, c[0x0][0x2d0], -R94.reuse ;  /* 0x0000b400cc6c7a23 */ /* 0x100fe4000001085e */
[----:B------:R-:W-:Y:S02]  /*17c80*/  FFMA.FTZ R76, R165, c[0x0][0x2d0], -R94 ;  /* 0x0000b400a54c7a23 */ /* 0x000fe4000001085e */
[----:B------:R-:W-:Y:S02]  /*17c90*/  IMAD.MOV.U32 R204, RZ, RZ, R110 ;  /* 0x000000ffffcc7224 */ /* 0x000fe400078e006e */
[----:B------:R-:W-:Y:S01]  /*17ca0*/  FFMA.FTZ R110, R194, c[0x0][0x2d0], -R94 ;  /* 0x0000b400c26e7a23 */ /* 0x000fe2000001085e */
[----:B------:R-:W-:Y:S02]  /*17cb0*/  MUFU.EX2 R127, R76 ;  /* 0x0000004c007f7308 */ /* 0x000fe40000000800 */
[----:B------:R-:W-:Y:S08]  /*17cc0*/  F2FP.PACK_AB R74, R217, R204 ;  /* 0x000000ccd94a723e */ /* 0x000ff000000000ff */
[----:B------:R-:W-:Y:S01]  /*17cd0*/  MUFU.EX2 R130, R101 ;  /* 0x0000006500827308 */ /* 0x000fe20000000800 */
[----:B-1----:R-:W-:Y:S09]  /*17ce0*/  FFMA.FTZ R2, R202, c[0x0][0x2d0], -R92 ;  /* 0x0000b400ca027a23 */ /* 0x002ff2000001085c */
[----:B------:R1:W-:Y:S10]  /*17cf0*/  MUFU.EX2 R203, R2 ;  /* 0x0000000200cb7308 */ /* 0x0003f40000000800 */
[----:B------:R1:W-:Y:S10]  /*17d00*/  MUFU.EX2 R202, R84 ;  /* 0x0000005400ca7308 */ /* 0x0003f40000000800 */
[----:B------:R-:W-:Y:S01]  /*17d10*/  MUFU.EX2 R136, R106 ;  /* 0x0000006a00887308 */ /* 0x000fe20000000800 */
[----:B-1----:R-:W-:Y:S02]  /*17d20*/  FFMA.FTZ R2, R248, c[0x0][0x2d0], -R93 ;  /* 0x0000b400f8027a23 */ /* 0x002fe4000001085d */
[----:B------:R-:W-:Y:S07]  /*17d30*/  IMAD.MOV.U32 R248, RZ, RZ, R158 ;  /* 0x000000fffff87224 */ /* 0x000fee00078e009e */
[----:B------:R1:W-:Y:S01]  /*17d40*/  MUFU.EX2 R201, R2 ;  /* 0x0000000200c97308 */ /* 0x0003e20000000800 */
[----:B------:R-:W1:Y:S09]  /*17d50*/  LDSM.16.MT88.4 R84, [R228+0x1100] ;  /* 0x00110000e454783b */ /* 0x000e720000004200 */
[----:B------:R-:W-:Y:S10]  /*17d60*/  MUFU.EX2 R106, R117 ;  /* 0x00000075006a7308 */ /* 0x000ff40000000800 */
[----:B------:R-:W-:Y:S01]  /*17d70*/  MUFU.EX2 R101, R208 ;  /* 0x000000d000657308 */ /* 0x000fe20000000800 */
[--C-:B-1----:R-:W-:Y:S02]  /*17d80*/  FFMA.FTZ R2, R250, c[0x0][0x2d0], -R92.reuse ;  /* 0x0000b400fa027a23 */ /* 0x102fe4000001085c */
[----:B------:R-:W-:Y:S07]  /*17d90*/  IMAD.MOV.U32 R250, RZ, RZ, R157 ;  /* 0x000000fffffa7224 */ /* 0x000fee00078e009d */
[----:B------:R1:W-:Y:S10]  /*17da0*/  MUFU.EX2 R200, R2 ;  /* 0x0000000200c87308 */ /* 0x0003f40000000800 */
[----:B------:R-:W-:Y:S10]  /*17db0*/  MUFU.EX2 R129, R105 ;  /* 0x0000006900817308 */ /* 0x000ff40000000800 */
[----:B------:R-:W-:Y:S01]  /*17dc0*/  MUFU.EX2 R105, R210 ;  /* 0x000000d200697308 */ /* 0x000fe20000000800 */
[----:B-1----:R-:W-:Y:S02]  /*17dd0*/  FFMA.FTZ R2, R252, c[0x0][0x2d0], -R92 ;  /* 0x0000b400fc027a23 */ /* 0x002fe4000001085c */
[----:B------:R-:W-:Y:S02]  /*17de0*/  IMAD.MOV.U32 R252, RZ, RZ, R156 ;  /* 0x000000fffffc7224 */ /* 0x000fe400078e009c */
[----:B------:R-:W-:Y:S05]  /*17df0*/  LDSM.16.MT88.4 R156, [R228+0x3100] ;  /* 0x00310000e49c783b */ /* 0x000fea0000004200 */
[----:B------:R1:W-:Y:S10]  /*17e00*/  MUFU.EX2 R195, R2 ;  /* 0x0000000200c37308 */ /* 0x0003f40000000800 */
[----:B------:R-:W-:Y:S10]  /*17e10*/  MUFU.EX2 R128, R108 ;  /* 0x0000006c00807308 */ /* 0x000ff40000000800 */
[----:B------:R-:W-:Y:S01]  /*17e20*/  MUFU.EX2 R110, R110 ;  /* 0x0000006e006e7308 */ /* 0x000fe20000000800 */
[----:B-1----:R-:W-:Y:S02]  /*17e30*/  FFMA.FTZ R2, R167, c[0x0][0x2d0], -R94 ;  /* 0x0000b400a7027a23 */ /* 0x002fe4000001085e */
[----:B------:R-:W-:Y:S02]  /*17e40*/  IMAD.MOV.U32 R167, RZ, RZ, R160 ;  /* 0x000000ffffa77224 */ /* 0x000fe400078e00a0 */
[----:B------:R-:W-:Y:S05]  /*17e50*/  IMAD.MOV.U32 R160, RZ, RZ, R100 ;  /* 0x000000ffffa07224 */ /* 0x000fea00078e0064 */
[----:B------:R1:W-:Y:S01]  /*17e60*/  MUFU.EX2 R118, R2 ;  /* 0x0000000200767308 */ /* 0x0003e20000000800 */
[----:B------:R-:W-:Y:S02]  /*17e70*/  IMAD.MOV.U32 R218, RZ, RZ, R167 ;  /* 0x000000ffffda7224 */ /* 0x000fe400078e00a7 */
[----:B------:R-:W-:Y:S02]  /*17e80*/  FFMA.FTZ R100, R227, c[0x0][0x2d0], -R93 ;  /* 0x0000b400e3647a23 */ /* 0x000fe4000001085d */
[----:B------:R-:W-:Y:S01]  /*17e90*/  IMAD.MOV.U32 R227, RZ, RZ, R152 ;  /* 0x000000ffffe37224 */ /* 0x000fe200078e0098 */
[----:B------:R-:W-:Y:S01]  /*17ea0*/  F2FP.PACK_AB R75, R218, R205 ;  /* 0x000000cdda4b723e */ /* 0x000fe200000000ff */
[----:B------:R-:W-:Y:S03]  /*17eb0*/  IMAD.MOV.U32 R152, RZ, RZ, R141 ;  /* 0x000000ffff987224 */ /* 0x000fe600078e008d */
[----:B------:R-:W-:Y:S03]  /*17ec0*/  MUFU.EX2 R188, R100 ;  /* 0x0000006400bc7308 */ /* 0x000fe60000000800 */
[-C--:B------:R-:W-:Y:S07]  /*17ed0*/  HMMA.16816.F32 R4, R72, R84.reuse, R4 ;  /* 0x000000544804723c */ /* 0x080fee0000001804 */
[----:B------:R-:W1:Y:S02]  /*17ee0*/  MUFU.EX2 R100, R207 ;  /* 0x000000cf00647308 */ /* 0x000e640000000800 */
[----:B-1----:R-:W-:Y:S03]  /*17ef0*/  FFMA.FTZ R2, R151, c[0x0][0x2d0], -R94 ;  /* 0x0000b40097027a23 */ /* 0x002fe6000001085e */
[----:B------:R-:W-:Y:S02]  /*17f00*/  IMAD.MOV.U32 R151, RZ, RZ, R104 ;  /* 0x000000ffff977224 */ /* 0x000fe400078e0068 */
[----:B------:R-:W-:Y:S03]  /*17f10*/  FFMA.FTZ R104, R212, c[0x0][0x2d0], -R92 ;  /* 0x0000b400d4687a23 */ /* 0x000fe6000001085c */
[----:B------:R1:W-:Y:S01]  /*17f20*/  MUFU.EX2 R193, R2 ;  /* 0x0000000200c17308 */ /* 0x0003e20000000800 */
[----:B------:R-:W-:Y:S02]  /*17f30*/  IMAD.MOV.U32 R194, RZ, RZ, R151 ;  /* 0x000000ffffc27224 */ /* 0x000fe400078e0097 */
[----:B------:R-:W-:Y:S02]  /*17f40*/  IMAD.MOV.U32 R212, RZ, RZ, R161 ;  /* 0x000000ffffd47224 */ /* 0x000fe400078e00a1 */
[----:B------:R-:W-:Y:S01]  /*17f50*/  IMAD.MOV.U32 R151, RZ, RZ, R95 ;  /* 0x000000ffff977224 */ /* 0x000fe200078e005f */
[----:B------:R-:W-:Y:S02]  /*17f60*/  F2FP.PACK_AB R77, R194, R143 ;  /* 0x0000008fc24d723e */ /* 0x000fe400000000ff */
[----:B------:R-:W-:Y:S02]  /*17f70*/  F2FP.PACK_AB R79, R221, R212 ;  /* 0x000000d4dd4f723e */ /* 0x000fe400000000ff */
[----:B------:R-:W-:Y:S01]  /*17f80*/  MUFU.EX2 R141, R103 ;  /* 0x00000067008d7308 */ /* 0x000fe20000000800 */
[----:B------:R-:W-:Y:S09]  /*17f90*/  F2FP.PACK_AB R187, R100, R101 ;  /* 0x0000006564bb723e */ /* 0x000ff200000000ff */
[----:B------:R-:W1:Y:S02]  /*17fa0*/  MUFU.EX2 R103, R209 ;  /* 0x000000d100677308 */ /* 0x000e640000000800 */
[----:B-1----:R-:W-:Y:S02]  /*17fb0*/  FFMA.FTZ R2, R168, c[0x0][0x2d0], -R96 ;  /* 0x0000b400a8027a23 */ /* 0x002fe40000010860 */
[----:B------:R-:W-:Y:S02]  /*17fc0*/  IMAD.MOV.U32 R168, RZ, RZ, R150 ;  /* 0x000000ffffa87224 */ /* 0x000fe400078e0096 */
[----:B------:R-:W-:Y:S02]  /*17fd0*/  IMAD.MOV.U32 R150, RZ, RZ, R111 ;  /* 0x000000ffff967224 */ /* 0x000fe400078e006f */
[----:B------:R-:W-:Y:S01]  /*17fe0*/  FFMA.FTZ R111, R191, c[0x0][0x2d0], -R94 ;  /* 0x0000b400bf6f7a23 */ /* 0x000fe2000001085e */
[----:B------:R-:W-:Y:S01]  /*17ff0*/  F2FP.PACK_AB R76, R168, R238 ;  /* 0x000000eea84c723e */ /* 0x000fe200000000ff */
[----:B------:R1:W-:Y:S01]  /*18000*/  MUFU.EX2 R191, R2 ;  /* 0x0000000200bf7308 */ /* 0x0003e20000000800 */
[----:B------:R-:W2:Y:S09]  /*18010*/  LDSM.16.MT88.4 R92, [R230+0x1100] ;  /* 0x00110000e65c783b */ /* 0x000eb20000004200 */
[----:B------:R-:W-:Y:S01]  /*18020*/  MUFU.EX2 R111, R111 ;  /* 0x0000006f006f7308 */ /* 0x000fe20000000800 */
[----:B------:R-:W-:Y:S09]  /*18030*/  F2FP.PACK_AB R185, R103, R105 ;  /* 0x0000006967b9723e */ /* 0x000ff200000000ff */
[----:B------:R-:W-:Y:S01]  /*18040*/  MUFU.EX2 R108, R115 ;  /* 0x00000073006c7308 */ /* 0x000fe20000000800 */
[--C-:B-1----:R-:W-:Y:S02]  /*18050*/  FFMA.FTZ R2, R160, c[0x0][0x2d0], -R96.reuse ;  /* 0x0000b400a0027a23 */ /* 0x102fe40000010860 */
[----:B------:R-:W-:Y:S02]  /*18060*/  FFMA.FTZ R96, R70, c[0x0][0x2d0], -R96 ;  /* 0x0000b40046607a23 */ /* 0x000fe40000010860 */
[----:B------:R-:W4:Y:S05]  /*18070*/  LDL.LU R70, [R1+0x20] ;  /* 0x0000200001467983 */ /* 0x000f2a0000300800 */
[----:B------:R-:W-:Y:S10]  /*18080*/  MUFU.EX2 R126, R2 ;  /* 0x00000002007e7308 */ /* 0x000ff40000000800 */
[----:B------:R-:W-:Y:S01]  /*18090*/  MUFU.EX2 R96, R96 ;  /* 0x0000006000607308 */ /* 0x000fe20000000800 */
[----:B--2---:R-:W-:Y:S01]  /*180a0*/  FFMA.FTZ R3, R3, R78, R190 ;  /* 0x0000004e03037223 */ /* 0x004fe200000100be */
[----:B------:R-:W-:Y:S01]  /*180b0*/  F2FP.PACK_AB R78, R219, R211 ;  /* 0x000000d3db4e723e */ /* 0x000fe200000000ff */
[----:B---3--:R-:W-:Y:S07]  /*180c0*/  FFMA.FTZ R69, R69, R114, R222 ;  /* 0x0000007245457223 */ /* 0x008fee00000100de */
[----:B------:R-:W-:Y:S01]  /*180d0*/  MUFU.EX2 R114, R107 ;  /* 0x0000006b00727308 */ /* 0x000fe20000000800 */
[C---:B------:R-:W-:Y:S04]  /*180e0*/  HMMA.16816.F32 R8, R76.reuse, R84, R8 ;  /* 0x000000544c08723c */ /* 0x040fe80000001808 */
[----:B------:R-:W-:Y:S04]  /*180f0*/  FFMA.FTZ R68, R68, R113, R198 ;  /* 0x0000007144447223 */ /* 0x000fe800000100c6 */
[-C--:B------:R-:W-:Y:S01]  /*18100*/  HMMA.16816.F32 R12, R76, R86.reuse, R12 ;  /* 0x000000564c0c723c */ /* 0x080fe2000000180c */
[----:B------:R-:W-:Y:S07]  /*18110*/  MUFU.EX2 R113, R109 ;  /* 0x0000006d00717308 */ /* 0x000fee0000000800 */
[C---:B------:R-:W-:Y:S01]  /*18120*/  HMMA.16816.F32 R16, R72.reuse, R86, R16 ;  /* 0x000000564810723c */ /* 0x040fe20000001810 */
[----:B------:R-:W1:Y:S02]  /*18130*/  LDSM.16.MT88.4 R84, [R228+0x1900] ;  /* 0x00190000e454783b */ /* 0x000e640000004200 */
[----:B------:R-:W-:Y:S05]  /*18140*/  MUFU.EX2 R109, R112 ;  /* 0x00000070006d7308 */ /* 0x000fea0000000800 */
[-C--:B------:R-:W-:Y:S05]  /*18150*/  HMMA.16816.F32 R20, R72, R88.reuse, R20 ;  /* 0x000000584814723c */ /* 0x080fea0000001814 */
[----:B------:R-:W2:Y:S03]  /*18160*/  MUFU.EX2 R107, R116 ;  /* 0x00000074006b7308 */ /* 0x000ea60000000800 */
[C---:B------:R-:W-:Y:S08]  /*18170*/  HMMA.16816.F32 R24, R76.reuse, R88, R24 ;  /* 0x000000584c18723c */ /* 0x040ff00000001818 */
[-C--:B------:R-:W-:Y:S08]  /*18180*/  HMMA.16816.F32 R28, R76, R90.reuse, R28 ;  /* 0x0000005a4c1c723c */ /* 0x080ff0000000181c */
[C---:B------:R-:W-:Y:S01]  /*18190*/  HMMA.16816.F32 R32, R72.reuse, R90, R32 ;  /* 0x0000005a4820723c */ /* 0x040fe20000001820 */
[----:B------:R-:W-:Y:S03]  /*181a0*/  LDSM.16.MT88.4 R88, [R229+0x1900] ;  /* 0x00190000e558783b */ /* 0x000fe60000004200 */
[----:B--2---:R-:W-:Y:S04]  /*181b0*/  F2FP.PACK_AB R184, R106, R107 ;  /* 0x0000006b6ab8723e */ /* 0x004fe800000000ff */
[-C--:B------:R-:W-:Y:S08]  /*181c0*/  HMMA.16816.F32 R36, R72, R80.reuse, R36 ;  /* 0x000000504824723c */ /* 0x080ff00000001824 */
[C---:B------:R-:W-:Y:S08]  /*181d0*/  HMMA.16816.F32 R40, R76.reuse, R80, R40 ;  /* 0x000000504c28723c */ /* 0x040ff00000001828 */
[-C--:B------:R-:W-:Y:S08]  /*181e0*/  HMMA.16816.F32 R44, R76, R82.reuse, R44 ;  /* 0x000000524c2c723c */ /* 0x080ff0000000182c */
[C---:B------:R-:W-:Y:S01]  /*181f0*/  HMMA.16816.F32 R48, R72.reuse, R82, R48 ;  /* 0x000000524830723c */ /* 0x040fe20000001830 */
[----:B------:R-:W2:Y:S07]  /*18200*/  LDSM.16.MT88.4 R80, [R231+0x1900] ;  /* 0x00190000e750783b */ /* 0x000eae0000004200 */
[-C--:B------:R-:W-:Y:S08]  /*18210*/  HMMA.16816.F32 R52, R72, R92.reuse, R52 ;  /* 0x0000005c4834723c */ /* 0x080ff00000001834 */
[C---:B------:R-:W-:Y:S08]  /*18220*/  HMMA.16816.F32 R56, R76.reuse, R92, R56 ;  /* 0x0000005c4c38723c */ /* 0x040ff00000001838 */
[-C--:B------:R-:W-:Y:S07]  /*18230*/  HMMA.16816.F32 R60, R76, R94.reuse, R60 ;  /* 0x0000005e4c3c723c */ /* 0x080fee000000183c */
[----:B------:R-:W-:Y:S01]  /*18240*/  F2FP.PACK_AB R76, R183, R177 ;  /* 0x000000b1b74c723e */ /* 0x000fe200000000ff */
[----:B------:R-:W-:Y:S01]  /*18250*/  HMMA.16816.F32 R64, R72, R94, R64 ;  /* 0x0000005e4840723c */ /* 0x000fe20000001840 */
[----:B------:R-:W3:Y:S03]  /*18260*/  LDSM.16.MT88.4 R92, [R230+0x1900] ;  /* 0x00190000e65c783b */ /* 0x000ee60000004200 */
        /* <DEDUP_REMOVED lines=8> */
[C---:B------:R-:W-:Y:S08]  /*182f0*/  HMMA.16816.F32 R8, R76.reuse, R84, R8 ;  /* 0x000000544c08723c */ /* 0x040ff00000001808 */
[-C--:B------:R-:W-:Y:S08]  /*18300*/  HMMA.16816.F32 R12, R76, R86.reuse, R12 ;  /* 0x000000564c0c723c */ /* 0x080ff0000000180c */
[C---:B------:R-:W-:Y:S01]  /*18310*/  HMMA.16816.F32 R16, R72.reuse, R86, R16 ;  /* 0x000000564810723c */ /* 0x040fe20000001810 */
[----:B------:R-:W-:Y:S07]  /*18320*/  LDSM.16.MT88.4 R84, [R231+0x2100] ;  /* 0x00210000e754783b */ /* 0x000fee0000004200 */
[-C--:B--2---:R-:W-:Y:S08]  /*18330*/  HMMA.16816.F32 R20, R72, R80.reuse, R20 ;  /* 0x000000504814723c */ /* 0x084ff00000001814 */
        /* <DEDUP_REMOVED lines=8> */
[----:B------:R-:W2:Y:S07]  /*183c0*/  LDSM.16.MT88.4 R88, [R229+0x2100] ;  /* 0x00210000e558783b */ /* 0x000eae0000004200 */
[-C--:B---3--:R-:W-:Y:S08]  /*183d0*/  HMMA.16816.F32 R52, R72, R92.reuse, R52 ;  /* 0x0000005c4834723c */ /* 0x088ff00000001834 */
[C---:B------:R-:W-:Y:S08]  /*183e0*/  HMMA.16816.F32 R56, R76.reuse, R92, R56 ;  /* 0x0000005c4c38723c */ /* 0x040ff00000001838 */
[-C--:B------:R-:W-:Y:S07]  /*183f0*/  HMMA.16816.F32 R60, R76, R94.reuse, R60 ;  /* 0x0000005e4c3c723c */ /* 0x080fee000000183c */
[----:B------:R-:W-:Y:S01]  /*18400*/  F2FP.PACK_AB R76, R193, R118 ;  /* 0x00000076c14c723e */ /* 0x000fe200000000ff */
[----:B------:R-:W-:Y:S01]  /*18410*/  HMMA.16816.F32 R64, R72, R94, R64 ;  /* 0x0000005e4840723c */ /* 0x000fe20000001840 */
[----:B------:R-:W3:Y:S03]  /*18420*/  LDSM.16.MT88.4 R92, [R230+0x2100] ;  /* 0x00210000e65c783b */ /* 0x000ee60000004200 */
[----:B------:R-:W-:Y:S02]  /*18430*/  F2FP.PACK_AB R77, R191, R192 ;  /* 0x000000c0bf4d723e */ /* 0x000fe400000000ff */
[----:B------:R-:W-:Y:S02]  /*18440*/  F2FP.PACK_AB R78, R127, R189 ;  /* 0x000000bd7f4e723e */ /* 0x000fe400000000ff */
[----:B------:R-:W-:Y:S01]  /*18450*/  F2FP.PACK_AB R72, R220, R224 ;  /* 0x000000e0dc48723e */ /* 0x000fe200000000ff */
[----:B----4-:R-:W-:Y:S03]  /*18460*/  FFMA.FTZ R2, R0, R70, R196 ;  /* 0x0000004600027223 */ /* 0x010fe600000100c4 */
[----:B------:R-:W-:Y:S01]  /*18470*/  F2FP.PACK_AB R73, R203, R206 ;  /* 0x000000cecb49723e */ /* 0x000fe200000000ff */
[----:B------:R-:W-:Y:S01]  /*18480*/  FADD.FTZ R0, R251, R3 ;  /* 0x00000003fb007221 */ /* 0x000fe20000010000 */
[----:B------:R-:W-:Y:S01]  /*18490*/  F2FP.PACK_AB R74, R201, R202 ;  /* 0x000000cac94a723e */ /* 0x000fe200000000ff */
[----:B------:R-:W-:Y:S01]  /*184a0*/  FADD.FTZ R70, R223, R69 ;  /* 0x00000045df467221 */ /* 0x000fe20000010000 */
[----:B------:R-:W-:Y:S01]  /*184b0*/  F2FP.PACK_AB R75, R195, R200 ;  /* 0x000000c8c34b723e */ /* 0x000fe200000000ff */
[----:B------:R-:W-:Y:S01]  /*184c0*/  FADD.FTZ R69, R197, R68 ;  /* 0x00000044c5457221 */ /* 0x000fe20000010000 */
[----:B------:R-:W-:Y:S01]  /*184d0*/  F2FP.PACK_AB R79, R125, R126 ;  /* 0x0000007e7d4f723e */ /* 0x000fe200000000ff */
[----:B------:R-:W-:Y:S02]  /*184e0*/  FADD.FTZ R3, R152, R0 ;  /* 0x0000000098037221 */ /* 0x000fe40000010000 */
[----:B------:R-:W-:Y:S02]  /*184f0*/  IMAD.MOV.U32 R152, RZ, RZ, R140 ;  /* 0x000000ffff987224 */ /* 0x000fe400078e008c */
[-C--:B-1----:R-:W-:Y:S01]  /*18500*/  HMMA.16816.F32 R4, R72, R80.reuse, R4 ;  /* 0x000000504804723c */ /* 0x082fe20000001804 */
[----:B------:R-:W-:Y:S02]  /*18510*/  MUFU.EX2 R140, R104 ;  /* 0x00000068008c7308 */ /* 0x000fe40000000800 */
[----:B------:R-:W-:Y:S02]  /*18520*/  FADD.FTZ R0, R152, R69 ;  /* 0x0000004598007221 */ /* 0x000fe40000010000 */
[----:B------:R-:W-:Y:S02]  /*18530*/  FADD.FTZ R68, R199, R2 ;  /* 0x00000002c7447221 */ /* 0x000fe40000010000 */
[----:B------:R-:W-:Y:S01]  /*18540*/  FADD.FTZ R0, R138, R0 ;  /* 0x000000008a007221 */ /* 0x000fe20000010000 */
[C---:B------:R-:W-:Y:S01]  /*18550*/  HMMA.16816.F32 R8, R76.reuse, R80, R8 ;  /* 0x000000504c08723c */ /* 0x040fe20000001808 */
[----:B------:R-:W4:Y:S02]  /*18560*/  LDL.LU R138, [R1+0xb0] ;  /* 0x0000b000018a7983 */ /* 0x000f240000300800 */
[----:B------:R-:W1:Y:S01]  /*18570*/  MUFU.EX2 R104, R215 ;  /* 0x000000d700687308 */ /* 0x000e620000000800 */
[----:B------:R-:W-:Y:S02]  /*18580*/  FADD.FTZ R0, R246, R0 ;  /* 0x00000000f6007221 */ /* 0x000fe40000010000 */
[----:B------:R-:W-:Y:S02]  /*18590*/  FADD.FTZ R68, R151, R68 ;  /* 0x0000004497447221 */ /* 0x000fe40000010000 */
[-C--:B------:R-:W-:Y:S04]  /*185a0*/  HMMA.16816.F32 R12, R76, R82.reuse, R12 ;  /* 0x000000524c0c723c */ /* 0x080fe8000000180c */
[----:B------:R-:W-:Y:S02]  /*185b0*/  FADD.FTZ R68, R139, R68 ;  /* 0x000000448b447221 */ /* 0x000fe40000010000 */
[----:B------:R-:W4:Y:S01]  /*185c0*/  LDL.LU R139, [R1+0xac] ;  /* 0x0000ac00018b7983 */ /* 0x000f220000300800 */
[----:B------:R-:W-:Y:S01]  /*185d0*/  FADD.FTZ R97, R233, R0 ;  /* 0x00000000e9617221 */ /* 0x000fe20000010000 */
[C---:B------:R-:W-:Y:S02]  /*185e0*/  HMMA.16816.F32 R16, R72.reuse, R82, R16 ;  /* 0x000000524810723c */ /* 0x040fe40000001810 */
[----:B------:R-:W3:Y:S02]  /*185f0*/  LDSM.16.MT88.4 R80, [R228+0x2900] ;  /* 0x00290000e450783b */ /* 0x000ee40000004200 */
[----:B------:R-:W-:Y:S02]  /*18600*/  FADD.FTZ R68, R216, R68 ;  /* 0x00000044d8447221 */ /* 0x000fe40000010000 */
[----:B------:R-:W-:Y:S02]  /*18610*/  FADD.FTZ R3, R150, R3 ;  /* 0x0000000396037221 */ /* 0x000fe40000010000 */
[-C--:B------:R-:W-:Y:S02]  /*18620*/  HMMA.16816.F32 R20, R72, R84.reuse, R20 ;  /* 0x000000544814723c */ /* 0x080fe40000001814 */
[----:B------:R-:W4:Y:S02]  /*18630*/  LDL.LU R246, [R1+0xa8] ;  /* 0x0000a80001f67983 */ /* 0x000f240000300800 */
[----:B------:R-:W-:Y:S01]  /*18640*/  FADD.FTZ R3, R148, R3 ;  /* 0x0000000394037221 */ /* 0x000fe20000010000 */
[----:B-1----:R-:W-:Y:S01]  /*18650*/  F2FP.PACK_AB R186, R102, R104 ;  /* 0x0000006866ba723e */ /* 0x002fe200000000ff */
[----:B------:R-:W4:Y:S01]  /*18660*/  LDL.LU R216, [R1+0xa4] ;  /* 0x0000a40001d87983 */ /* 0x000f220000300800 */
[----:B------:R-:W-:Y:S01]  /*18670*/  FADD.FTZ R2, R153, R70 ;  /* 0x0000004699027221 */ /* 0x000fe20000010000 */
[C---:B------:R-:W-:Y:S01]  /*18680*/  HMMA.16816.F32 R24, R76.reuse, R84, R24 ;  /* 0x000000544c18723c */ /* 0x040fe20000001818 */
[----:B------:R1:W1:Y:S03]  /*18690*/  MUFU.EX2 R70, R132 ;  /* 0x0000008400467308 */ /* 0x0002660000000800 */
[----:B------:R-:W-:Y:S02]  /*186a0*/  FADD.FTZ R3, R232, R3 ;  /* 0x00000003e8037221 */ /* 0x000fe40000010000 */
[----:B------:R1:W5:Y:S01]  /*186b0*/  LDL.LU R232, [R1+0xa0] ;  /* 0x0000a00001e87983 */ /* 0x0003620000300800 */
[----:B------:R-:W-:Y:S01]  /*186c0*/  FADD.FTZ R2, R149, R2 ;  /* 0x0000000295027221 */ /* 0x000fe20000010000 */
[-C--:B------:R-:W-:Y:S04]  /*186d0*/  HMMA.16816.F32 R28, R76, R86.reuse, R28 ;  /* 0x000000564c1c723c */ /* 0x080fe8000000181c */
[----:B------:R-:W-:Y:S02]  /*186e0*/  FADD.FTZ R2, R147, R2 ;  /* 0x0000000293027221 */ /* 0x000fe40000010000 */
[----:B------:R-:W-:Y:S02]  /*186f0*/  FADD.FTZ R0, R146, R3 ;  /* 0x0000000392007221 */ /* 0x000fe40000010000 */
[C---:B------:R-:W-:Y:S01]  /*18700*/  HMMA.16816.F32 R32, R72.reuse, R86, R32 ;  /* 0x000000564820723c */ /* 0x040fe20000001820 */
[----:B------:R-:W3:Y:S03]  /*18710*/  LDSM.16.MT88.4 R84, [R231+0x2900] ;  /* 0x00290000e754783b */ /* 0x000ee60000004200 */
[----:B------:R-:W-:Y:S02]  /*18720*/  FADD.FTZ R69, R236, R2 ;  /* 0x00000002ec457221 */ /* 0x000fe40000010000 */
[----:B------:R-:W-:Y:S02]  /*18730*/  FADD.FTZ R2, R235, R68 ;  /* 0x00000044eb027221 */ /* 0x000fe40000010000 */
[-C--:B--2---:R-:W-:Y:S01]  /*18740*/  HMMA.16816.F32 R36, R72, R88.reuse, R36 ;  /* 0x000000584824723c */ /* 0x084fe20000001824 */
[----:B------:R2:W5:Y:S03]  /*18750*/  LDL.LU R236, [R1+0x9c] ;  /* 0x00009c0001ec7983 */ /* 0x0005660000300800 */
[----:B------:R-:W-:Y:S01]  /*18760*/  FADD.FTZ R68, R239, R69 ;  /* 0x00000045ef447221 */ /* 0x000fe20000010000 */
[----:B------:R2:W5:Y:S01]  /*18770*/  LDL.LU R233, [R1+0x98] ;  /* 0x0000980001e97983 */ /* 0x0005620000300800 */
[----:B------:R-:W-:Y:S01]  /*18780*/  FADD.FTZ R3, R240, R97 ;  /* 0x00000061f0037221 */ /* 0x000fe20000010000 */
[----:B-1----:R-:W-:Y:S01]  /*18790*/  F2FP.PACK_AB R132, R98, R99 ;  /* 0x000000636284723e */ /* 0x002fe200000000ff */
[C---:B------:R-:W-:Y:S01]  /*187a0*/  HMMA.16816.F32 R40, R76.reuse, R88, R40 ;  /* 0x000000584c28723c */ /* 0x040fe20000001828 */
[----:B------:R-:W4:Y:S03]  /*187b0*/  LDL R112, [R1+0x2c] ;  /* 0x00002c0001707983 */ /* 0x000f260000100800 */
[----:B------:R-:W-:Y:S01]  /*187c0*/  FADD.FTZ R2, R241, R2 ;  /* 0x00000002f1027221 */ /* 0x000fe20000010000 */
[----:B------:R2:W5:Y:S01]  /*187d0*/  LDL.LU R235, [R1+0x94] ;  /* 0x0000940001eb7983 */ /* 0x0005620000300800 */
[----:B------:R-:W-:Y:S01]  /*187e0*/  FADD.FTZ R0, R242, R0 ;  /* 0x00000000f2007221 */ /* 0x000fe20000010000 */
[----:B------:R-:W-:Y:S01]  /*187f0*/  F2FP.PACK_AB R135, R96, R70 ;  /* 0x000000466087723e */ /* 0x000fe200000000ff */
[-C--:B------:R-:W-:Y:S01]  /*18800*/  HMMA.16816.F32 R44, R76, R90.reuse, R44 ;  /* 0x0000005a4c2c723c */ /* 0x080fe2000000182c */
[----:B------:R2:W5:Y:S03]  /*18810*/  LDL.LU R239, [R1+0x90] ;  /* 0x0000900001ef7983 */ /* 0x0005660000300800 */
[----:B------:R-:W-:Y:S01]  /*18820*/  FADD.FTZ R68, R243, R68 ;  /* 0x00000044f3447221 */ /* 0x000fe20000010000 */
[----:B------:R2:W5:Y:S01]  /*18830*/  LDL.LU R240, [R1+0x8c] ;  /* 0x00008c0001f07983 */ /* 0x0005620000300800 */
[----:B------:R-:W-:Y:S02]  /*18840*/  FADD.FTZ R69, R144, R2 ;  /* 0x0000000290457221 */ /* 0x000fe40000010000 */
[C---:B------:R-:W-:Y:S01]  /*18850*/  HMMA.16816.F32 R48, R72.reuse, R90, R48 ;  /* 0x0000005a4830723c */ /* 0x040fe20000001830 */
[----:B------:R-:W1:Y:S03]  /*18860*/  LDSM.16.MT88.4 R88, [R229+0x2900] ;  /* 0x00290000e558783b */ /* 0x000e660000004200 */
[----:B------:R-:W-:Y:S02]  /*18870*/  FADD.FTZ R2, R244, R0 ;  /* 0x00000000f4027221 */ /* 0x000fe40000010000 */
[----:B------:R-:W-:Y:S02]  /*18880*/  FADD.FTZ R0, R237, R68 ;  /* 0x00000044ed007221 */ /* 0x000fe40000010000 */
[-C--:B---3--:R-:W-:Y:S01]  /*18890*/  HMMA.16816.F32 R52, R72, R92.reuse, R52 ;  /* 0x0000005c4834723c */ /* 0x088fe20000001834 */
[----:B------:R2:W5:Y:S03]  /*188a0*/  LDL.LU R241, [R1+0x88] ;  /* 0x0000880001f17983 */ /* 0x0005660000300800 */
[----:B------:R-:W-:Y:S01]  /*188b0*/  FADD.FTZ R2, R234, R2 ;  /* 0x00000002ea027221 */ /* 0x000fe20000010000 */
[----:B------:R2:W5:Y:S01]  /*188c0*/  LDL.LU R242, [R1+0x84] ;  /* 0x0000840001f27983 */ /* 0x0005620000300800 */
[----:B------:R-:W-:Y:S02]  /*188d0*/  FADD.FTZ R3, R145, R3 ;  /* 0x0000000391037221 */ /* 0x000fe40000010000 */
[C---:B------:R-:W-:Y:S01]  /*188e0*/  HMMA.16816.F32 R56, R76.reuse, R92, R56 ;  /* 0x0000005c4c38723c */ /* 0x040fe20000001838 */
[----:B------:R2:W5:Y:S03]  /*188f0*/  LDL.LU R243, [R1+0x80] ;  /* 0x0000800001f37983 */ /* 0x0005660000300800 */
[----:B------:R-:W-:Y:S01]  /*18900*/  FADD.FTZ R68, R238, R3 ;  /* 0x00000003ee447221 */ /* 0x000fe20000010000 */
[----:B------:R2:W5:Y:S01]  /*18910*/  LDL.LU R244, [R1+0x7c] ;  /* 0x00007c0001f47983 */ /* 0x0005620000300800 */
        /* <DEDUP_REMOVED lines=8> */
[----:B------:R2:W5:Y:S03]  /*189a0*/  LDL.LU R143, [R1+0x70] ;  /* 0x00007000018f7983 */ /* 0x0005660000300800 */
[----:B------:R-:W-:Y:S01]  /*189b0*/  F2FP.PACK_AB R77, R113, R114 ;  /* 0x00000072714d723e */ /* 0x000fe200000000ff */
[----:B------:R2:W5:Y:S01]  /*189c0*/  LDL.LU R234, [R1+0x6c] ;  /* 0x00006c0001ea7983 */ /* 0x0005620000300800 */
[----:B------:R-:W-:Y:S01]  /*189d0*/  F2FP.PACK_AB R78, R111, R110 ;  /* 0x0000006e6f4e723e */ /* 0x000fe200000000ff */
[----:B------:R-:W-:Y:S01]  /*189e0*/  FADD.FTZ R2, R204, R2 ;  /* 0x00000002cc027221 */ /* 0x000fe20000010000 */
[----:B------:R-:W-:Y:S01]  /*189f0*/  F2FP.PACK_AB R72, R188, R124 ;  /* 0x0000007cbc48723e */ /* 0x000fe200000000ff */
[----:B------:R-:W3:Y:S03]  /*18a00*/  LDSM.16.MT88.4 R92, [R230+0x2900] ;  /* 0x00290000e65c783b */ /* 0x000ee60000004200 */
[----:B------:R-:W-:Y:S01]  /*18a10*/  F2FP.PACK_AB R73, R130, R131 ;  /* 0x000000838249723e */ /* 0x000fe200000000ff */
[----:B------:R-:W-:Y:S01]  /*18a20*/  FADD.FTZ R0, R205, R0 ;  /* 0x00000000cd007221 */ /* 0x000fe20000010000 */
[----:B------:R-:W-:Y:S02]  /*18a30*/  F2FP.PACK_AB R74, R141, R142 ;  /* 0x0000008e8d4a723e */ /* 0x000fe400000000ff */
[----:B------:R-:W-:Y:S02]  /*18a40*/  F2FP.PACK_AB R75, R136, R140 ;  /* 0x0000008c884b723e */ /* 0x000fe400000000ff */
[----:B------:R-:W-:Y:S05]  /*18a50*/  F2FP.PACK_AB R79, R108, R109 ;  /* 0x0000006d6c4f723e */ /* 0x000fea00000000ff */
[-C--:B------:R-:W-:Y:S08]  /*18a60*/  HMMA.16816.F32 R4, R72, R80.reuse, R4 ;  /* 0x000000504804723c */ /* 0x080ff00000001804 */
[C---:B------:R-:W-:Y:S01]  /*18a70*/  HMMA.16816.F32 R8, R76.reuse, R80, R8 ;  /* 0x000000504c08723c */ /* 0x040fe20000001808 */
[----:B------:R-:W-:Y:S07]  /*18a80*/  MUFU.EX2 R80, R134 ;  /* 0x0000008600507308 */ /* 0x000fee0000000800 */
[-C--:B------:R-:W-:Y:S03]  /*18a90*/  HMMA.16816.F32 R12, R76, R82.reuse, R12 ;  /* 0x000000524c0c723c */ /* 0x080fe6000000180c */
[----:B------:R-:W1:Y:S05]  /*18aa0*/  MUFU.EX2 R81, R133 ;  /* 0x0000008500517308 */ /* 0x000e6a0000000800 */
[C---:B------:R-:W-:Y:S05]  /*18ab0*/  HMMA.16816.F32 R16, R72.reuse, R82, R16 ;  /* 0x000000524810723c */ /* 0x040fea0000001810 */
[----:B------:R-:W-:Y:S03]  /*18ac0*/  MUFU.EX2 R83, R121 ;  /* 0x0000007900537308 */ /* 0x000fe60000000800 */
[-C--:B------:R-:W-:Y:S07]  /*18ad0*/  HMMA.16816.F32 R20, R72, R84.reuse, R20 ;  /* 0x000000544814723c */ /* 0x080fee0000001814 */
[----:B------:R2:W2:Y:S01]  /*18ae0*/  MUFU.EX2 R82, R122 ;  /* 0x0000007a00527308 */ /* 0x0004a20000000800 */
[C---:B------:R-:W-:Y:S04]  /*18af0*/  HMMA.16816.F32 R24, R76.reuse, R84, R24 ;  /* 0x000000544c18723c */ /* 0x040fe80000001818 */
[----:B-1----:R-:W-:Y:S04]  /*18b00*/  F2FP.PACK_AB R134, R80, R81 ;  /* 0x000000515086723e */ /* 0x002fe800000000ff */
[-C--:B------:R-:W-:Y:S08]  /*18b10*/  HMMA.16816.F32 R28, R76, R86.reuse, R28 ;  /* 0x000000564c1c723c */ /* 0x080ff0000000181c */
[C---:B------:R-:W-:Y:S01]  /*18b20*/  HMMA.16816.F32 R32, R72.reuse, R86, R32 ;  /* 0x000000564820723c */ /* 0x040fe20000001820 */
[----:B--2---:R-:W1:Y:S07]  /*18b30*/  LDSM.16.MT88.4 R120, [R229+0x3100] ;  /* 0x00310000e578783b */ /* 0x004e6e0000004200 */
[-C--:B------:R-:W-:Y:S04]  /*18b40*/  HMMA.16816.F32 R36, R72, R88.reuse, R36 ;  /* 0x000000584824723c */ /* 0x080fe80000001824 */
[----:B------:R-:W-:Y:S04]  /*18b50*/  F2FP.PACK_AB R133, R82, R83 ;  /* 0x000000535285723e */ /* 0x000fe800000000ff */
[C---:B------:R-:W-:Y:S08]  /*18b60*/  HMMA.16816.F32 R40, R76.reuse, R88, R40 ;  /* 0x000000584c28723c */ /* 0x040ff00000001828 */
[-C--:B------:R-:W-:Y:S08]  /*18b70*/  HMMA.16816.F32 R44, R76, R90.reuse, R44 ;  /* 0x0000005a4c2c723c */ /* 0x080ff0000000182c */
[C---:B------:R-:W-:Y:S08]  /*18b80*/  HMMA.16816.F32 R48, R72.reuse, R90, R48 ;  /* 0x0000005a4830723c */ /* 0x040ff00000001830 */
[-C--:B---3--:R-:W-:Y:S08]  /*18b90*/  HMMA.16816.F32 R52, R72, R92.reuse, R52 ;  /* 0x0000005c4834723c */ /* 0x088ff00000001834 */
[C---:B------:R-:W-:Y:S08]  /*18ba0*/  HMMA.16816.F32 R56, R76.reuse, R92, R56 ;  /* 0x0000005c4c38723c */ /* 0x040ff00000001838 */
[-C--:B------:R-:W-:Y:S08]  /*18bb0*/  HMMA.16816.F32 R60, R76, R94.reuse, R60 ;  /* 0x0000005e4c3c723c */ /* 0x080ff0000000183c */
[----:B------:R-:W-:Y:S08]  /*18bc0*/  HMMA.16816.F32 R64, R72, R94, R64 ;  /* 0x0000005e4840723c */ /* 0x000ff00000001840 */
[-C--:B------:R-:W-:Y:S07]  /*18bd0*/  HMMA.16816.F32 R144, R184, R156.reuse, R4 ;  /* 0x0000009cb890723c */ /* 0x080fee0000001804 */
[----:B------:R-:W-:Y:S01]  /*18be0*/  FADD.FTZ R4, R168, R68 ;  /* 0x00000044a8047221 */ /* 0x000fe20000010000 */
[C---:B------:R-:W-:Y:S07]  /*18bf0*/  HMMA.16816.F32 R148, R132.reuse, R156, R8 ;  /* 0x0000009c8494723c */ /* 0x040fee0000001808 */
[----:B------:R-:W-:Y:S01]  /*18c00*/  FADD.FTZ R11, R211, R4 ;  /* 0x00000004d30b7221 */ /* 0x000fe20000010000 */
[-C--:B------:R-:W-:Y:S01]  /*18c10*/  HMMA.16816.F32 R152, R132, R158.reuse, R12 ;  /* 0x0000009e8498723c */ /* 0x080fe2000000180c */
[----:B------:R-:W2:Y:S03]  /*18c20*/  LDSM.16.MT88.4 R4, [R230+0x3100] ;  /* 0x00310000e604783b */ /* 0x000ea60000004200 */
        /* <DEDUP_REMOVED lines=39> */
[----:B----4-:R-:W-:Y:S03]  /*18ea0*/  ISETP.GT.AND P0, PT, R216, R112, PT ;  /* 0x00000070d800720c */ /* 0x010fe60003f04270 */
        /* <DEDUP_REMOVED lines=48> */
[----:B------:R-:W-:Y:S02]  /*191b0*/  IMAD.MOV.U32 R136, RZ, RZ, R138 ;  /* 0x000000ffff887224 */ /* 0x000fe400078e008a */
[----:B------:R-:W-:Y:S01]  /*191c0*/  IMAD.MOV.U32 R140, RZ, RZ, R137 ;  /* 0x000000ffff8c7224 */ /* 0x000fe200078e0089 */
[----:B------:R2:W-:Y:S01]  /*191d0*/  STL [R1+0x20], R0 ;  /* 0x0000200001007387 */ /* 0x0005e20000100800 */
[----:B-1----:R-:W-:Y:S01]  /*191e0*/  IMAD.MOV.U32 R3, RZ, RZ, R139 ;  /* 0x000000ffff037224 */ /* 0x002fe200078e008b */
[----:B------:R-:W-:-:S05]  /*191f0*/  @P0 BRA `(.L_x_726) ;  /* 0xffffaa3000000947 */ /* 0x000fca000383ffff */
.L_x_725:
[----:B---3--:R-:W-:-:S13]  /*19200*/  ISETP.GE.AND P0, PT, R246, RZ, PT ;  /* 0x000000fff600720c */ /* 0x008fda0003f06270 */
[----:B------:R-:W-:Y:S05]  /*19210*/  @!P0 BRA `(.L_x_727) ;  /* 0x00003f4000008947 */ /* 0x000fea0003800000 */
[----:B------:R-:W3:Y:S01]  /*19220*/  LDL.LU.64 R6, [R1+0x50] ;  /* 0x0000500001067983 */ /* 0x000ee20000300a00 */
[----:B------:R-:W-:-:S03]  /*19230*/  ULDC.64 UR4, c[0x0][0x208] ;  /* 0x0000820000047ab9 */ /* 0x000fc60000000a00 */
[----:B------:R-:W3:Y:S01]  /*19240*/  LDL.LU.64 R4, [R1+0x58] ;  /* 0x0000580001047983 */ /* 0x000ee20000300a00 */
[----:B------:R-:W-:Y:S01]  /*19250*/  UIMAD.WIDE.U32 UR10, UR4, 0x70, URZ ;  /* 0x00000070040a78a5 */ /* 0x000fe2000f8e003f */
[----:B------:R-:W-:Y:S01]  /*19260*/  MOV R3, R138 ;  /* 0x0000008a00037202 */ /* 0x000fe20000000f00 */
[----:B------:R-:W-:Y:S01]  /*19270*/  UIMAD UR7, UR5, 0x70, URZ ;  /* 0x00000070050778a4 */ /* 0x000fe2000f8e023f */
[----:B--2---:R-:W-:Y:S01]  /*19280*/  MOV R0, R139 ;  /* 0x0000008b00007202 */ /* 0x004fe20000000f00 */
[----:B------:R-:W-:Y:S01]  /*19290*/  UMOV UR6, 0x5 ;  /* 0x0000000500067882 */ /* 0x000fe20000000000 */
[----:B------:R-:W-:Y:S01]  /*192a0*/  IMAD.MOV.U32 R142, RZ, RZ, R71 ;  /* 0x000000ffff8e7224 */ /* 0x000fe200078e0047 */
[----:B------:R-:W-:Y:S01]  /*192b0*/  ULDC.64 UR4, c[0x0][0x1e0] ;  /* 0x0000780000047ab9 */ /* 0x000fe20000000a00 */
[----:B------:R-:W-:Y:S01]  /*192c0*/  MOV R136, R137 ;  /* 0x0000008900887202 */ /* 0x000fe20000000f00 */
[----:B------:R-:W-:Y:S02]  /*192d0*/  USHF.L.U64.HI UR5, UR4, UR6, UR5 ;  /* 0x0000000604057299 */ /* 0x000fe40008010205 */
[----:B------:R-:W-:-:S02]  /*192e0*/  USHF.L.U32 UR4, UR4, 0x5, URZ ;  /* 0x0000000504047899 */ /* 0x000fc4000800063f */
[----:B------:R-:W-:Y:S01]  /*192f0*/  UIADD3 UR7, UR11, UR7, URZ ;  /* 0x000000070b077290 */ /* 0x000fe2000fffe03f */
[----:B---3--:R-:W-:-:S05]  /*19300*/  IMAD.MOV.U32 R5, RZ, RZ, R7 ;  /* 0x000000ffff057224 */ /* 0x008fca00078e0007 */
[----:B------:R1:W-:Y:S04]  /*19310*/  STL.64 [R1+0x8], R4 ;  /* 0x0000080401007387 */ /* 0x0003e80000100a00 */
.L_x_728:
[----:B------:R-:W2:Y:S01]  /*19320*/  LDL R2, [R1+0x30] ;  /* 0x0000300001027983 */ /* 0x000ea20000100800 */
[----:B------:R-:W-:Y:S04]  /*19330*/  DEPBAR.LE SB0, 0x0 ;  /* 0x000080000000791a */ /* 0x000fe80000000000 */
[----:B------:R-:W3:Y:S01]  /*19340*/  LDL.64 R74, [R1+0x8] ;  /* 0x00000800014a7983 */ /* 0x000ee20000100a00 */
[----:B------:R-:W-:Y:S02]  /*19350*/  SHF.R.S32.HI R72, RZ, 0x1f, R246 ;  /* 0x0000001fff487819 */ /* 0x000fe400000114f6 */
[----:B------:R-:W-:Y:S02]  /*19360*/  MOV R106, c[0x0][0x208] ;  /* 0x00008200006a7a02 */ /* 0x000fe40000000f00 */
[----:B------:R-:W-:Y:S01]  /*19370*/  MOV R105, 0x5 ;  /* 0x0000000500697802 */ /* 0x000fe20000000f00 */
[----:B------:R-:W-:Y:S01]  /*19380*/  BAR.SYNC.DEFER_BLOCKING 0x0 ;  /* 0x0000000000007b1d */ /* 0x000fe20000010000 */
[----:B------:R-:W-:Y:S02]  /*19390*/  SHF.L.U32 R106, R106, 0x5, RZ ;  /* 0x000000056a6a7819 */ /* 0x000fe400000006ff */
[----:B------:R-:W-:Y:S04]  /*193a0*/  MOV R104, c[0x0][0x208] ;  /* 0x0000820000687a02 */ /* 0x000fe80000000f00 */
[----:B------:R-:W-:Y:S01]  /*193b0*/  SHF.L.U64.HI R104, R104, R105, c[0x0][0x20c] ;  /* 0x0000830068687619 */ /* 0x000fe20000010269 */
[----:B-----5:R-:W-:Y:S08]  /*193c0*/  LDSM.16.M88.4 R112, [R234+0x7100] ;  /* 0x00710000ea70783b */ /* 0x020ff00000000200 */
[----:B------:R-:W4:Y:S08]  /*193d0*/  LDSM.16.M88.4 R16, [R143+0x3900] ;  /* 0x003900008f10783b */ /* 0x000f300000000200 */
[----:B------:R-:W1:Y:S08]  /*193e0*/  LDSM.16.M88.4 R108, [R234+0x9100] ;  /* 0x00910000ea6c783b */ /* 0x000e700000000200 */
[----:B------:R-:W1:Y:S08]  /*193f0*/  LDSM.16.M88.4 R32, [R143+0x4100] ;  /* 0x004100008f20783b */ /* 0x000e700000000200 */
[----:B------:R-:W1:Y:S08]  /*19400*/  LDSM.16.M88.4 R48, [R143+0x4900] ;  /* 0x004900008f30783b */ /* 0x000e700000000200 */
[----:B------:R-:W1:Y:S02]  /*19410*/  LDSM.16.M88.4 R64, [R143+0x5100] ;  /* 0x005100008f40783b */ /* 0x000e640000000200 */
[-C--:B-1--4-:R-:W-:Y:S06]  /*19420*/  HMMA.16816.F32 R4, R112, R16.reuse, RZ ;  /* 0x000000107004723c */ /* 0x092fec00000018ff */
[----:B------:R-:W1:Y:S02]  /*19430*/  LDSM.16.M88.4 R80, [R143+0x5900] ;  /* 0x005900008f50783b */ /* 0x000e640000000200 */
[C---:B------:R-:W-:Y:S06]  /*19440*/  HMMA.16816.F32 R8, R108.reuse, R16, RZ ;  /* 0x000000106c08723c */ /* 0x040fec00000018ff */
[----:B------:R-:W2:Y:S02]  /*19450*/  LDSM.16.M88.4 R96, [R143+0x6100] ;  /* 0x006100008f60783b */ /* 0x000ea40000000200 */
[-C--:B------:R-:W-:Y:S06]  /*19460*/  HMMA.16816.F32 R12, R108, R18.reuse, RZ ;  /* 0x000000126c0c723c */ /* 0x080fec00000018ff */
[----:B------:R-:W1:Y:S02]  /*19470*/  LDSM.16.M88.4 R188, [R143+0x6900] ;  /* 0x006900008fbc783b */ /* 0x000e640000000200 */
        /* <DEDUP_REMOVED lines=25> */
[----:B--2---:R-:W-:Y:S03]  /*19610*/  LOP3.LUT P4, RZ, R2, 0x1, RZ, 0xc0, !PT ;  /* 0x0000000102ff7812 */ /* 0x004fe6000788c0ff */
[C---:B------:R-:W-:Y:S02]  /*19620*/  IMAD R2, R246.reuse, UR7, RZ ;  /* 0x00000007f6027c24 */ /* 0x040fe4000f8e02ff */
[----:B---3--:R-:W-:Y:S06]  /*19630*/  IMAD.WIDE.U32 R84, R246, UR10, R74 ;  /* 0x0000000af6547c25 */ /* 0x008fec000f8e004a */
[----:B------:R-:W-:Y:S01]  /*19640*/  IMAD R2, R72, UR10, R2 ;  /* 0x0000000a48027c24 */ /* 0x000fe2000f8e0202 */
[C---:B------:R-:W-:Y:S01]  /*19650*/  LEA R88, P0, R84.reuse, c[0x0][0x1f8], 0x1 ;  /* 0x00007e0054587a11 */ /* 0x040fe200078008ff */
[C---:B------:R-:W-:Y:S03]  /*19660*/  HMMA.16816.F32 R72, R108.reuse, R80, RZ ;  /* 0x000000506c48723c */ /* 0x040fe600000018ff */
[----:B------:R-:W-:Y:S04]  /*19670*/  IADD3 R2, R85, R2, RZ ;  /* 0x0000000255027210 */ /* 0x000fe80007ffe0ff */
[----:B------:R-:W-:Y:S01]  /*19680*/  LEA.HI.X R89, R84, c[0x0][0x1fc], R2, 0x1, P0 ;  /* 0x00007f0054597a11 */ /* 0x000fe200000f0c02 */
[-C--:B------:R-:W-:Y:S01]  /*19690*/  HMMA.16816.F32 R76, R108, R82.reuse, RZ ;  /* 0x000000526c4c723c */ /* 0x080fe200000018ff */
[----:B------:R-:W-:Y:S03]  /*196a0*/  IADD3 R94, P0, R88, R106, RZ ;  /* 0x0000006a585e7210 */ /* 0x000fe60007f1e0ff */
[----:B------:R-:W-:Y:S01]  /*196b0*/  @!PT LDS RZ, [RZ] ;  /* 0x00000000fffff984 */ /* 0x000fe20000000800 */
[----:B------:R-:W-:Y:S01]  /*196c0*/  @!PT LDS RZ, [RZ] ;  /* 0x00000000fffff984 */ /* 0x000fe20000000800 */
[----:B------:R-:W-:Y:S01]  /*196d0*/  @!PT LDS RZ, [RZ] ;  /* 0x00000000fffff984 */ /* 0x000fe20000000800 */
[----:B------:R1:W-:Y:S01]  /*196e0*/  LDGSTS.E.BYPASS.LTC128B.128 [R245+0x100], [R88.64], !P4 ;  /* 0x0010000058f57fae */ /* 0x0003e2000e101d48 */
[----:B------:R-:W-:Y:S02]  /*196f0*/  IADD3.X R95, R89, R104, RZ, P0, !PT ;  /* 0x00000068595f7210 */ /* 0x000fe400007fe4ff */
[----:B------:R-:W-:Y:S01]  /*19700*/  IADD3 R92, P1, R94, R106, RZ ;  /* 0x0000006a5e5c7210 */ /* 0x000fe20007f3e0ff */
[C---:B------:R-:W-:Y:S04]  /*19710*/  HMMA.16816.F32 R80, R112.reuse, R82, RZ ;  /* 0x000000527050723c */ /* 0x040fe800000018ff */
[----:B------:R2:W-:Y:S01]  /*19720*/  LDGSTS.E.BYPASS.LTC128B.128 [R245+0x900], [R94.64], !P4 ;  /* 0x009000005ef57fae */ /* 0x0005e2000e101d48 */
[----:B------:R-:W-:Y:S02]  /*19730*/  IADD3.X R93, R95, R104, RZ, P1, !PT ;  /* 0x000000685f5d7210 */ /* 0x000fe40000ffe4ff */
[----:B------:R-:W-:Y:S01]  /*19740*/  IADD3 R102, P0, R92, R106, RZ ;  /* 0x0000006a5c667210 */ /* 0x000fe20007f1e0ff */
[-C--:B------:R-:W-:Y:S04]  /*19750*/  HMMA.16816.F32 R84, R112, R96.reuse, RZ ;  /* 0x000000607054723c */ /* 0x080fe800000018ff */
[----:B------:R2:W-:Y:S01]  /*19760*/  LDGSTS.E.BYPASS.LTC128B.128 [R245+0x1100], [R92.64], !P4 ;  /* 0x011000005cf57fae */ /* 0x0005e2000e101d48 */
[----:B------:R-:W-:Y:S07]  /*19770*/  IADD3.X R103, R93, R104, RZ, P0, !PT ;  /* 0x000000685d677210 */ /* 0x000fee00007fe4ff */
[----:B------:R3:W-:Y:S01]  /*19780*/  LDGSTS.E.BYPASS.LTC128B.128 [R245+0x1900], [R102.64], !P4 ;  /* 0x0190000066f57fae */ /* 0x0007e2000e101d48 */
[C---:B-1----:R-:W-:Y:S07]  /*19790*/  HMMA.16816.F32 R88, R108.reuse, R96, RZ ;  /* 0x000000606c58723c */ /* 0x042fee00000018ff */
[----:B------:R-:W-:Y:S05]  /*197a0*/  IADD3 R96, P2, R102, R106, RZ ;  /* 0x0000006a66607210 */ /* 0x000fea0007f5e0ff */
[----:B------:R-:W-:Y:S02]  /*197b0*/  IADD3.X R97, R103, R104, RZ, P2, !PT ;  /* 0x0000006867617210 */ /* 0x000fe400017fe4ff */
[----:B------:R-:W-:Y:S01]  /*197c0*/  IADD3 R100, P1, R96, R106, RZ ;  /* 0x0000006a60647210 */ /* 0x000fe20007f3e0ff */
[-C--:B--2---:R-:W-:Y:S02]  /*197d0*/  HMMA.16816.F32 R92, R108, R98.reuse, RZ ;  /* 0x000000626c5c723c */ /* 0x084fe400000018ff */
[----:B------:R1:W-:Y:S01]  /*197e0*/  LDGSTS.E.BYPASS.LTC128B.128 [R245+0x2100], [R96.64], !P4 ;  /* 0x0210000060f57fae */ /* 0x0003e2000e101d48 */
[----:B------:R-:W-:Y:S02]  /*197f0*/  IADD3.X R101, R97, R104, RZ, P1, !PT ;  /* 0x0000006861657210 */ /* 0x000fe40000ffe4ff */
[----:B---3--:R-:W-:Y:S05]  /*19800*/  IADD3 R102, P0, R100, R106, RZ ;  /* 0x0000006a64667210 */ /* 0x008fea0007f1e0ff */
[----:B------:R2:W-:Y:S02]  /*19810*/  LDGSTS.E.BYPASS.LTC128B.128 [R245+0x2900], [R100.64], !P4 ;  /* 0x0290000064f57fae */ /* 0x0005e4000e101d48 */
[----:B------:R-:W-:Y:S02]  /*19820*/  IADD3.X R103, R101, R104, RZ, P0, !PT ;  /* 0x0000006865677210 */ /* 0x000fe400007fe4ff */
[C---:B------:R-:W-:Y:S02]  /*19830*/  ISETP.GT.AND P0, PT, R246.reuse, RZ, PT ;  /* 0x000000fff600720c */ /* 0x040fe40003f04270 */
[----:B------:R-:W-:Y:S02]  /*19840*/  IADD3 R246, R246, -0x1, RZ ;  /* 0xfffffffff6f67810 */ /* 0x000fe40007ffe0ff */
[----:B------:R2:W-:Y:S08]  /*19850*/  LDGSTS.E.BYPASS.LTC128B.128 [R245+0x3100], [R102.64], !P4 ;  /* 0x0310000066f57fae */ /* 0x0005f0000e101d48 */
[----:B------:R-:W0:Y:S01]  /*19860*/  LDGDEPBAR ;  /* 0x00000000000079af */ /* 0x000e220000000000 */
[C---:B-1----:R-:W-:Y:S08]  /*19870*/  HMMA.16816.F32 R96, R112.reuse, R98, RZ ;  /* 0x000000627060723c */ /* 0x042ff000000018ff */
[-C--:B--2---:R-:W-:Y:S08]  /*19880*/  HMMA.16816.F32 R100, R112, R188.reuse, RZ ;  /* 0x000000bc7064723c */ /* 0x084ff000000018ff */
        /* <DEDUP_REMOVED lines=263> */
[----:B------:R4:W3:Y:S01]  /*1a900*/  MUFU.EX2 R140, R2 ;  /* 0x00000002008c7308 */ /* 0x0008e20000000800 */
        /* <DEDUP_REMOVED lines=10> */
[--C-:B------:R-:W-:Y:S02]  /*1a9b0*/  FFMA.FTZ R12, R12, c[0x0][0x2d0], -R193.reuse ;  /* 0x0000b4000c0c7a23 */ /* 0x100fe400000108c1 */
[--C-:B------:R-:W-:Y:S02]  /*1a9c0*/  FFMA.FTZ R13, R13, c[0x0][0x2d0], -R193.reuse ;  /* 0x0000b4000d0d7a23 */ /* 0x100fe400000108c1 */
[----:B------:R1:W-:Y:S01]  /*1a9d0*/  MUFU.EX2 R222, R5 ;  /* 0x0000000500de7308 */ /* 0x0003e20000000800 */
[--C-:B------:R-:W-:Y:S02]  /*1a9e0*/  FFMA.FTZ R8, R8, c[0x0][0x2d0], -R193.reuse ;  /* 0x0000b40008087a23 */ /* 0x100fe400000108c1 */
[--C-:B------:R-:W-:Y:S02]  /*1a9f0*/  FFMA.FTZ R9, R9, c[0x0][0x2d0], -R193.reuse ;  /* 0x0000b40009097a23 */ /* 0x100fe400000108c1 */
[----:B----4-:R-:W-:Y:S02]  /*1aa00*/  FADD.FTZ R2, -R137, R136 ;  /* 0x0000008889027221 */ /* 0x010fe40000010100 */
[C---:B---3--:R-:W-:Y:S02]  /*1aa10*/  FMUL.FTZ R120, R141.reuse, R120 ;  /* 0x000000788d787220 */ /* 0x048fe40000410000 */
[----:B------:R-:W-:Y:S01]  /*1aa20*/  FMUL.FTZ R2, R2, c[0x0][0x2d0] ;  /* 0x0000b40002027a20 */ /* 0x000fe20000410000 */
[----:B------:R2:W-:Y:S01]  /*1aa30*/  MUFU.EX2 R217, R8 ;  /* 0x0000000800d97308 */ /* 0x0005e20000000800 */
[----:B------:R-:W-:Y:S02]  /*1aa40*/  FMUL.FTZ R121, R141, R121 ;  /* 0x000000798d797220 */ /* 0x000fe40000410000 */
[C---:B------:R-:W-:Y:S02]  /*1aa50*/  FMUL.FTZ R122, R140.reuse, R122 ;  /* 0x0000007a8c7a7220 */ /* 0x040fe40000410000 */
[C---:B------:R-:W-:Y:S02]  /*1aa60*/  FMUL.FTZ R123, R140.reuse, R123 ;  /* 0x0000007b8c7b7220 */ /* 0x040fe40000410000 */
[--C-:B------:R-:W-:Y:S02]  /*1aa70*/  FFMA.FTZ R41, R41, c[0x0][0x2d0], -R193.reuse ;  /* 0x0000b40029297a23 */ /* 0x100fe400000108c1 */
[C---:B------:R-:W-:Y:S01]  /*1aa80*/  FMUL.FTZ R124, R141.reuse, R124 ;  /* 0x0000007c8d7c7220 */ /* 0x040fe20000410000 */
[----:B------:R3:W4:Y:S01]  /*1aa90*/  MUFU.EX2 R136, R2 ;  /* 0x0000000200887308 */ /* 0x0007220000000800 */
[----:B------:R-:W-:Y:S02]  /*1aaa0*/  FMUL.FTZ R125, R141, R125 ;  /* 0x0000007d8d7d7220 */ /* 0x000fe40000410000 */
[C---:B------:R-:W-:Y:S02]  /*1aab0*/  FMUL.FTZ R126, R140.reuse, R126 ;  /* 0x0000007e8c7e7220 */ /* 0x040fe40000410000 */
[----:B------:R-:W-:Y:S02]  /*1aac0*/  FMUL.FTZ R127, R140, R127 ;  /* 0x0000007f8c7f7220 */ /* 0x000fe40000410000 */
[--C-:B------:R-:W-:Y:S02]  /*1aad0*/  FFMA.FTZ R56, R56, c[0x0][0x2d0], -R193.reuse ;  /* 0x0000b40038387a23 */ /* 0x100fe400000108c1 */
[--C-:B------:R-:W-:Y:S01]  /*1aae0*/  FFMA.FTZ R57, R57, c[0x0][0x2d0], -R193.reuse ;  /* 0x0000b40039397a23 */ /* 0x100fe200000108c1 */
[----:B------:R4:W-:Y:S01]  /*1aaf0*/  MUFU.EX2 R218, R9 ;  /* 0x0000000900da7308 */ /* 0x0009e20000000800 */
[----:B------:R-:W-:Y:S02]  /*1ab00*/  @P0 IMAD R6, R4, c[0x0][0x1e0], RZ ;  /* 0x0000780004060a24 */ /* 0x000fe400078e02ff */
[C---:B-1----:R-:W-:Y:S01]  /*1ab10*/  @P0 IMAD.WIDE.U32 R4, R246.reuse, c[0x0][0x1e0], RZ ;  /* 0x00007800f6040a25 */ /* 0x042fe200078e00ff */
[----:B--2---:R-:W-:Y:S03]  /*1ab20*/  @P0 MOV R8, R248 ;  /* 0x000000f800080202 */ /* 0x004fe60000000f00 */
[----:B------:R-:W-:Y:S02]  /*1ab30*/  @P0 IMAD R6, R246, c[0x0][0x1e4], R6 ;  /* 0x00007900f6060a24 */ /* 0x000fe400078e0206 */
[----:B------:R-:W-:Y:S01]  /*1ab40*/  FFMA.FTZ R81, R81, c[0x0][0x2d0], -R192 ;  /* 0x0000b40051517a23 */ /* 0x000fe200000108c0 */
[----:B------:R-:W-:Y:S01]  /*1ab50*/  MUFU.EX2 R210, R22 ;  /* 0x0000001600d27308 */ /* 0x000fe20000000800 */
[--C-:B------:R-:W-:Y:S01]  /*1ab60*/  FFMA.FTZ R24, R24, c[0x0][0x2d0], -R193.reuse ;  /* 0x0000b40018187a23 */ /* 0x100fe200000108c1 */
[----:B------:R-:W-:Y:S01]  /*1ab70*/  @P0 IADD3 R6, R5, R6, RZ ;  /* 0x0000000605060210 */ /* 0x000fe20007ffe0ff */
[----:B------:R-:W-:Y:S01]  /*1ab80*/  FFMA.FTZ R25, R25, c[0x0][0x2d0], -R193 ;  /* 0x0000b40019197a23 */ /* 0x000fe200000108c1 */
[----:B---3--:R-:W1:Y:S01]  /*1ab90*/  SHFL.BFLY PT, R2, R0, 0x1, 0x1f ;  /* 0x0c201f0000027f89 */ /* 0x008e6200000e0000 */
[C---:B----4-:R-:W-:Y:S02]  /*1aba0*/  FMUL.FTZ R116, R136.reuse, R116 ;  /* 0x0000007488747220 */ /* 0x050fe40000410000 */
[C---:B------:R-:W-:Y:S02]  /*1abb0*/  FMUL.FTZ R117, R136.reuse, R117 ;  /* 0x0000007588757220 */ /* 0x040fe40000410000 */
[C---:B------:R-:W-:Y:S01]  /*1abc0*/  FMUL.FTZ R128, R136.reuse, R128 ;  /* 0x0000008088807220 */ /* 0x040fe20000410000 */
[----:B------:R-:W-:Y:S01]  /*1abd0*/  MUFU.EX2 R212, R23 ;  /* 0x0000001700d47308 */ /* 0x000fe20000000800 */
[C---:B------:R-:W-:Y:S02]  /*1abe0*/  FMUL.FTZ R129, R136.reuse, R129 ;  /* 0x0000008188817220 */ /* 0x040fe40000410000 */
[C---:B------:R-:W-:Y:S01]  /*1abf0*/  FMUL.FTZ R132, R136.reuse, R132 ;  /* 0x0000008488847220 */ /* 0x040fe20000410000 */
[----:B------:R-:W-:Y:S01]  /*1ac00*/  @P0 MOV R9, R251 ;  /* 0x000000fb00090202 */ /* 0x000fe20000000f00 */
[----:B------:R-:W-:Y:S02]  /*1ac10*/  FMUL.FTZ R133, R136, R133 ;  /* 0x0000008588857220 */ /* 0x000fe40000410000 */
[----:B------:R-:W-:Y:S02]  /*1ac20*/  FFMA.FTZ R34, R34, c[0x0][0x2d0], -R194 ;  /* 0x0000b40022227a23 */ /* 0x000fe400000108c2 */
[----:B------:R-:W-:Y:S01]  /*1ac30*/  @P0 IMAD.WIDE.U32 R8, R4, 0x70, R8 ;  /* 0x0000007004080825 */ /* 0x000fe200078e0008 */
[----:B------:R2:W-:Y:S03]  /*1ac40*/  MUFU.EX2 R227, R16 ;  /* 0x0000001000e37308 */ /* 0x0005e60000000800 */
[----:B------:R-:W-:Y:S01]  /*1ac50*/  @P0 IMAD R4, R6, 0x70, RZ ;  /* 0x0000007006040824 */ /* 0x000fe200078e02ff */
[----:B------:R-:W-:Y:S01]  /*1ac60*/  @P0 LEA R6, P1, R8, c[0x0][0x1c8], 0x1 ;  /* 0x0000720008060a11 */ /* 0x000fe200078208ff */
[----:B------:R-:W-:Y:S02]  /*1ac70*/  FFMA.FTZ R35, R35, c[0x0][0x2d0], -R194 ;  /* 0x0000b40023237a23 */ /* 0x000fe400000108c2 */
[--C-:B------:R-:W-:Y:S01]  /*1ac80*/  FFMA.FTZ R28, R28, c[0x0][0x2d0], -R193.reuse ;  /* 0x0000b4001c1c7a23 */ /* 0x100fe200000108c1 */
[----:B-1----:R-:W-:Y:S01]  /*1ac90*/  FMNMX.FTZ R2, R0, R2, !PT ;  /* 0x0000000200027209 */ /* 0x002fe20007810000 */
[----:B------:R-:W-:Y:S01]  /*1aca0*/  FFMA.FTZ R29, R29, c[0x0][0x2d0], -R193 ;  /* 0x0000b4001d1d7a23 */ /* 0x000fe200000108c1 */
[----:B------:R1:W-:Y:S01]  /*1acb0*/  MUFU.EX2 R223, R17 ;  /* 0x0000001100df7308 */ /* 0x0003e20000000800 */
[----:B------:R-:W-:Y:S01]  /*1acc0*/  @P0 IADD3 R5, R9, R4, RZ ;  /* 0x0000000409050210 */ /* 0x000fe20007ffe0ff */
[--C-:B------:R-:W-:Y:S01]  /*1acd0*/  FFMA.FTZ R36, R36, c[0x0][0x2d0], -R192.reuse ;  /* 0x0000b40024247a23 */ /* 0x100fe200000108c0 */
[----:B------:R-:W-:Y:S01]  /*1ace0*/  @P0 IADD3 R4, P3, R6, UR4, RZ ;  /* 0x0000000406040c10 */ /* 0x000fe2000ff7e0ff */
[----:B------:R-:W-:Y:S01]  /*1acf0*/  FMUL.FTZ R3, R2, c[0x0][0x2d0] ;  /* 0x0000b40002037a20 */ /* 0x000fe20000410000 */
[----:B------:R-:W-:Y:S01]  /*1ad00*/  @P0 LEA.HI.X R7, R8, c[0x0][0x1cc], R5, 0x1, P1 ;  /* 0x0000730008070a11 */ /* 0x000fe200008f0c05 */
[----:B------:R-:W-:Y:S02]  /*1ad10*/  FFMA.FTZ R37, R37, c[0x0][0x2d0], -R192 ;  /* 0x0000b40025257a23 */ /* 0x000fe400000108c0 */
[--C-:B------:R-:W-:Y:S01]  /*1ad20*/  FFMA.FTZ R10, R10, c[0x0][0x2d0], -R3.reuse ;  /* 0x0000b4000a0a7a23 */ /* 0x100fe20000010803 */
[----:B------:R-:W-:Y:S01]  /*1ad30*/  @P0 IADD3.X R5, R7, UR5, RZ, P3, !PT ;  /* 0x0000000507050c10 */ /* 0x000fe20009ffe4ff */
[----:B------:R3:W-:Y:S01]  /*1ad40*/  MUFU.EX2 R211, R18 ;  /* 0x0000001200d37308 */ /* 0x0007e20000000800 */
[----:B------:R4:W-:Y:S01]  /*1ad50*/  @P0 LDGSTS.E.BYPASS.LTC128B.128 [R245+0x3900], [R6.64], !P4 ;  /* 0x0390000006f50fae */ /* 0x0009e2000e101d48 */
[--C-:B------:R-:W-:Y:S02]  /*1ad60*/  FFMA.FTZ R62, R62, c[0x0][0x2d0], -R3.reuse ;  /* 0x0000b4003e3e7a23 */ /* 0x100fe40000010803 */
[----:B--2---:R-:W-:Y:S02]  /*1ad70*/  FMUL.FTZ R16, R141, R156 ;  /* 0x0000009c8d107220 */ /* 0x004fe40000410000 */
[--C-:B------:R-:W-:Y:S02]  /*1ad80*/  FFMA.FTZ R63, R63, c[0x0][0x2d0], -R3.reuse ;  /* 0x0000b4003f3f7a23 */ /* 0x100fe40000010803 */
[--C-:B------:R-:W-:Y:S01]  /*1ad90*/  FFMA.FTZ R11, R11, c[0x0][0x2d0], -R3.reuse ;  /* 0x0000b4000b0b7a23 */ /* 0x100fe20000010803 */
[----:B------:R2:W-:Y:S01]  /*1ada0*/  @P0 LDGSTS.E.BYPASS.LTC128B.128 [R245+0x4100], [R4.64], !P4 ;  /* 0x0410000004f50fae */ /* 0x0005e2000e101d48 */
        /* <DEDUP_REMOVED lines=9> */
[----:B---3--:R-:W-:Y:S02]  /*1ae40*/  FMUL.FTZ R18, R140, R158 ;  /* 0x0000009e8c127220 */ /* 0x008fe40000410000 */
[--C-:B------:R-:W-:Y:S02]  /*1ae50*/  FFMA.FTZ R31, R31, c[0x0][0x2d0], -R3.reuse ;  /* 0x0000b4001f1f7a23 */ /* 0x100fe40000010803 */
[--C-:B------:R-:W-:Y:S01]  /*1ae60*/  FFMA.FTZ R26, R26, c[0x0][0x2d0], -R3.reuse ;  /* 0x0000b4001a1a7a23 */ /* 0x100fe20000010803 */
[----:B------:R3:W-:Y:S01]  /*1ae70*/  MUFU.EX2 R196, R11 ;  /* 0x0000000b00c47308 */ /* 0x0007e20000000800 */
[----:B------:R-:W-:Y:S02]  /*1ae80*/  FADD.FTZ R0, -R2, R142 ;  /* 0x0000008e02007221 */ /* 0x000fe40000010100 */
[--C-:B------:R-:W-:Y:S01]  /*1ae90*/  FFMA.FTZ R27, R27, c[0x0][0x2d0], -R3.reuse ;  /* 0x0000b4001b1b7a23 */ /* 0x100fe20000010803 */
[----:B----4-:R-:W-:Y:S01]  /*1aea0*/  @P0 IADD3 R10, P2, R4, UR4, RZ ;  /* 0x00000004040a0c10 */ /* 0x010fe2000ff5e0ff */
[----:B------:R-:W-:Y:S02]  /*1aeb0*/  FMUL.FTZ R0, R0, c[0x0][0x2d0] ;  /* 0x0000b40000007a20 */ /* 0x000fe40000410000 */
[----:B------:R-:W-:Y:S01]  /*1aec0*/  FFMA.FTZ R30, R30, c[0x0][0x2d0], -R3 ;  /* 0x0000b4001e1e7a23 */ /* 0x000fe20000010803 */
[----:B------:R-:W-:Y:S01]  /*1aed0*/  @P0 IADD3 R8, P1, R10, UR4, RZ ;  /* 0x000000040a080c10 */ /* 0x000fe2000ff3e0ff */
[--C-:B------:R-:W-:Y:S01]  /*1aee0*/  FFMA.FTZ R38, R38, c[0x0][0x2d0], -R194.reuse ;  /* 0x0000b40026267a23 */ /* 0x100fe200000108c2 */
[----:B------:R4:W-:Y:S01]  /*1aef0*/  MUFU.EX2 R208, R12 ;  /* 0x0000000c00d07308 */ /* 0x0009e20000000800 */
[----:B------:R-:W-:Y:S01]  /*1af00*/  FFMA.FTZ R39, R39, c[0x0][0x2d0], -R194 ;  /* 0x0000b40027277a23 */ /* 0x000fe200000108c2 */
[----:B------:R-:W-:Y:S01]  /*1af10*/  @P0 IADD3 R6, P3, R8, UR4, RZ ;  /* 0x0000000408060c10 */ /* 0x000fe2000ff7e0ff */
[--C-:B------:R-:W-:Y:S02]  /*1af20*/  FFMA.FTZ R48, R48, c[0x0][0x2d0], -R192.reuse ;  /* 0x0000b40030307a23 */ /* 0x100fe400000108c0 */
[----:B-1----:R-:W-:Y:S02]  /*1af30*/  FMUL.FTZ R19, R140, R159 ;  /* 0x0000009f8c137220 */ /* 0x002fe40000410000 */
[----:B------:R-:W-:Y:S02]  /*1af40*/  FFMA.FTZ R49, R49, c[0x0][0x2d0], -R192 ;  /* 0x0000b40031317a23 */ /* 0x000fe400000108c0 */
[--C-:B------:R-:W-:Y:S01]  /*1af50*/  FFMA.FTZ R50, R50, c[0x0][0x2d0], -R194.reuse ;  /* 0x0000b40032327a23 */ /* 0x100fe200000108c2 */
[----:B------:R-:W1:Y:S01]  /*1af60*/  MUFU.EX2 R0, R0 ;  /* 0x0000000000007308 */ /* 0x000e620000000800 */
[----:B------:R-:W-:Y:S02]  /*1af70*/  FFMA.FTZ R51, R51, c[0x0][0x2d0], -R194 ;  /* 0x0000b40033337a23 */ /* 0x000fe400000108c2 */
[--C-:B------:R-:W-:Y:S01]  /*1af80*/  FFMA.FTZ R40, R40, c[0x0][0x2d0], -R193.reuse ;  /* 0x0000b40028287a23 */ /* 0x100fe200000108c1 */
[----:B---3--:R-:W-:Y:S01]  /*1af90*/  @P0 IADD3.X R11, R5, UR5, RZ, P2, !PT ;  /* 0x00000005050b0c10 */ /* 0x008fe200097fe4ff */
[--C-:B------:R-:W-:Y:S01]  /*1afa0*/  FFMA.FTZ R44, R44, c[0x0][0x2d0], -R193.reuse ;  /* 0x0000b4002c2c7a23 */ /* 0x100fe200000108c1 */
[----:B--2---:R-:W-:Y:S01]  /*1afb0*/  @P0 IADD3 R4, P2, R6, UR4, RZ ;  /* 0x0000000406040c10 */ /* 0x004fe2000ff5e0ff */
[----:B------:R-:W-:Y:S01]  /*1afc0*/  FFMA.FTZ R45, R45, c[0x0][0x2d0], -R193 ;  /* 0x0000b4002d2d7a23 */ /* 0x000fe200000108c1 */
[----:B------:R-:W-:Y:S01]  /*1afd0*/  @P0 IADD3.X R9, R11, UR5, RZ, P1, !PT ;  /* 0x000000050b090c10 */ /* 0x000fe20008ffe4ff */
[----:B------:R2:W-:Y:S01]  /*1afe0*/  @P0 LDGSTS.E.BYPASS.LTC128B.128 [R245+0x4900], [R10.64], !P4 ;  /* 0x049000000af50fae */ /* 0x0005e2000e101d48 */
[----:B------:R3:W2:Y:S01]  /*1aff0*/  MUFU.EX2 R209, R13 ;  /* 0x0000000d00d17308 */ /* 0x0006a20000000800 */
[----:B------:R-:W-:Y:S01]  /*1b000*/  FFMA.FTZ R46, R46, c[0x0][0x2d0], -R3 ;  /* 0x0000b4002e2e7a23 */ /* 0x000fe20000010803 */
[----:B------:R-:W-:Y:S01]  /*1b010*/  @P0 IADD3.X R7, R9, UR5, RZ, P3, !PT ;  /* 0x0000000509070c10 */ /* 0x000fe20009ffe4ff */
[--C-:B------:R-:W-:Y:S02]  /*1b020*/  FFMA.FTZ R72, R72, c[0x0][0x2d0], -R193.reuse ;  /* 0x0000b40048487a23 */ /* 0x100fe400000108c1 */
[----:B----4-:R-:W-:Y:S01]  /*1b030*/  FMUL.FTZ R12, R136, R152 ;  /* 0x00000098880c7220 */ /* 0x010fe20000410000 */
[----:B------:R-:W-:Y:S01]  /*1b040*/  @P0 IADD3.X R5, R7, UR5, RZ, P2, !PT ;  /* 0x0000000507050c10 */ /* 0x000fe200097fe4ff */
[----:B------:R4:W-:Y:S01]  /*1b050*/  @P0 LDGSTS.E.BYPASS.LTC128B.128 [R245+0x5100], [R8.64], !P4 ;  /* 0x0510000008f50fae */ /* 0x0009e2000e101d48 */
[----:B------:R-:W-:Y:S02]  /*1b060*/  FFMA.FTZ R113, R113, c[0x0][0x2d0], -R192 ;  /* 0x0000b40071717a23 */ /* 0x000fe400000108c0 */
[----:B------:R4:W-:Y:S01]  /*1b070*/  MUFU.EX2 R201, R14 ;  /* 0x0000000e00c97308 */ /* 0x0009e20000000800 */
[----:B------:R-:W-:Y:S02]  /*1b080*/  FFMA.FTZ R115, R115, c[0x0][0x2d0], -R194 ;  /* 0x0000b40073737a23 */ /* 0x000fe400000108c2 */
[--C-:B------:R-:W-:Y:S02]  /*1b090*/  FFMA.FTZ R109, R109, c[0x0][0x2d0], -R193.reuse ;  /* 0x0000b4006d6d7a23 */ /* 0x100fe400000108c1 */
[----:B------:R4:W-:Y:S01]  /*1b0a0*/  @P0 LDGSTS.E.BYPASS.LTC128B.128 [R245+0x5900], [R6.64], !P4 ;  /* 0x0590000006f50fae */ /* 0x0009e2000e101d48 */
[C---:B-1----:R-:W-:Y:S02]  /*1b0b0*/  FMUL.FTZ R118, R0.reuse, R118 ;  /* 0x0000007600767220 */ /* 0x042fe40000410000 */
[C---:B------:R-:W-:Y:S02]  /*1b0c0*/  FMUL.FTZ R119, R0.reuse, R119 ;  /* 0x0000007700777220 */ /* 0x040fe40000410000 */
[----:B------:R1:W1:Y:S01]  /*1b0d0*/  MUFU.EX2 R202, R15 ;  /* 0x0000000f00ca7308 */ /* 0x0002620000000800 */
[----:B------:R-:W-:Y:S02]  /*1b0e0*/  FMUL.FTZ R130, R0, R130 ;  /* 0x0000008200827220 */ /* 0x000fe40000410000 */
[----:B------:R1:W-:Y:S01]  /*1b0f0*/  @P0 LDGSTS.E.BYPASS.LTC128B.128 [R245+0x6100], [R4.64], !P4 ;  /* 0x0610000004f50fae */ /* 0x0003e2000e101d48 */
[----:B---3--:R-:W-:Y:S01]  /*1b100*/  FMUL.FTZ R13, R136, R153 ;  /* 0x00000099880d7220 */ /* 0x008fe20000410000 */
[----:B--2---:R-:W-:Y:S01]  /*1b110*/  @P0 IADD3 R10, P1, R4, UR4, RZ ;  /* 0x00000004040a0c10 */ /* 0x004fe2000ff3e0ff */
[C---:B------:R-:W-:Y:S02]  /*1b120*/  FMUL.FTZ R131, R0.reuse, R131 ;  /* 0x0000008300837220 */ /* 0x040fe40000410000 */
[C---:B------:R-:W-:Y:S02]  /*1b130*/  FMUL.FTZ R134, R0.reuse, R134 ;  /* 0x0000008600867220 */ /* 0x040fe40000410000 */
[----:B------:R2:W-:Y:S01]  /*1b140*/  MUFU.EX2 R200, R31 ;  /* 0x0000001f00c87308 */ /* 0x0005e20000000800 */
[----:B------:R-:W-:Y:S01]  /*1b150*/  @P0 IADD3.X R11, R5, UR5, RZ, P1, !PT ;  /* 0x00000005050b0c10 */ /* 0x000fe20008ffe4ff */
[----:B------:R-:W-:Y:S02]  /*1b160*/  FMUL.FTZ R135, R0, R135 ;  /* 0x0000008700877220 */ /* 0x000fe40000410000 */
        /* <DEDUP_REMOVED lines=10> */
[----:B------:R-:W-:Y:S01]  /*1b210*/  F2FP.PACK_AB R146, R223, R227 ;  /* 0x000000e3df92723e */ /* 0x000fe200000000ff */
[----:B------:R-:W-:Y:S01]  /*1b220*/  FMUL.FTZ R7, R140, R147 ;  /* 0x000000938c077220 */ /* 0x000fe20000410000 */
[----:B------:R-:W-:Y:S01]  /*1b230*/  F2FP.PACK_AB R147, R224, R211 ;  /* 0x000000d3e093723e */ /* 0x000fe200000000ff */
[----:B-1----:R-:W-:Y:S02]  /*1b240*/  FMUL.FTZ R15, R0, R155 ;  /* 0x0000009b000f7220 */ /* 0x002fe40000410000 */
[----:B------:R1:W-:Y:S01]  /*1b250*/  MUFU.EX2 R252, R25 ;  /* 0x0000001900fc7308 */ /* 0x0003e20000000800 */
[C---:B------:R-:W-:Y:S01]  /*1b260*/  FMUL.FTZ R4, R141.reuse, R144 ;  /* 0x000000908d047220 */ /* 0x040fe20000410000 */
[----:B------:R-:W-:Y:S01]  /*1b270*/  F2FP.PACK_AB R144, R222, R221 ;  /* 0x000000ddde90723e */ /* 0x000fe200000000ff */
[----:B------:R-:W-:Y:S01]  /*1b280*/  FMUL.FTZ R5, R141, R145 ;  /* 0x000000918d057220 */ /* 0x000fe20000410000 */
[----:B------:R-:W-:Y:S01]  /*1b290*/  F2FP.PACK_AB R145, R220, R219 ;  /* 0x000000dbdc91723e */ /* 0x000fe200000000ff */
[----:B------:R-:W4:Y:S01]  /*1b2a0*/  LDSM.16.MT88.4 R188, [R231+0x100] ;  /* 0x00010000e7bc783b */ /* 0x000f220000004200 */
[----:B--2---:R-:W-:Y:S01]  /*1b2b0*/  FMUL.FTZ R31, R0, R171 ;  /* 0x000000ab001f7220 */ /* 0x004fe20000410000 */
[----:B------:R-:W-:Y:S01]  /*1b2c0*/  MOV R171, R225 ;  /* 0x000000e100ab7202 */ /* 0x000fe20000000f00 */
        /* <DEDUP_REMOVED lines=8> */
[C---:B----4-:R-:W-:Y:S02]  /*1b350*/  FMUL.FTZ R24, R136.reuse, R164 ;  /* 0x000000a488187220 */ /* 0x050fe40000410000 */
[----:B------:R-:W-:Y:S01]  /*1b360*/  MUFU.EX2 R206, R60 ;  /* 0x0000003c00ce7308 */ /* 0x000fe20000000800 */
[----:B------:R-:W3:Y:S01]  /*1b370*/  LDSM.16.MT88.4 R156, [R230+0x100] ;  /* 0x00010000e69c783b */ /* 0x000ee20000004200 */
[----:B------:R-:W-:Y:S02]  /*1b380*/  FFMA.FTZ R83, R83, c[0x0][0x2d0], -R194 ;  /* 0x0000b40053537a23 */ /* 0x000fe400000108c2 */
[----:B-1----:R-:W-:Y:S02]  /*1b390*/  FMUL.FTZ R25, R136, R165 ;  /* 0x000000a588197220 */ /* 0x002fe40000410000 */
[--C-:B------:R-:W-:Y:S02]  /*1b3a0*/  FFMA.FTZ R80, R80, c[0x0][0x2d0], -R192.reuse ;  /* 0x0000b40050507a23 */ /* 0x100fe400000108c0 */
[--C-:B------:R-:W-:Y:S01]  /*1b3b0*/  FFMA.FTZ R73, R73, c[0x0][0x2d0], -R193.reuse ;  /* 0x0000b40049497a23 */ /* 0x100fe200000108c1 */
[----:B------:R-:W0:Y:S01]  /*1b3c0*/  LDGDEPBAR ;  /* 0x00000000000079af */ /* 0x000e220000000000 */
[----:B------:R-:W-:Y:S01]  /*1b3d0*/  MUFU.EX2 R205, R61 ;  /* 0x0000003d00cd7308 */ /* 0x000fe20000000800 */
[--C-:B------:R-:W-:Y:S02]  /*1b3e0*/  FFMA.FTZ R76, R76, c[0x0][0x2d0], -R193.reuse ;  /* 0x0000b4004c4c7a23 */ /* 0x100fe400000108c1 */
[----:B------:R-:W-:Y:S01]  /*1b3f0*/  FFMA.FTZ R77, R77, c[0x0][0x2d0], -R193 ;  /* 0x0000b4004d4d7a23 */ /* 0x000fe200000108c1 */
        /* <DEDUP_REMOVED lines=9> */
[C---:B------:R-:W-:Y:S02]  /*1b490*/  FMUL.FTZ R20, R141.reuse, R160 ;  /* 0x000000a08d147220 */ /* 0x040fe40000410000 */
[----:B------:R-:W-:Y:S01]  /*1b4a0*/  FMUL.FTZ R21, R141, R161 ;  /* 0x000000a18d157220 */ /* 0x000fe20000410000 */
[----:B------:R-:W-:Y:S01]  /*1b4b0*/  MOV R161, R212 ;  /* 0x000000d400a17202 */ /* 0x000fe20000000f00 */
[C---:B------:R-:W-:Y:S03]  /*1b4c0*/  HMMA.16816.F32 R16, R144.reuse, R22, R16 ;  /* 0x000000169010723c */ /* 0x040fe60000001810 */
[----:B------:R4:W-:Y:S01]  /*1b4d0*/  MUFU.EX2 R198, R27 ;  /* 0x0000001b00c67308 */ /* 0x0009e20000000800 */
[--C-:B------:R-:W-:Y:S02]  /*1b4e0*/  FFMA.FTZ R84, R84, c[0x0][0x2d0], -R192.reuse ;  /* 0x0000b40054547a23 */ /* 0x100fe400000108c0 */
[--C-:B------:R-:W-:Y:S02]  /*1b4f0*/  FFMA.FTZ R85, R85, c[0x0][0x2d0], -R192.reuse ;  /* 0x0000b40055557a23 */ /* 0x100fe400000108c0 */
[C---:B------:R-:W-:Y:S01]  /*1b500*/  FMUL.FTZ R22, R140.reuse, R162 ;  /* 0x000000a28c167220 */ /* 0x040fe20000410000 */
[----:B------:R-:W-:Y:S03]  /*1b510*/  MOV R162, R213 ;  /* 0x000000d500a27202 */ /* 0x000fe60000000f00 */
[----:B------:R-:W-:Y:S01]  /*1b520*/  FMUL.FTZ R23, R140, R163 ;  /* 0x000000a38c177220 */ /* 0x000fe20000410000 */
[----:B------:R-:W2:Y:S01]  /*1b530*/  MUFU.EX2 R215, R32 ;  /* 0x0000002000d77308 */ /* 0x000ea20000000800 */
[----:B------:R-:W-:Y:S01]  /*1b540*/  MOV R163, R210 ;  /* 0x000000d200a37202 */ /* 0x000fe20000000f00 */
[--C-:B------:R-:W-:Y:S02]  /*1b550*/  FFMA.FTZ R96, R96, c[0x0][0x2d0], -R192.reuse ;  /* 0x0000b40060607a23 */ /* 0x100fe400000108c0 */
[----:B-1----:R-:W-:Y:S02]  /*1b560*/  FMUL.FTZ R26, R0, R166 ;  /* 0x000000a6001a7220 */ /* 0x002fe40000410000 */
[-C--:B------:R-:W-:Y:S03]  /*1b570*/  HMMA.16816.F32 R20, R144, R188.reuse, R20 ;  /* 0x000000bc9014723c */ /* 0x080fe60000001814 */
[----:B------:R-:W-:Y:S01]  /*1b580*/  FFMA.FTZ R97, R97, c[0x0][0x2d0], -R192 ;  /* 0x0000b40061617a23 */ /* 0x000fe200000108c0 */
[----:B------:R-:W1:Y:S01]  /*1b590*/  MUFU.EX2 R32, R34 ;  /* 0x0000002200207308 */ /* 0x000e620000000800 */
[--C-:B------:R-:W-:Y:S02]  /*1b5a0*/  FFMA.FTZ R86, R86, c[0x0][0x2d0], -R194.reuse ;  /* 0x0000b40056567a23 */ /* 0x100fe400000108c2 */
[--C-:B------:R-:W-:Y:S02]  /*1b5b0*/  FFMA.FTZ R87, R87, c[0x0][0x2d0], -R194.reuse ;  /* 0x0000b40057577a23 */ /* 0x100fe400000108c2 */
[----:B----4-:R-:W-:Y:S03]  /*1b5c0*/  FMUL.FTZ R27, R0, R167 ;  /* 0x000000a7001b7220 */ /* 0x010fe60000410000 */
[--C-:B------:R-:W-:Y:S02]  /*1b5d0*/  FFMA.FTZ R98, R98, c[0x0][0x2d0], -R194.reuse ;  /* 0x0000b40062627a23 */ /* 0x100fe400000108c2 */
[----:B------:R-:W4:Y:S01]  /*1b5e0*/  MUFU.EX2 R142, R35 ;  /* 0x00000023008e7308 */ /* 0x000f220000000800 */
[----:B------:R-:W-:Y:S01]  /*1b5f0*/  FFMA.FTZ R99, R99, c[0x0][0x2d0], -R194 ;  /* 0x0000b40063637a23 */ /* 0x000fe200000108c2 */
[C---:B------:R-:W-:Y:S04]  /*1b600*/  HMMA.16816.F32 R24, R148.reuse, R188, R24 ;  /* 0x000000bc9418723c */ /* 0x040fe80000001818 */
[----:B--2---:R-:W-:Y:S01]  /*1b610*/  MOV R160, R215 ;  /* 0x000000d700a07202 */ /* 0x004fe20000000f00 */
[--C-:B------:R-:W-:Y:S02]  /*1b620*/  FFMA.FTZ R90, R90, c[0x0][0x2d0], -R3.reuse ;  /* 0x0000b4005a5a7a23 */ /* 0x100fe40000010803 */
[--C-:B------:R-:W-:Y:S01]  /*1b630*/  FFMA.FTZ R91, R91, c[0x0][0x2d0], -R3.reuse ;  /* 0x0000b4005b5b7a23 */ /* 0x100fe20000010803 */
[----:B------:R-:W2:Y:S01]  /*1b640*/  MUFU.EX2 R214, R33 ;  /* 0x0000002100d67308 */ /* 0x000ea20000000800 */
[--C-:B------:R-:W-:Y:S03]  /*1b650*/  FFMA.FTZ R94, R94, c[0x0][0x2d0], -R3.reuse ;  /* 0x0000b4005e5e7a23 */ /* 0x100fe60000010803 */
[----:B-1----:R-:W-:Y:S01]  /*1b660*/  MOV R167, R32 ;  /* 0x0000002000a77202 */ /* 0x002fe20000000f00 */
[----:B------:R-:W-:Y:S01]  /*1b670*/  FMUL.FTZ R32, R141, R172 ;  /* 0x000000ac8d207220 */ /* 0x000fe20000410000 */
[----:B------:R-:W-:Y:S01]  /*1b680*/  MOV R172, R223 ;  /* 0x000000df00ac7202 */ /* 0x000fe20000000f00 */
[----:B------:R-:W-:Y:S01]  /*1b690*/  FMUL.FTZ R34, R140, R174 ;  /* 0x000000ae8c227220 */ /* 0x000fe20000410000 */
[----:B------:R-:W-:Y:S01]  /*1b6a0*/  MOV R174, R211 ;  /* 0x000000d300ae7202 */ /* 0x000fe20000000f00 */
[--C-:B------:R-:W-:Y:S01]  /*1b6b0*/  FFMA.FTZ R95, R95, c[0x0][0x2d0], -R3.reuse ;  /* 0x0000b4005f5f7a23 */ /* 0x100fe20000010803 */
[----:B------:R-:W1:Y:S01]  /*1b6c0*/  MUFU.EX2 R33, R28 ;  /* 0x0000001c00217308 */ /* 0x000e620000000800 */
[--C-:B------:R-:W-:Y:S02]  /*1b6d0*/  FFMA.FTZ R100, R100, c[0x0][0x2d0], -R192.reuse ;  /* 0x0000b40064647a23 */ /* 0x100fe400000108c0 */
[--C-:B------:R-:W-:Y:S01]  /*1b6e0*/  FFMA.FTZ R101, R101, c[0x0][0x2d0], -R192.reuse ;  /* 0x0000b40065657a23 */ /* 0x100fe200000108c0 */
[----:B----4-:R-:W-:Y:S01]  /*1b6f0*/  MOV R164, R142 ;  /* 0x0000008e00a47202 */ /* 0x010fe20000000f00 */
[----:B------:R-:W-:Y:S01]  /*1b700*/  FMUL.FTZ R35, R140, R175 ;  /* 0x000000af8c237220 */ /* 0x000fe20000410000 */
[----:B------:R-:W-:Y:S01]  /*1b710*/  MOV R175, R224 ;  /* 0x000000e000af7202 */ /* 0x000fe20000000f00 */
[----:B------:R-:W-:Y:S01]  /*1b720*/  FFMA.FTZ R142, R47, c[0x0][0x2d0], -R3 ;  /* 0x0000b4002f8e7a23 */ /* 0x000fe20000010803 */
[----:B------:R-:W-:Y:S01]  /*1b730*/  F2FP.PACK_AB R47, R164, R167 ;  /* 0x000000a7a42f723e */ /* 0x000fe200000000ff */
[----:B------:R-:W-:Y:S01]  /*1b740*/  FFMA.FTZ R112, R112, c[0x0][0x2d0], -R192 ;  /* 0x0000b40070707a23 */ /* 0x000fe200000108c0 */
[----:B------:R4:W3:Y:S01]  /*1b750*/  MUFU.EX2 R203, R29 ;  /* 0x0000001d00cb7308 */ /* 0x0008e20000000800 */
[--C-:B------:R-:W-:Y:S02]  /*1b760*/  FFMA.FTZ R102, R102, c[0x0][0x2d0], -R194.reuse ;  /* 0x0000b40066667a23 */ /* 0x100fe400000108c2 */
[--C-:B------:R-:W-:Y:S01]  /*1b770*/  FFMA.FTZ R103, R103, c[0x0][0x2d0], -R194.reuse ;  /* 0x0000b40067677a23 */ /* 0x100fe200000108c2 */
[----:B--2---:R-:W-:Y:S01]  /*1b780*/  MOV R165, R214 ;  /* 0x000000d600a57202 */ /* 0x004fe20000000f00 */
[----:B------:R-:W-:Y:S02]  /*1b790*/  FFMA.FTZ R114, R114, c[0x0][0x2d0], -R194 ;  /* 0x0000b40072727a23 */ /* 0x000fe400000108c2 */
[--C-:B------:R-:W-:Y:S02]  /*1b7a0*/  FFMA.FTZ R105, R105, c[0x0][0x2d0], -R193.reuse ;  /* 0x0000b40069697a23 */ /* 0x100fe400000108c1 */
[----:B------:R-:W-:Y:S01]  /*1b7b0*/  FFMA.FTZ R108, R108, c[0x0][0x2d0], -R193 ;  /* 0x0000b4006c6c7a23 */ /* 0x000fe200000108c1 */
[----:B------:R2:W2:Y:S01]  /*1b7c0*/  MUFU.EX2 R199, R30 ;  /* 0x0000001e00c77308 */ /* 0x0004a20000000800 */
[--C-:B------:R-:W-:Y:S02]  /*1b7d0*/  FFMA.FTZ R106, R106, c[0x0][0x2d0], -R3.reuse ;  /* 0x0000b4006a6a7a23 */ /* 0x100fe40000010803 */
[--C-:B------:R-:W-:Y:S01]  /*1b7e0*/  FFMA.FTZ R107, R107, c[0x0][0x2d0], -R3.reuse ;  /* 0x0000b4006b6b7a23 */ /* 0x100fe20000010803 */
[----:B-1----:R-:W-:Y:S01]  /*1b7f0*/  MOV R166, R33 ;  /* 0x0000002100a67202 */ /* 0x002fe20000000f00 */
[----:B------:R-:W-:Y:S02]  /*1b800*/  FMUL.FTZ R28, R136, R168 ;  /* 0x000000a8881c7220 */ /* 0x000fe40000410000 */
[----:B------:R-:W-:Y:S01]  /*1b810*/  FMUL.FTZ R33, R141, R173 ;  /* 0x000000ad8d217220 */ /* 0x000fe20000410000 */
[----:B------:R-:W-:Y:S01]  /*1b820*/  MOV R173, R208 ;  /* 0x000000d000ad7202 */ /* 0x000fe20000000f00 */
[--C-:B------:R-:W-:Y:S01]  /*1b830*/  FFMA.FTZ R110, R110, c[0x0][0x2d0], -R3.reuse ;  /* 0x0000b4006e6e7a23 */ /* 0x100fe20000010803 */
[----:B------:R1:W-:Y:S01]  /*1b840*/  MUFU.EX2 R249, R37 ;  /* 0x0000002500f97308 */ /* 0x0003e20000000800 */
[----:B------:R-:W-:Y:S02]  /*1b850*/  FFMA.FTZ R3, R111, c[0x0][0x2d0], -R3 ;  /* 0x0000b4006f037a23 */ /* 0x000fe40000010803 */
[--C-:B------:R-:W-:Y:S02]  /*1b860*/  FFMA.FTZ R88, R88, c[0x0][0x2d0], -R193.reuse ;  /* 0x0000b40058587a23 */ /* 0x100fe400000108c1 */
[----:B----4-:R-:W-:Y:S02]  /*1b870*/  FMUL.FTZ R29, R136, R169 ;  /* 0x000000a9881d7220 */ /* 0x010fe40000410000 */
[--C-:B------:R-:W-:Y:S02]  /*1b880*/  FFMA.FTZ R89, R89, c[0x0][0x2d0], -R193.reuse ;  /* 0x0000b40059597a23 */ /* 0x100fe400000108c1 */
[--C-:B------:R-:W-:Y:S01]  /*1b890*/  FFMA.FTZ R92, R92, c[0x0][0x2d0], -R193.reuse ;  /* 0x0000b4005c5c7a23 */ /* 0x100fe200000108c1 */
[----:B------:R4:W-:Y:S01]  /*1b8a0*/  MUFU.EX2 R225, R39 ;  /* 0x0000002700e17308 */ /* 0x0009e20000000800 */
[--C-:B------:R-:W-:Y:S02]  /*1b8b0*/  FFMA.FTZ R93, R93, c[0x0][0x2d0], -R193.reuse ;  /* 0x0000b4005d5d7a23 */ /* 0x100fe400000108c1 */
[----:B------:R-:W-:Y:S02]  /*1b8c0*/  FFMA.FTZ R104, R104, c[0x0][0x2d0], -R193 ;  /* 0x0000b40068687a23 */ /* 0x000fe400000108c1 */
[----:B--2---:R-:W-:Y:S01]  /*1b8d0*/  FMUL.FTZ R30, R0, R170 ;  /* 0x000000aa001e7220 */ /* 0x004fe20000410000 */
[----:B---3--:R-:W-:Y:S04]  /*1b8e0*/  MOV R170, R203 ;  /* 0x000000cb00aa7202 */ /* 0x008fe80000000f00 */
[----:B------:R2:W-:Y:S02]  /*1b8f0*/  MUFU.EX2 R250, R36 ;  /* 0x0000002400fa7308 */ /* 0x0005e40000000800 */
[-C--:B------:R-:W-:Y:S03]  /*1b900*/  HMMA.16816.F32 R28, R148, R190.reuse, R28 ;  /* 0x000000be941c723c */ /* 0x080fe6000000181c */
[C---:B-1----:R-:W-:Y:S05]  /*1b910*/  FMUL.FTZ R37, R141.reuse, R177 ;  /* 0x000000b18d257220 */ /* 0x042fea0000410000 */
[C---:B------:R-:W-:Y:S01]  /*1b920*/  HMMA.16816.F32 R32, R144.reuse, R190, R32 ;  /* 0x000000be9020723c */ /* 0x040fe20000001820 */
[----:B------:R1:W-:Y:S03]  /*1b930*/  MUFU.EX2 R226, R38 ;  /* 0x0000002600e27308 */ /* 0x0003e60000000800 */
[C---:B----4-:R-:W-:Y:S07]  /*1b940*/  FMUL.FTZ R39, R140.reuse, R179 ;  /* 0x000000b38c277220 */ /* 0x050fee0000410000 */
[----:B------:R3:W-:Y:S01]  /*1b950*/  MUFU.EX2 R248, R48 ;  /* 0x0000003000f87308 */ /* 0x0007e20000000800 */
[C---:B--2---:R-:W-:Y:S09]  /*1b960*/  FMUL.FTZ R36, R141.reuse, R176 ;  /* 0x000000b08d247220 */ /* 0x044ff20000410000 */
[----:B------:R2:W-:Y:S01]  /*1b970*/  MUFU.EX2 R224, R50 ;  /* 0x0000003200e07308 */ /* 0x0005e20000000800 */
[----:B-1----:R-:W-:Y:S09]  /*1b980*/  FMUL.FTZ R38, R140, R178 ;  /* 0x000000b28c267220 */ /* 0x002ff20000410000 */
[----:B------:R1:W-:Y:S01]  /*1b990*/  MUFU.EX2 R247, R49 ;  /* 0x0000003100f77308 */ /* 0x0003e20000000800 */
[-C--:B------:R-:W-:Y:S03]  /*1b9a0*/  HMMA.16816.F32 R36, R144, R152.reuse, R36 ;  /* 0x000000989024723c */ /* 0x080fe60000001824 */
[----:B---3--:R-:W-:Y:S06]  /*1b9b0*/  FMUL.FTZ R48, R136, R180 ;  /* 0x000000b488307220 */ /* 0x008fec0000410000 */
[----:B------:R3:W-:Y:S03]  /*1b9c0*/  MUFU.EX2 R223, R51 ;  /* 0x0000003300df7308 */ /* 0x0007e60000000800 */
[----:B--2---:R-:W-:Y:S07]  /*1b9d0*/  FMUL.FTZ R50, R0, R182 ;  /* 0x000000b600327220 */ /* 0x004fee0000410000 */
[----:B------:R2:W-:Y:S01]  /*1b9e0*/  MUFU.EX2 R169, R40 ;  /* 0x0000002800a97308 */ /* 0x0005e20000000800 */
[----:B-1----:R-:W-:Y:S09]  /*1b9f0*/  FMUL.FTZ R49, R136, R181 ;  /* 0x000000b588317220 */ /* 0x002ff20000410000 */
[----:B------:R1:W4:Y:S01]  /*1ba00*/  MUFU.EX2 R216, R41 ;  /* 0x0000002900d87308 */ /* 0x0003220000000800 */
[----:B---3--:R-:W-:Y:S09]  /*1ba10*/  FMUL.FTZ R51, R0, R183 ;  /* 0x000000b700337220 */ /* 0x008ff20000410000 */
[----:B------:R-:W-:Y:S01]  /*1ba20*/  MUFU.EX2 R213, R52 ;  /* 0x0000003400d57308 */ /* 0x000fe20000000800 */
[C---:B------:R-:W-:Y:S04]  /*1ba30*/  HMMA.16816.F32 R48, R148.reuse, R152, R48 ;  /* 0x000000989430723c */ /* 0x040fe80000001830 */
[C---:B--2---:R-:W-:Y:S01]  /*1ba40*/  FMUL.FTZ R40, R141.reuse, R184 ;  /* 0x000000b88d287220 */ /* 0x044fe20000410000 */
[----:B------:R-:W-:Y:S03]  /*1ba50*/  MOV R184, R209 ;  /* 0x000000d100b87202 */ /* 0x000fe60000000f00 */
[-C--:B------:R-:W-:Y:S01]  /*1ba60*/  HMMA.16816.F32 R116, R148, R154.reuse, R116 ;  /* 0x0000009a9474723c */ /* 0x080fe20000001874 */
[----:B------:R-:W-:Y:S03]  /*1ba70*/  MUFU.EX2 R212, R53 ;  /* 0x0000003500d47308 */ /* 0x000fe60000000800 */
[----:B-1----:R-:W-:Y:S02]  /*1ba80*/  FMUL.FTZ R41, R141, R185 ;  /* 0x000000b98d297220 */ /* 0x002fe40000410000 */
[----:B------:R-:W2:Y:S02]  /*1ba90*/  LDL.LU R185, [R1+0x20] ;  /* 0x0000200001b97983 */ /* 0x000ea40000300800 */
[C---:B------:R-:W-:Y:S02]  /*1baa0*/  HMMA.16816.F32 R120, R144.reuse, R154, R120 ;  /* 0x0000009a9078723c */ /* 0x040fe40000001878 */
[----:B------:R-:W1:Y:S01]  /*1bab0*/  LDSM.16.MT88.4 R152, [R228+0x900] ;  /* 0x00090000e498783b */ /* 0x000e620000004200 */
[----:B------:R3:W-:Y:S05]  /*1bac0*/  MUFU.EX2 R168, R42 ;  /* 0x0000002a00a87308 */ /* 0x0007ea0000000800 */
[-C--:B------:R-:W-:Y:S05]  /*1bad0*/  HMMA.16816.F32 R124, R144, R156.reuse, R124 ;  /* 0x0000009c907c723c */ /* 0x080fea000000187c */
[----:B------:R4:W1:Y:S03]  /*1bae0*/  MUFU.EX2 R178, R43 ;  /* 0x0000002b00b27308 */ /* 0x0008660000000800 */
[C---:B------:R-:W-:Y:S08]  /*1baf0*/  HMMA.16816.F32 R128, R148.reuse, R156, R128 ;  /* 0x0000009c9480723c */ /* 0x040ff00000001880 */
[-C--:B------:R-:W-:Y:S01]  /*1bb00*/  HMMA.16816.F32 R132, R148, R158.reuse, R132 ;  /* 0x0000009e9484723c */ /* 0x080fe20000001884 */
[----:B------:R1:W-:Y:S01]  /*1bb10*/  MUFU.EX2 R215, R44 ;  /* 0x0000002c00d77308 */ /* 0x0003e20000000800 */
[----:B------:R-:W1:Y:S02]  /*1bb20*/  LDSM.16.MT88.4 R148, [R231+0x900] ;  /* 0x00090000e794783b */ /* 0x000e640000004200 */
[C---:B---3--:R-:W-:Y:S06]  /*1bb30*/  FMUL.FTZ R42, R140.reuse, R186 ;  /* 0x000000ba8c2a7220 */ /* 0x048fec0000410000 */
[----:B------:R-:W3:Y:S01]  /*1bb40*/  LDL.LU R186, [R1+0x24] ;  /* 0x0000240001ba7983 */ /* 0x000ee20000300800 */
[----:B------:R1:W1:Y:S01]  /*1bb50*/  MUFU.EX2 R214, R45 ;  /* 0x0000002d00d67308 */ /* 0x0002620000000800 */
[----:B----4-:R-:W-:Y:S02]  /*1bb60*/  FMUL.FTZ R43, R140, R187 ;  /* 0x000000bb8c2b7220 */ /* 0x010fe40000410000 */
[----:B------:R-:W4:Y:S05]  /*1bb70*/  LDL.LU R187, [R1+0x28] ;  /* 0x0000280001bb7983 */ /* 0x000f2a0000300800 */
[----:B------:R-:W-:Y:S02]  /*1bb80*/  HMMA.16816.F32 R40, R144, R158, R40 ;  /* 0x0000009e9028723c */ /* 0x000fe40000001828 */
[----:B------:R1:W-:Y:S01]  /*1bb90*/  MUFU.EX2 R177, R46 ;  /* 0x0000002e00b17308 */ /* 0x0003e20000000800 */
[----:B------:R-:W1:Y:S02]  /*1bba0*/  LDSM.16.MT88.4 R156, [R229+0x900] ;  /* 0x00090000e59c783b */ /* 0x000e640000004200 */
[----:B-1----:R-:W-:Y:S02]  /*1bbb0*/  F2FP.PACK_AB R44, R162, R171 ;  /* 0x000000aba22c723e */ /* 0x002fe400000000ff */
[----:B------:R-:W-:Y:S02]  /*1bbc0*/  F2FP.PACK_AB R144, R252, R251 ;  /* 0x000000fbfc90723e */ /* 0x000fe400000000ff */
[----:B------:R-:W-:Y:S03]  /*1bbd0*/  F2FP.PACK_AB R146, R170, R166 ;  /* 0x000000a6aa92723e */ /* 0x000fe600000000ff */
[----:B------:R-:W-:Y:S01]  /*1bbe0*/  MUFU.EX2 R209, R54 ;  /* 0x0000003600d17308 */ /* 0x000fe20000000800 */
[----:B------:R-:W-:Y:S02]  /*1bbf0*/  F2FP.PACK_AB R145, R198, R197 ;  /* 0x000000c5c691723e */ /* 0x000fe400000000ff */
[----:B------:R-:W-:Y:S02]  /*1bc00*/  F2FP.PACK_AB R45, R161, R163 ;  /* 0x000000a3a12d723e */ /* 0x000fe400000000ff */
[----:B------:R-:W-:Y:S05]  /*1bc10*/  F2FP.PACK_AB R147, R200, R199 ;  /* 0x000000c7c893723e */ /* 0x000fea00000000ff */
[----:B------:R1:W-:Y:S01]  /*1bc20*/  MUFU.EX2 R208, R55 ;  /* 0x0000003700d07308 */ /* 0x0003e20000000800 */
[----:B------:R-:W-:Y:S09]  /*1bc30*/  F2FP.PACK_AB R46, R165, R160 ;  /* 0x000000a0a52e723e */ /* 0x000ff200000000ff */
[----:B------:R-:W-:Y:S01]  /*1bc40*/  MUFU.EX2 R211, R64 ;  /* 0x0000004000d37308 */ /* 0x000fe20000000800 */
[-C--:B------:R-:W-:Y:S08]  /*1bc50*/  HMMA.16816.F32 R4, R44, R152.reuse, R4 ;  /* 0x000000982c04723c */ /* 0x080ff00000001804 */
[C---:B------:R-:W-:Y:S01]  /*1bc60*/  HMMA.16816.F32 R8, R144.reuse, R152, R8 ;  /* 0x000000989008723c */ /* 0x040fe20000001808 */
[----:B------:R-:W-:Y:S01]  /*1bc70*/  MUFU.EX2 R210, R65 ;  /* 0x0000004100d27308 */ /* 0x000fe20000000800 */
[----:B-1----:R-:W-:Y:S06]  /*1bc80*/  LDSM.16.MT88.4 R52, [R228+0x1100] ;  /* 0x00110000e434783b */ /* 0x002fec0000004200 */
[-C--:B------:R-:W-:Y:S03]  /*1bc90*/  HMMA.16816.F32 R12, R144, R154.reuse, R12 ;  /* 0x0000009a900c723c */ /* 0x080fe6000000180c */
[----:B------:R1:W-:Y:S05]  /*1bca0*/  MUFU.EX2 R183, R66 ;  /* 0x0000004200b77308 */ /* 0x0003ea0000000800 */
[C---:B------:R-:W-:Y:S01]  /*1bcb0*/  HMMA.16816.F32 R16, R44.reuse, R154, R16 ;  /* 0x0000009a2c10723c */ /* 0x040fe20000001810 */
[----:B------:R-:W1:Y:S04]  /*1bcc0*/  LDSM.16.MT88.4 R152, [R230+0x900] ;  /* 0x00090000e698783b */ /* 0x000e680000004200 */
[----:B------:R-:W-:Y:S03]  /*1bcd0*/  MUFU.EX2 R188, R62 ;  /* 0x0000003e00bc7308 */ /* 0x000fe60000000800 */
[-C--:B------:R-:W-:Y:S07]  /*1bce0*/  HMMA.16816.F32 R20, R44, R148.reuse, R20 ;  /* 0x000000942c14723c */ /* 0x080fee0000001814 */
[----:B------:R-:W-:Y:S01]  /*1bcf0*/  MUFU.EX2 R191, R68 ;  /* 0x0000004400bf7308 */ /* 0x000fe20000000800 */
[C---:B------:R-:W-:Y:S01]  /*1bd00*/  HMMA.16816.F32 R24, R144.reuse, R148, R24 ;  /* 0x000000949018723c */ /* 0x040fe20000001818 */
[----:B------:R-:W4:Y:S04]  /*1bd10*/  LDL.LU R149, [R1+0x1c] ;  /* 0x00001c0001957983 */ /* 0x000f280000300800 */
[----:B-1----:R-:W1:Y:S03]  /*1bd20*/  LDSM.16.MT88.4 R64, [R231+0x1100] ;  /* 0x00110000e740783b */ /* 0x002e660000004200 */
[-C--:B------:R-:W-:Y:S01]  /*1bd30*/  HMMA.16816.F32 R28, R144, R150.reuse, R28 ;  /* 0x00000096901c723c */ /* 0x080fe2000000181c */
[----:B------:R-:W-:Y:S07]  /*1bd40*/  MUFU.EX2 R189, R70 ;  /* 0x0000004600bd7308 */ /* 0x000fee0000000800 */
[C---:B------:R-:W-:Y:S03]  /*1bd50*/  HMMA.16816.F32 R32, R44.reuse, R150, R32 ;  /* 0x000000962c20723c */ /* 0x040fe60000001820 */
[----:B------:R-:W1:Y:S05]  /*1bd60*/  MUFU.EX2 R176, R142 ;  /* 0x0000008e00b07308 */ /* 0x000e6a0000000800 */
[-C--:B------:R-:W-:Y:S05]  /*1bd70*/  HMMA.16816.F32 R36, R44, R156.reuse, R36 ;  /* 0x0000009c2c24723c */ /* 0x080fea0000001824 */
[----:B------:R1:W-:Y:S03]  /*1bd80*/  MUFU.EX2 R142, R63 ;  /* 0x0000003f008e7308 */ /* 0x0003e60000000800 */
[C---:B------:R-:W-:Y:S07]  /*1bd90*/  HMMA.16816.F32 R48, R144.reuse, R156, R48 ;  /* 0x0000009c9030723c */ /* 0x040fee0000001830 */
[----:B------:R1:W-:Y:S01]  /*1bda0*/  MUFU.EX2 R179, R56 ;  /* 0x0000003800b37308 */ /* 0x0003e20000000800 */
[-C--:B------:R-:W-:Y:S08]  /*1bdb0*/  HMMA.16816.F32 R116, R144, R158.reuse, R116 ;  /* 0x0000009e9074723c */ /* 0x080ff00000001874 */
[C---:B------:R-:W-:Y:S01]  /*1bdc0*/  HMMA.16816.F32 R120, R44.reuse, R158, R120 ;  /* 0x0000009e2c78723c */ /* 0x040fe20000001878 */
[----:B------:R-:W-:Y:S01]  /*1bdd0*/  LDSM.16.MT88.4 R156, [R228+0x3100] ;  /* 0x00310000e49c783b */ /* 0x000fe20000004200 */
[----:B------:R1:W1:Y:S06]  /*1bde0*/  MUFU.EX2 R182, R57 ;  /* 0x0000003900b67308 */ /* 0x00026c0000000800 */
[-C--:B------:R-:W-:Y:S01]  /*1bdf0*/  HMMA.16816.F32 R124, R44, R152.reuse, R124 ;  /* 0x000000982c7c723c */ /* 0x080fe2000000187c */
[----:B-1----:R-:W1:Y:S03]  /*1be00*/  LDSM.16.MT88.4 R60, [R229+0x1100] ;  /* 0x00110000e53c783b */ /* 0x002e660000004200 */
[----:B------:R1:W-:Y:S01]  /*1be10*/  MUFU.EX2 R181, R58 ;  /* 0x0000003a00b57308 */ /* 0x0003e20000000800 */
[----:B------:R-:W-:Y:S03]  /*1be20*/  F2FP.PACK_AB R56, R216, R169 ;  /* 0x000000a9d838723e */ /* 0x000fe600000000ff */
[C---:B------:R-:W-:Y:S06]  /*1be30*/  HMMA.16816.F32 R128, R144.reuse, R152, R128 ;  /* 0x000000989080723c */ /* 0x040fec0000001880 */
[----:B------:R1:W1:Y:S02]  /*1be40*/  MUFU.EX2 R180, R59 ;  /* 0x0000003b00b47308 */ /* 0x0002640000000800 */
[-C--:B------:R-:W-:Y:S04]  /*1be50*/  HMMA.16816.F32 R132, R144, R154.reuse, R132 ;  /* 0x0000009a9084723c */ /* 0x080fe80000001884 */
[----:B------:R-:W-:Y:S04]  /*1be60*/  F2FP.PACK_AB R57, R178, R168 ;  /* 0x000000a8b239723e */ /* 0x000fe800000000ff */
[----:B------:R-:W-:Y:S01]  /*1be70*/  HMMA.16816.F32 R40, R44, R154, R40 ;  /* 0x0000009a2c28723c */ /* 0x000fe20000001828 */
[----:B------:R-:W-:Y:S03]  /*1be80*/  MUFU.EX2 R190, R81 ;  /* 0x0000005100be7308 */ /* 0x000fe60000000800 */
[----:B-1----:R-:W-:Y:S03]  /*1be90*/  F2FP.PACK_AB R58, R214, R215 ;  /* 0x000000d7d63a723e */ /* 0x002fe600000000ff */
[----:B------:R-:W-:Y:S02]  /*1bea0*/  F2FP.PACK_AB R44, R249, R250 ;  /* 0x000000faf92c723e */ /* 0x000fe400000000ff */
[----:B------:R-:W-:Y:S02]  /*1beb0*/  F2FP.PACK_AB R46, R247, R248 ;  /* 0x000000f8f72e723e */ /* 0x000fe400000000ff */
[----:B------:R1:W-:Y:S01]  /*1bec0*/  MUFU.EX2 R81, R71 ;  /* 0x0000004700517308 */ /* 0x0003e20000000800 */
[----:B------:R-:W-:Y:S02]  /*1bed0*/  F2FP.PACK_AB R45, R225, R226 ;  /* 0x000000e2e12d723e */ /* 0x000fe400000000ff */
[----:B------:R-:W-:Y:S02]  /*1bee0*/  F2FP.PACK_AB R47, R223, R224 ;  /* 0x000000e0df2f723e */ /* 0x000fe400000000ff */
[----:B------:R-:W-:Y:S05]  /*1bef0*/  F2FP.PACK_AB R59, R176, R177 ;  /* 0x000000b1b03b723e */ /* 0x000fea00000000ff */
[-C--:B------:R-:W-:Y:S01]  /*1bf00*/  HMMA.16816.F32 R4, R44, R52.reuse, R4 ;  /* 0x000000342c04723c */ /* 0x080fe20000001804 */
[----:B------:R-:W-:Y:S07]  /*1bf10*/  MUFU.EX2 R113, R113 ;  /* 0x0000007100717308 */ /* 0x000fee0000000800 */
[C---:B------:R-:W-:Y:S03]  /*1bf20*/  HMMA.16816.F32 R8, R56.reuse, R52, R8 ;  /* 0x000000343808723c */ /* 0x040fe60000001808 */
[----:B------:R-:W-:Y:S01]  /*1bf30*/  MUFU.EX2 R115, R115 ;  /* 0x0000007300737308 */ /* 0x000fe20000000800 */
[----:B-1----:R-:W-:Y:S04]  /*1bf40*/  LDSM.16.MT88.4 R68, [R229+0x2100] ;  /* 0x00210000e544783b */ /* 0x002fe80000004200 */
        /* <DEDUP_REMOVED lines=11> */
[----:B------:R-:W3:Y:S04]  /*1c000*/  LDSM.16.MT88.4 R64, [R228+0x1900] ;  /* 0x00190000e440783b */ /* 0x000ee80000004200 */
[----:B------:R1:W-:Y:S03]  /*1c010*/  MUFU.EX2 R80, R72 ;  /* 0x0000004800507308 */ /* 0x0003e60000000800 */
[-C--:B------:R-:W-:Y:S07]  /*1c020*/  HMMA.16816.F32 R36, R44, R60.reuse, R36 ;  /* 0x0000003c2c24723c */ /* 0x080fee0000001824 */
[----:B------:R-:W3:Y:S01]  /*1c030*/  MUFU.EX2 R73, R73 ;  /* 0x0000004900497308 */ /* 0x000ee20000000800 */
[C---:B------:R-:W-:Y:S08]  /*1c040*/  HMMA.16816.F32 R48, R56.reuse, R60, R48 ;  /* 0x0000003c3830723c */ /* 0x040ff00000001830 */
[-C--:B------:R-:W-:Y:S01]  /*1c050*/  HMMA.16816.F32 R116, R56, R62.reuse, R116 ;  /* 0x0000003e3874723c */ /* 0x080fe20000001874 */
[----:B------:R-:W-:Y:S03]  /*1c060*/  MUFU.EX2 R76, R76 ;  /* 0x0000004c004c7308 */ /* 0x000fe60000000800 */
[----:B--2---:R-:W-:Y:S01]  /*1c070*/  FFMA.FTZ R0, R0, R185, R195 ;  /* 0x000000b900007223 */ /* 0x004fe200000100c3 */
[----:B------:R-:W-:Y:S03]  /*1c080*/  MOV R185, R175 ;  /* 0x000000af00b97202 */ /* 0x000fe60000000f00 */
[C---:B------:R-:W-:Y:S01]  /*1c090*/  HMMA.16816.F32 R120, R44.reuse, R62, R120 ;  /* 0x0000003e2c78723c */ /* 0x040fe20000001878 */
[----:B------:R-:W-:Y:S02]  /*1c0a0*/  LDSM.16.MT88.4 R60, [R229+0x1900] ;  /* 0x00190000e53c783b */ /* 0x000fe40000004200 */
[----:B------:R-:W2:Y:S01]  /*1c0b0*/  MUFU.EX2 R77, R77 ;  /* 0x0000004d004d7308 */ /* 0x000ea20000000800 */
[----:B-1----:R-:W-:Y:S04]  /*1c0c0*/  FADD.FTZ R72, R196, R0 ;  /* 0x00000000c4487221 */ /* 0x002fe80000010000 */
[-C--:B------:R-:W-:Y:S05]  /*1c0d0*/  HMMA.16816.F32 R124, R44, R52.reuse, R124 ;  /* 0x000000342c7c723c */ /* 0x080fea000000187c */
[----:B------:R-:W-:Y:S03]  /*1c0e0*/  MUFU.EX2 R74, R74 ;  /* 0x0000004a004a7308 */ /* 0x000fe60000000800 */
[C---:B------:R-:W-:Y:S07]  /*1c0f0*/  HMMA.16816.F32 R128, R56.reuse, R52, R128 ;  /* 0x000000343880723c */ /* 0x040fee0000001880 */
[----:B------:R-:W-:Y:S01]  /*1c100*/  F2FP.PACK_AB R52, R182, R179 ;  /* 0x000000b3b634723e */ /* 0x000fe200000000ff */
[-C--:B------:R-:W-:Y:S01]  /*1c110*/  HMMA.16816.F32 R132, R56, R54.reuse, R132 ;  /* 0x000000363884723c */ /* 0x080fe20000001884 */
[----:B------:R-:W1:Y:S01]  /*1c120*/  LDSM.16.MT88.4 R56, [R231+0x1900] ;  /* 0x00190000e738783b */ /* 0x000e620000004200 */
[----:B------:R-:W1:Y:S02]  /*1c130*/  MUFU.EX2 R75, R75 ;  /* 0x0000004b004b7308 */ /* 0x000e640000000800 */
[----:B------:R-:W-:Y:S01]  /*1c140*/  F2FP.PACK_AB R53, R180, R181 ;  /* 0x000000b5b435723e */ /* 0x000fe200000000ff */
[----:B---3--:R-:W-:Y:S03]  /*1c150*/  FFMA.FTZ R136, R136, R186, R217 ;  /* 0x000000ba88887223 */ /* 0x008fe600000100d9 */
[----:B------:R-:W-:Y:S04]  /*1c160*/  HMMA.16816.F32 R40, R44, R54, R40 ;  /* 0x000000362c28723c */ /* 0x000fe80000001828 */
[----:B------:R-:W-:Y:S01]  /*1c170*/  FADD.FTZ R136, R218, R136 ;  /* 0x00000088da887221 */ /* 0x000fe20000010000 */
[----:B------:R-:W-:Y:S01]  /*1c180*/  MUFU.EX2 R78, R78 ;  /* 0x0000004e004e7308 */ /* 0x000fe20000000800 */
[----:B----4-:R-:W-:Y:S01]  /*1c190*/  FFMA.FTZ R140, R140, R187, R219 ;  /* 0x000000bb8c8c7223 */ /* 0x010fe200000100db */
[----:B------:R-:W-:Y:S01]  /*1c1a0*/  F2FP.PACK_AB R44, R212, R213 ;  /* 0x000000d5d42c723e */ /* 0x000fe200000000ff */
[----:B------:R-:W-:Y:S01]  /*1c1b0*/  FADD.FTZ R0, R173, R136 ;  /* 0x00000088ad007221 */ /* 0x000fe20000010000 */
[----:B------:R-:W-:Y:S03]  /*1c1c0*/  F2FP.PACK_AB R46, R210, R211 ;  /* 0x000000d3d22e723e */ /* 0x000fe600000000ff */
[----:B------:R-:W-:Y:S01]  /*1c1d0*/  F2FP.PACK_AB R45, R208, R209 ;  /* 0x000000d1d02d723e */ /* 0x000fe200000000ff */
[----:B------:R-:W-:Y:S01]  /*1c1e0*/  FADD.FTZ R140, R220, R140 ;  /* 0x0000008cdc8c7221 */ /* 0x000fe20000010000 */
[----:B------:R-:W-:Y:S01]  /*1c1f0*/  F2FP.PACK_AB R47, R207, R183 ;  /* 0x000000b7cf2f723e */ /* 0x000fe200000000ff */
[----:B------:R-:W3:Y:S01]  /*1c200*/  MUFU.EX2 R79, R79 ;  /* 0x0000004f004f7308 */ /* 0x000ee20000000800 */
[----:B------:R-:W-:Y:S02]  /*1c210*/  F2FP.PACK_AB R54, R205, R206 ;  /* 0x000000cecd36723e */ /* 0x000fe400000000ff */
[----:B------:R-:W-:Y:S02]  /*1c220*/  F2FP.PACK_AB R55, R142, R188 ;  /* 0x000000bc8e37723e */ /* 0x000fe400000000ff */
[----:B------:R-:W-:Y:S01]  /*1c230*/  MOV R136, R137 ;  /* 0x0000008900887202 */ /* 0x000fe20000000f00 */
        /* <DEDUP_REMOVED lines=8> */
[-C--:B-1----:R-:W-:Y:S04]  /*1c2c0*/  HMMA.16816.F32 R20, R44, R56.reuse, R20 ;  /* 0x000000382c14723c */ /* 0x082fe80000001814 */
[----:B------:R-:W-:Y:S04]  /*1c2d0*/  MUFU.EX2 R97, R97 ;  /* 0x0000006100617308 */ /* 0x000fe80000000800 */
[C---:B------:R-:W-:Y:S06]  /*1c2e0*/  HMMA.16816.F32 R24, R52.reuse, R56, R24 ;  /* 0x000000383418723c */ /* 0x040fec0000001818 */
[----:B------:R-:W-:Y:S02]  /*1c2f0*/  MUFU.EX2 R86, R86 ;  /* 0x0000005600567308 */ /* 0x000fe40000000800 */
[-C--:B------:R-:W-:Y:S08]  /*1c300*/  HMMA.16816.F32 R28, R52, R58.reuse, R28 ;  /* 0x0000003a341c723c */ /* 0x080ff0000000181c */
[C---:B------:R-:W-:Y:S01]  /*1c310*/  HMMA.16816.F32 R32, R44.reuse, R58, R32 ;  /* 0x0000003a2c20723c */ /* 0x040fe20000001820 */
[----:B------:R-:W1:Y:S01]  /*1c320*/  LDSM.16.MT88.4 R56, [R228+0x2100] ;  /* 0x00210000e438783b */ /* 0x000e620000004200 */
[----:B------:R-:W-:Y:S02]  /*1c330*/  MUFU.EX2 R87, R87 ;  /* 0x0000005700577308 */ /* 0x000fe40000000800 */
[----:B------:R-:W-:Y:S04]  /*1c340*/  FFMA.FTZ R141, R141, R149, R221 ;  /* 0x000000958d8d7223 */ /* 0x000fe800000100dd */
[-C--:B------:R-:W-:Y:S04]  /*1c350*/  HMMA.16816.F32 R36, R44, R60.reuse, R36 ;  /* 0x0000003c2c24723c */ /* 0x080fe80000001824 */
[----:B------:R-:W-:Y:S01]  /*1c360*/  MUFU.EX2 R98, R98 ;  /* 0x0000006200627308 */ /* 0x000fe20000000800 */
[----:B------:R-:W-:Y:S03]  /*1c370*/  FADD.FTZ R141, R222, R141 ;  /* 0x0000008dde8d7221 */ /* 0x000fe60000010000 */
[C---:B------:R-:W-:Y:S04]  /*1c380*/  HMMA.16816.F32 R48, R52.reuse, R60, R48 ;  /* 0x0000003c3430723c */ /* 0x040fe80000001830 */
[----:B------:R-:W-:Y:S02]  /*1c390*/  FADD.FTZ R141, R227, R141 ;  /* 0x0000008de38d7221 */ /* 0x000fe40000010000 */
[----:B------:R-:W-:Y:S02]  /*1c3a0*/  MUFU.EX2 R99, R99 ;  /* 0x0000006300637308 */ /* 0x000fe40000000800 */
[-C--:B------:R-:W-:Y:S08]  /*1c3b0*/  HMMA.16816.F32 R116, R52, R62.reuse, R116 ;  /* 0x0000003e3474723c */ /* 0x080ff00000001874 */
[C---:B------:R-:W-:Y:S01]  /*1c3c0*/  HMMA.16816.F32 R120, R44.reuse, R62, R120 ;  /* 0x0000003e2c78723c */ /* 0x040fe20000001878 */
[----:B------:R-:W1:Y:S01]  /*1c3d0*/  LDSM.16.MT88.4 R60, [R231+0x2100] ;  /* 0x00210000e73c783b */ /* 0x000e620000004200 */
[----:B------:R-:W-:Y:S06]  /*1c3e0*/  MUFU.EX2 R100, R100 ;  /* 0x0000006400647308 */ /* 0x000fec0000000800 */
[-C--:B----4-:R-:W-:Y:S04]  /*1c3f0*/  HMMA.16816.F32 R124, R44, R64.reuse, R124 ;  /* 0x000000402c7c723c */ /* 0x090fe8000000187c */
[----:B------:R-:W-:Y:S04]  /*1c400*/  MUFU.EX2 R101, R101 ;  /* 0x0000006500657308 */ /* 0x000fe80000000800 */
[C---:B------:R-:W-:Y:S06]  /*1c410*/  HMMA.16816.F32 R128, R52.reuse, R64, R128 ;  /* 0x000000403480723c */ /* 0x040fec0000001880 */
[----:B------:R-:W4:Y:S02]  /*1c420*/  MUFU.EX2 R112, R112 ;  /* 0x0000007000707308 */ /* 0x000f240000000800 */
[-C--:B------:R-:W-:Y:S07]  /*1c430*/  HMMA.16816.F32 R132, R52, R66.reuse, R132 ;  /* 0x000000423484723c */ /* 0x080fee0000001884 */
[----:B------:R-:W-:Y:S01]  /*1c440*/  F2FP.PACK_AB R52, R73, R80 ;  /* 0x000000504934723e */ /* 0x000fe200000000ff */
[----:B------:R-:W-:Y:S01]  /*1c450*/  HMMA.16816.F32 R40, R44, R66, R40 ;  /* 0x000000422c28723c */ /* 0x000fe20000001828 */
[----:B------:R-:W1:Y:S01]  /*1c460*/  LDSM.16.MT88.4 R64, [R230+0x2100] ;  /* 0x00210000e640783b */ /* 0x000e620000004200 */
[----:B------:R-:W-:Y:S02]  /*1c470*/  MUFU.EX2 R102, R102 ;  /* 0x0000006600667308 */ /* 0x000fe40000000800 */
[----:B--2---:R-:W-:Y:S02]  /*1c480*/  F2FP.PACK_AB R54, R77, R76 ;  /* 0x0000004c4d36723e */ /* 0x004fe400000000ff */
[----:B------:R-:W-:Y:S02]  /*1c490*/  F2FP.PACK_AB R53, R75, R74 ;  /* 0x0000004a4b35723e */ /* 0x000fe400000000ff */
[----:B------:R-:W-:Y:S04]  /*1c4a0*/  F2FP.PACK_AB R44, R204, R191 ;  /* 0x000000bfcc2c723e */ /* 0x000fe800000000ff */
[----:B------:R-:W-:Y:S01]  /*1c4b0*/  F2FP.PACK_AB R46, R190, R203 ;  /* 0x000000cbbe2e723e */ /* 0x000fe200000000ff */
[----:B------:R-:W-:Y:S01]  /*1c4c0*/  MUFU.EX2 R103, R103 ;  /* 0x0000006700677308 */ /* 0x000fe20000000800 */
[----:B------:R-:W-:Y:S02]  /*1c4d0*/  F2FP.PACK_AB R45, R81, R189 ;  /* 0x000000bd512d723e */ /* 0x000fe400000000ff */
[----:B------:R-:W-:Y:S02]  /*1c4e0*/  F2FP.PACK_AB R47, R83, R82 ;  /* 0x00000052532f723e */ /* 0x000fe400000000ff */
[----:B---3--:R-:W-:Y:S02]  /*1c4f0*/  F2FP.PACK_AB R55, R79, R78 ;  /* 0x0000004e4f37723e */ /* 0x008fe400000000ff */
[----:B----4-:R-:W-:Y:S03]  /*1c500*/  F2FP.PACK_AB R186, R113, R112 ;  /* 0x0000007071ba723e */ /* 0x010fe600000000ff */
[-C--:B-1----:R-:W-:Y:S01]  /*1c510*/  HMMA.16816.F32 R4, R44, R56.reuse, R4 ;  /* 0x000000382c04723c */ /* 0x082fe20000001804 */
[----:B------:R-:W1:Y:S07]  /*1c520*/  MUFU.EX2 R114, R114 ;  /* 0x0000007200727308 */ /* 0x000e6e0000000800 */
[C---:B------:R-:W-:Y:S03]  /*1c530*/  HMMA.16816.F32 R8, R52.reuse, R56, R8 ;  /* 0x000000383408723c */ /* 0x040fe60000001808 */
[----:B------:R-:W-:Y:S05]  /*1c540*/  MUFU.EX2 R105, R105 ;  /* 0x0000006900697308 */ /* 0x000fea0000000800 */
[-C--:B------:R-:W-:Y:S05]  /*1c550*/  HMMA.16816.F32 R12, R52, R58.reuse, R12 ;  /* 0x0000003a340c723c */ /* 0x080fea000000180c */
[----:B------:R-:W-:Y:S03]  /*1c560*/  MUFU.EX2 R108, R108 ;  /* 0x0000006c006c7308 */ /* 0x000fe60000000800 */
[C---:B------:R-:W-:Y:S01]  /*1c570*/  HMMA.16816.F32 R16, R44.reuse, R58, R16 ;  /* 0x0000003a2c10723c */ /* 0x040fe20000001810 */
[----:B------:R-:W2:Y:S03]  /*1c580*/  LDSM.16.MT88.4 R56, [R228+0x2900] ;  /* 0x00290000e438783b */ /* 0x000ea60000004200 */
[----:B-1----:R-:W-:Y:S03]  /*1c590*/  F2FP.PACK_AB R187, R115, R114 ;  /* 0x0000007273bb723e */ /* 0x002fe600000000ff */
[----:B------:R-:W-:Y:S01]  /*1c5a0*/  MUFU.EX2 R88, R88 ;  /* 0x0000005800587308 */ /* 0x000fe20000000800 */
[-C--:B------:R-:W-:Y:S08]  /*1c5b0*/  HMMA.16816.F32 R20, R44, R60.reuse, R20 ;  /* 0x0000003c2c14723c */ /* 0x080ff00000001814 */
[C---:B------:R-:W-:Y:S01]  /*1c5c0*/  HMMA.16816.F32 R24, R52.reuse, R60, R24 ;  /* 0x0000003c3418723c */ /* 0x040fe20000001818 */
[----:B------:R-:W1:Y:S07]  /*1c5d0*/  MUFU.EX2 R89, R89 ;  /* 0x0000005900597308 */ /* 0x000e6e0000000800 */
[-C--:B------:R-:W-:Y:S03]  /*1c5e0*/  HMMA.16816.F32 R28, R52, R62.reuse, R28 ;  /* 0x0000003e341c723c */ /* 0x080fe6000000181c */
[----:B------:R-:W-:Y:S05]  /*1c5f0*/  MUFU.EX2 R92, R92 ;  /* 0x0000005c005c7308 */ /* 0x000fea0000000800 */
[C---:B------:R-:W-:Y:S01]  /*1c600*/  HMMA.16816.F32 R32, R44.reuse, R62, R32 ;  /* 0x0000003e2c20723c */ /* 0x040fe20000001820 */
[----:B------:R-:W3:Y:S04]  /*1c610*/  LDSM.16.MT88.4 R60, [R231+0x2900] ;  /* 0x00290000e73c783b */ /* 0x000ee80000004200 */
[----:B------:R-:W4:Y:S03]  /*1c620*/  MUFU.EX2 R93, R93 ;  /* 0x0000005d005d7308 */ /* 0x000f260000000800 */
[-C--:B------:R-:W-:Y:S07]  /*1c630*/  HMMA.16816.F32 R36, R44, R68.reuse, R36 ;  /* 0x000000442c24723c */ /* 0x080fee0000001824 */
[----:B------:R-:W-:Y:S01]  /*1c640*/  MUFU.EX2 R90, R90 ;  /* 0x0000005a005a7308 */ /* 0x000fe20000000800 */
[C---:B------:R-:W-:Y:S08]  /*1c650*/  HMMA.16816.F32 R48, R52.reuse, R68, R48 ;  /* 0x000000443430723c */ /* 0x040ff00000001830 */
[-C--:B------:R-:W-:Y:S01]  /*1c660*/  HMMA.16816.F32 R116, R52, R70.reuse, R116 ;  /* 0x000000463474723c */ /* 0x080fe20000001874 */
[----:B------:R-:W1:Y:S07]  /*1c670*/  MUFU.EX2 R91, R91 ;  /* 0x0000005b005b7308 */ /* 0x000e6e0000000800 */
[C---:B------:R-:W-:Y:S01]  /*1c680*/  HMMA.16816.F32 R120, R44.reuse, R70, R120 ;  /* 0x000000462c78723c */ /* 0x040fe20000001878 */
[----:B------:R-:W2:Y:S02]  /*1c690*/  LDSM.16.MT88.4 R68, [R229+0x2900] ;  /* 0x00290000e544783b */ /* 0x000ea40000004200 */
[----:B------:R-:W-:Y:S05]  /*1c6a0*/  MUFU.EX2 R94, R94 ;  /* 0x0000005e005e7308 */ /* 0x000fea0000000800 */
[-C--:B------:R-:W-:Y:S05]  /*1c6b0*/  HMMA.16816.F32 R124, R44, R64.reuse, R124 ;  /* 0x000000402c7c723c */ /* 0x080fea000000187c */
[----:B------:R-:W2:Y:S03]  /*1c6c0*/  MUFU.EX2 R95, R95 ;  /* 0x0000005f005f7308 */ /* 0x000ea60000000800 */
[C---:B------:R-:W-:Y:S07]  /*1c6d0*/  HMMA.16816.F32 R128, R52.reuse, R64, R128 ;  /* 0x000000403480723c */ /* 0x040fee0000001880 */
[----:B------:R-:W2:Y:S01]  /*1c6e0*/  MUFU.EX2 R104, R104 ;  /* 0x0000006800687308 */ /* 0x000ea20000000800 */
[-C--:B------:R-:W-:Y:S07]  /*1c6f0*/  HMMA.16816.F32 R132, R52, R66.reuse, R132 ;  /* 0x000000423484723c */ /* 0x080fee0000001884 */
[----:B-1----:R-:W-:Y:S01]  /*1c700*/  F2FP.PACK_AB R52, R89, R88 ;  /* 0x000000585934723e */ /* 0x002fe200000000ff */
[----:B------:R-:W-:Y:S01]  /*1c710*/  HMMA.16816.F32 R40, R44, R66, R40 ;  /* 0x000000422c28723c */ /* 0x000fe20000001828 */
[----:B------:R-:W1:Y:S01]  /*1c720*/  LDSM.16.MT88.4 R64, [R230+0x2900] ;  /* 0x00290000e640783b */ /* 0x000e620000004200 */
[----:B------:R-:W-:Y:S02]  /*1c730*/  MUFU.EX2 R106, R106 ;  /* 0x0000006a006a7308 */ /* 0x000fe40000000800 */
[----:B----4-:R-:W-:Y:S02]  /*1c740*/  F2FP.PACK_AB R54, R93, R92 ;  /* 0x0000005c5d36723e */ /* 0x010fe400000000ff */
[----:B------:R-:W-:Y:S02]  /*1c750*/  F2FP.PACK_AB R53, R91, R90 ;  /* 0x0000005a5b35723e */ /* 0x000fe400000000ff */
[----:B------:R-:W-:Y:S04]  /*1c760*/  F2FP.PACK_AB R44, R85, R84 ;  /* 0x00000054552c723e */ /* 0x000fe800000000ff */
[----:B------:R-:W-:Y:S01]  /*1c770*/  F2FP.PACK_AB R46, R97, R96 ;  /* 0x00000060612e723e */ /* 0x000fe200000000ff */
[----:B------:R-:W4:Y:S01]  /*1c780*/  MUFU.EX2 R107, R107 ;  /* 0x0000006b006b7308 */ /* 0x000f220000000800 */
[----:B------:R-:W-:Y:S02]  /*1c790*/  F2FP.PACK_AB R45, R87, R86 ;  /* 0x00000056572d723e */ /* 0x000fe400000000ff */
[----:B------:R-:W-:Y:S02]  /*1c7a0*/  F2FP.PACK_AB R47, R99, R98 ;  /* 0x00000062632f723e */ /* 0x000fe400000000ff */
[----:B--2---:R-:W-:Y:S05]  /*1c7b0*/  F2FP.PACK_AB R55, R95, R94 ;  /* 0x0000005e5f37723e */ /* 0x004fea00000000ff */
[-C--:B------:R-:W-:Y:S08]  /*1c7c0*/  HMMA.16816.F32 R4, R44, R56.reuse, R4 ;  /* 0x000000382c04723c */ /* 0x080ff00000001804 */
[C---:B------:R-:W-:Y:S07]  /*1c7d0*/  HMMA.16816.F32 R8, R52.reuse, R56, R8 ;  /* 0x000000383408723c */ /* 0x040fee0000001808 */
[----:B------:R-:W-:Y:S01]  /*1c7e0*/  FADD.FTZ R57, R174, R140 ;  /* 0x0000008cae397221 */ /* 0x000fe20000010000 */
[-C--:B------:R-:W-:Y:S04]  /*1c7f0*/  HMMA.16816.F32 R12, R52, R58.reuse, R12 ;  /* 0x0000003a340c723c */ /* 0x080fe8000000180c */
[----:B------:R-:W-:Y:S04]  /*1c800*/  FADD.FTZ R56, R201, R72 ;  /* 0x00000048c9387221 */ /* 0x000fe80000010000 */
[C---:B------:R-:W-:Y:S07]  /*1c810*/  HMMA.16816.F32 R16, R44.reuse, R58, R16 ;  /* 0x0000003a2c10723c */ /* 0x040fee0000001810 */
[----:B------:R-:W-:Y:S01]  /*1c820*/  FADD.FTZ R59, R172, R141 ;  /* 0x0000008dac3b7221 */ /* 0x000fe20000010000 */
[-C--:B---3--:R-:W-:Y:S01]  /*1c830*/  HMMA.16816.F32 R20, R44, R60.reuse, R20 ;  /* 0x0000003c2c14723c */ /* 0x088fe20000001814 */
[----:B------:R-:W2:Y:S03]  /*1c840*/  LDSM.16.MT88.4 R172, [R231+0x3100] ;  /* 0x00310000e7ac783b */ /* 0x000ea60000004200 */
[----:B------:R-:W-:Y:S01]  /*1c850*/  FADD.FTZ R58, R185, R57 ;  /* 0x00000039b93a7221 */ /* 0x000fe20000010000 */
[----:B------:R-:W-:Y:S01]  /*1c860*/  F2FP.PACK_AB R185, R103, R102 ;  /* 0x0000006667b9723e */ /* 0x000fe200000000ff */
[----:B------:R-:W-:Y:S01]  /*1c870*/  FADD.FTZ R57, R184, R0 ;  /* 0x00000000b8397221 */ /* 0x000fe20000010000 */
[----:B------:R-:W-:Y:S01]  /*1c880*/  F2FP.PACK_AB R184, R101, R100 ;  /* 0x0000006465b8723e */ /* 0x000fe200000000ff */
[C---:B------:R-:W-:Y:S01]  /*1c890*/  HMMA.16816.F32 R24, R52.reuse, R60, R24 ;  /* 0x0000003c3418723c */ /* 0x040fe20000001818 */
[----:B------:R3:W-:Y:S03]  /*1c8a0*/  MUFU.EX2 R60, R3 ;  /* 0x00000003003c7308 */ /* 0x0007e60000000800 */
[----:B------:R-:W-:Y:S02]  /*1c8b0*/  FADD.FTZ R0, R163, R58 ;  /* 0x0000003aa3007221 */ /* 0x000fe40000010000 */
[----:B------:R-:W-:Y:S02]  /*1c8c0*/  FADD.FTZ R57, R251, R57 ;  /* 0x00000039fb397221 */ /* 0x000fe40000010000 */
[-C--:B------:R-:W-:Y:S03]  /*1c8d0*/  HMMA.16816.F32 R28, R52, R62.reuse, R28 ;  /* 0x0000003e341c723c */ /* 0x080fe6000000181c */
[----:B------:R-:W1:Y:S01]  /*1c8e0*/  MUFU.EX2 R61, R110 ;  /* 0x0000006e003d7308 */ /* 0x000e620000000800 */
[----:B------:R-:W-:Y:S02]  /*1c8f0*/  FADD.FTZ R0, R161, R0 ;  /* 0x00000000a1007221 */ /* 0x000fe40000010000 */
[----:B------:R-:W-:Y:S02]  /*1c900*/  FADD.FTZ R57, R252, R57 ;  /* 0x00000039fc397221 */ /* 0x000fe40000010000 */
[C---:B------:R-:W-:Y:S04]  /*1c910*/  HMMA.16816.F32 R32, R44.reuse, R62, R32 ;  /* 0x0000003e2c20723c */ /* 0x040fe80000001820 */
[----:B------:R-:W-:Y:S04]  /*1c920*/  FADD.FTZ R0, R167, R0 ;  /* 0x00000000a7007221 */ /* 0x000fe80000010000 */
[-C--:B------:R-:W-:Y:S04]  /*1c930*/  HMMA.16816.F32 R36, R44, R68.reuse, R36 ;  /* 0x000000442c24723c */ /* 0x080fe80000001824 */
[----:B---3--:R-:W-:Y:S04]  /*1c940*/  FADD.FTZ R3, R171, R59 ;  /* 0x0000003bab037221 */ /* 0x008fe80000010000 */
[C---:B------:R-:W-:Y:S04]  /*1c950*/  HMMA.16816.F32 R48, R52.reuse, R68, R48 ;  /* 0x000000443430723c */ /* 0x040fe80000001830 */
[----:B------:R-:W-:Y:S04]  /*1c960*/  FADD.FTZ R3, R162, R3 ;  /* 0x00000003a2037221 */ /* 0x000fe80000010000 */
[-C--:B------:R-:W-:Y:S08]  /*1c970*/  HMMA.16816.F32 R116, R52, R70.reuse, R116 ;  /* 0x000000463474723c */ /* 0x080ff00000001874 */
[C---:B------:R-:W-:Y:S07]  /*1c980*/  HMMA.16816.F32 R120, R44.reuse, R70, R120 ;  /* 0x000000462c78723c */ /* 0x040fee0000001878 */
[----:B------:R-:W-:Y:S01]  /*1c990*/  MOV R71, R2 ;  /* 0x0000000200477202 */ /* 0x000fe20000000f00 */
[-C--:B-1----:R-:W-:Y:S08]  /*1c9a0*/  HMMA.16816.F32 R124, R44, R64.reuse, R124 ;  /* 0x000000402c7c723c */ /* 0x082ff0000000187c */
        /* <DEDUP_REMOVED lines=8> */
[----:B------:R-:W1:Y:S04]  /*1ca30*/  LDSM.16.MT88.4 R4, [R229+0x3100] ;  /* 0x00310000e504783b */ /* 0x000e680000004200 */
[----:B------:R-:W-:Y:S01]  /*1ca40*/  FADD.FTZ R52, R160, R3 ;  /* 0x00000003a0347221 */ /* 0x000fe20000010000 */
[----:B------:R-:W-:Y:S01]  /*1ca50*/  F2FP.PACK_AB R46, R109, R108 ;  /* 0x0000006c6d2e723e */ /* 0x000fe200000000ff */
[----:B------:R-:W-:Y:S01]  /*1ca60*/  FADD.FTZ R3, R199, R53 ;  /* 0x00000035c7037221 */ /* 0x000fe20000010000 */
[----:B----4-:R-:W-:Y:S04]  /*1ca70*/  F2FP.PACK_AB R45, R107, R106 ;  /* 0x0000006a6b2d723e */ /* 0x010fe800000000ff */
[----:B------:R-:W-:Y:S01]  /*1ca80*/  FADD.FTZ R3, R200, R3 ;  /* 0x00000003c8037221 */ /* 0x000fe20000010000 */
        /* <DEDUP_REMOVED lines=22> */
[----:B------:R-:W2:Y:S01]  /*1cbf0*/  LDSM.16.MT88.4 R8, [R230+0x3100] ;  /* 0x00310000e608783b */ /* 0x000ea20000004200 */
        /* <DEDUP_REMOVED lines=86> */
.L_x_727:
[----:B------:R-:W3:Y:S04]  /*1d160*/  LDL.LU R6, [R1+0x1c] ;  /* 0x00001c0001067983 */ /* 0x000ee80000300800 */
        /* <DEDUP_REMOVED lines=10> */
[----:B--2---:R-:W2:Y:S01]  /*1d210*/  SHFL.BFLY PT, R7, R2, 0x2, 0x1f ;  /* 0x0c401f0002077f89 */ /* 0x004ea200000e0000 */
[----:B-1----:R-:W-:-:S03]  /*1d220*/  FADD.FTZ R4, R4, R6 ;  /* 0x0000000604047221 */ /* 0x002fc60000010000 */
[----:B------:R-:W1:Y:S01]  /*1d230*/  SHFL.BFLY PT, R6, R8, 0x2, 0x1f ;  /* 0x0c401f0008067f89 */ /* 0x000e6200000e0000 */
[----:B---3--:R-:W-:-:S03]  /*1d240*/  FADD.FTZ R5, R5, R9 ;  /* 0x0000000905057221 */ /* 0x008fc60000010000 */
[----:B------:R-:W3:Y:S04]  /*1d250*/  SHFL.BFLY PT, R0, R4, 0x1, 0x1f ;  /* 0x0c201f0004007f89 */ /* 0x000ee800000e0000 */
[----:B------:R-:W4:Y:S01]  /*1d260*/  SHFL.BFLY PT, R3, R5, 0x1, 0x1f ;  /* 0x0c201f0005037f89 */ /* 0x000f2200000e0000 */
[----:B--2---:R-:W-:Y:S02]  /*1d270*/  FADD.FTZ R7, R7, R2 ;  /* 0x0000000207077221 */ /* 0x004fe40000010000 */
[----:B-1----:R-:W-:-:S03]  /*1d280*/  FADD.FTZ R6, R6, R8 ;  /* 0x0000000806067221 */ /* 0x002fc60000010000 */
[----:B------:R-:W1:Y:S01]  /*1d290*/  SHFL.BFLY PT, R8, R7, 0x1, 0x1f ;  /* 0x0c201f0007087f89 */ /* 0x000e6200000e0000 */
[----:B---3--:R-:W-:Y:S01]  /*1d2a0*/  FADD.FTZ R4, R4, R0 ;  /* 0x0000000004047221 */ /* 0x008fe20000010000 */
        /* <DEDUP_REMOVED lines=99> */
.L_x_671:
[----:B------:R-:W3:Y:S02]  /*1d8e0*/  S2R R55, SR_CTAID.Y ;  /* 0x0000000000377919 */ /* 0x000ee40000002600 */
[----:B---3--:R-:W-:Y:S01]  /*1d8f0*/  SHF.R.S32.HI R43, RZ, 0x1f, R55 ;  /* 0x0000001fff2b7819 */ /* 0x008fe20000011437 */
[----:B------:R-:W-:Y:S05]  /*1d900*/  @P4 BRA `(.L_x_729) ;  /* 0x0000130000004947 */ /* 0x000fea0003800000 */
[----:B------:R-:W3:Y:S01]  /*1d910*/  LDL R44, [R1+0x68] ;  /* 0x00006800012c7983 */ /* 0x000ee20000100800 */
[----:B------:R-:W-:Y:S01]  /*1d920*/  IMAD.MOV.U32 R6, RZ, RZ, -0x10 ;  /* 0xfffffff0ff067424 */ /* 0x000fe200078e00ff */
[----:B------:R-:W-:Y:S02]  /*1d930*/  F2FP.PACK_AB R5, R145, R144 ;  /* 0x000000909105723e */ /* 0x000fe400000000ff */
[----:B------:R-:W4:Y:S01]  /*1d940*/  S2R R41, SR_TID.X ;  /* 0x0000000000297919 */ /* 0x000f220000002100 */
        /* <DEDUP_REMOVED lines=12> */
[----:B----4-:R-:W-:Y:S02]  /*1da10*/  SHF.R.S32.HI R42, RZ, 0x1f, R41 ;  /* 0x0000001fff2a7819 */ /* 0x010fe40000011429 */
        /* <DEDUP_REMOVED lines=16> */
[----:B--2---:R-:W-:Y:S01]  /*1db20*/  IMAD.IADD R27, R41, 0x1, -R0 ;  /* 0x00000001291b7824 */ /* 0x004fe200078e0a00 */
        /* <DEDUP_REMOVED lines=35> */
[----:B--2---:R-:W-:-:S03]  /*1dd60*/  IMAD.MOV.U32 R5, RZ, RZ, 0x20 ;  /* 0x00000020ff057424 */ /* 0x004fc600078e00ff */
        /* <DEDUP_REMOVED lines=14> */
[----:B--2---:R-:W-:-:S03]  /*1de50*/  IMAD.IADD R3, R8, 0x1, R2 ;  /* 0x0000000108037824 */ /* 0x004fc600078e0202 */
        /* <DEDUP_REMOVED lines=19> */
[----:B------:R1:W-:Y:S04]  /*1df90*/  STS [R0+0x2400], R16 ;  /* 0x0024001000007388 */ /* 0x0003e80000000800 */
[----:B------:R2:W-:Y:S04]  /*1dfa0*/  STS [R3+0x2000], R10 ;  /* 0x0020000a03007388 */ /* 0x0005e80000000800 */
[----:B------:R4:W-:Y:S01]  /*1dfb0*/  STS [R7+0x2000], R9 ;  /* 0x0020000907007388 */ /* 0x0009e20000000800 */
[----:B---3--:R-:W-:-:S03]  /*1dfc0*/  IMAD.WIDE R4, R44, R2, c[0x0][0x500] ;  /* 0x000140002c047625 */ /* 0x008fc600078e0202 */
[----:B------:R-:W-:Y:S06]  /*1dfd0*/  BAR.SYNC.DEFER_BLOCKING 0x1, 0x80 ;  /* 0x0042000000007b1d */ /* 0x000fec0000010000 */
[----:B-1----:R-:W3:Y:S01]  /*1dfe0*/  @P1 LDG.E R0, [R4.64] ;  /* 0x0000000804001981 */ /* 0x002ee2000c1e1900 */
[----:B------:R-:W-:Y:S02]  /*1dff0*/  IMAD.MOV.U32 R15, RZ, RZ, c[0x0][0x388] ;  /* 0x0000e200ff0f7624 */ /* 0x000fe400078e00ff */
[----:B--2---:R-:W-:-:S05]  /*1e000*/  @P0 IMAD.WIDE R2, R44, R2, c[0x0][0x508] ;  /* 0x000142002c020625 */ /* 0x004fca00078e0202 */
[----:B------:R1:W5:Y:S02]  /*1e010*/  @P0 LDG.E R15, [R2.64] ;  /* 0x00000008020f0981 */ /* 0x000364000c1e1900 */
[----:B-1----:R-:W-:Y:S02]  /*1e020*/  CS2R R2, SRZ ;  /* 0x0000000000027805 */ /* 0x002fe4000001ff00 */
[--C-:B---3--:R-:W-:Y:S01]  /*1e030*/  @P1 SHF.R.S32.HI R3, RZ, 0x1f, R0.reuse ;  /* 0x0000001fff031819 */ /* 0x108fe20000011400 */
[----:B------:R-:W-:Y:S01]  /*1e040*/  @P1 IMAD.MOV.U32 R2, RZ, RZ, R0 ;  /* 0x000000ffff021224 */ /* 0x000fe200078e0000 */
[----:B------:R-:W-:Y:S05]  /*1e050*/  @P0 BRA `(.L_x_730) ;  /* 0x0000004000000947 */ /* 0x000fea0003800000 */
[----:B----4-:R-:W-:Y:S05]  /*1e060*/  @!P1 BRA `(.L_x_730) ;  /* 0x0000003000009947 */ /* 0x010fea0003800000 */
[----:B------:R-:W2:Y:S04]  /*1e070*/  LDG.E R6, [R4.64] ;  /* 0x0000000804067981 */ /* 0x000ea8000c1e1900 */
[----:B------:R-:W2:Y:S02]  /*1e080*/  LDG.E R0, [R4.64+0x4] ;  /* 0x0000040804007981 */ /* 0x000ea4000c1e1900 */
[----:B--2--5:R-:W-:-:S02]  /*1e090*/  IADD3 R15, -R6, R0, RZ ;  /* 0x00000000060f7210 */ /* 0x024fc40007ffe1ff */
.L_x_730:
        /* <DEDUP_REMOVED lines=183> */
.L_x_729:
        /* <DEDUP_REMOVED lines=19> */
.L_x_731:
[----:B----4-:R-:W3:Y:S01]  /*1ed40*/  S2R R10, SR_TID.X ;  /* 0x00000000000a7919 */ /* 0x010ee20000002100 */
[----:B------:R-:W-:Y:S01]  /*1ed50*/  SHF.R.S32.HI R0, RZ, 0x1f, R8 ;  /* 0x0000001fff007819 */ /* 0x000fe20000011408 */
[----:B------:R-:W-:Y:S01]  /*1ed60*/  BSSY B0, `(.L_x_732) ;  /* 0x0000026000007945 */ /* 0x000fe20003800000 */
[----:B-1----:R-:W-:-:S02]  /*1ed70*/  SEL R9, R8, RZ, !P0 ;  /* 0x000000ff08097207 */ /* 0x002fc40004000000 */
[----:B------:R-:W-:Y:S02]  /*1ed80*/  SEL R11, R0, RZ, !P0 ;  /* 0x000000ff000b7207 */ /* 0x000fe40004000000 */
[----:B---3--:R-:W-:-:S13]  /*1ed90*/  ISETP.GT.AND P1, PT, R10, 0x7f, PT ;  /* 0x0000007f0a00780c */ /* 0x008fda0003f24270 */
        /* <DEDUP_REMOVED lines=34> */
.L_x_733:
[----:B------:R-:W-:Y:S05]  /*1efc0*/  BSYNC B0 ;  /* 0x0000000000007941 */ /* 0x000fea0003800000 */
.L_x_732:
[----:B------:R-:W3:Y:S01]  /*1efd0*/  S2R R12, SR_CTAID.X ;  /* 0x00000000000c7919 */ /* 0x000ee20000002500 */
        /* <DEDUP_REMOVED lines=16> */
[----:B---3--:R-:W-:Y:S02]  /*1f0e0*/  IMAD R4, R12, 0x80, R4 ;  /* 0x000000800c047824 */ /* 0x008fe400078e0204 */
        /* <DEDUP_REMOVED lines=28> */
[----:B------:R-:W3:Y:S01]  /*1f2b0*/  SHFL.IDX PT, R7, R3, RZ, 0x181f ;  /* 0x00181fff03077589 */ /* 0x000ee200000e0000 */
[----:B------:R-:W-:-:S02]  /*1f2c0*/  IADD3 R8, R2, 0x10, RZ ;  /* 0x0000001002087810 */ /* 0x000fc40007ffe0ff */
[-C--:B------:R-:W-:Y:S01]  /*1f2d0*/  ISETP.GE.OR P1, PT, R2, R19.reuse, P0 ;  /* 0x000000130200720c */ /* 0x080fe20000726670 */
[----:B------:R-:W4:Y:S01]  /*1f2e0*/  SHFL.IDX PT, R9, R3, 0x1, 0x181f ;  /* 0x00381f0003097f89 */ /* 0x000f2200000e0000 */
[-C--:B------:R-:W-:Y:S02]  /*1f2f0*/  ISETP.GE.OR P5, PT, R8, R19.reuse, P0 ;  /* 0x000000130800720c */ /* 0x080fe400007a6670 */
[C---:B------:R-:W-:Y:S01]  /*1f300*/  IADD3 R14, R2.reuse, 0x20, RZ ;  /* 0x00000020020e7810 */ /* 0x040fe20007ffe0ff */
[----:B------:R-:W2:Y:S01]  /*1f310*/  SHFL.IDX PT, R8, R4, 0x2, 0x181f ;  /* 0x00581f0004087f89 */ /* 0x000ea200000e0000 */
[----:B------:R-:W-:Y:S02]  /*1f320*/  IADD3 R10, R2, 0x40, RZ ;  /* 0x00000040020a7810 */ /* 0x000fe40007ffe0ff */
[----:B------:R-:W-:Y:S01]  /*1f330*/  ISETP.GE.OR P4, PT, R14, R19, P0 ;  /* 0x000000130e00720c */ /* 0x000fe20000786670 */
[----:B------:R-:W2:Y:S01]  /*1f340*/  SHFL.IDX PT, R12, R3, 0x2, 0x181f ;  /* 0x00581f00030c7f89 */ /* 0x000ea200000e0000 */
[----:B------:R-:W-:-:S02]  /*1f350*/  IADD3 R13, R2, 0x30, RZ ;  /* 0x00000030020d7810 */ /* 0x000fc40007ffe0ff */
[-C--:B------:R-:W-:Y:S01]  /*1f360*/  ISETP.GE.OR P6, PT, R10, R19.reuse, P0 ;  /* 0x000000130a00720c */ /* 0x080fe200007c6670 */
[----:B------:R-:W2:Y:S01]  /*1f370*/  SHFL.IDX PT, R11, R4, 0x3, 0x181f ;  /* 0x00781f00040b7f89 */ /* 0x000ea200000e0000 */
[C---:B-1----:R-:W-:Y:S02]  /*1f380*/  @!P1 LEA R6, P2, R0.reuse, R6, 0x1 ;  /* 0x0000000600069211 */ /* 0x042fe400078408ff */
[----:B------:R-:W-:Y:S01]  /*1f390*/  ISETP.GE.OR P3, PT, R13, R19, P0 ;  /* 0x000000130d00720c */ /* 0x000fe20000766670 */
[----:B------:R-:W1:Y:S01]  /*1f3a0*/  SHFL.IDX PT, R14, R3, 0x3, 0x181f ;  /* 0x00781f00030e7f89 */ /* 0x000e6200000e0000 */
[----:B---3--:R-:W-:-:S03]  /*1f3b0*/  @!P1 LEA.HI.X R7, R0, R7, R20, 0x1, P2 ;  /* 0x0000000700079211 */ /* 0x008fc600010f0c14 */
[----:B------:R-:W3:Y:S04]  /*1f3c0*/  SHFL.IDX PT, R10, R4, 0x4, 0x181f ;  /* 0x00981f00040a7f89 */ /* 0x000ee800000e0000 */
[----:B------:R1:W-:Y:S04]  /*1f3d0*/  @!P1 ST.E.128 [R6.64], RZ ;  /* 0x000000ff06009985 */ /* 0x0003e8000c101d08 */
[----:B------:R-:W-:Y:S04]  /*1f3e0*/  SHFL.IDX PT, R13, R4, 0x5, 0x181f ;  /* 0x00b81f00040d7f89 */ /* 0x000fe800000e0000 */
[----:B------:R-:W-:Y:S04]  /*1f3f0*/  SHFL.IDX PT, R15, R4, 0x6, 0x181f ;  /* 0x00d81f00040f7f89 */ /* 0x000fe800000e0000 */
[----:B------:R-:W3:Y:S04]  /*1f400*/  SHFL.IDX PT, R18, R3, 0x4, 0x181f ;  /* 0x00981f0003127f89 */ /* 0x000ee800000e0000 */
[----:B------:R-:W3:Y:S04]  /*1f410*/  SHFL.IDX PT, R17, R3, 0x5, 0x181f ;  /* 0x00b81f0003117f89 */ /* 0x000ee800000e0000 */
[----:B------:R-:W3:Y:S04]  /*1f420*/  SHFL.IDX PT, R16, R3, 0x6, 0x181f ;  /* 0x00d81f0003107f89 */ /* 0x000ee800000e0000 */
[----:B------:R-:W3:Y:S01]  /*1f430*/  SHFL.IDX PT, R4, R4, 0x7, 0x181f ;  /* 0x00f81f0004047f89 */ /* 0x000ee200000e0000 */
[----:B-1----:R-:W-:-:S02]  /*1f440*/  IADD3 R7, R2, 0x50, RZ ;  /* 0x0000005002077810 */ /* 0x002fc40007ffe0ff */
[C---:B------:R-:W-:Y:S01]  /*1f450*/  @!P5 LEA R6, P1, R0.reuse, R5, 0x1 ;  /* 0x000000050006d211 */ /* 0x040fe200078208ff */
[----:B------:R-:W1:Y:S01]  /*1f460*/  SHFL.IDX PT, R3, R3, 0x7, 0x181f ;  /* 0x00f81f0003037f89 */ /* 0x000e6200000e0000 */
[----:B------:R-:W-:Y:S02]  /*1f470*/  ISETP.GE.OR P2, PT, R7, R19, P0 ;  /* 0x000000130700720c */ /* 0x000fe40000746670 */
[C---:B----4-:R-:W-:Y:S02]  /*1f480*/  @!P5 LEA.HI.X R7, R0.reuse, R9, R20, 0x1, P1 ;  /* 0x000000090007d211 */ /* 0x050fe400008f0c14 */
[----:B--2---:R-:W-:Y:S02]  /*1f490*/  @!P4 LEA R8, P1, R0, R8, 0x1 ;  /* 0x000000080008c211 */ /* 0x004fe400078208ff */
        /* <DEDUP_REMOVED lines=9> */
[----:B--2---:R-:W-:-:S04]  /*1f530*/  @!P3 LEA R6, P5, R0, R11, 0x1 ;  /* 0x0000000b0006b211 */ /* 0x004fc800078a08ff */
[C---:B------:R-:W-:Y:S02]  /*1f540*/  @!P3 LEA.HI.X R7, R0.reuse, R14, R20, 0x1, P5 ;  /* 0x0000000e0007b211 */ /* 0x040fe400028f0c14 */
[----:B---3--:R-:W-:-:S03]  /*1f550*/  @!P6 LEA R10, P5, R0, R10, 0x1 ;  /* 0x0000000a000ae211 */ /* 0x008fc600078a08ff */
        /* <DEDUP_REMOVED lines=14> */
.L_x_734:
        /* <DEDUP_REMOVED lines=12> */
.L_x_745:


//--------------------- .nv.shared._ZN7cutlass13device_kernelIN5flash19enable_sm80_to_sm89INS1_16FlashAttnFwdSm80INS1_25CollectiveMainloopFwdSm80ILi4ELi1ELb0EN4cute5tupleIJNS5_1CILi128EEENS7_ILi112EEENS7_ILi64EEEEEELi64ENS_6half_tEfNS_4arch4Sm80ELb0ELb0ELb0ELb0ELb0ELb0ELb1ELb0EEENS1_21CollectiveEpilogueFwdINS6_IJS8_SA_S9_EEENS6_IJNS7_ILi1EEESI_SI_EEESC_SE_Li128ELb0ELb1ELb0ELb0EEENS1_19SingleTileSchedulerILb0ELb0ELb1ELi128EEEEEEEEEvNT_6ParamsE --------------------------
	.section	.nv.shared._ZN7cutlass13device_kernelIN5flash19enable_sm80_to_sm89INS1_16FlashAttnFwdSm80INS1_25CollectiveMainloopFwdSm80ILi4ELi1ELb0EN4cute5tupleIJNS5_1CILi128EEENS7_ILi112EEENS7_ILi64EEEEEELi64ENS_6half_tEfNS_4arch4Sm80ELb0ELb0ELb0ELb0ELb0ELb0ELb1ELb0EEENS1_21CollectiveEpilogueFwdINS6_IJS8_SA_S9_EEENS6_IJNS7_ILi1EEESI_SI_EEESC_SE_Li128ELb0ELb1ELb0ELb0EEENS1_19SingleTileSchedulerILb0ELb0ELb1ELi128EEEEEEEEEvNT_6ParamsE,"aw",@nobits
	.sectionflags	@""
	.align	16


//--------------------- .nv.global                --------------------------
	.section	.nv.global,"aw",@nobits
.nv.global:
	.type		_ZN65_INTERNAL_aea7c052_29_flash_fwd_hdim64_fp16_sm80_cu_882f9858_33824cute1_E,@object
	.size		_ZN65_INTERNAL_aea7c052_29_flash_fwd_hdim64_fp16_sm80_cu_882f9858_33824cute1_E,(_ZN65_INTERNAL_aea7c052_29_flash_fwd_hdim64_fp16_sm80_cu_882f9858_33824cuda3std3__45__cpo6cbeginE - _ZN65_INTERNAL_aea7c052_29_flash_fwd_hdim64_fp16_sm80_cu_882f9858_33824cute1_E)
_ZN65_INTERNAL_aea7c052_29_flash_fwd_hdim64_fp16_sm80_cu_882f9858_33824cute1_E:
	.zero		1
	.type		_ZN65_INTERNAL_aea7c052_29_flash_fwd_hdim64_fp16_sm80_cu_882f9858_33824cuda3std3__45__cpo6cbeginE,@object
	.size		_ZN65_INTERNAL_aea7c052_29_flash_fwd_hdim64_fp16_sm80_cu_882f9858_33824cuda3std3__45__cpo6cbeginE,(_ZN65_INTERNAL_aea7c052_29_flash_fwd_hdim64_fp16_sm80_cu_882f9858_33824cuda3std3__48in_placeE - _ZN65_INTERNAL_aea7c052_29_flash_fwd_hdim64_fp16_sm80_cu_882f9858_33824cuda3std3__45__cpo6cbeginE)
_ZN65_INTERNAL_aea7c052_29_flash_fwd_hdim64_fp16_sm80_cu_882f9858_33824cuda3std3__45__cpo6cbeginE:
	.zero		1
	.type		_ZN65_INTERNAL_aea7c052_29_flash_fwd_hdim64_fp16_sm80_cu_882f9858_33824cuda3std3__48in_placeE,@object
	.size		_ZN65_INTERNAL_aea7c052_29_flash_fwd_hdim64_fp16_sm80_cu_882f9858_33824cuda3std3__48in_placeE,(_ZN65_INTERNAL_aea7c052_29_flash_fwd_hdim64_fp16_sm80_cu_882f9858_33824cuda3std6ranges3__45__cpo9iter_moveE - _ZN65_INTERNAL_aea7c052_29_flash_fwd_hdim64_fp16_sm80_cu_882f9858_33824cuda3std3__48in_placeE)
_ZN65_INTERNAL_aea7c052_29_flash_fwd_hdim64_fp16_sm80_cu_882f9858_33824cuda3std3__48in_placeE:
	.zero		1
	.type		_ZN65_INTERNAL_aea7c052_29_flash_fwd_hdim64_fp16_sm80_cu_882f9858_33824cuda3std6ranges3__45__cpo9iter_moveE,@object
	.size		_ZN65_INTERNAL_aea7c052_29_flash_fwd_hdim64_fp16_sm80_cu_882f9858_33824cuda3std6ranges3__45__cpo9iter_moveE,(_ZN65_INTERNAL_aea7c052_29_flash_fwd_hdim64_fp16_sm80_cu_882f9858_33824cuda3std3__45__cpo5beginE - _ZN65_INTERNAL_aea7c052_29_flash_fwd_hdim64_fp16_sm80_cu_882f9858_33824cuda3std6ranges3__45__cpo9iter_moveE)
_ZN65_INTERNAL_aea7c052_29_flash_fwd_hdim64_fp16_sm80_cu_882f9858_33824cuda3std6ranges3__45__cpo9iter_moveE:
	.zero		1
	.type		_ZN65_INTERNAL_aea7c052_29_flash_fwd_hdim64_fp16_sm80_cu_882f9858_33824cuda3std3__45__cpo5beginE,@object
	.size		_ZN65_INTERNAL_aea7c052_29_flash_fwd_hdim64_fp16_sm80_cu_882f9858_33824cuda3std3__45__cpo5beginE,(_ZN65_INTERNAL_aea7c052_29_flash_fwd_hdim64_fp16_sm80_cu_882f9858_33824cuda3std3__467_GLOBAL__N__aea7c052_29_flash_fwd_hdim64_fp16_sm80_cu_882f9858_33826ignoreE - _ZN65_INTERNAL_aea7c052_29_flash_fwd_hdim64_fp16_sm80_cu_882f9858_33824cuda3std3__45__cpo5beginE)
_ZN65_INTERNAL_aea7c052_29_flash_fwd_hdim64_fp16_sm80_cu_882f9858_33824cuda3std3__45__cpo5beginE:
	.zero		1
	.type		_ZN65_INTERNAL_aea7c052_29_flash_fwd_hdim64_fp16_sm80_cu_882f9858_33824cuda3std3__467_GLOBAL__N__aea7c052_29_flash_fwd_hdim64_fp16_sm80_cu_882f9858_33826ignoreE,@object
	.size		_ZN65_INTERNAL_aea7c052_29_flash_fwd_hdim64_fp16_sm80_cu_882f9858_33824cuda3std3__467_GLOBAL__N__aea7c052_29_flash_fwd_hdim64_fp16_sm80_cu_882f9858_33826ignoreE,(_ZN65_INTERNAL_aea7c052_29_flash_fwd_hdim64_fp16_sm80_cu_882f9858_33824cute7productE - _ZN65_INTERNAL_aea7c052_29_flash_fwd_hdim64_fp16_sm80_cu_882f9858_33824cuda3std3__467_GLOBAL__N__aea7c052_29_flash_fwd_hdim64_fp16_sm80_cu_882f9858_33826ignoreE)
_ZN65_INTERNAL_aea7c052_29_flash_fwd_hdim64_fp16_sm80_cu_882f9858_33824cuda3std3__467_GLOBAL__N__aea7c052_29_flash_fwd_hdim64_fp16_sm80_cu_882f9858_33826ignoreE:
	.zero		1
	.type		_ZN65_INTERNAL_aea7c052_29_flash_fwd_hdim64_fp16_sm80_cu_882f9858_33824cute7productE,@object
	.size		_ZN65_INTERNAL_aea7c052_29_flash_fwd_hdim64_fp16_sm80_cu_882f9858_33824cute7productE,(_ZN65_INTERNAL_aea7c052_29_flash_fwd_hdim64_fp16_sm80_cu_882f9858_33824cuda3std3__45__cpo3endE - _ZN65_INTERNAL_aea7c052_29_flash_fwd_hdim64_fp16_sm80_cu_882f9858_33824cute7productE)
_ZN65_INTERNAL_aea7c052_29_flash_fwd_hdim64_fp16_sm80_cu_882f9858_33824cute7productE:
	.zero		1
	.type		_ZN65_INTERNAL_aea7c052_29_flash_fwd_hdim64_fp16_sm80_cu_882f9858_33824cuda3std3__45__cpo3endE,@object
	.size		_ZN65_INTERNAL_aea7c052_29_flash_fwd_hdim64_fp16_sm80_cu_882f9858_33824cuda3std3__45__cpo3endE,(_ZN65_INTERNAL_aea7c052_29_flash_fwd_hdim64_fp16_sm80_cu_882f9858_33824cuda3std3__419piecewise_constructE - _ZN65_INTERNAL_aea7c052_29_flash_fwd_hdim64_fp16_sm80_cu_882f9858_33824cuda3std3__45__cpo3endE)
_ZN65_INTERNAL_aea7c052_29_flash_fwd_hdim64_fp16_sm80_cu_882f9858_33824cuda3std3__45__cpo3endE:
	.zero		1
	.type		_ZN65_INTERNAL_aea7c052_29_flash_fwd_hdim64_fp16_sm80_cu_882f9858_33824cuda3std3__419piecewise_constructE,@object
	.size		_ZN65_INTERNAL_aea7c052_29_flash_fwd_hdim64_fp16_sm80_cu_882f9858_33824cuda3std3__419piecewise_constructE,(_ZN65_INTERNAL_aea7c052_29_flash_fwd_hdim64_fp16_sm80_cu_882f9858_33824cuda3std3__45__cpo4cendE - _ZN65_INTERNAL_aea7c052_29_flash_fwd_hdim64_fp16_sm80_cu_882f9858_33824cuda3std3__419piecewise_constructE)
_ZN65_INTERNAL_aea7c052_29_flash_fwd_hdim64_fp16_sm80_cu_882f9858_33824cuda3std3__419piecewise_constructE:
	.zero		1
	.type		_ZN65_INTERNAL_aea7c052_29_flash_fwd_hdim64_fp16_sm80_cu_882f9858_33824cuda3std3__45__cpo4cendE,@object
	.size		_ZN65_INTERNAL_aea7c052_29_flash_fwd_hdim64_fp16_sm80_cu_882f9858_33824cuda3std3__45__cpo4cendE,(_ZN65_INTERNAL_aea7c052_29_flash_fwd_hdim64_fp16_sm80_cu_882f9858_33824cuda3std6ranges3__45__cpo4swapE - _ZN65_INTERNAL_aea7c052_29_flash_fwd_hdim64_fp16_sm80_cu_882f9858_33824cuda3std3__45__cpo4cendE)
_ZN65_INTERNAL_aea7c052_29_flash_fwd_hdim64_fp16_sm80_cu_882f9858_33824cuda3std3__45__cpo4cendE:
	.zero		1
	.type		_ZN65_INTERNAL_aea7c052_29_flash_fwd_hdim64_fp16_sm80_cu_882f9858_33824cuda3std6ranges3__45__cpo4swapE,@object
	.size		_ZN65_INTERNAL_aea7c052_29_flash_fwd_hdim64_fp16_sm80_cu_882f9858_33824cuda3std6ranges3__45__cpo4swapE,(.L_7 - _ZN65_INTERNAL_aea7c052_29_flash_fwd_hdim64_fp16_sm80_cu_882f9858_33824cuda3std6ranges3__45__cpo4swapE)
_ZN65_INTERNAL_aea7c052_29_flash_fwd_hdim64_fp16_sm80_cu_882f9858_33824cuda3std6ranges3__45__cpo4swapE:
	.zero		1
.L_7:


//--------------------- .nv.shared._ZN7cutlass13device_kernelIN5flash19enable_sm80_to_sm89INS1_16FlashAttnFwdSm80INS1_25CollectiveMainloopFwdSm80ILi4ELi1ELb0EN4cute5tupleIJNS5_1CILi128EEENS7_ILi112EEENS7_ILi64EEEEEELi64ENS_6half_tEfNS_4arch4Sm80ELb0ELb0ELb0ELb1ELb0ELb0ELb1ELb0EEENS1_21CollectiveEpilogueFwdINS6_IJS8_SA_S9_EEENS6_IJNS7_ILi1EEESI_SI_EEESC_SE_Li128ELb1ELb1ELb0ELb0EEENS1_19SingleTileSchedulerILb1ELb0ELb1ELi128EEEEEEEEEvNT_6ParamsE --------------------------
	.section	.nv.shared._ZN7cutlass13device_kernelIN5flash19enable_sm80_to_sm89INS1_16FlashAttnFwdSm80INS1_25CollectiveMainloopFwdSm80ILi4ELi1ELb0EN4cute5tupleIJNS5_1CILi128EEENS7_ILi112EEENS7_ILi64EEEEEELi64ENS_6half_tEfNS_4arch4Sm80ELb0ELb0ELb0ELb1ELb0ELb0ELb1ELb0EEENS1_21CollectiveEpilogueFwdINS6_IJS8_SA_S9_EEENS6_IJNS7_ILi1EEESI_SI_EEESC_SE_Li128ELb1ELb1ELb0ELb0EEENS1_19SingleTileSchedulerILb1ELb0ELb1ELi128EEEEEEEEEvNT_6ParamsE,"aw",@nobits
	.sectionflags	@""
	.align	16


//--------------------- .nv.shared._ZN7cutlass13device_kernelIN5flash19enable_sm80_to_sm89INS1_16FlashAttnFwdSm80INS1_25CollectiveMainloopFwdSm80ILi4ELi1ELb0EN4cute5tupleIJNS5_1CILi128EEENS7_ILi112EEENS7_ILi64EEEEEELi64ENS_6half_tEfNS_4arch4Sm80ELb0ELb0ELb0ELb1ELb0ELb1ELb1ELb0EEENS1_21CollectiveEpilogueFwdINS6_IJS8_SA_S9_EEENS6_IJNS7_ILi1EEESI_SI_EEESC_SE_Li128ELb1ELb1ELb0ELb0EEENS1_19SingleTileSchedulerILb1ELb0ELb1ELi128EEEEEEEEEvNT_6ParamsE --------------------------
	.section	.nv.shared._ZN7cutlass13device_kernelIN5flash19enable_sm80_to_sm89INS1_16FlashAttnFwdSm80INS1_25CollectiveMainloopFwdSm80ILi4ELi1ELb0EN4cute5tupleIJNS5_1CILi128EEENS7_ILi112EEENS7_ILi64EEEEEELi64ENS_6half_tEfNS_4arch4Sm80ELb0ELb0ELb0ELb1ELb0ELb1ELb1ELb0EEENS1_21CollectiveEpilogueFwdINS6_IJS8_SA_S9_EEENS6_IJNS7_ILi1EEESI_SI_EEESC_SE_Li128ELb1ELb1ELb0ELb0EEENS1_19SingleTileSchedulerILb1ELb0ELb1ELi128EEEEEEEEEvNT_6ParamsE,"aw",@nobits
	.sectionflags	@""
	.align	16


//--------------------- .nv.shared._ZN7cutlass13device_kernelIN5flash19enable_sm80_to_sm89INS1_16FlashAttnFwdSm80INS1_25CollectiveMainloopFwdSm80ILi4ELi1ELb0EN4cute5tupleIJNS5_1CILi128EEENS7_ILi96EEENS7_ILi64EEEEEELi64ENS_6half_tEfNS_4arch4Sm80ELb0ELb1ELb0ELb0ELb0ELb0ELb1ELb0EEENS1_21CollectiveEpilogueFwdINS6_IJS8_SA_S9_EEENS6_IJNS7_ILi1EEESI_SI_EEESC_SE_Li128ELb0ELb1ELb0ELb0EEENS1_19SingleTileSchedulerILb0ELb0ELb1ELi128EEEEEEEEEvNT_6ParamsE --------------------------
	.section	.nv.shared._ZN7cutlass13device_kernelIN5flash19enable_sm80_to_sm89INS1_16FlashAttnFwdSm80INS1_25CollectiveMainloopFwdSm80ILi4ELi1ELb0EN4cute5tupleIJNS5_1CILi128EEENS7_ILi96EEENS7_ILi64EEEEEELi64ENS_6half_tEfNS_4arch4Sm80ELb0ELb1ELb0ELb0ELb0ELb0ELb1ELb0EEENS1_21CollectiveEpilogueFwdINS6_IJS8_SA_S9_EEENS6_IJNS7_ILi1EEESI_SI_EEESC_SE_Li128ELb0ELb1ELb0ELb0EEENS1_19SingleTileSchedulerILb0ELb0ELb1ELi128EEEEEEEEEvNT_6ParamsE,"aw",@nobits
	.sectionflags	@""
	.align	16


//--------------------- .nv.shared._ZN7cutlass13device_kernelIN5flash19enable_sm80_to_sm89INS1_16FlashAttnFwdSm80INS1_25CollectiveMainloopFwdSm80ILi4ELi1ELb0EN4cute5tupleIJNS5_1CILi128EEENS7_ILi96EEENS7_ILi64EEEEEELi64ENS_6half_tEfNS_4arch4Sm80ELb0ELb1ELb0ELb1ELb0ELb0ELb1ELb0EEENS1_21CollectiveEpilogueFwdINS6_IJS8_SA_S9_EEENS6_IJNS7_ILi1EEESI_SI_EEESC_SE_Li128ELb1ELb1ELb0ELb0EEENS1_19SingleTileSchedulerILb1ELb0ELb1ELi128EEEEEEEEEvNT_6ParamsE --------------------------
	.section	.nv.shared._ZN7cutlass13device_kernelIN5flash19enable_sm80_to_sm89INS1_16FlashAttnFwdSm80INS1_25CollectiveMainloopFwdSm80ILi4ELi1ELb0EN4cute5tupleIJNS5_1CILi128EEENS7_ILi96EEENS7_ILi64EEEEEELi64ENS_6half_tEfNS_4arch4Sm80ELb0ELb1ELb0ELb1ELb0ELb0ELb1ELb0EEENS1_21CollectiveEpilogueFwdINS6_IJS8_SA_S9_EEENS6_IJNS7_ILi1EEESI_SI_EEESC_SE_Li128ELb1ELb1ELb0ELb0EEENS1_19SingleTileSchedulerILb1ELb0ELb1ELi128EEEEEEEEEvNT_6ParamsE,"aw",@nobits
	.sectionflags	@""
	.align	16


//--------------------- .nv.shared._ZN7cutlass13device_kernelIN5flash19enable_sm80_to_sm89INS1_16FlashAttnFwdSm80INS1_25CollectiveMainloopFwdSm80ILi4ELi1ELb0EN4cute5tupleIJNS5_1CILi128EEENS7_ILi96EEENS7_ILi64EEEEEELi64ENS_6half_tEfNS_4arch4Sm80ELb0ELb1ELb0ELb1ELb0ELb1ELb1ELb0EEENS1_21CollectiveEpilogueFwdINS6_IJS8_SA_S9_EEENS6_IJNS7_ILi1EEESI_SI_EEESC_SE_Li128ELb1ELb1ELb0ELb0EEENS1_19SingleTileSchedulerILb1ELb0ELb1ELi128EEEEEEEEEvNT_6ParamsE --------------------------
	.section	.nv.shared._ZN7cutlass13device_kernelIN5flash19enable_sm80_to_sm89INS1_16FlashAttnFwdSm80INS1_25CollectiveMainloopFwdSm80ILi4ELi1ELb0EN4cute5tupleIJNS5_1CILi128EEENS7_ILi96EEENS7_ILi64EEEEEELi64ENS_6half_tEfNS_4arch4Sm80ELb0ELb1ELb0ELb1ELb0ELb1ELb1ELb0EEENS1_21CollectiveEpilogueFwdINS6_IJS8_SA_S9_EEENS6_IJNS7_ILi1EEESI_SI_EEESC_SE_Li128ELb1ELb1ELb0ELb0EEENS1_19SingleTileSchedulerILb1ELb0ELb1ELi128EEEEEEEEEvNT_6ParamsE,"aw",@nobits
	.sectionflags	@""
	.align	16


//--------------------- .nv.shared._ZN7cutlass13device_kernelIN5flash19enable_sm80_to_sm89INS1_16FlashAttnFwdSm80INS1_25CollectiveMainloopFwdSm80ILi4ELi1ELb0EN4cute5tupleIJNS5_1CILi128EEENS7_ILi112EEENS7_ILi64EEEEEELi64ENS_6half_tEfNS_4arch4Sm80ELb1ELb0ELb0ELb0ELb0ELb0ELb1ELb0EEENS1_21CollectiveEpilogueFwdINS6_IJS8_SA_S9_EEENS6_IJNS7_ILi1EEESI_SI_EEESC_SE_Li128ELb0ELb1ELb0ELb0EEENS1_30DynamicPersistentTileSchedulerILi128ELi128ELb0ELb1ELb0EEEEEEEEEvNT_6ParamsE --------------------------
	.section	.nv.shared._ZN7cutlass13device_kernelIN5flash19enable_sm80_to_sm89INS1_16FlashAttnFwdSm80INS1_25CollectiveMainloopFwdSm80ILi4ELi1ELb0EN4cute5tupleIJNS5_1CILi128EEENS7_ILi112EEENS7_ILi64EEEEEELi64ENS_6half_tEfNS_4arch4Sm80ELb1ELb0ELb0ELb0ELb0ELb0ELb1ELb0EEENS1_21CollectiveEpilogueFwdINS6_IJS8_SA_S9_EEENS6_IJNS7_ILi1EEESI_SI_EEESC_SE_Li128ELb0ELb1ELb0ELb0EEENS1_30DynamicPersistentTileSchedulerILi128ELi128ELb0ELb1ELb0EEEEEEEEEvNT_6ParamsE,"aw",@nobits
	.sectionflags	@""
	.align	16


//--------------------- .nv.shared._ZN7cutlass13device_kernelIN5flash19enable_sm80_to_sm89INS1_16FlashAttnFwdSm80INS1_25CollectiveMainloopFwdSm80ILi4ELi1ELb0EN4cute5tupleIJNS5_1CILi128EEENS7_ILi112EEENS7_ILi64EEEEEELi64ENS_6half_tEfNS_4arch4Sm80ELb1ELb0ELb0ELb1ELb0ELb0ELb1ELb0EEENS1_21CollectiveEpilogueFwdINS6_IJS8_SA_S9_EEENS6_IJNS7_ILi1EEESI_SI_EEESC_SE_Li128ELb1ELb1ELb0ELb0EEENS1_19SingleTileSchedulerILb1ELb0ELb1ELi128EEEEEEEEEvNT_6ParamsE --------------------------
	.section	.nv.shared._ZN7cutlass13device_kernelIN5flash19enable_sm80_to_sm89INS1_16FlashAttnFwdSm80INS1_25CollectiveMainloopFwdSm80ILi4ELi1ELb0EN4cute5tupleIJNS5_1CILi128EEENS7_ILi112EEENS7_ILi64EEEEEELi64ENS_6half_tEfNS_4arch4Sm80ELb1ELb0ELb0ELb1ELb0ELb0ELb1ELb0EEENS1_21CollectiveEpilogueFwdINS6_IJS8_SA_S9_EEENS6_IJNS7_ILi1EEESI_SI_EEESC_SE_Li128ELb1ELb1ELb0ELb0EEENS1_19SingleTileSchedulerILb1ELb0ELb1ELi128EEEEEEEEEvNT_6ParamsE,"aw",@nobits
	.sectionflags	@""
	.align	16


//--------------------- .nv.shared._ZN7cutlass13device_kernelIN5flash19enable_sm80_to_sm89INS1_16FlashAttnFwdSm80INS1_25CollectiveMainloopFwdSm80ILi4ELi1ELb0EN4cute5tupleIJNS5_1CILi128EEENS7_ILi112EEENS7_ILi64EEEEEELi64ENS_6half_tEfNS_4arch4Sm80ELb1ELb0ELb0ELb1ELb0ELb1ELb1ELb0EEENS1_21CollectiveEpilogueFwdINS6_IJS8_SA_S9_EEENS6_IJNS7_ILi1EEESI_SI_EEESC_SE_Li128ELb1ELb1ELb0ELb0EEENS1_19SingleTileSchedulerILb1ELb0ELb1ELi128EEEEEEEEEvNT_6ParamsE --------------------------
	.section	.nv.shared._ZN7cutlass13device_kernelIN5flash19enable_sm80_to_sm89INS1_16FlashAttnFwdSm80INS1_25CollectiveMainloopFwdSm80ILi4ELi1ELb0EN4cute5tupleIJNS5_1CILi128EEENS7_ILi112EEENS7_ILi64EEEEEELi64ENS_6half_tEfNS_4arch4Sm80ELb1ELb0ELb0ELb1ELb0ELb1ELb1ELb0EEENS1_21CollectiveEpilogueFwdINS6_IJS8_SA_S9_EEENS6_IJNS7_ILi1EEESI_SI_EEESC_SE_Li128ELb1ELb1ELb0ELb0EEENS1_19SingleTileSchedulerILb1ELb0ELb1ELi128EEEEEEEEEvNT_6ParamsE,"aw",@nobits
	.sectionflags	@""
	.align	16
